	.target	sm_90a

	.elftype	@"ET_EXEC"


//--------------------- .note.nv.tkinfo           --------------------------
	.section	.note.nv.tkinfo,"",@"SHT_NOTE"
	.sectionflags	@"SHF_NOTE_NV_TKINFO"
	.tkinfo
        /*0018*/ 	.word	0x00000002
        /*0030*/ 	.string	""
        /*0030*/ 	.string	"ptxas"
        /*0030*/ 	.string	"Cuda compilation tools, release 13.0, V13.0.88"
        /*0030*/ 	.string	"Build cuda_13.0.r13.0/compiler.36424714_0"
        /*0030*/ 	.string	"-arch sm_90a -m 64 "



//--------------------- .note.nv.cuinfo           --------------------------
	.section	.note.nv.cuinfo,"",@"SHT_NOTE"
	.sectionflags	@"SHF_NOTE_NV_CUINFO"
        /*0018*/ 	.short	0x0002
        /*001a*/ 	.short	0x005a
        /*001c*/ 	.short	0x0082
	.zero		2


//--------------------- .nv.info                  --------------------------
	.section	.nv.info,"",@"SHT_CUDA_INFO"
	.align	4


	//----- nvinfo : EIATTR_REGCOUNT
	.align		4
        /*0000*/ 	.byte	0x04, 0x2f
        /*0002*/ 	.short	(.L_12 - .L_11)
	.align		4
.L_11:
        /*0004*/ 	.word	index@(_ZN5flash25flash_bwd_dot_do_o_kernelILb1E23Flash_bwd_kernel_traitsILi64ELi128ELi128ELi8ELi4ELi4ELi4ELb0ELb0EN7cutlass10bfloat16_tE19Flash_kernel_traitsILi64ELi128ELi128ELi8ES3_EEEEvNS_16Flash_bwd_paramsE)
        /*0008*/ 	.word	0x00000022


	//----- nvinfo : EIATTR_FRAME_SIZE
	.align		4
.L_12:
        /*000c*/ 	.byte	0x04, 0x11
        /*000e*/ 	.short	(.L_14 - .L_13)
	.align		4
.L_13:
        /*0010*/ 	.word	index@(_ZN5flash25flash_bwd_dot_do_o_kernelILb1E23Flash_bwd_kernel_traitsILi64ELi128ELi128ELi8ELi4ELi4ELi4ELb0ELb0EN7cutlass10bfloat16_tE19Flash_kernel_traitsILi64ELi128ELi128ELi8ES3_EEEEvNS_16Flash_bwd_paramsE)
        /*0014*/ 	.word	0x00000000


	//----- nvinfo : EIATTR_REGCOUNT
	.align		4
.L_14:
        /*0018*/ 	.byte	0x04, 0x2f
        /*001a*/ 	.short	(.L_16 - .L_15)
	.align		4
.L_15:
        /*001c*/ 	.word	index@(_ZN5flash25flash_bwd_dot_do_o_kernelILb0E23Flash_bwd_kernel_traitsILi64ELi128ELi128ELi8ELi4ELi4ELi4ELb0ELb0EN7cutlass10bfloat16_tE19Flash_kernel_traitsILi64ELi128ELi128ELi8ES3_EEEEvNS_16Flash_bwd_paramsE)
        /*0020*/ 	.word	0x00000028


	//----- nvinfo : EIATTR_FRAME_SIZE
	.align		4
.L_16:
        /*0024*/ 	.byte	0x04, 0x11
        /*0026*/ 	.short	(.L_18 - .L_17)
	.align		4
.L_17:
        /*0028*/ 	.word	index@(_ZN5flash25flash_bwd_dot_do_o_kernelILb0E23Flash_bwd_kernel_traitsILi64ELi128ELi128ELi8ELi4ELi4ELi4ELb0ELb0EN7cutlass10bfloat16_tE19Flash_kernel_traitsILi64ELi128ELi128ELi8ES3_EEEEvNS_16Flash_bwd_paramsE)
        /*002c*/ 	.word	0x00000000


	//----- nvinfo : EIATTR_REGCOUNT
	.align		4
.L_18:
        /*0030*/ 	.byte	0x04, 0x2f
        /*0032*/ 	.short	(.L_20 - .L_19)
	.align		4
.L_19:
        /*0034*/ 	.word	index@(_ZN5flash44flash_bwd_dq_dk_dv_loop_seqk_parallel_kernelI23Flash_bwd_kernel_traitsILi64ELi128ELi128ELi8ELi4ELi4ELi4ELb0ELb0EN7cutlass10bfloat16_tE19Flash_kernel_traitsILi64ELi128ELi128ELi8ES3_EELb0ELb1ELb0ELb1ELb0ELb0ELb1EEEvNS_16Flash_bwd_paramsE)
        /*0038*/ 	.word	0x000000ff


	//----- nvinfo : EIATTR_FRAME_SIZE
	.align		4
.L_20:
        /*003c*/ 	.byte	0x04, 0x11
        /*003e*/ 	.short	(.L_22 - .L_21)
	.align		4
.L_21:
        /*0040*/ 	.word	index@(_ZN5flash44flash_bwd_dq_dk_dv_loop_seqk_parallel_kernelI23Flash_bwd_kernel_traitsILi64ELi128ELi128ELi8ELi4ELi4ELi4ELb0ELb0EN7cutlass10bfloat16_tE19Flash_kernel_traitsILi64ELi128ELi128ELi8ES3_EELb0ELb1ELb0ELb1ELb0ELb0ELb1EEEvNS_16Flash_bwd_paramsE)
        /*0044*/ 	.word	0x000001c8


	//----- nvinfo : EIATTR_REGCOUNT
	.align		4
.L_22:
        /*0048*/ 	.byte	0x04, 0x2f
        /*004a*/ 	.short	(.L_24 - .L_23)
	.align		4
.L_23:
        /*004c*/ 	.word	index@(_ZN5flash44flash_bwd_dq_dk_dv_loop_seqk_parallel_kernelI23Flash_bwd_kernel_traitsILi64ELi128ELi128ELi8ELi4ELi4ELi4ELb0ELb0EN7cutlass10bfloat16_tE19Flash_kernel_traitsILi64ELi128ELi128ELi8ES3_EELb1ELb1ELb0ELb1ELb0ELb0ELb0EEEvNS_16Flash_bwd_paramsE)
        /*0050*/ 	.word	0x000000ff


	//----- nvinfo : EIATTR_FRAME_SIZE
	.align		4
.L_24:
        /*0054*/ 	.byte	0x04, 0x11
        /*0056*/ 	.short	(.L_26 - .L_25)
	.align		4
.L_25:
        /*0058*/ 	.word	index@(_ZN5flash44flash_bwd_dq_dk_dv_loop_seqk_parallel_kernelI23Flash_bwd_kernel_traitsILi64ELi128ELi128ELi8ELi4ELi4ELi4ELb0ELb0EN7cutlass10bfloat16_tE19Flash_kernel_traitsILi64ELi128ELi128ELi8ES3_EELb1ELb1ELb0ELb1ELb0ELb0ELb0EEEvNS_16Flash_bwd_paramsE)
        /*005c*/ 	.word	0x000000c0


	//----- nvinfo : EIATTR_REGCOUNT
	.align		4
.L_26:
        /*0060*/ 	.byte	0x04, 0x2f
        /*0062*/ 	.short	(.L_28 - .L_27)
	.align		4
.L_27:
        /*0064*/ 	.word	index@(_ZN5flash44flash_bwd_dq_dk_dv_loop_seqk_parallel_kernelI23Flash_bwd_kernel_traitsILi64ELi128ELi128ELi8ELi4ELi4ELi4ELb0ELb0EN7cutlass10bfloat16_tE19Flash_kernel_traitsILi64ELi128ELi128ELi8ES3_EELb0ELb1ELb0ELb0ELb0ELb1ELb1EEEvNS_16Flash_bwd_paramsE)
        /*0068*/ 	.word	0x000000ff


	//----- nvinfo : EIATTR_FRAME_SIZE
	.align		4
.L_28:
        /*006c*/ 	.byte	0x04, 0x11
        /*006e*/ 	.short	(.L_30 - .L_29)
	.align		4
.L_29:
        /*0070*/ 	.word	index@(_ZN5flash44flash_bwd_dq_dk_dv_loop_seqk_parallel_kernelI23Flash_bwd_kernel_traitsILi64ELi128ELi128ELi8ELi4ELi4ELi4ELb0ELb0EN7cutlass10bfloat16_tE19Flash_kernel_traitsILi64ELi128ELi128ELi8ES3_EELb0ELb1ELb0ELb0ELb0ELb1ELb1EEEvNS_16Flash_bwd_paramsE)
        /*0074*/ 	.word	0x00000140


	//----- nvinfo : EIATTR_REGCOUNT
	.align		4
.L_30:
        /*0078*/ 	.byte	0x04, 0x2f
        /*007a*/ 	.short	(.L_32 - .L_31)
	.align		4
.L_31:
        /*007c*/ 	.word	index@(_ZN5flash44flash_bwd_dq_dk_dv_loop_seqk_parallel_kernelI23Flash_bwd_kernel_traitsILi64ELi128ELi128ELi8ELi4ELi4ELi4ELb0ELb0EN7cutlass10bfloat16_tE19Flash_kernel_traitsILi64ELi128ELi128ELi8ES3_EELb1ELb1ELb0ELb0ELb0ELb1ELb0EEEvNS_16Flash_bwd_paramsE)
        /*0080*/ 	.word	0x000000ff


	//----- nvinfo : EIATTR_FRAME_SIZE
	.align		4
.L_32:
        /*0084*/ 	.byte	0x04, 0x11
        /*0086*/ 	.short	(.L_34 - .L_33)
	.align		4
.L_33:
        /*0088*/ 	.word	index@(_ZN5flash44flash_bwd_dq_dk_dv_loop_seqk_parallel_kernelI23Flash_bwd_kernel_traitsILi64ELi128ELi128ELi8ELi4ELi4ELi4ELb0ELb0EN7cutlass10bfloat16_tE19Flash_kernel_traitsILi64ELi128ELi128ELi8ES3_EELb1ELb1ELb0ELb0ELb0ELb1ELb0EEEvNS_16Flash_bwd_paramsE)
        /*008c*/ 	.word	0x00000038


	//----- nvinfo : EIATTR_REGCOUNT
	.align		4
.L_34:
        /*0090*/ 	.byte	0x04, 0x2f
        /*0092*/ 	.short	(.L_36 - .L_35)
	.align		4
.L_35:
        /*0094*/ 	.word	index@(_ZN5flash44flash_bwd_dq_dk_dv_loop_seqk_parallel_kernelI23Flash_bwd_kernel_traitsILi64ELi128ELi128ELi8ELi4ELi4ELi4ELb0ELb0EN7cutlass10bfloat16_tE19Flash_kernel_traitsILi64ELi128ELi128ELi8ES3_EELb0ELb1ELb0ELb0ELb1ELb1ELb1EEEvNS_16Flash_bwd_paramsE)
        /*0098*/ 	.word	0x000000ff


	//----- nvinfo : EIATTR_FRAME_SIZE
	.align		4
.L_36:
        /*009c*/ 	.byte	0x04, 0x11
        /*009e*/ 	.short	(.L_38 - .L_37)
	.align		4
.L_37:
        /*00a0*/ 	.word	index@(_ZN5flash44flash_bwd_dq_dk_dv_loop_seqk_parallel_kernelI23Flash_bwd_kernel_traitsILi64ELi128ELi128ELi8ELi4ELi4ELi4ELb0ELb0EN7cutlass10bfloat16_tE19Flash_kernel_traitsILi64ELi128ELi128ELi8ES3_EELb0ELb1ELb0ELb0ELb1ELb1ELb1EEEvNS_16Flash_bwd_paramsE)
        /*00a4*/ 	.word	0x00000128


	//----- nvinfo : EIATTR_REGCOUNT
	.align		4
.L_38:
        /*00a8*/ 	.byte	0x04, 0x2f
        /*00aa*/ 	.short	(.L_40 - .L_39)
	.align		4
.L_39:
        /*00ac*/ 	.word	index@(_ZN5flash44flash_bwd_dq_dk_dv_loop_seqk_parallel_kernelI23Flash_bwd_kernel_traitsILi64ELi128ELi128ELi8ELi4ELi4ELi4ELb0ELb0EN7cutlass10bfloat16_tE19Flash_kernel_traitsILi64ELi128ELi128ELi8ES3_EELb1ELb1ELb0ELb0ELb1ELb1ELb0EEEvNS_16Flash_bwd_paramsE)
        /*00b0*/ 	.word	0x000000ff


	//----- nvinfo : EIATTR_FRAME_SIZE
	.align		4
.L_40:
        /*00b4*/ 	.byte	0x04, 0x11
        /*00b6*/ 	.short	(.L_42 - .L_41)
	.align		4
.L_41:
        /*00b8*/ 	.word	index@(_ZN5flash44flash_bwd_dq_dk_dv_loop_seqk_parallel_kernelI23Flash_bwd_kernel_traitsILi64ELi128ELi128ELi8ELi4ELi4ELi4ELb0ELb0EN7cutlass10bfloat16_tE19Flash_kernel_traitsILi64ELi128ELi128ELi8ES3_EELb1ELb1ELb0ELb0ELb1ELb1ELb0EEEvNS_16Flash_bwd_paramsE)
        /*00bc*/ 	.word	0x00000038


	//----- nvinfo : EIATTR_REGCOUNT
	.align		4
.L_42:
        /*00c0*/ 	.byte	0x04, 0x2f
        /*00c2*/ 	.short	(.L_44 - .L_43)
	.align		4
.L_43:
        /*00c4*/ 	.word	index@(_ZN5flash44flash_bwd_dq_dk_dv_loop_seqk_parallel_kernelI23Flash_bwd_kernel_traitsILi64ELi128ELi128ELi8ELi4ELi4ELi4ELb0ELb0EN7cutlass10bfloat16_tE19Flash_kernel_traitsILi64ELi128ELi128ELi8ES3_EELb0ELb1ELb0ELb0ELb0ELb0ELb1EEEvNS_16Flash_bwd_paramsE)
        /*00c8*/ 	.word	0x000000ff


	//----- nvinfo : EIATTR_FRAME_SIZE
	.align		4
.L_44:
        /*00cc*/ 	.byte	0x04, 0x11
        /*00ce*/ 	.short	(.L_46 - .L_45)
	.align		4
.L_45:
        /*00d0*/ 	.word	index@(_ZN5flash44flash_bwd_dq_dk_dv_loop_seqk_parallel_kernelI23Flash_bwd_kernel_traitsILi64ELi128ELi128ELi8ELi4ELi4ELi4ELb0ELb0EN7cutlass10bfloat16_tE19Flash_kernel_traitsILi64ELi128ELi128ELi8ES3_EELb0ELb1ELb0ELb0ELb0ELb0ELb1EEEvNS_16Flash_bwd_paramsE)
        /*00d4*/ 	.word	0x00000140


	//----- nvinfo : EIATTR_REGCOUNT
	.align		4
.L_46:
        /*00d8*/ 	.byte	0x04, 0x2f
        /*00da*/ 	.short	(.L_48 - .L_47)
	.align		4
.L_47:
        /*00dc*/ 	.word	index@(_ZN5flash44flash_bwd_dq_dk_dv_loop_seqk_parallel_kernelI23Flash_bwd_kernel_traitsILi64ELi128ELi128ELi8ELi4ELi4ELi4ELb0ELb0EN7cutlass10bfloat16_tE19Flash_kernel_traitsILi64ELi128ELi128ELi8ES3_EELb1ELb1ELb0ELb0ELb0ELb0ELb0EEEvNS_16Flash_bwd_paramsE)
        /*00e0*/ 	.word	0x000000ff


	//----- nvinfo : EIATTR_FRAME_SIZE
	.align		4
.L_48:
        /*00e4*/ 	.byte	0x04, 0x11
        /*00e6*/ 	.short	(.L_50 - .L_49)
	.align		4
.L_49:
        /*00e8*/ 	.word	index@(_ZN5flash44flash_bwd_dq_dk_dv_loop_seqk_parallel_kernelI23Flash_bwd_kernel_traitsILi64ELi128ELi128ELi8ELi4ELi4ELi4ELb0ELb0EN7cutlass10bfloat16_tE19Flash_kernel_traitsILi64ELi128ELi128ELi8ES3_EELb1ELb1ELb0ELb0ELb0ELb0ELb0EEEvNS_16Flash_bwd_paramsE)
        /*00ec*/ 	.word	0x00000040


	//----- nvinfo : EIATTR_REGCOUNT
	.align		4
.L_50:
        /*00f0*/ 	.byte	0x04, 0x2f
        /*00f2*/ 	.short	(.L_52 - .L_51)
	.align		4
.L_51:
        /*00f4*/ 	.word	index@(_ZN5flash27flash_bwd_convert_dq_kernelI23Flash_bwd_kernel_traitsILi64ELi128ELi128ELi8ELi4ELi4ELi4ELb0ELb0EN7cutlass10bfloat16_tE19Flash_kernel_traitsILi64ELi128ELi128ELi8ES3_EEEEvNS_16Flash_bwd_paramsEi)
        /*00f8*/ 	.word	0x00000040


	//----- nvinfo : EIATTR_FRAME_SIZE
	.align		4
.L_52:
        /*00fc*/ 	.byte	0x04, 0x11
        /*00fe*/ 	.short	(.L_54 - .L_53)
	.align		4
.L_53:
        /*0100*/ 	.word	index@(_ZN5flash27flash_bwd_convert_dq_kernelI23Flash_bwd_kernel_traitsILi64ELi128ELi128ELi8ELi4ELi4ELi4ELb0ELb0EN7cutlass10bfloat16_tE19Flash_kernel_traitsILi64ELi128ELi128ELi8ES3_EEEEvNS_16Flash_bwd_paramsEi)
        /*0104*/ 	.word	0x00000000


	//----- nvinfo : EIATTR_REGCOUNT
	.align		4
.L_54:
        /*0108*/ 	.byte	0x04, 0x2f
        /*010a*/ 	.short	(.L_56 - .L_55)
	.align		4
.L_55:
        /*010c*/ 	.word	index@(_ZN5flash25flash_bwd_dot_do_o_kernelILb1E23Flash_bwd_kernel_traitsILi64ELi64ELi128ELi8ELi2ELi4ELi4ELb1ELb0EN7cutlass10bfloat16_tE19Flash_kernel_traitsILi64ELi64ELi128ELi8ES3_EEEEvNS_16Flash_bwd_paramsE)
        /*0110*/ 	.word	0x00000020


	//----- nvinfo : EIATTR_FRAME_SIZE
	.align		4
.L_56:
        /*0114*/ 	.byte	0x04, 0x11
        /*0116*/ 	.short	(.L_58 - .L_57)
	.align		4
.L_57:
        /*0118*/ 	.word	index@(_ZN5flash25flash_bwd_dot_do_o_kernelILb1E23Flash_bwd_kernel_traitsILi64ELi64ELi128ELi8ELi2ELi4ELi4ELb1ELb0EN7cutlass10bfloat16_tE19Flash_kernel_traitsILi64ELi64ELi128ELi8ES3_EEEEvNS_16Flash_bwd_paramsE)
        /*011c*/ 	.word	0x00000000


	//----- nvinfo : EIATTR_REGCOUNT
	.align		4
.L_58:
        /*0120*/ 	.byte	0x04, 0x2f
        /*0122*/ 	.short	(.L_60 - .L_59)
	.align		4
.L_59:
        /*0124*/ 	.word	index@(_ZN5flash25flash_bwd_dot_do_o_kernelILb0E23Flash_bwd_kernel_traitsILi64ELi64ELi128ELi8ELi2ELi4ELi4ELb1ELb0EN7cutlass10bfloat16_tE19Flash_kernel_traitsILi64ELi64ELi128ELi8ES3_EEEEvNS_16Flash_bwd_paramsE)
        /*0128*/ 	.word	0x00000020


	//----- nvinfo : EIATTR_FRAME_SIZE
	.align		4
.L_60:
        /*012c*/ 	.byte	0x04, 0x11
        /*012e*/ 	.short	(.L_62 - .L_61)
	.align		4
.L_61:
        /*0130*/ 	.word	index@(_ZN5flash25flash_bwd_dot_do_o_kernelILb0E23Flash_bwd_kernel_traitsILi64ELi64ELi128ELi8ELi2ELi4ELi4ELb1ELb0EN7cutlass10bfloat16_tE19Flash_kernel_traitsILi64ELi64ELi128ELi8ES3_EEEEvNS_16Flash_bwd_paramsE)
        /*0134*/ 	.word	0x00000000


	//----- nvinfo : EIATTR_REGCOUNT
	.align		4
.L_62:
        /*0138*/ 	.byte	0x04, 0x2f
        /*013a*/ 	.short	(.L_64 - .L_63)
	.align		4
.L_63:
        /*013c*/ 	.word	index@(_ZN5flash44flash_bwd_dq_dk_dv_loop_seqk_parallel_kernelI23Flash_bwd_kernel_traitsILi64ELi64ELi128ELi8ELi2ELi4ELi4ELb1ELb0EN7cutlass10bfloat16_tE19Flash_kernel_traitsILi64ELi64ELi128ELi8ES3_EELb0ELb1ELb0ELb1ELb0ELb0ELb1EEEvNS_16Flash_bwd_paramsE)
        /*0140*/ 	.word	0x000000ff


	//----- nvinfo : EIATTR_FRAME_SIZE
	.align		4
.L_64:
        /*0144*/ 	.byte	0x04, 0x11
        /*0146*/ 	.short	(.L_66 - .L_65)
	.align		4
.L_65:
        /*0148*/ 	.word	index@(_ZN5flash44flash_bwd_dq_dk_dv_loop_seqk_parallel_kernelI23Flash_bwd_kernel_traitsILi64ELi64ELi128ELi8ELi2ELi4ELi4ELb1ELb0EN7cutlass10bfloat16_tE19Flash_kernel_traitsILi64ELi64ELi128ELi8ES3_EELb0ELb1ELb0ELb1ELb0ELb0ELb1EEEvNS_16Flash_bwd_paramsE)
        /*014c*/ 	.word	0x00000018


	//----- nvinfo : EIATTR_REGCOUNT
	.align		4
.L_66:
        /*0150*/ 	.byte	0x04, 0x2f
        /*0152*/ 	.short	(.L_68 - .L_67)
	.align		4
.L_67:
        /*0154*/ 	.word	index@(_ZN5flash44flash_bwd_dq_dk_dv_loop_seqk_parallel_kernelI23Flash_bwd_kernel_traitsILi64ELi64ELi128ELi8ELi2ELi4ELi4ELb1ELb0EN7cutlass10bfloat16_tE19Flash_kernel_traitsILi64ELi64ELi128ELi8ES3_EELb1ELb1ELb0ELb1ELb0ELb0ELb0EEEvNS_16Flash_bwd_paramsE)
        /*0158*/ 	.word	0x000000ff


	//----- nvinfo : EIATTR_FRAME_SIZE
	.align		4
.L_68:
        /*015c*/ 	.byte	0x04, 0x11
        /*015e*/ 	.short	(.L_70 - .L_69)
	.align		4
.L_69:
        /*0160*/ 	.word	index@(_ZN5flash44flash_bwd_dq_dk_dv_loop_seqk_parallel_kernelI23Flash_bwd_kernel_traitsILi64ELi64ELi128ELi8ELi2ELi4ELi4ELb1ELb0EN7cutlass10bfloat16_tE19Flash_kernel_traitsILi64ELi64ELi128ELi8ES3_EELb1ELb1ELb0ELb1ELb0ELb0ELb0EEEvNS_16Flash_bwd_paramsE)
        /*0164*/ 	.word	0x00000020


	//----- nvinfo : EIATTR_REGCOUNT
	.align		4
.L_70:
        /*0168*/ 	.byte	0x04, 0x2f
        /*016a*/ 	.short	(.L_72 - .L_71)
	.align		4
.L_71:
        /*016c*/ 	.word	index@(_ZN5flash44flash_bwd_dq_dk_dv_loop_seqk_parallel_kernelI23Flash_bwd_kernel_traitsILi64ELi64ELi128ELi8ELi2ELi4ELi4ELb1ELb0EN7cutlass10bfloat16_tE19Flash_kernel_traitsILi64ELi64ELi128ELi8ES3_EELb0ELb1ELb0ELb0ELb0ELb1ELb1EEEvNS_16Flash_bwd_paramsE)
        /*0170*/ 	.word	0x000000ff


	//----- nvinfo : EIATTR_FRAME_SIZE
	.align		4
.L_72:
        /*0174*/ 	.byte	0x04, 0x11
        /*0176*/ 	.short	(.L_74 - .L_73)
	.align		4
.L_73:
        /*0178*/ 	.word	index@(_ZN5flash44flash_bwd_dq_dk_dv_loop_seqk_parallel_kernelI23Flash_bwd_kernel_traitsILi64ELi64ELi128ELi8ELi2ELi4ELi4ELb1ELb0EN7cutlass10bfloat16_tE19Flash_kernel_traitsILi64ELi64ELi128ELi8ES3_EELb0ELb1ELb0ELb0ELb0ELb1ELb1EEEvNS_16Flash_bwd_paramsE)
        /*017c*/ 	.word	0x00000000


	//----- nvinfo : EIATTR_REGCOUNT
	.align		4
.L_74:
        /*0180*/ 	.byte	0x04, 0x2f
        /*0182*/ 	.short	(.L_76 - .L_75)
	.align		4
.L_75:
        /*0184*/ 	.word	index@(_ZN5flash44flash_bwd_dq_dk_dv_loop_seqk_parallel_kernelI23Flash_bwd_kernel_traitsILi64ELi64ELi128ELi8ELi2ELi4ELi4ELb1ELb0EN7cutlass10bfloat16_tE19Flash_kernel_traitsILi64ELi64ELi128ELi8ES3_EELb1ELb1ELb0ELb0ELb0ELb1ELb0EEEvNS_16Flash_bwd_paramsE)
        /*0188*/ 	.word	0x000000fe


	//----- nvinfo : EIATTR_FRAME_SIZE
	.align		4
.L_76:
        /*018c*/ 	.byte	0x04, 0x11
        /*018e*/ 	.short	(.L_78 - .L_77)
	.align		4
.L_77:
        /*0190*/ 	.word	index@(_ZN5flash44flash_bwd_dq_dk_dv_loop_seqk_parallel_kernelI23Flash_bwd_kernel_traitsILi64ELi64ELi128ELi8ELi2ELi4ELi4ELb1ELb0EN7cutlass10bfloat16_tE19Flash_kernel_traitsILi64ELi64ELi128ELi8ES3_EELb1ELb1ELb0ELb0ELb0ELb1ELb0EEEvNS_16Flash_bwd_paramsE)
        /*0194*/ 	.word	0x00000000


	//----- nvinfo : EIATTR_REGCOUNT
	.align		4
.L_78:
        /*0198*/ 	.byte	0x04, 0x2f
        /*019a*/ 	.short	(.L_80 - .L_79)
	.align		4
.L_79:
        /*019c*/ 	.word	index@(_ZN5flash44flash_bwd_dq_dk_dv_loop_seqk_parallel_kernelI23Flash_bwd_kernel_traitsILi64ELi64ELi128ELi8ELi2ELi4ELi4ELb1ELb0EN7cutlass10bfloat16_tE19Flash_kernel_traitsILi64ELi64ELi128ELi8ES3_EELb0ELb1ELb0ELb0ELb1ELb1ELb1EEEvNS_16Flash_bwd_paramsE)
        /*01a0*/ 	.word	0x000000ff


	//----- nvinfo : EIATTR_FRAME_SIZE
	.align		4
.L_80:
        /*01a4*/ 	.byte	0x04, 0x11
        /*01a6*/ 	.short	(.L_82 - .L_81)
	.align		4
.L_81:
        /*01a8*/ 	.word	index@(_ZN5flash44flash_bwd_dq_dk_dv_loop_seqk_parallel_kernelI23Flash_bwd_kernel_traitsILi64ELi64ELi128ELi8ELi2ELi4ELi4ELb1ELb0EN7cutlass10bfloat16_tE19Flash_kernel_traitsILi64ELi64ELi128ELi8ES3_EELb0ELb1ELb0ELb0ELb1ELb1ELb1EEEvNS_16Flash_bwd_paramsE)
        /*01ac*/ 	.word	0x00000000


	//----- nvinfo : EIATTR_REGCOUNT
	.align		4
.L_82:
        /*01b0*/ 	.byte	0x04, 0x2f
        /*01b2*/ 	.short	(.L_84 - .L_83)
	.align		4
.L_83:
        /*01b4*/ 	.word	index@(_ZN5flash44flash_bwd_dq_dk_dv_loop_seqk_parallel_kernelI23Flash_bwd_kernel_traitsILi64ELi64ELi128ELi8ELi2ELi4ELi4ELb1ELb0EN7cutlass10bfloat16_tE19Flash_kernel_traitsILi64ELi64ELi128ELi8ES3_EELb1ELb1ELb0ELb0ELb1ELb1ELb0EEEvNS_16Flash_bwd_paramsE)
        /*01b8*/ 	.word	0x000000ff


	//----- nvinfo : EIATTR_FRAME_SIZE
	.align		4
.L_84:
        /*01bc*/ 	.byte	0x04, 0x11
        /*01be*/ 	.short	(.L_86 - .L_85)
	.align		4
.L_85:
        /*01c0*/ 	.word	index@(_ZN5flash44flash_bwd_dq_dk_dv_loop_seqk_parallel_kernelI23Flash_bwd_kernel_traitsILi64ELi64ELi128ELi8ELi2ELi4ELi4ELb1ELb0EN7cutlass10bfloat16_tE19Flash_kernel_traitsILi64ELi64ELi128ELi8ES3_EELb1ELb1ELb0ELb0ELb1ELb1ELb0EEEvNS_16Flash_bwd_paramsE)
        /*01c4*/ 	.word	0x00000000


	//----- nvinfo : EIATTR_REGCOUNT
	.align		4
.L_86:
        /*01c8*/ 	.byte	0x04, 0x2f
        /*01ca*/ 	.short	(.L_88 - .L_87)
	.align		4
.L_87:
        /*01cc*/ 	.word	index@(_ZN5flash44flash_bwd_dq_dk_dv_loop_seqk_parallel_kernelI23Flash_bwd_kernel_traitsILi64ELi64ELi128ELi8ELi2ELi4ELi4ELb1ELb0EN7cutlass10bfloat16_tE19Flash_kernel_traitsILi64ELi64ELi128ELi8ES3_EELb0ELb1ELb0ELb0ELb0ELb0ELb1EEEvNS_16Flash_bwd_paramsE)
        /*01d0*/ 	.word	0x000000ff


	//----- nvinfo : EIATTR_FRAME_SIZE
	.align		4
.L_88:
        /*01d4*/ 	.byte	0x04, 0x11
        /*01d6*/ 	.short	(.L_90 - .L_89)
	.align		4
.L_89:
        /*01d8*/ 	.word	index@(_ZN5flash44flash_bwd_dq_dk_dv_loop_seqk_parallel_kernelI23Flash_bwd_kernel_traitsILi64ELi64ELi128ELi8ELi2ELi4ELi4ELb1ELb0EN7cutlass10bfloat16_tE19Flash_kernel_traitsILi64ELi64ELi128ELi8ES3_EELb0ELb1ELb0ELb0ELb0ELb0ELb1EEEvNS_16Flash_bwd_paramsE)
        /*01dc*/ 	.word	0x00000008


	//----- nvinfo : EIATTR_REGCOUNT
	.align		4
.L_90:
        /*01e0*/ 	.byte	0x04, 0x2f
        /*01e2*/ 	.short	(.L_92 - .L_91)
	.align		4
.L_91:
        /*01e4*/ 	.word	index@(_ZN5flash44flash_bwd_dq_dk_dv_loop_seqk_parallel_kernelI23Flash_bwd_kernel_traitsILi64ELi64ELi128ELi8ELi2ELi4ELi4ELb1ELb0EN7cutlass10bfloat16_tE19Flash_kernel_traitsILi64ELi64ELi128ELi8ES3_EELb1ELb1ELb0ELb0ELb0ELb0ELb0EEEvNS_16Flash_bwd_paramsE)
        /*01e8*/ 	.word	0x000000ff


	//----- nvinfo : EIATTR_FRAME_SIZE
	.align		4
.L_92:
        /*01ec*/ 	.byte	0x04, 0x11
        /*01ee*/ 	.short	(.L_94 - .L_93)
	.align		4
.L_93:
        /*01f0*/ 	.word	index@(_ZN5flash44flash_bwd_dq_dk_dv_loop_seqk_parallel_kernelI23Flash_bwd_kernel_traitsILi64ELi64ELi128ELi8ELi2ELi4ELi4ELb1ELb0EN7cutlass10bfloat16_tE19Flash_kernel_traitsILi64ELi64ELi128ELi8ES3_EELb1ELb1ELb0ELb0ELb0ELb0ELb0EEEvNS_16Flash_bwd_paramsE)
        /*01f4*/ 	.word	0x00000010


	//----- nvinfo : EIATTR_REGCOUNT
	.align		4
.L_94:
        /*01f8*/ 	.byte	0x04, 0x2f
        /*01fa*/ 	.short	(.L_96 - .L_95)
	.align		4
.L_95:
        /*01fc*/ 	.word	index@(_ZN5flash27flash_bwd_convert_dq_kernelI23Flash_bwd_kernel_traitsILi64ELi64ELi128ELi8ELi2ELi4ELi4ELb1ELb0EN7cutlass10bfloat16_tE19Flash_kernel_traitsILi64ELi64ELi128ELi8ES3_EEEEvNS_16Flash_bwd_paramsEi)
        /*0200*/ 	.word	0x00000020


	//----- nvinfo : EIATTR_FRAME_SIZE
	.align		4
.L_96:
        /*0204*/ 	.byte	0x04, 0x11
        /*0206*/ 	.short	(.L_98 - .L_97)
	.align		4
.L_97:
        /*0208*/ 	.word	index@(_ZN5flash27flash_bwd_convert_dq_kernelI23Flash_bwd_kernel_traitsILi64ELi64ELi128ELi8ELi2ELi4ELi4ELb1ELb0EN7cutlass10bfloat16_tE19Flash_kernel_traitsILi64ELi64ELi128ELi8ES3_EEEEvNS_16Flash_bwd_paramsEi)
        /*020c*/ 	.word	0x00000000


	//----- nvinfo : EIATTR_REGCOUNT
	.align		4
.L_98:
        /*0210*/ 	.byte	0x04, 0x2f
        /*0212*/ 	.short	(.L_100 - .L_99)
	.align		4
.L_99:
        /*0214*/ 	.word	index@(_ZN5flash44flash_bwd_dq_dk_dv_loop_seqk_parallel_kernelI23Flash_bwd_kernel_traitsILi64ELi128ELi128ELi8ELi4ELi4ELi4ELb0ELb0EN7cutlass10bfloat16_tE19Flash_kernel_traitsILi64ELi128ELi128ELi8ES3_EELb0ELb1ELb0ELb1ELb0ELb0ELb0EEEvNS_16Flash_bwd_paramsE)
        /*0218*/ 	.word	0x000000ff


	//----- nvinfo : EIATTR_FRAME_SIZE
	.align		4
.L_100:
        /*021c*/ 	.byte	0x04, 0x11
        /*021e*/ 	.short	(.L_102 - .L_101)
	.align		4
.L_101:
        /*0220*/ 	.word	index@(_ZN5flash44flash_bwd_dq_dk_dv_loop_seqk_parallel_kernelI23Flash_bwd_kernel_traitsILi64ELi128ELi128ELi8ELi4ELi4ELi4ELb0ELb0EN7cutlass10bfloat16_tE19Flash_kernel_traitsILi64ELi128ELi128ELi8ES3_EELb0ELb1ELb0ELb1ELb0ELb0ELb0EEEvNS_16Flash_bwd_paramsE)
        /*0224*/ 	.word	0x00000060


	//----- nvinfo : EIATTR_REGCOUNT
	.align		4
.L_102:
        /*0228*/ 	.byte	0x04, 0x2f
        /*022a*/ 	.short	(.L_104 - .L_103)
	.align		4
.L_103:
        /*022c*/ 	.word	index@(_ZN5flash44flash_bwd_dq_dk_dv_loop_seqk_parallel_kernelI23Flash_bwd_kernel_traitsILi64ELi128ELi128ELi8ELi4ELi4ELi4ELb0ELb0EN7cutlass10bfloat16_tE19Flash_kernel_traitsILi64ELi128ELi128ELi8ES3_EELb0ELb1ELb0ELb0ELb0ELb1ELb0EEEvNS_16Flash_bwd_paramsE)
        /*0230*/ 	.word	0x000000ff


	//----- nvinfo : EIATTR_FRAME_SIZE
	.align		4
.L_104:
        /*0234*/ 	.byte	0x04, 0x11
        /*0236*/ 	.short	(.L_106 - .L_105)
	.align		4
.L_105:
        /*0238*/ 	.word	index@(_ZN5flash44flash_bwd_dq_dk_dv_loop_seqk_parallel_kernelI23Flash_bwd_kernel_traitsILi64ELi128ELi128ELi8ELi4ELi4ELi4ELb0ELb0EN7cutlass10bfloat16_tE19Flash_kernel_traitsILi64ELi128ELi128ELi8ES3_EELb0ELb1ELb0ELb0ELb0ELb1ELb0EEEvNS_16Flash_bwd_paramsE)
        /*023c*/ 	.word	0x00000040


	//----- nvinfo : EIATTR_REGCOUNT
	.align		4
.L_106:
        /*0240*/ 	.byte	0x04, 0x2f
        /*0242*/ 	.short	(.L_108 - .L_107)
	.align		4
.L_107:
        /*0244*/ 	.word	index@(_ZN5flash44flash_bwd_dq_dk_dv_loop_seqk_parallel_kernelI23Flash_bwd_kernel_traitsILi64ELi128ELi128ELi8ELi4ELi4ELi4ELb0ELb0EN7cutlass10bfloat16_tE19Flash_kernel_traitsILi64ELi128ELi128ELi8ES3_EELb0ELb1ELb0ELb0ELb1ELb1ELb0EEEvNS_16Flash_bwd_paramsE)
        /*0248*/ 	.word	0x000000ff


	//----- nvinfo : EIATTR_FRAME_SIZE
	.align		4
.L_108:
        /*024c*/ 	.byte	0x04, 0x11
        /*024e*/ 	.short	(.L_110 - .L_109)
	.align		4
.L_109:
        /*0250*/ 	.word	index@(_ZN5flash44flash_bwd_dq_dk_dv_loop_seqk_parallel_kernelI23Flash_bwd_kernel_traitsILi64ELi128ELi128ELi8ELi4ELi4ELi4ELb0ELb0EN7cutlass10bfloat16_tE19Flash_kernel_traitsILi64ELi128ELi128ELi8ES3_EELb0ELb1ELb0ELb0ELb1ELb1ELb0EEEvNS_16Flash_bwd_paramsE)
        /*0254*/ 	.word	0x00000038


	//----- nvinfo : EIATTR_REGCOUNT
	.align		4
.L_110:
        /*0258*/ 	.byte	0x04, 0x2f
        /*025a*/ 	.short	(.L_112 - .L_111)
	.align		4
.L_111:
        /*025c*/ 	.word	index@(_ZN5flash44flash_bwd_dq_dk_dv_loop_seqk_parallel_kernelI23Flash_bwd_kernel_traitsILi64ELi128ELi128ELi8ELi4ELi4ELi4ELb0ELb0EN7cutlass10bfloat16_tE19Flash_kernel_traitsILi64ELi128ELi128ELi8ES3_EELb0ELb1ELb0ELb0ELb0ELb0ELb0EEEvNS_16Flash_bwd_paramsE)
        /*0260*/ 	.word	0x000000ff


	//----- nvinfo : EIATTR_FRAME_SIZE
	.align		4
.L_112:
        /*0264*/ 	.byte	0x04, 0x11
        /*0266*/ 	.short	(.L_114 - .L_113)
	.align		4
.L_113:
        /*0268*/ 	.word	index@(_ZN5flash44flash_bwd_dq_dk_dv_loop_seqk_parallel_kernelI23Flash_bwd_kernel_traitsILi64ELi128ELi128ELi8ELi4ELi4ELi4ELb0ELb0EN7cutlass10bfloat16_tE19Flash_kernel_traitsILi64ELi128ELi128ELi8ES3_EELb0ELb1ELb0ELb0ELb0ELb0ELb0EEEvNS_16Flash_bwd_paramsE)
        /*026c*/ 	.word	0x00000040


	//----- nvinfo : EIATTR_REGCOUNT
	.align		4
.L_114:
        /*0270*/ 	.byte	0x04, 0x2f
        /*0272*/ 	.short	(.L_116 - .L_115)
	.align		4
.L_115:
        /*0274*/ 	.word	index@(_ZN5flash44flash_bwd_dq_dk_dv_loop_seqk_parallel_kernelI23Flash_bwd_kernel_traitsILi64ELi64ELi128ELi8ELi2ELi4ELi4ELb1ELb0EN7cutlass10bfloat16_tE19Flash_kernel_traitsILi64ELi64ELi128ELi8ES3_EELb0ELb1ELb0ELb1ELb0ELb0ELb0EEEvNS_16Flash_bwd_paramsE)
        /*0278*/ 	.word	0x000000ff


	//----- nvinfo : EIATTR_FRAME_SIZE
	.align		4
.L_116:
        /*027c*/ 	.byte	0x04, 0x11
        /*027e*/ 	.short	(.L_118 - .L_117)
	.align		4
.L_117:
        /*0280*/ 	.word	index@(_ZN5flash44flash_bwd_dq_dk_dv_loop_seqk_parallel_kernelI23Flash_bwd_kernel_traitsILi64ELi64ELi128ELi8ELi2ELi4ELi4ELb1ELb0EN7cutlass10bfloat16_tE19Flash_kernel_traitsILi64ELi64ELi128ELi8ES3_EELb0ELb1ELb0ELb1ELb0ELb0ELb0EEEvNS_16Flash_bwd_paramsE)
        /*0284*/ 	.word	0x00000038


	//----- nvinfo : EIATTR_REGCOUNT
	.align		4
.L_118:
        /*0288*/ 	.byte	0x04, 0x2f
        /*028a*/ 	.short	(.L_120 - .L_119)
	.align		4
.L_119:
        /*028c*/ 	.word	index@(_ZN5flash44flash_bwd_dq_dk_dv_loop_seqk_parallel_kernelI23Flash_bwd_kernel_traitsILi64ELi64ELi128ELi8ELi2ELi4ELi4ELb1ELb0EN7cutlass10bfloat16_tE19Flash_kernel_traitsILi64ELi64ELi128ELi8ES3_EELb0ELb1ELb0ELb0ELb0ELb1ELb0EEEvNS_16Flash_bwd_paramsE)
        /*0290*/ 	.word	0x000000ff


	//----- nvinfo : EIATTR_FRAME_SIZE
	.align		4
.L_120:
        /*0294*/ 	.byte	0x04, 0x11
        /*0296*/ 	.short	(.L_122 - .L_121)
	.align		4
.L_121:
        /*0298*/ 	.word	index@(_ZN5flash44flash_bwd_dq_dk_dv_loop_seqk_parallel_kernelI23Flash_bwd_kernel_traitsILi64ELi64ELi128ELi8ELi2ELi4ELi4ELb1ELb0EN7cutlass10bfloat16_tE19Flash_kernel_traitsILi64ELi64ELi128ELi8ES3_EELb0ELb1ELb0ELb0ELb0ELb1ELb0EEEvNS_16Flash_bwd_paramsE)
        /*029c*/ 	.word	0x00000008


	//----- nvinfo : EIATTR_REGCOUNT
	.align		4
.L_122:
        /*02a0*/ 	.byte	0x04, 0x2f
        /*02a2*/ 	.short	(.L_124 - .L_123)
	.align		4
.L_123:
        /*02a4*/ 	.word	index@(_ZN5flash44flash_bwd_dq_dk_dv_loop_seqk_parallel_kernelI23Flash_bwd_kernel_traitsILi64ELi64ELi128ELi8ELi2ELi4ELi4ELb1ELb0EN7cutlass10bfloat16_tE19Flash_kernel_traitsILi64ELi64ELi128ELi8ES3_EELb0ELb1ELb0ELb0ELb1ELb1ELb0EEEvNS_16Flash_bwd_paramsE)
        /*02a8*/ 	.word	0x000000ff


	//----- nvinfo : EIATTR_FRAME_SIZE
	.align		4
.L_124:
        /*02ac*/ 	.byte	0x04, 0x11
        /*02ae*/ 	.short	(.L_126 - .L_125)
	.align		4
.L_125:
        /*02b0*/ 	.word	index@(_ZN5flash44flash_bwd_dq_dk_dv_loop_seqk_parallel_kernelI23Flash_bwd_kernel_traitsILi64ELi64ELi128ELi8ELi2ELi4ELi4ELb1ELb0EN7cutlass10bfloat16_tE19Flash_kernel_traitsILi64ELi64ELi128ELi8ES3_EELb0ELb1ELb0ELb0ELb1ELb1ELb0EEEvNS_16Flash_bwd_paramsE)
        /*02b4*/ 	.word	0x00000000


	//----- nvinfo : EIATTR_REGCOUNT
	.align		4
.L_126:
        /*02b8*/ 	.byte	0x04, 0x2f
        /*02ba*/ 	.short	(.L_128 - .L_127)
	.align		4
.L_127:
        /*02bc*/ 	.word	index@(_ZN5flash44flash_bwd_dq_dk_dv_loop_seqk_parallel_kernelI23Flash_bwd_kernel_traitsILi64ELi64ELi128ELi8ELi2ELi4ELi4ELb1ELb0EN7cutlass10bfloat16_tE19Flash_kernel_traitsILi64ELi64ELi128ELi8ES3_EELb0ELb1ELb0ELb0ELb0ELb0ELb0EEEvNS_16Flash_bwd_paramsE)
        /*02c0*/ 	.word	0x000000ff


	//----- nvinfo : EIATTR_FRAME_SIZE
	.align		4
.L_128:
        /*02c4*/ 	.byte	0x04, 0x11
        /*02c6*/ 	.short	(.L_130 - .L_129)
	.align		4
.L_129:
        /*02c8*/ 	.word	index@(_ZN5flash44flash_bwd_dq_dk_dv_loop_seqk_parallel_kernelI23Flash_bwd_kernel_traitsILi64ELi64ELi128ELi8ELi2ELi4ELi4ELb1ELb0EN7cutlass10bfloat16_tE19Flash_kernel_traitsILi64ELi64ELi128ELi8ES3_EELb0ELb1ELb0ELb0ELb0ELb0ELb0EEEvNS_16Flash_bwd_paramsE)
        /*02cc*/ 	.word	0x00000008


	//----- nvinfo : EIATTR_MIN_STACK_SIZE
	.align		4
.L_130:
        /*02d0*/ 	.byte	0x04, 0x12
        /*02d2*/ 	.short	(.L_132 - .L_131)
	.align		4
.L_131:
        /*02d4*/ 	.word	index@(_ZN5flash44flash_bwd_dq_dk_dv_loop_seqk_parallel_kernelI23Flash_bwd_kernel_traitsILi64ELi64ELi128ELi8ELi2ELi4ELi4ELb1ELb0EN7cutlass10bfloat16_tE19Flash_kernel_traitsILi64ELi64ELi128ELi8ES3_EELb0ELb1ELb0ELb0ELb0ELb0ELb0EEEvNS_16Flash_bwd_paramsE)
        /*02d8*/ 	.word	0x00000008


	//----- nvinfo : EIATTR_MIN_STACK_SIZE
	.align		4
.L_132:
        /*02dc*/ 	.byte	0x04, 0x12
        /*02de*/ 	.short	(.L_134 - .L_133)
	.align		4
.L_133:
        /*02e0*/ 	.word	index@(_ZN5flash44flash_bwd_dq_dk_dv_loop_seqk_parallel_kernelI23Flash_bwd_kernel_traitsILi64ELi64ELi128ELi8ELi2ELi4ELi4ELb1ELb0EN7cutlass10bfloat16_tE19Flash_kernel_traitsILi64ELi64ELi128ELi8ES3_EELb0ELb1ELb0ELb0ELb1ELb1ELb0EEEvNS_16Flash_bwd_paramsE)
        /*02e4*/ 	.word	0x00000000


	//----- nvinfo : EIATTR_MIN_STACK_SIZE
	.align		4
.L_134:
        /*02e8*/ 	.byte	0x04, 0x12
        /*02ea*/ 	.short	(.L_136 - .L_135)
	.align		4
.L_135:
        /*02ec*/ 	.word	index@(_ZN5flash44flash_bwd_dq_dk_dv_loop_seqk_parallel_kernelI23Flash_bwd_kernel_traitsILi64ELi64ELi128ELi8ELi2ELi4ELi4ELb1ELb0EN7cutlass10bfloat16_tE19Flash_kernel_traitsILi64ELi64ELi128ELi8ES3_EELb0ELb1ELb0ELb0ELb0ELb1ELb0EEEvNS_16Flash_bwd_paramsE)
        /*02f0*/ 	.word	0x00000008


	//----- nvinfo : EIATTR_MIN_STACK_SIZE
	.align		4
.L_136:
        /*02f4*/ 	.byte	0x04, 0x12
        /*02f6*/ 	.short	(.L_138 - .L_137)
	.align		4
.L_137:
        /*02f8*/ 	.word	index@(_ZN5flash44flash_bwd_dq_dk_dv_loop_seqk_parallel_kernelI23Flash_bwd_kernel_traitsILi64ELi64ELi128ELi8ELi2ELi4ELi4ELb1ELb0EN7cutlass10bfloat16_tE19Flash_kernel_traitsILi64ELi64ELi128ELi8ES3_EELb0ELb1ELb0ELb1ELb0ELb0ELb0EEEvNS_16Flash_bwd_paramsE)
        /*02fc*/ 	.word	0x00000038


	//----- nvinfo : EIATTR_MIN_STACK_SIZE
	.align		4
.L_138:
        /*0300*/ 	.byte	0x04, 0x12
        /*0302*/ 	.short	(.L_140 - .L_139)
	.align		4
.L_139:
        /*0304*/ 	.word	index@(_ZN5flash44flash_bwd_dq_dk_dv_loop_seqk_parallel_kernelI23Flash_bwd_kernel_traitsILi64ELi128ELi128ELi8ELi4ELi4ELi4ELb0ELb0EN7cutlass10bfloat16_tE19Flash_kernel_traitsILi64ELi128ELi128ELi8ES3_EELb0ELb1ELb0ELb0ELb0ELb0ELb0EEEvNS_16Flash_bwd_paramsE)
        /*0308*/ 	.word	0x00000040


	//----- nvinfo : EIATTR_MIN_STACK_SIZE
	.align		4
.L_140:
        /*030c*/ 	.byte	0x04, 0x12
        /*030e*/ 	.short	(.L_142 - .L_141)
	.align		4
.L_141:
        /*0310*/ 	.word	index@(_ZN5flash44flash_bwd_dq_dk_dv_loop_seqk_parallel_kernelI23Flash_bwd_kernel_traitsILi64ELi128ELi128ELi8ELi4ELi4ELi4ELb0ELb0EN7cutlass10bfloat16_tE19Flash_kernel_traitsILi64ELi128ELi128ELi8ES3_EELb0ELb1ELb0ELb0ELb1ELb1ELb0EEEvNS_16Flash_bwd_paramsE)
        /*0314*/ 	.word	0x00000038


	//----- nvinfo : EIATTR_MIN_STACK_SIZE
	.align		4
.L_142:
        /*0318*/ 	.byte	0x04, 0x12
        /*031a*/ 	.short	(.L_144 - .L_143)
	.align		4
.L_143:
        /*031c*/ 	.word	index@(_ZN5flash44flash_bwd_dq_dk_dv_loop_seqk_parallel_kernelI23Flash_bwd_kernel_traitsILi64ELi128ELi128ELi8ELi4ELi4ELi4ELb0ELb0EN7cutlass10bfloat16_tE19Flash_kernel_traitsILi64ELi128ELi128ELi8ES3_EELb0ELb1ELb0ELb0ELb0ELb1ELb0EEEvNS_16Flash_bwd_paramsE)
        /*0320*/ 	.word	0x00000040


	//----- nvinfo : EIATTR_MIN_STACK_SIZE
	.align		4
.L_144:
        /*0324*/ 	.byte	0x04, 0x12
        /*0326*/ 	.short	(.L_146 - .L_145)
	.align		4
.L_145:
        /*0328*/ 	.word	index@(_ZN5flash44flash_bwd_dq_dk_dv_loop_seqk_parallel_kernelI23Flash_bwd_kernel_traitsILi64ELi128ELi128ELi8ELi4ELi4ELi4ELb0ELb0EN7cutlass10bfloat16_tE19Flash_kernel_traitsILi64ELi128ELi128ELi8ES3_EELb0ELb1ELb0ELb1ELb0ELb0ELb0EEEvNS_16Flash_bwd_paramsE)
        /*032c*/ 	.word	0x00000060


	//----- nvinfo : EIATTR_MIN_STACK_SIZE
	.align		4
.L_146:
        /*0330*/ 	.byte	0x04, 0x12
        /*0332*/ 	.short	(.L_148 - .L_147)
	.align		4
.L_147:
        /*0334*/ 	.word	index@(_ZN5flash27flash_bwd_convert_dq_kernelI23Flash_bwd_kernel_traitsILi64ELi64ELi128ELi8ELi2ELi4ELi4ELb1ELb0EN7cutlass10bfloat16_tE19Flash_kernel_traitsILi64ELi64ELi128ELi8ES3_EEEEvNS_16Flash_bwd_paramsEi)
        /*0338*/ 	.word	0x00000000


	//----- nvinfo : EIATTR_MIN_STACK_SIZE
	.align		4
.L_148:
        /*033c*/ 	.byte	0x04, 0x12
        /*033e*/ 	.short	(.L_150 - .L_149)
	.align		4
.L_149:
        /*0340*/ 	.word	index@(_ZN5flash44flash_bwd_dq_dk_dv_loop_seqk_parallel_kernelI23Flash_bwd_kernel_traitsILi64ELi64ELi128ELi8ELi2ELi4ELi4ELb1ELb0EN7cutlass10bfloat16_tE19Flash_kernel_traitsILi64ELi64ELi128ELi8ES3_EELb1ELb1ELb0ELb0ELb0ELb0ELb0EEEvNS_16Flash_bwd_paramsE)
        /*0344*/ 	.word	0x00000010


	//----- nvinfo : EIATTR_MIN_STACK_SIZE
	.align		4
.L_150:
        /*0348*/ 	.byte	0x04, 0x12
        /*034a*/ 	.short	(.L_152 - .L_151)
	.align		4
.L_151:
        /*034c*/ 	.word	index@(_ZN5flash44flash_bwd_dq_dk_dv_loop_seqk_parallel_kernelI23Flash_bwd_kernel_traitsILi64ELi64ELi128ELi8ELi2ELi4ELi4ELb1ELb0EN7cutlass10bfloat16_tE19Flash_kernel_traitsILi64ELi64ELi128ELi8ES3_EELb0ELb1ELb0ELb0ELb0ELb0ELb1EEEvNS_16Flash_bwd_paramsE)
        /*0350*/ 	.word	0x00000008


	//----- nvinfo : EIATTR_MIN_STACK_SIZE
	.align		4
.L_152:
        /*0354*/ 	.byte	0x04, 0x12
        /*0356*/ 	.short	(.L_154 - .L_153)
	.align		4
.L_153:
        /*0358*/ 	.word	index@(_ZN5flash44flash_bwd_dq_dk_dv_loop_seqk_parallel_kernelI23Flash_bwd_kernel_traitsILi64ELi64ELi128ELi8ELi2ELi4ELi4ELb1ELb0EN7cutlass10bfloat16_tE19Flash_kernel_traitsILi64ELi64ELi128ELi8ES3_EELb1ELb1ELb0ELb0ELb1ELb1ELb0EEEvNS_16Flash_bwd_paramsE)
        /*035c*/ 	.word	0x00000000


	//----- nvinfo : EIATTR_MIN_STACK_SIZE
	.align		4
.L_154:
        /*0360*/ 	.byte	0x04, 0x12
        /*0362*/ 	.short	(.L_156 - .L_155)
	.align		4
.L_155:
        /*0364*/ 	.word	index@(_ZN5flash44flash_bwd_dq_dk_dv_loop_seqk_parallel_kernelI23Flash_bwd_kernel_traitsILi64ELi64ELi128ELi8ELi2ELi4ELi4ELb1ELb0EN7cutlass10bfloat16_tE19Flash_kernel_traitsILi64ELi64ELi128ELi8ES3_EELb0ELb1ELb0ELb0ELb1ELb1ELb1EEEvNS_16Flash_bwd_paramsE)
        /*0368*/ 	.word	0x00000000


	//----- nvinfo : EIATTR_MIN_STACK_SIZE
	.align		4
.L_156:
        /*036c*/ 	.byte	0x04, 0x12
        /*036e*/ 	.short	(.L_158 - .L_157)
	.align		4
.L_157:
        /*0370*/ 	.word	index@(_ZN5flash44flash_bwd_dq_dk_dv_loop_seqk_parallel_kernelI23Flash_bwd_kernel_traitsILi64ELi64ELi128ELi8ELi2ELi4ELi4ELb1ELb0EN7cutlass10bfloat16_tE19Flash_kernel_traitsILi64ELi64ELi128ELi8ES3_EELb1ELb1ELb0ELb0ELb0ELb1ELb0EEEvNS_16Flash_bwd_paramsE)
        /*0374*/ 	.word	0x00000000


	//----- nvinfo : EIATTR_MIN_STACK_SIZE
	.align		4
.L_158:
        /*0378*/ 	.byte	0x04, 0x12
        /*037a*/ 	.short	(.L_160 - .L_159)
	.align		4
.L_159:
        /*037c*/ 	.word	index@(_ZN5flash44flash_bwd_dq_dk_dv_loop_seqk_parallel_kernelI23Flash_bwd_kernel_traitsILi64ELi64ELi128ELi8ELi2ELi4ELi4ELb1ELb0EN7cutlass10bfloat16_tE19Flash_kernel_traitsILi64ELi64ELi128ELi8ES3_EELb0ELb1ELb0ELb0ELb0ELb1ELb1EEEvNS_16Flash_bwd_paramsE)
        /*0380*/ 	.word	0x00000000


	//----- nvinfo : EIATTR_MIN_STACK_SIZE
	.align		4
.L_160:
        /*0384*/ 	.byte	0x04, 0x12
        /*0386*/ 	.short	(.L_162 - .L_161)
	.align		4
.L_161:
        /*0388*/ 	.word	index@(_ZN5flash44flash_bwd_dq_dk_dv_loop_seqk_parallel_kernelI23Flash_bwd_kernel_traitsILi64ELi64ELi128ELi8ELi2ELi4ELi4ELb1ELb0EN7cutlass10bfloat16_tE19Flash_kernel_traitsILi64ELi64ELi128ELi8ES3_EELb1ELb1ELb0ELb1ELb0ELb0ELb0EEEvNS_16Flash_bwd_paramsE)
        /*038c*/ 	.word	0x00000020


	//----- nvinfo : EIATTR_MIN_STACK_SIZE
	.align		4
.L_162:
        /*0390*/ 	.byte	0x04, 0x12
        /*0392*/ 	.short	(.L_164 - .L_163)
	.align		4
.L_163:
        /*0394*/ 	.word	index@(_ZN5flash44flash_bwd_dq_dk_dv_loop_seqk_parallel_kernelI23Flash_bwd_kernel_traitsILi64ELi64ELi128ELi8ELi2ELi4ELi4ELb1ELb0EN7cutlass10bfloat16_tE19Flash_kernel_traitsILi64ELi64ELi128ELi8ES3_EELb0ELb1ELb0ELb1ELb0ELb0ELb1EEEvNS_16Flash_bwd_paramsE)
        /*0398*/ 	.word	0x00000018


	//----- nvinfo : EIATTR_MIN_STACK_SIZE
	.align		4
.L_164:
        /*039c*/ 	.byte	0x04, 0x12
        /*039e*/ 	.short	(.L_166 - .L_165)
	.align		4
.L_165:
        /*03a0*/ 	.word	index@(_ZN5flash25flash_bwd_dot_do_o_kernelILb0E23Flash_bwd_kernel_traitsILi64ELi64ELi128ELi8ELi2ELi4ELi4ELb1ELb0EN7cutlass10bfloat16_tE19Flash_kernel_traitsILi64ELi64ELi128ELi8ES3_EEEEvNS_16Flash_bwd_paramsE)
        /*03a4*/ 	.word	0x00000000


	//----- nvinfo : EIATTR_MIN_STACK_SIZE
	.align		4
.L_166:
        /*03a8*/ 	.byte	0x04, 0x12
        /*03aa*/ 	.short	(.L_168 - .L_167)
	.align		4
.L_167:
        /*03ac*/ 	.word	index@(_ZN5flash25flash_bwd_dot_do_o_kernelILb1E23Flash_bwd_kernel_traitsILi64ELi64ELi128ELi8ELi2ELi4ELi4ELb1ELb0EN7cutlass10bfloat16_tE19Flash_kernel_traitsILi64ELi64ELi128ELi8ES3_EEEEvNS_16Flash_bwd_paramsE)
        /*03b0*/ 	.word	0x00000000


	//----- nvinfo : EIATTR_MIN_STACK_SIZE
	.align		4
.L_168:
        /*03b4*/ 	.byte	0x04, 0x12
        /*03b6*/ 	.short	(.L_170 - .L_169)
	.align		4
.L_169:
        /*03b8*/ 	.word	index@(_ZN5flash27flash_bwd_convert_dq_kernelI23Flash_bwd_kernel_traitsILi64ELi128ELi128ELi8ELi4ELi4ELi4ELb0ELb0EN7cutlass10bfloat16_tE19Flash_kernel_traitsILi64ELi128ELi128ELi8ES3_EEEEvNS_16Flash_bwd_paramsEi)
        /*03bc*/ 	.word	0x00000000


	//----- nvinfo : EIATTR_MIN_STACK_SIZE
	.align		4
.L_170:
        /*03c0*/ 	.byte	0x04, 0x12
        /*03c2*/ 	.short	(.L_172 - .L_171)
	.align		4
.L_171:
        /*03c4*/ 	.word	index@(_ZN5flash44flash_bwd_dq_dk_dv_loop_seqk_parallel_kernelI23Flash_bwd_kernel_traitsILi64ELi128ELi128ELi8ELi4ELi4ELi4ELb0ELb0EN7cutlass10bfloat16_tE19Flash_kernel_traitsILi64ELi128ELi128ELi8ES3_EELb1ELb1ELb0ELb0ELb0ELb0ELb0EEEvNS_16Flash_bwd_paramsE)
        /*03c8*/ 	.word	0x00000040


	//----- nvinfo : EIATTR_MIN_STACK_SIZE
	.align		4
.L_172:
        /*03cc*/ 	.byte	0x04, 0x12
        /*03ce*/ 	.short	(.L_174 - .L_173)
	.align		4
.L_173:
        /*03d0*/ 	.word	index@(_ZN5flash44flash_bwd_dq_dk_dv_loop_seqk_parallel_kernelI23Flash_bwd_kernel_traitsILi64ELi128ELi128ELi8ELi4ELi4ELi4ELb0ELb0EN7cutlass10bfloat16_tE19Flash_kernel_traitsILi64ELi128ELi128ELi8ES3_EELb0ELb1ELb0ELb0ELb0ELb0ELb1EEEvNS_16Flash_bwd_paramsE)
        /*03d4*/ 	.word	0x00000140


	//----- nvinfo : EIATTR_MIN_STACK_SIZE
	.align		4
.L_174:
        /*03d8*/ 	.byte	0x04, 0x12
        /*03da*/ 	.short	(.L_176 - .L_175)
	.align		4
.L_175:
        /*03dc*/ 	.word	index@(_ZN5flash44flash_bwd_dq_dk_dv_loop_seqk_parallel_kernelI23Flash_bwd_kernel_traitsILi64ELi128ELi128ELi8ELi4ELi4ELi4ELb0ELb0EN7cutlass10bfloat16_tE19Flash_kernel_traitsILi64ELi128ELi128ELi8ES3_EELb1ELb1ELb0ELb0ELb1ELb1ELb0EEEvNS_16Flash_bwd_paramsE)
        /*03e0*/ 	.word	0x00000038


	//----- nvinfo : EIATTR_MIN_STACK_SIZE
	.align		4
.L_176:
        /*03e4*/ 	.byte	0x04, 0x12
        /*03e6*/ 	.short	(.L_178 - .L_177)
	.align		4
.L_177:
        /*03e8*/ 	.word	index@(_ZN5flash44flash_bwd_dq_dk_dv_loop_seqk_parallel_kernelI23Flash_bwd_kernel_traitsILi64ELi128ELi128ELi8ELi4ELi4ELi4ELb0ELb0EN7cutlass10bfloat16_tE19Flash_kernel_traitsILi64ELi128ELi128ELi8ES3_EELb0ELb1ELb0ELb0ELb1ELb1ELb1EEEvNS_16Flash_bwd_paramsE)
        /*03ec*/ 	.word	0x00000128


	//----- nvinfo : EIATTR_MIN_STACK_SIZE
	.align		4
.L_178:
        /*03f0*/ 	.byte	0x04, 0x12
        /*03f2*/ 	.short	(.L_180 - .L_179)
	.align		4
.L_179:
        /*03f4*/ 	.word	index@(_ZN5flash44flash_bwd_dq_dk_dv_loop_seqk_parallel_kernelI23Flash_bwd_kernel_traitsILi64ELi128ELi128ELi8ELi4ELi4ELi4ELb0ELb0EN7cutlass10bfloat16_tE19Flash_kernel_traitsILi64ELi128ELi128ELi8ES3_EELb1ELb1ELb0ELb0ELb0ELb1ELb0EEEvNS_16Flash_bwd_paramsE)
        /*03f8*/ 	.word	0x00000038


	//----- nvinfo : EIATTR_MIN_STACK_SIZE
	.align		4
.L_180:
        /*03fc*/ 	.byte	0x04, 0x12
        /*03fe*/ 	.short	(.L_182 - .L_181)
	.align		4
.L_181:
        /*0400*/ 	.word	index@(_ZN5flash44flash_bwd_dq_dk_dv_loop_seqk_parallel_kernelI23Flash_bwd_kernel_traitsILi64ELi128ELi128ELi8ELi4ELi4ELi4ELb0ELb0EN7cutlass10bfloat16_tE19Flash_kernel_traitsILi64ELi128ELi128ELi8ES3_EELb0ELb1ELb0ELb0ELb0ELb1ELb1EEEvNS_16Flash_bwd_paramsE)
        /*0404*/ 	.word	0x00000140


	//----- nvinfo : EIATTR_MIN_STACK_SIZE
	.align		4
.L_182:
        /*0408*/ 	.byte	0x04, 0x12
        /*040a*/ 	.short	(.L_184 - .L_183)
	.align		4
.L_183:
        /*040c*/ 	.word	index@(_ZN5flash44flash_bwd_dq_dk_dv_loop_seqk_parallel_kernelI23Flash_bwd_kernel_traitsILi64ELi128ELi128ELi8ELi4ELi4ELi4ELb0ELb0EN7cutlass10bfloat16_tE19Flash_kernel_traitsILi64ELi128ELi128ELi8ES3_EELb1ELb1ELb0ELb1ELb0ELb0ELb0EEEvNS_16Flash_bwd_paramsE)
        /*0410*/ 	.word	0x000000c0


	//----- nvinfo : EIATTR_MIN_STACK_SIZE
	.align		4
.L_184:
        /*0414*/ 	.byte	0x04, 0x12
        /*0416*/ 	.short	(.L_186 - .L_185)
	.align		4
.L_185:
        /*0418*/ 	.word	index@(_ZN5flash44flash_bwd_dq_dk_dv_loop_seqk_parallel_kernelI23Flash_bwd_kernel_traitsILi64ELi128ELi128ELi8ELi4ELi4ELi4ELb0ELb0EN7cutlass10bfloat16_tE19Flash_kernel_traitsILi64ELi128ELi128ELi8ES3_EELb0ELb1ELb0ELb1ELb0ELb0ELb1EEEvNS_16Flash_bwd_paramsE)
        /*041c*/ 	.word	0x000001c8


	//----- nvinfo : EIATTR_MIN_STACK_SIZE
	.align		4
.L_186:
        /*0420*/ 	.byte	0x04, 0x12
        /*0422*/ 	.short	(.L_188 - .L_187)
	.align		4
.L_187:
        /*0424*/ 	.word	index@(_ZN5flash25flash_bwd_dot_do_o_kernelILb0E23Flash_bwd_kernel_traitsILi64ELi128ELi128ELi8ELi4ELi4ELi4ELb0ELb0EN7cutlass10bfloat16_tE19Flash_kernel_traitsILi64ELi128ELi128ELi8ES3_EEEEvNS_16Flash_bwd_paramsE)
        /*0428*/ 	.word	0x00000000


	//----- nvinfo : EIATTR_MIN_STACK_SIZE
	.align		4
.L_188:
        /*042c*/ 	.byte	0x04, 0x12
        /*042e*/ 	.short	(.L_190 - .L_189)
	.align		4
.L_189:
        /*0430*/ 	.word	index@(_ZN5flash25flash_bwd_dot_do_o_kernelILb1E23Flash_bwd_kernel_traitsILi64ELi128ELi128ELi8ELi4ELi4ELi4ELb0ELb0EN7cutlass10bfloat16_tE19Flash_kernel_traitsILi64ELi128ELi128ELi8ES3_EEEEvNS_16Flash_bwd_paramsE)
        /*0434*/ 	.word	0x00000000
.L_190:


//--------------------- .nv.compat                --------------------------
	.section	.nv.compat,"",@"SHT_CUDA_COMPAT_INFO"
	.align	4
        /*0000*/ 	.byte	0x02, 0x09, 0x01, 0x00, 0x02, 0x02, 0x01, 0x00, 0x02, 0x05, 0x05, 0x00, 0x03, 0x07, 0x01, 0x01
        /*0010*/ 	.byte	0x02, 0x03, 0x00, 0x00, 0x02, 0x06, 0x01, 0x00, 0x04, 0x0b, 0x08, 0x00, 0x00, 0x00, 0x00, 0x00
        /*0020*/ 	.byte	0x00, 0x00, 0x00, 0x00


//--------------------- .nv.info._ZN5flash44flash_bwd_dq_dk_dv_loop_seqk_parallel_kernelI23Flash_bwd_kernel_traitsILi64ELi64ELi128ELi8ELi2ELi4ELi4ELb1ELb0EN7cutlass10bfloat16_tE19Flash_kernel_traitsILi64ELi64ELi128ELi8ES3_EELb0ELb1ELb0ELb0ELb0ELb0ELb0EEEvNS_16Flash_bwd_paramsE --------------------------
	.section	.nv.info._ZN5flash44flash_bwd_dq_dk_dv_loop_seqk_parallel_kernelI23Flash_bwd_kernel_traitsILi64ELi64ELi128ELi8ELi2ELi4ELi4ELb1ELb0EN7cutlass10bfloat16_tE19Flash_kernel_traitsILi64ELi64ELi128ELi8ES3_EELb0ELb1ELb0ELb0ELb0ELb0ELb0EEEvNS_16Flash_bwd_paramsE,"",@"SHT_CUDA_INFO"
	.sectionflags	@""
	.align	4


	//----- nvinfo : EIATTR_CUDA_API_VERSION
	.align		4
        /*0000*/ 	.byte	0x04, 0x37
        /*0002*/ 	.short	(.L_192 - .L_191)
.L_191:
        /*0004*/ 	.word	0x00000082


	//----- nvinfo : EIATTR_KPARAM_INFO
	.align		4
.L_192:
        /*0008*/ 	.byte	0x04, 0x17
        /*000a*/ 	.short	(.L_194 - .L_193)
.L_193:
        /*000c*/ 	.word	0x00000000
        /*0010*/ 	.short	0x0000
        /*0012*/ 	.short	0x0000
        /*0014*/ 	.byte	0x00, 0xf0, 0x01, 0x0a


	//----- nvinfo : EIATTR_SPARSE_MMA_MASK
	.align		4
.L_194:
        /*0018*/ 	.byte	0x03, 0x50
        /*001a*/ 	.short	0x0000


	//----- nvinfo : EIATTR_MAXREG_COUNT
	.align		4
        /*001c*/ 	.byte	0x03, 0x1b
        /*001e*/ 	.short	0x00ff


	//----- nvinfo : EIATTR_NUM_BARRIERS
	.align		4
        /*0020*/ 	.byte	0x02, 0x4c
        /*0022*/ 	.byte	0x01
	.zero		1


	//----- nvinfo : EIATTR_ANNOTATIONS
	.align		4
        /*0024*/ 	.byte	0x04, 0x55
        /*0026*/ 	.short	(.L_196 - .L_195)


	//   ....[0]....
.L_195:
        /*0028*/ 	.word	0x00000001
        /*002c*/ 	.byte	0x00, 0x06, 0x00, 0x00, 0x01, 0x00, 0x00, 0x00, 0x90, 0x07, 0x00, 0x00, 0x01, 0x00, 0x00, 0x00
        /*003c*/ 	.byte	0x40, 0x16, 0x00, 0x00, 0x01, 0x00, 0x00, 0x00, 0x70, 0x39, 0x00, 0x00


	//----- nvinfo : EIATTR_MERCURY_ISA_VERSION
	.align		4
.L_196:
        /*0048*/ 	.byte	0x03, 0x5f
        /*004a*/ 	.short	0x0101


	//----- nvinfo : EIATTR_EXIT_INSTR_OFFSETS
	.align		4
        /*004c*/ 	.byte	0x04, 0x1c
        /*004e*/ 	.short	(.L_198 - .L_197)


	//   ....[0]....
.L_197:
        /*0050*/ 	.word	0x00000090


	//   ....[1]....
        /*0054*/ 	.word	0x00007d80


	//----- nvinfo : EIATTR_CRS_STACK_SIZE
	.align		4
.L_198:
        /*0058*/ 	.byte	0x04, 0x1e
        /*005a*/ 	.short	(.L_200 - .L_199)
.L_199:
        /*005c*/ 	.word	0x00000000


	//----- nvinfo : EIATTR_CBANK_PARAM_SIZE
	.align		4
.L_200:
        /*0060*/ 	.byte	0x03, 0x19
        /*0062*/ 	.short	0x0280


	//----- nvinfo : EIATTR_PARAM_CBANK
	.align		4
        /*0064*/ 	.byte	0x04, 0x0a
        /*0066*/ 	.short	(.L_202 - .L_201)
	.align		4
.L_201:
        /*0068*/ 	.word	index@(.nv.constant0._ZN5flash44flash_bwd_dq_dk_dv_loop_seqk_parallel_kernelI23Flash_bwd_kernel_traitsILi64ELi64ELi128ELi8ELi2ELi4ELi4ELb1ELb0EN7cutlass10bfloat16_tE19Flash_kernel_traitsILi64ELi64ELi128ELi8ES3_EELb0ELb1ELb0ELb0ELb0ELb0ELb0EEEvNS_16Flash_bwd_paramsE)
        /*006c*/ 	.short	0x0210
        /*006e*/ 	.short	0x0280


	//----- nvinfo : EIATTR_SW_WAR
	.align		4
.L_202:
        /*0070*/ 	.byte	0x04, 0x36
        /*0072*/ 	.short	(.L_204 - .L_203)
.L_203:
        /*0074*/ 	.word	0x00000008
.L_204:


//--------------------- .nv.info._ZN5flash44flash_bwd_dq_dk_dv_loop_seqk_parallel_kernelI23Flash_bwd_kernel_traitsILi64ELi64ELi128ELi8ELi2ELi4ELi4ELb1ELb0EN7cutlass10bfloat16_tE19Flash_kernel_traitsILi64ELi64ELi128ELi8ES3_EELb0ELb1ELb0ELb0ELb1ELb1ELb0EEEvNS_16Flash_bwd_paramsE --------------------------
	.section	.nv.info._ZN5flash44flash_bwd_dq_dk_dv_loop_seqk_parallel_kernelI23Flash_bwd_kernel_traitsILi64ELi64ELi128ELi8ELi2ELi4ELi4ELb1ELb0EN7cutlass10bfloat16_tE19Flash_kernel_traitsILi64ELi64ELi128ELi8ES3_EELb0ELb1ELb0ELb0ELb1ELb1ELb0EEEvNS_16Flash_bwd_paramsE,"",@"SHT_CUDA_INFO"
	.sectionflags	@""
	.align	4


	//----- nvinfo : EIATTR_CUDA_API_VERSION
	.align		4
        /*0000*/ 	.byte	0x04, 0x37
        /*0002*/ 	.short	(.L_206 - .L_205)
.L_205:
        /*0004*/ 	.word	0x00000082


	//----- nvinfo : EIATTR_KPARAM_INFO
	.align		4
.L_206:
        /*0008*/ 	.byte	0x04, 0x17
        /*000a*/ 	.short	(.L_208 - .L_207)
.L_207:
        /*000c*/ 	.word	0x00000000
        /*0010*/ 	.short	0x0000
        /*0012*/ 	.short	0x0000
        /*0014*/ 	.byte	0x00, 0xf0, 0x01, 0x0a


	//----- nvinfo : EIATTR_SPARSE_MMA_MASK
	.align		4
.L_208:
        /*0018*/ 	.byte	0x03, 0x50
        /*001a*/ 	.short	0x0000


	//----- nvinfo : EIATTR_MAXREG_COUNT
	.align		4
        /*001c*/ 	.byte	0x03, 0x1b
        /*001e*/ 	.short	0x00ff


	//----- nvinfo : EIATTR_NUM_BARRIERS
	.align		4
        /*0020*/ 	.byte	0x02, 0x4c
        /*0022*/ 	.byte	0x01
	.zero		1


	//----- nvinfo : EIATTR_MERCURY_ISA_VERSION
	.align		4
        /*0024*/ 	.byte	0x03, 0x5f
        /*0026*/ 	.short	0x0101


	//----- nvinfo : EIATTR_EXIT_INSTR_OFFSETS
	.align		4
        /*0028*/ 	.byte	0x04, 0x1c
        /*002a*/ 	.short	(.L_210 - .L_209)


	//   ....[0]....
.L_209:
        /*002c*/ 	.word	0x00000090


	//   ....[1]....
        /*0030*/ 	.word	0x00005960


	//----- nvinfo : EIATTR_CBANK_PARAM_SIZE
	.align		4
.L_210:
        /*0034*/ 	.byte	0x03, 0x19
        /*0036*/ 	.short	0x0280


	//----- nvinfo : EIATTR_PARAM_CBANK
	.align		4
        /*0038*/ 	.byte	0x04, 0x0a
        /*003a*/ 	.short	(.L_212 - .L_211)
	.align		4
.L_211:
        /*003c*/ 	.word	index@(.nv.constant0._ZN5flash44flash_bwd_dq_dk_dv_loop_seqk_parallel_kernelI23Flash_bwd_kernel_traitsILi64ELi64ELi128ELi8ELi2ELi4ELi4ELb1ELb0EN7cutlass10bfloat16_tE19Flash_kernel_traitsILi64ELi64ELi128ELi8ES3_EELb0ELb1ELb0ELb0ELb1ELb1ELb0EEEvNS_16Flash_bwd_paramsE)
        /*0040*/ 	.short	0x0210
        /*0042*/ 	.short	0x0280


	//----- nvinfo : EIATTR_SW_WAR
	.align		4
.L_212:
        /*0044*/ 	.byte	0x04, 0x36
        /*0046*/ 	.short	(.L_214 - .L_213)
.L_213:
        /*0048*/ 	.word	0x00000008
.L_214:


//--------------------- .nv.info._ZN5flash44flash_bwd_dq_dk_dv_loop_seqk_parallel_kernelI23Flash_bwd_kernel_traitsILi64ELi64ELi128ELi8ELi2ELi4ELi4ELb1ELb0EN7cutlass10bfloat16_tE19Flash_kernel_traitsILi64ELi64ELi128ELi8ES3_EELb0ELb1ELb0ELb0ELb0ELb1ELb0EEEvNS_16Flash_bwd_paramsE --------------------------
	.section	.nv.info._ZN5flash44flash_bwd_dq_dk_dv_loop_seqk_parallel_kernelI23Flash_bwd_kernel_traitsILi64ELi64ELi128ELi8ELi2ELi4ELi4ELb1ELb0EN7cutlass10bfloat16_tE19Flash_kernel_traitsILi64ELi64ELi128ELi8ES3_EELb0ELb1ELb0ELb0ELb0ELb1ELb0EEEvNS_16Flash_bwd_paramsE,"",@"SHT_CUDA_INFO"
	.sectionflags	@""
	.align	4


	//----- nvinfo : EIATTR_CUDA_API_VERSION
	.align		4
        /*0000*/ 	.byte	0x04, 0x37
        /*0002*/ 	.short	(.L_216 - .L_215)
.L_215:
        /*0004*/ 	.word	0x00000082


	//----- nvinfo : EIATTR_KPARAM_INFO
	.align		4
.L_216:
        /*0008*/ 	.byte	0x04, 0x17
        /*000a*/ 	.short	(.L_218 - .L_217)
.L_217:
        /*000c*/ 	.word	0x00000000
        /*0010*/ 	.short	0x0000
        /*0012*/ 	.short	0x0000
        /*0014*/ 	.byte	0x00, 0xf0, 0x01, 0x0a


	//----- nvinfo : EIATTR_SPARSE_MMA_MASK
	.align		4
.L_218:
        /*0018*/ 	.byte	0x03, 0x50
        /*001a*/ 	.short	0x0000


	//----- nvinfo : EIATTR_MAXREG_COUNT
	.align		4
        /*001c*/ 	.byte	0x03, 0x1b
        /*001e*/ 	.short	0x00ff


	//----- nvinfo : EIATTR_NUM_BARRIERS
	.align		4
        /*0020*/ 	.byte	0x02, 0x4c
        /*0022*/ 	.byte	0x01
	.zero		1


	//----- nvinfo : EIATTR_ANNOTATIONS
	.align		4
        /*0024*/ 	.byte	0x04, 0x55
        /*0026*/ 	.short	(.L_220 - .L_219)


	//   ....[0]....
.L_219:
        /*0028*/ 	.word	0x00000001
        /*002c*/ 	.byte	0x50, 0x05, 0x00, 0x00, 0x01, 0x00, 0x00, 0x00, 0x40, 0x16, 0x00, 0x00


	//----- nvinfo : EIATTR_MERCURY_ISA_VERSION
	.align		4
.L_220:
        /*0038*/ 	.byte	0x03, 0x5f
        /*003a*/ 	.short	0x0101


	//----- nvinfo : EIATTR_EXIT_INSTR_OFFSETS
	.align		4
        /*003c*/ 	.byte	0x04, 0x1c
        /*003e*/ 	.short	(.L_222 - .L_221)


	//   ....[0]....
.L_221:
        /*0040*/ 	.word	0x00000090


	//   ....[1]....
        /*0044*/ 	.word	0x00007560


	//----- nvinfo : EIATTR_CRS_STACK_SIZE
	.align		4
.L_222:
        /*0048*/ 	.byte	0x04, 0x1e
        /*004a*/ 	.short	(.L_224 - .L_223)
.L_223:
        /*004c*/ 	.word	0x00000000


	//----- nvinfo : EIATTR_CBANK_PARAM_SIZE
	.align		4
.L_224:
        /*0050*/ 	.byte	0x03, 0x19
        /*0052*/ 	.short	0x0280


	//----- nvinfo : EIATTR_PARAM_CBANK
	.align		4
        /*0054*/ 	.byte	0x04, 0x0a
        /*0056*/ 	.short	(.L_226 - .L_225)
	.align		4
.L_225:
        /*0058*/ 	.word	index@(.nv.constant0._ZN5flash44flash_bwd_dq_dk_dv_loop_seqk_parallel_kernelI23Flash_bwd_kernel_traitsILi64ELi64ELi128ELi8ELi2ELi4ELi4ELb1ELb0EN7cutlass10bfloat16_tE19Flash_kernel_traitsILi64ELi64ELi128ELi8ES3_EELb0ELb1ELb0ELb0ELb0ELb1ELb0EEEvNS_16Flash_bwd_paramsE)
        /*005c*/ 	.short	0x0210
        /*005e*/ 	.short	0x0280


	//----- nvinfo : EIATTR_SW_WAR
	.align		4
.L_226:
        /*0060*/ 	.byte	0x04, 0x36
        /*0062*/ 	.short	(.L_228 - .L_227)
.L_227:
        /*0064*/ 	.word	0x00000008
.L_228:


//--------------------- .nv.info._ZN5flash44flash_bwd_dq_dk_dv_loop_seqk_parallel_kernelI23Flash_bwd_kernel_traitsILi64ELi64ELi128ELi8ELi2ELi4ELi4ELb1ELb0EN7cutlass10bfloat16_tE19Flash_kernel_traitsILi64ELi64ELi128ELi8ES3_EELb0ELb1ELb0ELb1ELb0ELb0ELb0EEEvNS_16Flash_bwd_paramsE --------------------------
	.section	.nv.info._ZN5flash44flash_bwd_dq_dk_dv_loop_seqk_parallel_kernelI23Flash_bwd_kernel_traitsILi64ELi64ELi128ELi8ELi2ELi4ELi4ELb1ELb0EN7cutlass10bfloat16_tE19Flash_kernel_traitsILi64ELi64ELi128ELi8ES3_EELb0ELb1ELb0ELb1ELb0ELb0ELb0EEEvNS_16Flash_bwd_paramsE,"",@"SHT_CUDA_INFO"
	.sectionflags	@""
	.align	4


	//----- nvinfo : EIATTR_CUDA_API_VERSION
	.align		4
        /*0000*/ 	.byte	0x04, 0x37
        /*0002*/ 	.short	(.L_230 - .L_229)
.L_229:
        /*0004*/ 	.word	0x00000082


	//----- nvinfo : EIATTR_KPARAM_INFO
	.align		4
.L_230:
        /*0008*/ 	.byte	0x04, 0x17
        /*000a*/ 	.short	(.L_232 - .L_231)
.L_231:
        /*000c*/ 	.word	0x00000000
        /*0010*/ 	.short	0x0000
        /*0012*/ 	.short	0x0000
        /*0014*/ 	.byte	0x00, 0xf0, 0x01, 0x0a


	//----- nvinfo : EIATTR_SPARSE_MMA_MASK
	.align		4
.L_232:
        /*0018*/ 	.byte	0x03, 0x50
        /*001a*/ 	.short	0x0000


	//----- nvinfo : EIATTR_MAXREG_COUNT
	.align		4
        /*001c*/ 	.byte	0x03, 0x1b
        /*001e*/ 	.short	0x00ff


	//----- nvinfo : EIATTR_NUM_BARRIERS
	.align		4
        /*0020*/ 	.byte	0x02, 0x4c
        /*0022*/ 	.byte	0x01
	.zero		1


	//----- nvinfo : EIATTR_ANNOTATIONS
	.align		4
        /*0024*/ 	.byte	0x04, 0x55
        /*0026*/ 	.short	(.L_234 - .L_233)


	//   ....[0]....
.L_233:
        /*0028*/ 	.word	0x00000001
        /*002c*/ 	.byte	0xe0, 0x04, 0x00, 0x00, 0x01, 0x00, 0x00, 0x00, 0x30, 0x05, 0x00, 0x00, 0x01, 0x00, 0x00, 0x00
        /* <DEDUP_REMOVED lines=14> */
        /*011c*/ 	.byte	0x70, 0x82, 0x00, 0x00


	//----- nvinfo : EIATTR_MERCURY_ISA_VERSION
	.align		4
.L_234:
        /*0120*/ 	.byte	0x03, 0x5f
        /*0122*/ 	.short	0x0101


	//----- nvinfo : EIATTR_EXIT_INSTR_OFFSETS
	.align		4
        /*0124*/ 	.byte	0x04, 0x1c
        /*0126*/ 	.short	(.L_236 - .L_235)


	//   ....[0]....
.L_235:
        /*0128*/ 	.word	0x00000090


	//   ....[1]....
        /*012c*/ 	.word	0x000082a0


	//----- nvinfo : EIATTR_CRS_STACK_SIZE
	.align		4
.L_236:
        /*0130*/ 	.byte	0x04, 0x1e
        /*0132*/ 	.short	(.L_238 - .L_237)
.L_237:
        /*0134*/ 	.word	0x00000000


	//----- nvinfo : EIATTR_CBANK_PARAM_SIZE
	.align		4
.L_238:
        /*0138*/ 	.byte	0x03, 0x19
        /*013a*/ 	.short	0x0280


	//----- nvinfo : EIATTR_PARAM_CBANK
	.align		4
        /*013c*/ 	.byte	0x04, 0x0a
        /*013e*/ 	.short	(.L_240 - .L_239)
	.align		4
.L_239:
        /*0140*/ 	.word	index@(.nv.constant0._ZN5flash44flash_bwd_dq_dk_dv_loop_seqk_parallel_kernelI23Flash_bwd_kernel_traitsILi64ELi64ELi128ELi8ELi2ELi4ELi4ELb1ELb0EN7cutlass10bfloat16_tE19Flash_kernel_traitsILi64ELi64ELi128ELi8ES3_EELb0ELb1ELb0ELb1ELb0ELb0ELb0EEEvNS_16Flash_bwd_paramsE)
        /*0144*/ 	.short	0x0210
        /*0146*/ 	.short	0x0280


	//----- nvinfo : EIATTR_SW_WAR
	.align		4
.L_240:
        /*0148*/ 	.byte	0x04, 0x36
        /*014a*/ 	.short	(.L_242 - .L_241)
.L_241:
        /*014c*/ 	.word	0x00000008
.L_242:


//--------------------- .nv.info._ZN5flash44flash_bwd_dq_dk_dv_loop_seqk_parallel_kernelI23Flash_bwd_kernel_traitsILi64ELi128ELi128ELi8ELi4ELi4ELi4ELb0ELb0EN7cutlass10bfloat16_tE19Flash_kernel_traitsILi64ELi128ELi128ELi8ES3_EELb0ELb1ELb0ELb0ELb0ELb0ELb0EEEvNS_16Flash_bwd_paramsE --------------------------
	.section	.nv.info._ZN5flash44flash_bwd_dq_dk_dv_loop_seqk_parallel_kernelI23Flash_bwd_kernel_traitsILi64ELi128ELi128ELi8ELi4ELi4ELi4ELb0ELb0EN7cutlass10bfloat16_tE19Flash_kernel_traitsILi64ELi128ELi128ELi8ES3_EELb0ELb1ELb0ELb0ELb0ELb0ELb0EEEvNS_16Flash_bwd_paramsE,"",@"SHT_CUDA_INFO"
	.sectionflags	@""
	.align	4


	//----- nvinfo : EIATTR_CUDA_API_VERSION
	.align		4
        /*0000*/ 	.byte	0x04, 0x37
        /*0002*/ 	.short	(.L_244 - .L_243)
.L_243:
        /*0004*/ 	.word	0x00000082


	//----- nvinfo : EIATTR_KPARAM_INFO
	.align		4
.L_244:
        /*0008*/ 	.byte	0x04, 0x17
        /*000a*/ 	.short	(.L_246 - .L_245)
.L_245:
        /*000c*/ 	.word	0x00000000
        /*0010*/ 	.short	0x0000
        /*0012*/ 	.short	0x0000
        /*0014*/ 	.byte	0x00, 0xf0, 0x01, 0x0a


	//----- nvinfo : EIATTR_SPARSE_MMA_MASK
	.align		4
.L_246:
        /*0018*/ 	.byte	0x03, 0x50
        /*001a*/ 	.short	0x0000


	//----- nvinfo : EIATTR_MAXREG_COUNT
	.align		4
        /*001c*/ 	.byte	0x03, 0x1b
        /*001e*/ 	.short	0x00ff


	//----- nvinfo : EIATTR_NUM_BARRIERS
	.align		4
        /*0020*/ 	.byte	0x02, 0x4c
        /*0022*/ 	.byte	0x01
	.zero		1


	//----- nvinfo : EIATTR_ANNOTATIONS
	.align		4
        /*0024*/ 	.byte	0x04, 0x55
        /*0026*/ 	.short	(.L_248 - .L_247)


	//   ....[0]....
.L_247:
        /* <DEDUP_REMOVED lines=15> */
        /*010c*/ 	.byte	0xf0, 0x9e, 0x00, 0x00, 0x01, 0x00, 0x00, 0x00, 0x00, 0x9f, 0x00, 0x00


	//----- nvinfo : EIATTR_MERCURY_ISA_VERSION
	.align		4
.L_248:
        /*0118*/ 	.byte	0x03, 0x5f
        /*011a*/ 	.short	0x0101


	//----- nvinfo : EIATTR_EXIT_INSTR_OFFSETS
	.align		4
        /*011c*/ 	.byte	0x04, 0x1c
        /*011e*/ 	.short	(.L_250 - .L_249)


	//   ....[0]....
.L_249:
        /*0120*/ 	.word	0x000000a0


	//   ....[1]....
        /*0124*/ 	.word	0x0000b310


	//----- nvinfo : EIATTR_CRS_STACK_SIZE
	.align		4
.L_250:
        /*0128*/ 	.byte	0x04, 0x1e
        /*012a*/ 	.short	(.L_252 - .L_251)
.L_251:
        /*012c*/ 	.word	0x00000000


	//----- nvinfo : EIATTR_CBANK_PARAM_SIZE
	.align		4
.L_252:
        /*0130*/ 	.byte	0x03, 0x19
        /*0132*/ 	.short	0x0280


	//----- nvinfo : EIATTR_PARAM_CBANK
	.align		4
        /*0134*/ 	.byte	0x04, 0x0a
        /*0136*/ 	.short	(.L_254 - .L_253)
	.align		4
.L_253:
        /*0138*/ 	.word	index@(.nv.constant0._ZN5flash44flash_bwd_dq_dk_dv_loop_seqk_parallel_kernelI23Flash_bwd_kernel_traitsILi64ELi128ELi128ELi8ELi4ELi4ELi4ELb0ELb0EN7cutlass10bfloat16_tE19Flash_kernel_traitsILi64ELi128ELi128ELi8ES3_EELb0ELb1ELb0ELb0ELb0ELb0ELb0EEEvNS_16Flash_bwd_paramsE)
        /*013c*/ 	.short	0x0210
        /*013e*/ 	.short	0x0280


	//----- nvinfo : EIATTR_SW_WAR
	.align		4
.L_254:
        /*0140*/ 	.byte	0x04, 0x36
        /*0142*/ 	.short	(.L_256 - .L_255)
.L_255:
        /*0144*/ 	.word	0x00000008
.L_256:


//--------------------- .nv.info._ZN5flash44flash_bwd_dq_dk_dv_loop_seqk_parallel_kernelI23Flash_bwd_kernel_traitsILi64ELi128ELi128ELi8ELi4ELi4ELi4ELb0ELb0EN7cutlass10bfloat16_tE19Flash_kernel_traitsILi64ELi128ELi128ELi8ES3_EELb0ELb1ELb0ELb0ELb1ELb1ELb0EEEvNS_16Flash_bwd_paramsE --------------------------
	.section	.nv.info._ZN5flash44flash_bwd_dq_dk_dv_loop_seqk_parallel_kernelI23Flash_bwd_kernel_traitsILi64ELi128ELi128ELi8ELi4ELi4ELi4ELb0ELb0EN7cutlass10bfloat16_tE19Flash_kernel_traitsILi64ELi128ELi128ELi8ES3_EELb0ELb1ELb0ELb0ELb1ELb1ELb0EEEvNS_16Flash_bwd_paramsE,"",@"SHT_CUDA_INFO"
	.sectionflags	@""
	.align	4


	//----- nvinfo : EIATTR_CUDA_API_VERSION
	.align		4
        /*0000*/ 	.byte	0x04, 0x37
        /*0002*/ 	.short	(.L_258 - .L_257)
.L_257:
        /*0004*/ 	.word	0x00000082


	//----- nvinfo : EIATTR_KPARAM_INFO
	.align		4
.L_258:
        /*0008*/ 	.byte	0x04, 0x17
        /*000a*/ 	.short	(.L_260 - .L_259)
.L_259:
        /*000c*/ 	.word	0x00000000
        /*0010*/ 	.short	0x0000
        /*0012*/ 	.short	0x0000
        /*0014*/ 	.byte	0x00, 0xf0, 0x01, 0x0a


	//----- nvinfo : EIATTR_SPARSE_MMA_MASK
	.align		4
.L_260:
        /*0018*/ 	.byte	0x03, 0x50
        /*001a*/ 	.short	0x0000


	//----- nvinfo : EIATTR_MAXREG_COUNT
	.align		4
        /*001c*/ 	.byte	0x03, 0x1b
        /*001e*/ 	.short	0x00ff


	//----- nvinfo : EIATTR_NUM_BARRIERS
	.align		4
        /*0020*/ 	.byte	0x02, 0x4c
        /*0022*/ 	.byte	0x01
	.zero		1


	//----- nvinfo : EIATTR_ANNOTATIONS
	.align		4
        /*0024*/ 	.byte	0x04, 0x55
        /*0026*/ 	.short	(.L_262 - .L_261)


	//   ....[0]....
.L_261:
        /* <DEDUP_REMOVED lines=14> */


	//----- nvinfo : EIATTR_MERCURY_ISA_VERSION
	.align		4
.L_262:
        /*00f8*/ 	.byte	0x03, 0x5f
        /*00fa*/ 	.short	0x0101


	//----- nvinfo : EIATTR_EXIT_INSTR_OFFSETS
	.align		4
        /*00fc*/ 	.byte	0x04, 0x1c
        /*00fe*/ 	.short	(.L_264 - .L_263)


	//   ....[0]....
.L_263:
        /*0100*/ 	.word	0x000000a0


	//   ....[1]....
        /*0104*/ 	.word	0x00007f50


	//----- nvinfo : EIATTR_CBANK_PARAM_SIZE
	.align		4
.L_264:
        /*0108*/ 	.byte	0x03, 0x19
        /*010a*/ 	.short	0x0280


	//----- nvinfo : EIATTR_PARAM_CBANK
	.align		4
        /*010c*/ 	.byte	0x04, 0x0a
        /*010e*/ 	.short	(.L_266 - .L_265)
	.align		4
.L_265:
        /*0110*/ 	.word	index@(.nv.constant0._ZN5flash44flash_bwd_dq_dk_dv_loop_seqk_parallel_kernelI23Flash_bwd_kernel_traitsILi64ELi128ELi128ELi8ELi4ELi4ELi4ELb0ELb0EN7cutlass10bfloat16_tE19Flash_kernel_traitsILi64ELi128ELi128ELi8ES3_EELb0ELb1ELb0ELb0ELb1ELb1ELb0EEEvNS_16Flash_bwd_paramsE)
        /*0114*/ 	.short	0x0210
        /*0116*/ 	.short	0x0280


	//----- nvinfo : EIATTR_SW_WAR
	.align		4
.L_266:
        /*0118*/ 	.byte	0x04, 0x36
        /*011a*/ 	.short	(.L_268 - .L_267)
.L_267:
        /*011c*/ 	.word	0x00000008
.L_268:


//--------------------- .nv.info._ZN5flash44flash_bwd_dq_dk_dv_loop_seqk_parallel_kernelI23Flash_bwd_kernel_traitsILi64ELi128ELi128ELi8ELi4ELi4ELi4ELb0ELb0EN7cutlass10bfloat16_tE19Flash_kernel_traitsILi64ELi128ELi128ELi8ES3_EELb0ELb1ELb0ELb0ELb0ELb1ELb0EEEvNS_16Flash_bwd_paramsE --------------------------
	.section	.nv.info._ZN5flash44flash_bwd_dq_dk_dv_loop_seqk_parallel_kernelI23Flash_bwd_kernel_traitsILi64ELi128ELi128ELi8ELi4ELi4ELi4ELb0ELb0EN7cutlass10bfloat16_tE19Flash_kernel_traitsILi64ELi128ELi128ELi8ES3_EELb0ELb1ELb0ELb0ELb0ELb1ELb0EEEvNS_16Flash_bwd_paramsE,"",@"SHT_CUDA_INFO"
	.sectionflags	@""
	.align	4


	//----- nvinfo : EIATTR_CUDA_API_VERSION
	.align		4
        /*0000*/ 	.byte	0x04, 0x37
        /*0002*/ 	.short	(.L_270 - .L_269)
.L_269:
        /*0004*/ 	.word	0x00000082


	//----- nvinfo : EIATTR_KPARAM_INFO
	.align		4
.L_270:
        /*0008*/ 	.byte	0x04, 0x17
        /*000a*/ 	.short	(.L_272 - .L_271)
.L_271:
        /*000c*/ 	.word	0x00000000
        /*0010*/ 	.short	0x0000
        /*0012*/ 	.short	0x0000
        /*0014*/ 	.byte	0x00, 0xf0, 0x01, 0x0a


	//----- nvinfo : EIATTR_SPARSE_MMA_MASK
	.align		4
.L_272:
        /*0018*/ 	.byte	0x03, 0x50
        /*001a*/ 	.short	0x0000


	//----- nvinfo : EIATTR_MAXREG_COUNT
	.align		4
        /*001c*/ 	.byte	0x03, 0x1b
        /*001e*/ 	.short	0x00ff


	//----- nvinfo : EIATTR_NUM_BARRIERS
	.align		4
        /*0020*/ 	.byte	0x02, 0x4c
        /*0022*/ 	.byte	0x01
	.zero		1


	//----- nvinfo : EIATTR_ANNOTATIONS
	.align		4
        /*0024*/ 	.byte	0x04, 0x55
        /*0026*/ 	.short	(.L_274 - .L_273)


	//   ....[0]....
.L_273:
        /* <DEDUP_REMOVED lines=16> */


	//----- nvinfo : EIATTR_MERCURY_ISA_VERSION
	.align		4
.L_274:
        /*0118*/ 	.byte	0x03, 0x5f
        /*011a*/ 	.short	0x0101


	//----- nvinfo : EIATTR_INT_WARP_WIDE_INSTR_OFFSETS
	.align		4
        /*011c*/ 	.byte	0x04, 0x31
        /*011e*/ 	.short	(.L_276 - .L_275)


	//   ....[0]....
.L_275:
        /*0120*/ 	.word	0x00002d50


	//----- nvinfo : EIATTR_EXIT_INSTR_OFFSETS
	.align		4
.L_276:
        /*0124*/ 	.byte	0x04, 0x1c
        /*0126*/ 	.short	(.L_278 - .L_277)


	//   ....[0]....
.L_277:
        /*0128*/ 	.word	0x000000c0


	//   ....[1]....
        /*012c*/ 	.word	0x0000a310


	//----- nvinfo : EIATTR_CRS_STACK_SIZE
	.align		4
.L_278:
        /*0130*/ 	.byte	0x04, 0x1e
        /*0132*/ 	.short	(.L_280 - .L_279)
.L_279:
        /*0134*/ 	.word	0x00000000


	//----- nvinfo : EIATTR_CBANK_PARAM_SIZE
	.align		4
.L_280:
        /*0138*/ 	.byte	0x03, 0x19
        /*013a*/ 	.short	0x0280


	//----- nvinfo : EIATTR_PARAM_CBANK
	.align		4
        /*013c*/ 	.byte	0x04, 0x0a
        /*013e*/ 	.short	(.L_282 - .L_281)
	.align		4
.L_281:
        /*0140*/ 	.word	index@(.nv.constant0._ZN5flash44flash_bwd_dq_dk_dv_loop_seqk_parallel_kernelI23Flash_bwd_kernel_traitsILi64ELi128ELi128ELi8ELi4ELi4ELi4ELb0ELb0EN7cutlass10bfloat16_tE19Flash_kernel_traitsILi64ELi128ELi128ELi8ES3_EELb0ELb1ELb0ELb0ELb0ELb1ELb0EEEvNS_16Flash_bwd_paramsE)
        /*0144*/ 	.short	0x0210
        /*0146*/ 	.short	0x0280


	//----- nvinfo : EIATTR_SW_WAR
	.align		4
.L_282:
        /*0148*/ 	.byte	0x04, 0x36
        /*014a*/ 	.short	(.L_284 - .L_283)
.L_283:
        /*014c*/ 	.word	0x00000008
.L_284:


//--------------------- .nv.info._ZN5flash44flash_bwd_dq_dk_dv_loop_seqk_parallel_kernelI23Flash_bwd_kernel_traitsILi64ELi128ELi128ELi8ELi4ELi4ELi4ELb0ELb0EN7cutlass10bfloat16_tE19Flash_kernel_traitsILi64ELi128ELi128ELi8ES3_EELb0ELb1ELb0ELb1ELb0ELb0ELb0EEEvNS_16Flash_bwd_paramsE --------------------------
	.section	.nv.info._ZN5flash44flash_bwd_dq_dk_dv_loop_seqk_parallel_kernelI23Flash_bwd_kernel_traitsILi64ELi128ELi128ELi8ELi4ELi4ELi4ELb0ELb0EN7cutlass10bfloat16_tE19Flash_kernel_traitsILi64ELi128ELi128ELi8ES3_EELb0ELb1ELb0ELb1ELb0ELb0ELb0EEEvNS_16Flash_bwd_paramsE,"",@"SHT_CUDA_INFO"
	.sectionflags	@""
	.align	4


	//----- nvinfo : EIATTR_CUDA_API_VERSION
	.align		4
        /*0000*/ 	.byte	0x04, 0x37
        /*0002*/ 	.short	(.L_286 - .L_285)
.L_285:
        /*0004*/ 	.word	0x00000082


	//----- nvinfo : EIATTR_KPARAM_INFO
	.align		4
.L_286:
        /*0008*/ 	.byte	0x04, 0x17
        /*000a*/ 	.short	(.L_288 - .L_287)
.L_287:
        /*000c*/ 	.word	0x00000000
        /*0010*/ 	.short	0x0000
        /*0012*/ 	.short	0x0000
        /*0014*/ 	.byte	0x00, 0xf0, 0x01, 0x0a


	//----- nvinfo : EIATTR_SPARSE_MMA_MASK
	.align		4
.L_288:
        /*0018*/ 	.byte	0x03, 0x50
        /*001a*/ 	.short	0x0000


	//----- nvinfo : EIATTR_MAXREG_COUNT
	.align		4
        /*001c*/ 	.byte	0x03, 0x1b
        /*001e*/ 	.short	0x00ff


	//----- nvinfo : EIATTR_NUM_BARRIERS
	.align		4
        /*0020*/ 	.byte	0x02, 0x4c
        /*0022*/ 	.byte	0x01
	.zero		1


	//----- nvinfo : EIATTR_ANNOTATIONS
	.align		4
        /*0024*/ 	.byte	0x04, 0x55
        /*0026*/ 	.short	(.L_290 - .L_289)


	//   ....[0]....
.L_289:
        /* <DEDUP_REMOVED lines=26> */


	//----- nvinfo : EIATTR_MERCURY_ISA_VERSION
	.align		4
.L_290:
        /*01b0*/ 	.byte	0x03, 0x5f
        /*01b2*/ 	.short	0x0101


	//----- nvinfo : EIATTR_EXIT_INSTR_OFFSETS
	.align		4
        /*01b4*/ 	.byte	0x04, 0x1c
        /*01b6*/ 	.short	(.L_292 - .L_291)


	//   ....[0]....
.L_291:
        /*01b8*/ 	.word	0x000000c0


	//   ....[1]....
        /*01bc*/ 	.word	0x0000b9c0


	//----- nvinfo : EIATTR_CRS_STACK_SIZE
	.align		4
.L_292:
        /*01c0*/ 	.byte	0x04, 0x1e
        /*01c2*/ 	.short	(.L_294 - .L_293)
.L_293:
        /*01c4*/ 	.word	0x00000000


	//----- nvinfo : EIATTR_CBANK_PARAM_SIZE
	.align		4
.L_294:
        /*01c8*/ 	.byte	0x03, 0x19
        /*01ca*/ 	.short	0x0280


	//----- nvinfo : EIATTR_PARAM_CBANK
	.align		4
        /*01cc*/ 	.byte	0x04, 0x0a
        /*01ce*/ 	.short	(.L_296 - .L_295)
	.align		4
.L_295:
        /*01d0*/ 	.word	index@(.nv.constant0._ZN5flash44flash_bwd_dq_dk_dv_loop_seqk_parallel_kernelI23Flash_bwd_kernel_traitsILi64ELi128ELi128ELi8ELi4ELi4ELi4ELb0ELb0EN7cutlass10bfloat16_tE19Flash_kernel_traitsILi64ELi128ELi128ELi8ES3_EELb0ELb1ELb0ELb1ELb0ELb0ELb0EEEvNS_16Flash_bwd_paramsE)
        /*01d4*/ 	.short	0x0210
        /*01d6*/ 	.short	0x0280


	//----- nvinfo : EIATTR_SW_WAR
	.align		4
.L_296:
        /*01d8*/ 	.byte	0x04, 0x36
        /*01da*/ 	.short	(.L_298 - .L_297)
.L_297:
        /*01dc*/ 	.word	0x00000008
.L_298:


//--------------------- .nv.info._ZN5flash27flash_bwd_convert_dq_kernelI23Flash_bwd_kernel_traitsILi64ELi64ELi128ELi8ELi2ELi4ELi4ELb1ELb0EN7cutlass10bfloat16_tE19Flash_kernel_traitsILi64ELi64ELi128ELi8ES3_EEEEvNS_16Flash_bwd_paramsEi --------------------------
	.section	.nv.info._ZN5flash27flash_bwd_convert_dq_kernelI23Flash_bwd_kernel_traitsILi64ELi64ELi128ELi8ELi2ELi4ELi4ELb1ELb0EN7cutlass10bfloat16_tE19Flash_kernel_traitsILi64ELi64ELi128ELi8ES3_EEEEvNS_16Flash_bwd_paramsEi,"",@"SHT_CUDA_INFO"
	.sectionflags	@""
	.align	4


	//----- nvinfo : EIATTR_CUDA_API_VERSION
	.align		4
        /*0000*/ 	.byte	0x04, 0x37
        /*0002*/ 	.short	(.L_300 - .L_299)
.L_299:
        /*0004*/ 	.word	0x00000082


	//----- nvinfo : EIATTR_KPARAM_INFO
	.align		4
.L_300:
        /*0008*/ 	.byte	0x04, 0x17
        /*000a*/ 	.short	(.L_302 - .L_301)
.L_301:
        /*000c*/ 	.word	0x00000000
        /*0010*/ 	.short	0x0001
        /*0012*/ 	.short	0x0280
        /*0014*/ 	.byte	0x00, 0xf0, 0x11, 0x00


	//----- nvinfo : EIATTR_KPARAM_INFO
	.align		4
.L_302:
        /*0018*/ 	.byte	0x04, 0x17
        /*001a*/ 	.short	(.L_304 - .L_303)
.L_303:
        /*001c*/ 	.word	0x00000000
        /*0020*/ 	.short	0x0000
        /*0022*/ 	.short	0x0000
        /*0024*/ 	.byte	0x00, 0xf0, 0x01, 0x0a


	//----- nvinfo : EIATTR_SPARSE_MMA_MASK
	.align		4
.L_304:
        /*0028*/ 	.byte	0x03, 0x50
        /*002a*/ 	.short	0x0000


	//----- nvinfo : EIATTR_MAXREG_COUNT
	.align		4
        /*002c*/ 	.byte	0x03, 0x1b
        /*002e*/ 	.short	0x00ff


	//----- nvinfo : EIATTR_NUM_BARRIERS
	.align		4
        /*0030*/ 	.byte	0x02, 0x4c
        /*0032*/ 	.byte	0x01
	.zero		1


	//----- nvinfo : EIATTR_MERCURY_ISA_VERSION
	.align		4
        /*0034*/ 	.byte	0x03, 0x5f
        /*0036*/ 	.short	0x0101


	//----- nvinfo : EIATTR_EXIT_INSTR_OFFSETS
	.align		4
        /*0038*/ 	.byte	0x04, 0x1c
        /*003a*/ 	.short	(.L_306 - .L_305)


	//   ....[0]....
.L_305:
        /*003c*/ 	.word	0x00000160


	//   ....[1]....
        /*0040*/ 	.word	0x00001c40


	//   ....[2]....
        /*0044*/ 	.word	0x00001d00


	//----- nvinfo : EIATTR_CRS_STACK_SIZE
	.align		4
.L_306:
        /*0048*/ 	.byte	0x04, 0x1e
        /*004a*/ 	.short	(.L_308 - .L_307)
.L_307:
        /*004c*/ 	.word	0x00000000


	//----- nvinfo : EIATTR_CBANK_PARAM_SIZE
	.align		4
.L_308:
        /*0050*/ 	.byte	0x03, 0x19
        /*0052*/ 	.short	0x0284


	//----- nvinfo : EIATTR_PARAM_CBANK
	.align		4
        /*0054*/ 	.byte	0x04, 0x0a
        /*0056*/ 	.short	(.L_310 - .L_309)
	.align		4
.L_309:
        /*0058*/ 	.word	index@(.nv.constant0._ZN5flash27flash_bwd_convert_dq_kernelI23Flash_bwd_kernel_traitsILi64ELi64ELi128ELi8ELi2ELi4ELi4ELb1ELb0EN7cutlass10bfloat16_tE19Flash_kernel_traitsILi64ELi64ELi128ELi8ES3_EEEEvNS_16Flash_bwd_paramsEi)
        /*005c*/ 	.short	0x0210
        /*005e*/ 	.short	0x0284


	//----- nvinfo : EIATTR_SW_WAR
	.align		4
.L_310:
        /*0060*/ 	.byte	0x04, 0x36
        /*0062*/ 	.short	(.L_312 - .L_311)
.L_311:
        /*0064*/ 	.word	0x00000008
.L_312:


//--------------------- .nv.info._ZN5flash44flash_bwd_dq_dk_dv_loop_seqk_parallel_kernelI23Flash_bwd_kernel_traitsILi64ELi64ELi128ELi8ELi2ELi4ELi4ELb1ELb0EN7cutlass10bfloat16_tE19Flash_kernel_traitsILi64ELi64ELi128ELi8ES3_EELb1ELb1ELb0ELb0ELb0ELb0ELb0EEEvNS_16Flash_bwd_paramsE --------------------------
	.section	.nv.info._ZN5flash44flash_bwd_dq_dk_dv_loop_seqk_parallel_kernelI23Flash_bwd_kernel_traitsILi64ELi64ELi128ELi8ELi2ELi4ELi4ELb1ELb0EN7cutlass10bfloat16_tE19Flash_kernel_traitsILi64ELi64ELi128ELi8ES3_EELb1ELb1ELb0ELb0ELb0ELb0ELb0EEEvNS_16Flash_bwd_paramsE,"",@"SHT_CUDA_INFO"
	.sectionflags	@""
	.align	4


	//----- nvinfo : EIATTR_CUDA_API_VERSION
	.align		4
        /*0000*/ 	.byte	0x04, 0x37
        /*0002*/ 	.short	(.L_314 - .L_313)
.L_313:
        /*0004*/ 	.word	0x00000082


	//----- nvinfo : EIATTR_KPARAM_INFO
	.align		4
.L_314:
        /*0008*/ 	.byte	0x04, 0x17
        /*000a*/ 	.short	(.L_316 - .L_315)
.L_315:
        /*000c*/ 	.word	0x00000000
        /*0010*/ 	.short	0x0000
        /*0012*/ 	.short	0x0000
        /*0014*/ 	.byte	0x00, 0xf0, 0x01, 0x0a


	//----- nvinfo : EIATTR_SPARSE_MMA_MASK
	.align		4
.L_316:
        /*0018*/ 	.byte	0x03, 0x50
        /*001a*/ 	.short	0x0000


	//----- nvinfo : EIATTR_MAXREG_COUNT
	.align		4
        /*001c*/ 	.byte	0x03, 0x1b
        /*001e*/ 	.short	0x00ff


	//----- nvinfo : EIATTR_NUM_BARRIERS
	.align		4
        /*0020*/ 	.byte	0x02, 0x4c
        /*0022*/ 	.byte	0x01
	.zero		1


	//----- nvinfo : EIATTR_ANNOTATIONS
	.align		4
        /*0024*/ 	.byte	0x04, 0x55
        /*0026*/ 	.short	(.L_318 - .L_317)


	//   ....[0]....
.L_317:
        /*0028*/ 	.word	0x00000001
        /*002c*/ 	.byte	0x50, 0x08, 0x00, 0x00, 0x01, 0x00, 0x00, 0x00, 0x80, 0x08, 0x00, 0x00, 0x01, 0x00, 0x00, 0x00
        /*003c*/ 	.byte	0xb0, 0x08, 0x00, 0x00, 0x01, 0x00, 0x00, 0x00, 0x10, 0x09, 0x00, 0x00, 0x01, 0x00, 0x00, 0x00
        /*004c*/ 	.byte	0x50, 0x7a, 0x00, 0x00, 0x01, 0x00, 0x00, 0x00, 0x80, 0x7a, 0x00, 0x00, 0x01, 0x00, 0x00, 0x00
        /*005c*/ 	.byte	0x90, 0x7a, 0x00, 0x00, 0x01, 0x00, 0x00, 0x00, 0xa0, 0x7a, 0x00, 0x00


	//----- nvinfo : EIATTR_MERCURY_ISA_VERSION
	.align		4
.L_318:
        /*0068*/ 	.byte	0x03, 0x5f
        /*006a*/ 	.short	0x0101


	//----- nvinfo : EIATTR_EXIT_INSTR_OFFSETS
	.align		4
        /*006c*/ 	.byte	0x04, 0x1c
        /*006e*/ 	.short	(.L_320 - .L_319)


	//   ....[0]....
.L_319:
        /*0070*/ 	.word	0x00000090


	//   ....[1]....
        /*0074*/ 	.word	0x00008f90


	//----- nvinfo : EIATTR_CRS_STACK_SIZE
	.align		4
.L_320:
        /*0078*/ 	.byte	0x04, 0x1e
        /*007a*/ 	.short	(.L_322 - .L_321)
.L_321:
        /*007c*/ 	.word	0x00000000


	//----- nvinfo : EIATTR_CBANK_PARAM_SIZE
	.align		4
.L_322:
        /*0080*/ 	.byte	0x03, 0x19
        /*0082*/ 	.short	0x0280


	//----- nvinfo : EIATTR_PARAM_CBANK
	.align		4
        /*0084*/ 	.byte	0x04, 0x0a
        /*0086*/ 	.short	(.L_324 - .L_323)
	.align		4
.L_323:
        /*0088*/ 	.word	index@(.nv.constant0._ZN5flash44flash_bwd_dq_dk_dv_loop_seqk_parallel_kernelI23Flash_bwd_kernel_traitsILi64ELi64ELi128ELi8ELi2ELi4ELi4ELb1ELb0EN7cutlass10bfloat16_tE19Flash_kernel_traitsILi64ELi64ELi128ELi8ES3_EELb1ELb1ELb0ELb0ELb0ELb0ELb0EEEvNS_16Flash_bwd_paramsE)
        /*008c*/ 	.short	0x0210
        /*008e*/ 	.short	0x0280


	//----- nvinfo : EIATTR_SW_WAR
	.align		4
.L_324:
        /*0090*/ 	.byte	0x04, 0x36
        /*0092*/ 	.short	(.L_326 - .L_325)
.L_325:
        /*0094*/ 	.word	0x00000008
.L_326:


//--------------------- .nv.info._ZN5flash44flash_bwd_dq_dk_dv_loop_seqk_parallel_kernelI23Flash_bwd_kernel_traitsILi64ELi64ELi128ELi8ELi2ELi4ELi4ELb1ELb0EN7cutlass10bfloat16_tE19Flash_kernel_traitsILi64ELi64ELi128ELi8ES3_EELb0ELb1ELb0ELb0ELb0ELb0ELb1EEEvNS_16Flash_bwd_paramsE --------------------------
	.section	.nv.info._ZN5flash44flash_bwd_dq_dk_dv_loop_seqk_parallel_kernelI23Flash_bwd_kernel_traitsILi64ELi64ELi128ELi8ELi2ELi4ELi4ELb1ELb0EN7cutlass10bfloat16_tE19Flash_kernel_traitsILi64ELi64ELi128ELi8ES3_EELb0ELb1ELb0ELb0ELb0ELb0ELb1EEEvNS_16Flash_bwd_paramsE,"",@"SHT_CUDA_INFO"
	.sectionflags	@""
	.align	4


	//----- nvinfo : EIATTR_CUDA_API_VERSION
	.align		4
        /*0000*/ 	.byte	0x04, 0x37
        /*0002*/ 	.short	(.L_328 - .L_327)
.L_327:
        /*0004*/ 	.word	0x00000082


	//----- nvinfo : EIATTR_KPARAM_INFO
	.align		4
.L_328:
        /*0008*/ 	.byte	0x04, 0x17
        /*000a*/ 	.short	(.L_330 - .L_329)
.L_329:
        /*000c*/ 	.word	0x00000000
        /*0010*/ 	.short	0x0000
        /*0012*/ 	.short	0x0000
        /*0014*/ 	.byte	0x00, 0xf0, 0x01, 0x0a


	//----- nvinfo : EIATTR_SPARSE_MMA_MASK
	.align		4
.L_330:
        /*0018*/ 	.byte	0x03, 0x50
        /*001a*/ 	.short	0x0000


	//----- nvinfo : EIATTR_MAXREG_COUNT
	.align		4
        /*001c*/ 	.byte	0x03, 0x1b
        /*001e*/ 	.short	0x00ff


	//----- nvinfo : EIATTR_NUM_BARRIERS
	.align		4
        /*0020*/ 	.byte	0x02, 0x4c
        /*0022*/ 	.byte	0x01
	.zero		1


	//----- nvinfo : EIATTR_ANNOTATIONS
	.align		4
        /*0024*/ 	.byte	0x04, 0x55
        /*0026*/ 	.short	(.L_332 - .L_331)


	//   ....[0]....
.L_331:
        /*0028*/ 	.word	0x00000001
        /*002c*/ 	.byte	0xa0, 0x00, 0x00, 0x00, 0x01, 0x00, 0x00, 0x00, 0x80, 0x8f, 0x00, 0x00


	//----- nvinfo : EIATTR_MERCURY_ISA_VERSION
	.align		4
.L_332:
        /*0038*/ 	.byte	0x03, 0x5f
        /*003a*/ 	.short	0x0101


	//----- nvinfo : EIATTR_EXIT_INSTR_OFFSETS
	.align		4
        /*003c*/ 	.byte	0x04, 0x1c
        /*003e*/ 	.short	(.L_334 - .L_333)


	//   ....[0]....
.L_333:
        /*0040*/ 	.word	0x000000c0


	//   ....[1]....
        /*0044*/ 	.word	0x00009000


	//----- nvinfo : EIATTR_CRS_STACK_SIZE
	.align		4
.L_334:
        /*0048*/ 	.byte	0x04, 0x1e
        /*004a*/ 	.short	(.L_336 - .L_335)
.L_335:
        /*004c*/ 	.word	0x00000000


	//----- nvinfo : EIATTR_CBANK_PARAM_SIZE
	.align		4
.L_336:
        /*0050*/ 	.byte	0x03, 0x19
        /*0052*/ 	.short	0x0280


	//----- nvinfo : EIATTR_PARAM_CBANK
	.align		4
        /*0054*/ 	.byte	0x04, 0x0a
        /*0056*/ 	.short	(.L_338 - .L_337)
	.align		4
.L_337:
        /*0058*/ 	.word	index@(.nv.constant0._ZN5flash44flash_bwd_dq_dk_dv_loop_seqk_parallel_kernelI23Flash_bwd_kernel_traitsILi64ELi64ELi128ELi8ELi2ELi4ELi4ELb1ELb0EN7cutlass10bfloat16_tE19Flash_kernel_traitsILi64ELi64ELi128ELi8ES3_EELb0ELb1ELb0ELb0ELb0ELb0ELb1EEEvNS_16Flash_bwd_paramsE)
        /*005c*/ 	.short	0x0210
        /*005e*/ 	.short	0x0280


	//----- nvinfo : EIATTR_SW_WAR
	.align		4
.L_338:
        /*0060*/ 	.byte	0x04, 0x36
        /*0062*/ 	.short	(.L_340 - .L_339)
.L_339:
        /*0064*/ 	.word	0x00000008
.L_340:


//--------------------- .nv.info._ZN5flash44flash_bwd_dq_dk_dv_loop_seqk_parallel_kernelI23Flash_bwd_kernel_traitsILi64ELi64ELi128ELi8ELi2ELi4ELi4ELb1ELb0EN7cutlass10bfloat16_tE19Flash_kernel_traitsILi64ELi64ELi128ELi8ES3_EELb1ELb1ELb0ELb0ELb1ELb1ELb0EEEvNS_16Flash_bwd_paramsE --------------------------
	.section	.nv.info._ZN5flash44flash_bwd_dq_dk_dv_loop_seqk_parallel_kernelI23Flash_bwd_kernel_traitsILi64ELi64ELi128ELi8ELi2ELi4ELi4ELb1ELb0EN7cutlass10bfloat16_tE19Flash_kernel_traitsILi64ELi64ELi128ELi8ES3_EELb1ELb1ELb0ELb0ELb1ELb1ELb0EEEvNS_16Flash_bwd_paramsE,"",@"SHT_CUDA_INFO"
	.sectionflags	@""
	.align	4


	//----- nvinfo : EIATTR_CUDA_API_VERSION
	.align		4
        /*0000*/ 	.byte	0x04, 0x37
        /*0002*/ 	.short	(.L_342 - .L_341)
.L_341:
        /*0004*/ 	.word	0x00000082


	//----- nvinfo : EIATTR_KPARAM_INFO
	.align		4
.L_342:
        /*0008*/ 	.byte	0x04, 0x17
        /*000a*/ 	.short	(.L_344 - .L_343)
.L_343:
        /*000c*/ 	.word	0x00000000
        /*0010*/ 	.short	0x0000
        /*0012*/ 	.short	0x0000
        /*0014*/ 	.byte	0x00, 0xf0, 0x01, 0x0a


	//----- nvinfo : EIATTR_SPARSE_MMA_MASK
	.align		4
.L_344:
        /*0018*/ 	.byte	0x03, 0x50
        /*001a*/ 	.short	0x0000


	//----- nvinfo : EIATTR_MAXREG_COUNT
	.align		4
        /*001c*/ 	.byte	0x03, 0x1b
        /*001e*/ 	.short	0x00ff


	//----- nvinfo : EIATTR_NUM_BARRIERS
	.align		4
        /*0020*/ 	.byte	0x02, 0x4c
        /*0022*/ 	.byte	0x01
	.zero		1


	//----- nvinfo : EIATTR_MERCURY_ISA_VERSION
	.align		4
        /*0024*/ 	.byte	0x03, 0x5f
        /*0026*/ 	.short	0x0101


	//----- nvinfo : EIATTR_EXIT_INSTR_OFFSETS
	.align		4
        /*0028*/ 	.byte	0x04, 0x1c
        /*002a*/ 	.short	(.L_346 - .L_345)


	//   ....[0]....
.L_345:
        /*002c*/ 	.word	0x00000090


	//   ....[1]....
        /*0030*/ 	.word	0x00006c50


	//----- nvinfo : EIATTR_CBANK_PARAM_SIZE
	.align		4
.L_346:
        /*0034*/ 	.byte	0x03, 0x19
        /*0036*/ 	.short	0x0280


	//----- nvinfo : EIATTR_PARAM_CBANK
	.align		4
        /*0038*/ 	.byte	0x04, 0x0a
        /*003a*/ 	.short	(.L_348 - .L_347)
	.align		4
.L_347:
        /*003c*/ 	.word	index@(.nv.constant0._ZN5flash44flash_bwd_dq_dk_dv_loop_seqk_parallel_kernelI23Flash_bwd_kernel_traitsILi64ELi64ELi128ELi8ELi2ELi4ELi4ELb1ELb0EN7cutlass10bfloat16_tE19Flash_kernel_traitsILi64ELi64ELi128ELi8ES3_EELb1ELb1ELb0ELb0ELb1ELb1ELb0EEEvNS_16Flash_bwd_paramsE)
        /*0040*/ 	.short	0x0210
        /*0042*/ 	.short	0x0280


	//----- nvinfo : EIATTR_SW_WAR
	.align		4
.L_348:
        /*0044*/ 	.byte	0x04, 0x36
        /*0046*/ 	.short	(.L_350 - .L_349)
.L_349:
        /*0048*/ 	.word	0x00000008
.L_350:


//--------------------- .nv.info._ZN5flash44flash_bwd_dq_dk_dv_loop_seqk_parallel_kernelI23Flash_bwd_kernel_traitsILi64ELi64ELi128ELi8ELi2ELi4ELi4ELb1ELb0EN7cutlass10bfloat16_tE19Flash_kernel_traitsILi64ELi64ELi128ELi8ES3_EELb0ELb1ELb0ELb0ELb1ELb1ELb1EEEvNS_16Flash_bwd_paramsE --------------------------
	.section	.nv.info._ZN5flash44flash_bwd_dq_dk_dv_loop_seqk_parallel_kernelI23Flash_bwd_kernel_traitsILi64ELi64ELi128ELi8ELi2ELi4ELi4ELb1ELb0EN7cutlass10bfloat16_tE19Flash_kernel_traitsILi64ELi64ELi128ELi8ES3_EELb0ELb1ELb0ELb0ELb1ELb1ELb1EEEvNS_16Flash_bwd_paramsE,"",@"SHT_CUDA_INFO"
	.sectionflags	@""
	.align	4


	//----- nvinfo : EIATTR_CUDA_API_VERSION
	.align		4
        /*0000*/ 	.byte	0x04, 0x37
        /*0002*/ 	.short	(.L_352 - .L_351)
.L_351:
        /*0004*/ 	.word	0x00000082


	//----- nvinfo : EIATTR_KPARAM_INFO
	.align		4
.L_352:
        /*0008*/ 	.byte	0x04, 0x17
        /*000a*/ 	.short	(.L_354 - .L_353)
.L_353:
        /*000c*/ 	.word	0x00000000
        /*0010*/ 	.short	0x0000
        /*0012*/ 	.short	0x0000
        /*0014*/ 	.byte	0x00, 0xf0, 0x01, 0x0a


	//----- nvinfo : EIATTR_SPARSE_MMA_MASK
	.align		4
.L_354:
        /*0018*/ 	.byte	0x03, 0x50
        /*001a*/ 	.short	0x0000


	//----- nvinfo : EIATTR_MAXREG_COUNT
	.align		4
        /*001c*/ 	.byte	0x03, 0x1b
        /*001e*/ 	.short	0x00ff


	//----- nvinfo : EIATTR_NUM_BARRIERS
	.align		4
        /*0020*/ 	.byte	0x02, 0x4c
        /*0022*/ 	.byte	0x01
	.zero		1


	//----- nvinfo : EIATTR_MERCURY_ISA_VERSION
	.align		4
        /*0024*/ 	.byte	0x03, 0x5f
        /*0026*/ 	.short	0x0101


	//----- nvinfo : EIATTR_EXIT_INSTR_OFFSETS
	.align		4
        /*0028*/ 	.byte	0x04, 0x1c
        /*002a*/ 	.short	(.L_356 - .L_355)


	//   ....[0]....
.L_355:
        /*002c*/ 	.word	0x00000090


	//   ....[1]....
        /*0030*/ 	.word	0x00006710


	//----- nvinfo : EIATTR_CBANK_PARAM_SIZE
	.align		4
.L_356:
        /*0034*/ 	.byte	0x03, 0x19
        /*0036*/ 	.short	0x0280


	//----- nvinfo : EIATTR_PARAM_CBANK
	.align		4
        /*0038*/ 	.byte	0x04, 0x0a
        /*003a*/ 	.short	(.L_358 - .L_357)
	.align		4
.L_357:
        /*003c*/ 	.word	index@(.nv.constant0._ZN5flash44flash_bwd_dq_dk_dv_loop_seqk_parallel_kernelI23Flash_bwd_kernel_traitsILi64ELi64ELi128ELi8ELi2ELi4ELi4ELb1ELb0EN7cutlass10bfloat16_tE19Flash_kernel_traitsILi64ELi64ELi128ELi8ES3_EELb0ELb1ELb0ELb0ELb1ELb1ELb1EEEvNS_16Flash_bwd_paramsE)
        /*0040*/ 	.short	0x0210
        /*0042*/ 	.short	0x0280


	//----- nvinfo : EIATTR_SW_WAR
	.align		4
.L_358:
        /*0044*/ 	.byte	0x04, 0x36
        /*0046*/ 	.short	(.L_360 - .L_359)
.L_359:
        /*0048*/ 	.word	0x00000008
.L_360:


//--------------------- .nv.info._ZN5flash44flash_bwd_dq_dk_dv_loop_seqk_parallel_kernelI23Flash_bwd_kernel_traitsILi64ELi64ELi128ELi8ELi2ELi4ELi4ELb1ELb0EN7cutlass10bfloat16_tE19Flash_kernel_traitsILi64ELi64ELi128ELi8ES3_EELb1ELb1ELb0ELb0ELb0ELb1ELb0EEEvNS_16Flash_bwd_paramsE --------------------------
	.section	.nv.info._ZN5flash44flash_bwd_dq_dk_dv_loop_seqk_parallel_kernelI23Flash_bwd_kernel_traitsILi64ELi64ELi128ELi8ELi2ELi4ELi4ELb1ELb0EN7cutlass10bfloat16_tE19Flash_kernel_traitsILi64ELi64ELi128ELi8ES3_EELb1ELb1ELb0ELb0ELb0ELb1ELb0EEEvNS_16Flash_bwd_paramsE,"",@"SHT_CUDA_INFO"
	.sectionflags	@""
	.align	4


	//----- nvinfo : EIATTR_CUDA_API_VERSION
	.align		4
        /*0000*/ 	.byte	0x04, 0x37
        /*0002*/ 	.short	(.L_362 - .L_361)
.L_361:
        /*0004*/ 	.word	0x00000082


	//----- nvinfo : EIATTR_KPARAM_INFO
	.align		4
.L_362:
        /*0008*/ 	.byte	0x04, 0x17
        /*000a*/ 	.short	(.L_364 - .L_363)
.L_363:
        /*000c*/ 	.word	0x00000000
        /*0010*/ 	.short	0x0000
        /*0012*/ 	.short	0x0000
        /*0014*/ 	.byte	0x00, 0xf0, 0x01, 0x0a


	//----- nvinfo : EIATTR_SPARSE_MMA_MASK
	.align		4
.L_364:
        /*0018*/ 	.byte	0x03, 0x50
        /*001a*/ 	.short	0x0000


	//----- nvinfo : EIATTR_MAXREG_COUNT
	.align		4
        /*001c*/ 	.byte	0x03, 0x1b
        /*001e*/ 	.short	0x00ff


	//----- nvinfo : EIATTR_NUM_BARRIERS
	.align		4
        /*0020*/ 	.byte	0x02, 0x4c
        /*0022*/ 	.byte	0x01
	.zero		1


	//----- nvinfo : EIATTR_MERCURY_ISA_VERSION
	.align		4
        /*0024*/ 	.byte	0x03, 0x5f
        /*0026*/ 	.short	0x0101


	//----- nvinfo : EIATTR_EXIT_INSTR_OFFSETS
	.align		4
        /*0028*/ 	.byte	0x04, 0x1c
        /*002a*/ 	.short	(.L_366 - .L_365)


	//   ....[0]....
.L_365:
        /*002c*/ 	.word	0x00000080


	//   ....[1]....
        /*0030*/ 	.word	0x00008670


	//----- nvinfo : EIATTR_CRS_STACK_SIZE
	.align		4
.L_366:
        /*0034*/ 	.byte	0x04, 0x1e
        /*0036*/ 	.short	(.L_368 - .L_367)
.L_367:
        /*0038*/ 	.word	0x00000000


	//----- nvinfo : EIATTR_CBANK_PARAM_SIZE
	.align		4
.L_368:
        /*003c*/ 	.byte	0x03, 0x19
        /*003e*/ 	.short	0x0280


	//----- nvinfo : EIATTR_PARAM_CBANK
	.align		4
        /*0040*/ 	.byte	0x04, 0x0a
        /*0042*/ 	.short	(.L_370 - .L_369)
	.align		4
.L_369:
        /*0044*/ 	.word	index@(.nv.constant0._ZN5flash44flash_bwd_dq_dk_dv_loop_seqk_parallel_kernelI23Flash_bwd_kernel_traitsILi64ELi64ELi128ELi8ELi2ELi4ELi4ELb1ELb0EN7cutlass10bfloat16_tE19Flash_kernel_traitsILi64ELi64ELi128ELi8ES3_EELb1ELb1ELb0ELb0ELb0ELb1ELb0EEEvNS_16Flash_bwd_paramsE)
        /*0048*/ 	.short	0x0210
        /*004a*/ 	.short	0x0280


	//----- nvinfo : EIATTR_SW_WAR
	.align		4
.L_370:
        /*004c*/ 	.byte	0x04, 0x36
        /*004e*/ 	.short	(.L_372 - .L_371)
.L_371:
        /*0050*/ 	.word	0x00000008
.L_372:


//--------------------- .nv.info._ZN5flash44flash_bwd_dq_dk_dv_loop_seqk_parallel_kernelI23Flash_bwd_kernel_traitsILi64ELi64ELi128ELi8ELi2ELi4ELi4ELb1ELb0EN7cutlass10bfloat16_tE19Flash_kernel_traitsILi64ELi64ELi128ELi8ES3_EELb0ELb1ELb0ELb0ELb0ELb1ELb1EEEvNS_16Flash_bwd_paramsE --------------------------
	.section	.nv.info._ZN5flash44flash_bwd_dq_dk_dv_loop_seqk_parallel_kernelI23Flash_bwd_kernel_traitsILi64ELi64ELi128ELi8ELi2ELi4ELi4ELb1ELb0EN7cutlass10bfloat16_tE19Flash_kernel_traitsILi64ELi64ELi128ELi8ES3_EELb0ELb1ELb0ELb0ELb0ELb1ELb1EEEvNS_16Flash_bwd_paramsE,"",@"SHT_CUDA_INFO"
	.sectionflags	@""
	.align	4


	//----- nvinfo : EIATTR_CUDA_API_VERSION
	.align		4
        /*0000*/ 	.byte	0x04, 0x37
        /*0002*/ 	.short	(.L_374 - .L_373)
.L_373:
        /*0004*/ 	.word	0x00000082


	//----- nvinfo : EIATTR_KPARAM_INFO
	.align		4
.L_374:
        /*0008*/ 	.byte	0x04, 0x17
        /*000a*/ 	.short	(.L_376 - .L_375)
.L_375:
        /*000c*/ 	.word	0x00000000
        /*0010*/ 	.short	0x0000
        /*0012*/ 	.short	0x0000
        /*0014*/ 	.byte	0x00, 0xf0, 0x01, 0x0a


	//----- nvinfo : EIATTR_SPARSE_MMA_MASK
	.align		4
.L_376:
        /*0018*/ 	.byte	0x03, 0x50
        /*001a*/ 	.short	0x0000


	//----- nvinfo : EIATTR_MAXREG_COUNT
	.align		4
        /*001c*/ 	.byte	0x03, 0x1b
        /*001e*/ 	.short	0x00ff


	//----- nvinfo : EIATTR_NUM_BARRIERS
	.align		4
        /*0020*/ 	.byte	0x02, 0x4c
        /*0022*/ 	.byte	0x01
	.zero		1


	//----- nvinfo : EIATTR_MERCURY_ISA_VERSION
	.align		4
        /*0024*/ 	.byte	0x03, 0x5f
        /*0026*/ 	.short	0x0101


	//----- nvinfo : EIATTR_EXIT_INSTR_OFFSETS
	.align		4
        /*0028*/ 	.byte	0x04, 0x1c
        /*002a*/ 	.short	(.L_378 - .L_377)


	//   ....[0]....
.L_377:
        /*002c*/ 	.word	0x000000a0


	//   ....[1]....
        /*0030*/ 	.word	0x00008870


	//----- nvinfo : EIATTR_CRS_STACK_SIZE
	.align		4
.L_378:
        /*0034*/ 	.byte	0x04, 0x1e
        /*0036*/ 	.short	(.L_380 - .L_379)
.L_379:
        /*0038*/ 	.word	0x00000000


	//----- nvinfo : EIATTR_CBANK_PARAM_SIZE
	.align		4
.L_380:
        /*003c*/ 	.byte	0x03, 0x19
        /*003e*/ 	.short	0x0280


	//----- nvinfo : EIATTR_PARAM_CBANK
	.align		4
        /*0040*/ 	.byte	0x04, 0x0a
        /*0042*/ 	.short	(.L_382 - .L_381)
	.align		4
.L_381:
        /*0044*/ 	.word	index@(.nv.constant0._ZN5flash44flash_bwd_dq_dk_dv_loop_seqk_parallel_kernelI23Flash_bwd_kernel_traitsILi64ELi64ELi128ELi8ELi2ELi4ELi4ELb1ELb0EN7cutlass10bfloat16_tE19Flash_kernel_traitsILi64ELi64ELi128ELi8ES3_EELb0ELb1ELb0ELb0ELb0ELb1ELb1EEEvNS_16Flash_bwd_paramsE)
        /*0048*/ 	.short	0x0210
        /*004a*/ 	.short	0x0280


	//----- nvinfo : EIATTR_SW_WAR
	.align		4
.L_382:
        /*004c*/ 	.byte	0x04, 0x36
        /*004e*/ 	.short	(.L_384 - .L_383)
.L_383:
        /*0050*/ 	.word	0x00000008
.L_384:


//--------------------- .nv.info._ZN5flash44flash_bwd_dq_dk_dv_loop_seqk_parallel_kernelI23Flash_bwd_kernel_traitsILi64ELi64ELi128ELi8ELi2ELi4ELi4ELb1ELb0EN7cutlass10bfloat16_tE19Flash_kernel_traitsILi64ELi64ELi128ELi8ES3_EELb1ELb1ELb0ELb1ELb0ELb0ELb0EEEvNS_16Flash_bwd_paramsE --------------------------
	.section	.nv.info._ZN5flash44flash_bwd_dq_dk_dv_loop_seqk_parallel_kernelI23Flash_bwd_kernel_traitsILi64ELi64ELi128ELi8ELi2ELi4ELi4ELb1ELb0EN7cutlass10bfloat16_tE19Flash_kernel_traitsILi64ELi64ELi128ELi8ES3_EELb1ELb1ELb0ELb1ELb0ELb0ELb0EEEvNS_16Flash_bwd_paramsE,"",@"SHT_CUDA_INFO"
	.sectionflags	@""
	.align	4


	//----- nvinfo : EIATTR_CUDA_API_VERSION
	.align		4
        /*0000*/ 	.byte	0x04, 0x37
        /*0002*/ 	.short	(.L_386 - .L_385)
.L_385:
        /*0004*/ 	.word	0x00000082


	//----- nvinfo : EIATTR_KPARAM_INFO
	.align		4
.L_386:
        /*0008*/ 	.byte	0x04, 0x17
        /*000a*/ 	.short	(.L_388 - .L_387)
.L_387:
        /*000c*/ 	.word	0x00000000
        /*0010*/ 	.short	0x0000
        /*0012*/ 	.short	0x0000
        /*0014*/ 	.byte	0x00, 0xf0, 0x01, 0x0a


	//----- nvinfo : EIATTR_SPARSE_MMA_MASK
	.align		4
.L_388:
        /*0018*/ 	.byte	0x03, 0x50
        /*001a*/ 	.short	0x0000


	//----- nvinfo : EIATTR_MAXREG_COUNT
	.align		4
        /*001c*/ 	.byte	0x03, 0x1b
        /*001e*/ 	.short	0x00ff


	//----- nvinfo : EIATTR_NUM_BARRIERS
	.align		4
        /*0020*/ 	.byte	0x02, 0x4c
        /*0022*/ 	.byte	0x01
	.zero		1


	//----- nvinfo : EIATTR_ANNOTATIONS
	.align		4
        /*0024*/ 	.byte	0x04, 0x55
        /*0026*/ 	.short	(.L_390 - .L_389)


	//   ....[0]....
.L_389:
        /*0028*/ 	.word	0x00000001
        /*002c*/ 	.byte	0x80, 0x03, 0x00, 0x00, 0x01, 0x00, 0x00, 0x00, 0x30, 0x08, 0x00, 0x00, 0x01, 0x00, 0x00, 0x00
        /*003c*/ 	.byte	0x90, 0x08, 0x00, 0x00, 0x01, 0x00, 0x00, 0x00, 0xc0, 0x08, 0x00, 0x00, 0x01, 0x00, 0x00, 0x00
        /*004c*/ 	.byte	0xf0, 0x08, 0x00, 0x00, 0x01, 0x00, 0x00, 0x00, 0x40, 0x09, 0x00, 0x00, 0x01, 0x00, 0x00, 0x00
        /*005c*/ 	.byte	0x10, 0x0c, 0x00, 0x00, 0x01, 0x00, 0x00, 0x00, 0x30, 0x42, 0x00, 0x00, 0x01, 0x00, 0x00, 0x00
        /*006c*/ 	.byte	0x30, 0x7e, 0x00, 0x00, 0x01, 0x00, 0x00, 0x00, 0x60, 0x7e, 0x00, 0x00, 0x01, 0x00, 0x00, 0x00
        /*007c*/ 	.byte	0x70, 0x7e, 0x00, 0x00, 0x01, 0x00, 0x00, 0x00, 0x80, 0x7e, 0x00, 0x00, 0x01, 0x00, 0x00, 0x00
        /*008c*/ 	.byte	0x90, 0x7e, 0x00, 0x00, 0x01, 0x00, 0x00, 0x00, 0xa0, 0x7e, 0x00, 0x00


	//----- nvinfo : EIATTR_MERCURY_ISA_VERSION
	.align		4
.L_390:
        /*0098*/ 	.byte	0x03, 0x5f
        /*009a*/ 	.short	0x0101


	//----- nvinfo : EIATTR_EXIT_INSTR_OFFSETS
	.align		4
        /*009c*/ 	.byte	0x04, 0x1c
        /*009e*/ 	.short	(.L_392 - .L_391)


	//   ....[0]....
.L_391:
        /*00a0*/ 	.word	0x00000090


	//   ....[1]....
        /*00a4*/ 	.word	0x000093d0


	//----- nvinfo : EIATTR_CRS_STACK_SIZE
	.align		4
.L_392:
        /*00a8*/ 	.byte	0x04, 0x1e
        /*00aa*/ 	.short	(.L_394 - .L_393)
.L_393:
        /*00ac*/ 	.word	0x00000000


	//----- nvinfo : EIATTR_CBANK_PARAM_SIZE
	.align		4
.L_394:
        /*00b0*/ 	.byte	0x03, 0x19
        /*00b2*/ 	.short	0x0280


	//----- nvinfo : EIATTR_PARAM_CBANK
	.align		4
        /*00b4*/ 	.byte	0x04, 0x0a
        /*00b6*/ 	.short	(.L_396 - .L_395)
	.align		4
.L_395:
        /*00b8*/ 	.word	index@(.nv.constant0._ZN5flash44flash_bwd_dq_dk_dv_loop_seqk_parallel_kernelI23Flash_bwd_kernel_traitsILi64ELi64ELi128ELi8ELi2ELi4ELi4ELb1ELb0EN7cutlass10bfloat16_tE19Flash_kernel_traitsILi64ELi64ELi128ELi8ES3_EELb1ELb1ELb0ELb1ELb0ELb0ELb0EEEvNS_16Flash_bwd_paramsE)
        /*00bc*/ 	.short	0x0210
        /*00be*/ 	.short	0x0280


	//----- nvinfo : EIATTR_SW_WAR
	.align		4
.L_396:
        /*00c0*/ 	.byte	0x04, 0x36
        /*00c2*/ 	.short	(.L_398 - .L_397)
.L_397:
        /*00c4*/ 	.word	0x00000008
.L_398:


//--------------------- .nv.info._ZN5flash44flash_bwd_dq_dk_dv_loop_seqk_parallel_kernelI23Flash_bwd_kernel_traitsILi64ELi64ELi128ELi8ELi2ELi4ELi4ELb1ELb0EN7cutlass10bfloat16_tE19Flash_kernel_traitsILi64ELi64ELi128ELi8ES3_EELb0ELb1ELb0ELb1ELb0ELb0ELb1EEEvNS_16Flash_bwd_paramsE --------------------------
	.section	.nv.info._ZN5flash44flash_bwd_dq_dk_dv_loop_seqk_parallel_kernelI23Flash_bwd_kernel_traitsILi64ELi64ELi128ELi8ELi2ELi4ELi4ELb1ELb0EN7cutlass10bfloat16_tE19Flash_kernel_traitsILi64ELi64ELi128ELi8ES3_EELb0ELb1ELb0ELb1ELb0ELb0ELb1EEEvNS_16Flash_bwd_paramsE,"",@"SHT_CUDA_INFO"
	.sectionflags	@""
	.align	4


	//----- nvinfo : EIATTR_CUDA_API_VERSION
	.align		4
        /*0000*/ 	.byte	0x04, 0x37
        /*0002*/ 	.short	(.L_400 - .L_399)
.L_399:
        /*0004*/ 	.word	0x00000082


	//----- nvinfo : EIATTR_KPARAM_INFO
	.align		4
.L_400:
        /*0008*/ 	.byte	0x04, 0x17
        /*000a*/ 	.short	(.L_402 - .L_401)
.L_401:
        /*000c*/ 	.word	0x00000000
        /*0010*/ 	.short	0x0000
        /*0012*/ 	.short	0x0000
        /*0014*/ 	.byte	0x00, 0xf0, 0x01, 0x0a


	//----- nvinfo : EIATTR_SPARSE_MMA_MASK
	.align		4
.L_402:
        /*0018*/ 	.byte	0x03, 0x50
        /*001a*/ 	.short	0x0000


	//----- nvinfo : EIATTR_MAXREG_COUNT
	.align		4
        /*001c*/ 	.byte	0x03, 0x1b
        /*001e*/ 	.short	0x00ff


	//----- nvinfo : EIATTR_NUM_BARRIERS
	.align		4
        /*0020*/ 	.byte	0x02, 0x4c
        /*0022*/ 	.byte	0x01
	.zero		1


	//----- nvinfo : EIATTR_ANNOTATIONS
	.align		4
        /*0024*/ 	.byte	0x04, 0x55
        /*0026*/ 	.short	(.L_404 - .L_403)


	//   ....[0]....
.L_403:
        /*0028*/ 	.word	0x00000001
        /*002c*/ 	.byte	0xa0, 0x00, 0x00, 0x00, 0x01, 0x00, 0x00, 0x00, 0xd0, 0x05, 0x00, 0x00, 0x01, 0x00, 0x00, 0x00
        /*003c*/ 	.byte	0xa0, 0x09, 0x00, 0x00, 0x01, 0x00, 0x00, 0x00, 0xd0, 0x09, 0x00, 0x00, 0x01, 0x00, 0x00, 0x00
        /*004c*/ 	.byte	0x00, 0x0a, 0x00, 0x00, 0x01, 0x00, 0x00, 0x00, 0x30, 0x0a, 0x00, 0x00, 0x01, 0x00, 0x00, 0x00
        /*005c*/ 	.byte	0x60, 0x18, 0x00, 0x00, 0x01, 0x00, 0x00, 0x00, 0x70, 0x7e, 0x00, 0x00, 0x01, 0x00, 0x00, 0x00
        /*006c*/ 	.byte	0x90, 0x7e, 0x00, 0x00, 0x01, 0x00, 0x00, 0x00, 0xa0, 0x7e, 0x00, 0x00, 0x01, 0x00, 0x00, 0x00
        /*007c*/ 	.byte	0xb0, 0x7e, 0x00, 0x00, 0x01, 0x00, 0x00, 0x00, 0xd0, 0x91, 0x00, 0x00


	//----- nvinfo : EIATTR_MERCURY_ISA_VERSION
	.align		4
.L_404:
        /*0088*/ 	.byte	0x03, 0x5f
        /*008a*/ 	.short	0x0101


	//----- nvinfo : EIATTR_EXIT_INSTR_OFFSETS
	.align		4
        /*008c*/ 	.byte	0x04, 0x1c
        /*008e*/ 	.short	(.L_406 - .L_405)


	//   ....[0]....
.L_405:
        /*0090*/ 	.word	0x000000c0


	//   ....[1]....
        /*0094*/ 	.word	0x00009250


	//----- nvinfo : EIATTR_CRS_STACK_SIZE
	.align		4
.L_406:
        /*0098*/ 	.byte	0x04, 0x1e
        /*009a*/ 	.short	(.L_408 - .L_407)
.L_407:
        /*009c*/ 	.word	0x00000000


	//----- nvinfo : EIATTR_CBANK_PARAM_SIZE
	.align		4
.L_408:
        /*00a0*/ 	.byte	0x03, 0x19
        /*00a2*/ 	.short	0x0280


	//----- nvinfo : EIATTR_PARAM_CBANK
	.align		4
        /*00a4*/ 	.byte	0x04, 0x0a
        /*00a6*/ 	.short	(.L_410 - .L_409)
	.align		4
.L_409:
        /*00a8*/ 	.word	index@(.nv.constant0._ZN5flash44flash_bwd_dq_dk_dv_loop_seqk_parallel_kernelI23Flash_bwd_kernel_traitsILi64ELi64ELi128ELi8ELi2ELi4ELi4ELb1ELb0EN7cutlass10bfloat16_tE19Flash_kernel_traitsILi64ELi64ELi128ELi8ES3_EELb0ELb1ELb0ELb1ELb0ELb0ELb1EEEvNS_16Flash_bwd_paramsE)
        /*00ac*/ 	.short	0x0210
        /*00ae*/ 	.short	0x0280


	//----- nvinfo : EIATTR_SW_WAR
	.align		4
.L_410:
        /*00b0*/ 	.byte	0x04, 0x36
        /*00b2*/ 	.short	(.L_412 - .L_411)
.L_411:
        /*00b4*/ 	.word	0x00000008
.L_412:


//--------------------- .nv.info._ZN5flash25flash_bwd_dot_do_o_kernelILb0E23Flash_bwd_kernel_traitsILi64ELi64ELi128ELi8ELi2ELi4ELi4ELb1ELb0EN7cutlass10bfloat16_tE19Flash_kernel_traitsILi64ELi64ELi128ELi8ES3_EEEEvNS_16Flash_bwd_paramsE --------------------------
	.section	.nv.info._ZN5flash25flash_bwd_dot_do_o_kernelILb0E23Flash_bwd_kernel_traitsILi64ELi64ELi128ELi8ELi2ELi4ELi4ELb1ELb0EN7cutlass10bfloat16_tE19Flash_kernel_traitsILi64ELi64ELi128ELi8ES3_EEEEvNS_16Flash_bwd_paramsE,"",@"SHT_CUDA_INFO"
	.sectionflags	@""
	.align	4


	//----- nvinfo : EIATTR_CUDA_API_VERSION
	.align		4
        /*0000*/ 	.byte	0x04, 0x37
        /*0002*/ 	.short	(.L_414 - .L_413)
.L_413:
        /*0004*/ 	.word	0x00000082


	//----- nvinfo : EIATTR_KPARAM_INFO
	.align		4
.L_414:
        /*0008*/ 	.byte	0x04, 0x17
        /*000a*/ 	.short	(.L_416 - .L_415)
.L_415:
        /*000c*/ 	.word	0x00000000
        /*0010*/ 	.short	0x0000
        /*0012*/ 	.short	0x0000
        /*0014*/ 	.byte	0x00, 0xf0, 0x01, 0x0a


	//----- nvinfo : EIATTR_SPARSE_MMA_MASK
	.align		4
.L_416:
        /*0018*/ 	.byte	0x03, 0x50
        /*001a*/ 	.short	0x0000


	//----- nvinfo : EIATTR_MAXREG_COUNT
	.align		4
        /*001c*/ 	.byte	0x03, 0x1b
        /*001e*/ 	.short	0x00ff


	//----- nvinfo : EIATTR_MERCURY_ISA_VERSION
	.align		4
        /*0020*/ 	.byte	0x03, 0x5f
        /*0022*/ 	.short	0x0101


	//----- nvinfo : EIATTR_COOP_GROUP_MASK_REGIDS
	.align		4
        /*0024*/ 	.byte	0x04, 0x29
        /*0026*/ 	.short	(.L_418 - .L_417)


	//   ....[0]....
.L_417:
        /*0028*/ 	.word	0xffffffff


	//   ....[1]....
        /*002c*/ 	.word	0xffffffff


	//   ....[2]....
        /*0030*/ 	.word	0xffffffff


	//   ....[3]....
        /*0034*/ 	.word	0xffffffff


	//   ....[4]....
        /*0038*/ 	.word	0xffffffff


	//   ....[5]....
        /*003c*/ 	.word	0xffffffff


	//----- nvinfo : EIATTR_COOP_GROUP_INSTR_OFFSETS
	.align		4
.L_418:
        /*0040*/ 	.byte	0x04, 0x28
        /*0042*/ 	.short	(.L_420 - .L_419)


	//   ....[0]....
.L_419:
        /*0044*/ 	.word	0x00000c30


	//   ....[1]....
        /*0048*/ 	.word	0x00000c40


	//   ....[2]....
        /*004c*/ 	.word	0x00000c70


	//   ....[3]....
        /*0050*/ 	.word	0x00000c80


	//   ....[4]....
        /*0054*/ 	.word	0x00000cd0


	//   ....[5]....
        /*0058*/ 	.word	0x00000ce0


	//----- nvinfo : EIATTR_EXIT_INSTR_OFFSETS
	.align		4
.L_420:
        /*005c*/ 	.byte	0x04, 0x1c
        /*005e*/ 	.short	(.L_422 - .L_421)


	//   ....[0]....
.L_421:
        /*0060*/ 	.word	0x00000130


	//   ....[1]....
        /*0064*/ 	.word	0x00000da0


	//   ....[2]....
        /*0068*/ 	.word	0x00000dc0


	//----- nvinfo : EIATTR_CBANK_PARAM_SIZE
	.align		4
.L_422:
        /*006c*/ 	.byte	0x03, 0x19
        /*006e*/ 	.short	0x0280


	//----- nvinfo : EIATTR_PARAM_CBANK
	.align		4
        /*0070*/ 	.byte	0x04, 0x0a
        /*0072*/ 	.short	(.L_424 - .L_423)
	.align		4
.L_423:
        /*0074*/ 	.word	index@(.nv.constant0._ZN5flash25flash_bwd_dot_do_o_kernelILb0E23Flash_bwd_kernel_traitsILi64ELi64ELi128ELi8ELi2ELi4ELi4ELb1ELb0EN7cutlass10bfloat16_tE19Flash_kernel_traitsILi64ELi64ELi128ELi8ES3_EEEEvNS_16Flash_bwd_paramsE)
        /*0078*/ 	.short	0x0210
        /*007a*/ 	.short	0x0280


	//----- nvinfo : EIATTR_SW_WAR
	.align		4
.L_424:
        /*007c*/ 	.byte	0x04, 0x36
        /*007e*/ 	.short	(.L_426 - .L_425)
.L_425:
        /*0080*/ 	.word	0x00000008
.L_426:


//--------------------- .nv.info._ZN5flash25flash_bwd_dot_do_o_kernelILb1E23Flash_bwd_kernel_traitsILi64ELi64ELi128ELi8ELi2ELi4ELi4ELb1ELb0EN7cutlass10bfloat16_tE19Flash_kernel_traitsILi64ELi64ELi128ELi8ES3_EEEEvNS_16Flash_bwd_paramsE --------------------------
	.section	.nv.info._ZN5flash25flash_bwd_dot_do_o_kernelILb1E23Flash_bwd_kernel_traitsILi64ELi64ELi128ELi8ELi2ELi4ELi4ELb1ELb0EN7cutlass10bfloat16_tE19Flash_kernel_traitsILi64ELi64ELi128ELi8ES3_EEEEvNS_16Flash_bwd_paramsE,"",@"SHT_CUDA_INFO"
	.sectionflags	@""
	.align	4


	//----- nvinfo : EIATTR_CUDA_API_VERSION
	.align		4
        /*0000*/ 	.byte	0x04, 0x37
        /*0002*/ 	.short	(.L_428 - .L_427)
.L_427:
        /*0004*/ 	.word	0x00000082


	//----- nvinfo : EIATTR_KPARAM_INFO
	.align		4
.L_428:
        /*0008*/ 	.byte	0x04, 0x17
        /*000a*/ 	.short	(.L_430 - .L_429)
.L_429:
        /*000c*/ 	.word	0x00000000
        /*0010*/ 	.short	0x0000
        /*0012*/ 	.short	0x0000
        /*0014*/ 	.byte	0x00, 0xf0, 0x01, 0x0a


	//----- nvinfo : EIATTR_SPARSE_MMA_MASK
	.align		4
.L_430:
        /*0018*/ 	.byte	0x03, 0x50
        /*001a*/ 	.short	0x0000


	//----- nvinfo : EIATTR_MAXREG_COUNT
	.align		4
        /*001c*/ 	.byte	0x03, 0x1b
        /*001e*/ 	.short	0x00ff


	//----- nvinfo : EIATTR_MERCURY_ISA_VERSION
	.align		4
        /*0020*/ 	.byte	0x03, 0x5f
        /*0022*/ 	.short	0x0101


	//----- nvinfo : EIATTR_COOP_GROUP_MASK_REGIDS
	.align		4
        /*0024*/ 	.byte	0x04, 0x29
        /*0026*/ 	.short	(.L_432 - .L_431)


	//   ....[0]....
.L_431:
        /*0028*/ 	.word	0xffffffff


	//   ....[1]....
        /*002c*/ 	.word	0xffffffff


	//   ....[2]....
        /*0030*/ 	.word	0xffffffff


	//   ....[3]....
        /*0034*/ 	.word	0xffffffff


	//   ....[4]....
        /*0038*/ 	.word	0xffffffff


	//   ....[5]....
        /*003c*/ 	.word	0xffffffff


	//----- nvinfo : EIATTR_COOP_GROUP_INSTR_OFFSETS
	.align		4
.L_432:
        /*0040*/ 	.byte	0x04, 0x28
        /*0042*/ 	.short	(.L_434 - .L_433)


	//   ....[0]....
.L_433:
        /*0044*/ 	.word	0x00000e90


	//   ....[1]....
        /*0048*/ 	.word	0x00000ea0


	//   ....[2]....
        /*004c*/ 	.word	0x00000ef0


	//   ....[3]....
        /*0050*/ 	.word	0x00000f10


	//   ....[4]....
        /*0054*/ 	.word	0x00000fc0


	//   ....[5]....
        /*0058*/ 	.word	0x00001000


	//----- nvinfo : EIATTR_EXIT_INSTR_OFFSETS
	.align		4
.L_434:
        /*005c*/ 	.byte	0x04, 0x1c
        /*005e*/ 	.short	(.L_436 - .L_435)


	//   ....[0]....
.L_435:
        /*0060*/ 	.word	0x00000130


	//   ....[1]....
        /*0064*/ 	.word	0x00001120


	//----- nvinfo : EIATTR_CBANK_PARAM_SIZE
	.align		4
.L_436:
        /*0068*/ 	.byte	0x03, 0x19
        /*006a*/ 	.short	0x0280


	//----- nvinfo : EIATTR_PARAM_CBANK
	.align		4
        /*006c*/ 	.byte	0x04, 0x0a
        /*006e*/ 	.short	(.L_438 - .L_437)
	.align		4
.L_437:
        /*0070*/ 	.word	index@(.nv.constant0._ZN5flash25flash_bwd_dot_do_o_kernelILb1E23Flash_bwd_kernel_traitsILi64ELi64ELi128ELi8ELi2ELi4ELi4ELb1ELb0EN7cutlass10bfloat16_tE19Flash_kernel_traitsILi64ELi64ELi128ELi8ES3_EEEEvNS_16Flash_bwd_paramsE)
        /*0074*/ 	.short	0x0210
        /*0076*/ 	.short	0x0280


	//----- nvinfo : EIATTR_SW_WAR
	.align		4
.L_438:
        /*0078*/ 	.byte	0x04, 0x36
        /*007a*/ 	.short	(.L_440 - .L_439)
.L_439:
        /*007c*/ 	.word	0x00000008
.L_440:


//--------------------- .nv.info._ZN5flash27flash_bwd_convert_dq_kernelI23Flash_bwd_kernel_traitsILi64ELi128ELi128ELi8ELi4ELi4ELi4ELb0ELb0EN7cutlass10bfloat16_tE19Flash_kernel_traitsILi64ELi128ELi128ELi8ES3_EEEEvNS_16Flash_bwd_paramsEi --------------------------
	.section	.nv.info._ZN5flash27flash_bwd_convert_dq_kernelI23Flash_bwd_kernel_traitsILi64ELi128ELi128ELi8ELi4ELi4ELi4ELb0ELb0EN7cutlass10bfloat16_tE19Flash_kernel_traitsILi64ELi128ELi128ELi8ES3_EEEEvNS_16Flash_bwd_paramsEi,"",@"SHT_CUDA_INFO"
	.sectionflags	@""
	.align	4


	//----- nvinfo : EIATTR_CUDA_API_VERSION
	.align		4
        /*0000*/ 	.byte	0x04, 0x37
        /*0002*/ 	.short	(.L_442 - .L_441)
.L_441:
        /*0004*/ 	.word	0x00000082


	//----- nvinfo : EIATTR_KPARAM_INFO
	.align		4
.L_442:
        /*0008*/ 	.byte	0x04, 0x17
        /*000a*/ 	.short	(.L_444 - .L_443)
.L_443:
        /*000c*/ 	.word	0x00000000
        /*0010*/ 	.short	0x0001
        /*0012*/ 	.short	0x0280
        /*0014*/ 	.byte	0x00, 0xf0, 0x11, 0x00


	//----- nvinfo : EIATTR_KPARAM_INFO
	.align		4
.L_444:
        /*0018*/ 	.byte	0x04, 0x17
        /*001a*/ 	.short	(.L_446 - .L_445)
.L_445:
        /*001c*/ 	.word	0x00000000
        /*0020*/ 	.short	0x0000
        /*0022*/ 	.short	0x0000
        /*0024*/ 	.byte	0x00, 0xf0, 0x01, 0x0a


	//----- nvinfo : EIATTR_SPARSE_MMA_MASK
	.align		4
.L_446:
        /*0028*/ 	.byte	0x03, 0x50
        /*002a*/ 	.short	0x0000


	//----- nvinfo : EIATTR_MAXREG_COUNT
	.align		4
        /*002c*/ 	.byte	0x03, 0x1b
        /*002e*/ 	.short	0x00ff


	//----- nvinfo : EIATTR_NUM_BARRIERS
	.align		4
        /*0030*/ 	.byte	0x02, 0x4c
        /*0032*/ 	.byte	0x01
	.zero		1


	//----- nvinfo : EIATTR_MERCURY_ISA_VERSION
	.align		4
        /*0034*/ 	.byte	0x03, 0x5f
        /*0036*/ 	.short	0x0101


	//----- nvinfo : EIATTR_EXIT_INSTR_OFFSETS
	.align		4
        /*0038*/ 	.byte	0x04, 0x1c
        /*003a*/ 	.short	(.L_448 - .L_447)


	//   ....[0]....
.L_447:
        /*003c*/ 	.word	0x00000100


	//   ....[1]....
        /*0040*/ 	.word	0x00001a20


	//   ....[2]....
        /*0044*/ 	.word	0x00001ae0


	//----- nvinfo : EIATTR_CRS_STACK_SIZE
	.align		4
.L_448:
        /*0048*/ 	.byte	0x04, 0x1e
        /*004a*/ 	.short	(.L_450 - .L_449)
.L_449:
        /*004c*/ 	.word	0x00000000


	//----- nvinfo : EIATTR_CBANK_PARAM_SIZE
	.align		4
.L_450:
        /*0050*/ 	.byte	0x03, 0x19
        /*0052*/ 	.short	0x0284


	//----- nvinfo : EIATTR_PARAM_CBANK
	.align		4
        /*0054*/ 	.byte	0x04, 0x0a
        /*0056*/ 	.short	(.L_452 - .L_451)
	.align		4
.L_451:
        /*0058*/ 	.word	index@(.nv.constant0._ZN5flash27flash_bwd_convert_dq_kernelI23Flash_bwd_kernel_traitsILi64ELi128ELi128ELi8ELi4ELi4ELi4ELb0ELb0EN7cutlass10bfloat16_tE19Flash_kernel_traitsILi64ELi128ELi128ELi8ES3_EEEEvNS_16Flash_bwd_paramsEi)
        /*005c*/ 	.short	0x0210
        /*005e*/ 	.short	0x0284


	//----- nvinfo : EIATTR_SW_WAR
	.align		4
.L_452:
        /*0060*/ 	.byte	0x04, 0x36
        /*0062*/ 	.short	(.L_454 - .L_453)
.L_453:
        /*0064*/ 	.word	0x00000008
.L_454:


//--------------------- .nv.info._ZN5flash44flash_bwd_dq_dk_dv_loop_seqk_parallel_kernelI23Flash_bwd_kernel_traitsILi64ELi128ELi128ELi8ELi4ELi4ELi4ELb0ELb0EN7cutlass10bfloat16_tE19Flash_kernel_traitsILi64ELi128ELi128ELi8ES3_EELb1ELb1ELb0ELb0ELb0ELb0ELb0EEEvNS_16Flash_bwd_paramsE --------------------------
	.section	.nv.info._ZN5flash44flash_bwd_dq_dk_dv_loop_seqk_parallel_kernelI23Flash_bwd_kernel_traitsILi64ELi128ELi128ELi8ELi4ELi4ELi4ELb0ELb0EN7cutlass10bfloat16_tE19Flash_kernel_traitsILi64ELi128ELi128ELi8ES3_EELb1ELb1ELb0ELb0ELb0ELb0ELb0EEEvNS_16Flash_bwd_paramsE,"",@"SHT_CUDA_INFO"
	.sectionflags	@""
	.align	4


	//----- nvinfo : EIATTR_CUDA_API_VERSION
	.align		4
        /*0000*/ 	.byte	0x04, 0x37
        /*0002*/ 	.short	(.L_456 - .L_455)
.L_455:
        /*0004*/ 	.word	0x00000082


	//----- nvinfo : EIATTR_KPARAM_INFO
	.align		4
.L_456:
        /*0008*/ 	.byte	0x04, 0x17
        /*000a*/ 	.short	(.L_458 - .L_457)
.L_457:
        /*000c*/ 	.word	0x00000000
        /*0010*/ 	.short	0x0000
        /*0012*/ 	.short	0x0000
        /*0014*/ 	.byte	0x00, 0xf0, 0x01, 0x0a


	//----- nvinfo : EIATTR_SPARSE_MMA_MASK
	.align		4
.L_458:
        /*0018*/ 	.byte	0x03, 0x50
        /*001a*/ 	.short	0x0000


	//----- nvinfo : EIATTR_MAXREG_COUNT
	.align		4
        /*001c*/ 	.byte	0x03, 0x1b
        /*001e*/ 	.short	0x00ff


	//----- nvinfo : EIATTR_NUM_BARRIERS
	.align		4
        /*0020*/ 	.byte	0x02, 0x4c
        /*0022*/ 	.byte	0x01
	.zero		1


	//----- nvinfo : EIATTR_ANNOTATIONS
	.align		4
        /*0024*/ 	.byte	0x04, 0x55
        /*0026*/ 	.short	(.L_460 - .L_459)


	//   ....[0]....
.L_459:
        /* <DEDUP_REMOVED lines=18> */


	//----- nvinfo : EIATTR_MERCURY_ISA_VERSION
	.align		4
.L_460:
        /*0130*/ 	.byte	0x03, 0x5f
        /*0132*/ 	.short	0x0101


	//----- nvinfo : EIATTR_EXIT_INSTR_OFFSETS
	.align		4
        /*0134*/ 	.byte	0x04, 0x1c
        /*0136*/ 	.short	(.L_462 - .L_461)


	//   ....[0]....
.L_461:
        /*0138*/ 	.word	0x000000a0


	//   ....[1]....
        /*013c*/ 	.word	0x0000d490


	//----- nvinfo : EIATTR_CRS_STACK_SIZE
	.align		4
.L_462:
        /*0140*/ 	.byte	0x04, 0x1e
        /*0142*/ 	.short	(.L_464 - .L_463)
.L_463:
        /*0144*/ 	.word	0x00000000


	//----- nvinfo : EIATTR_CBANK_PARAM_SIZE
	.align		4
.L_464:
        /*0148*/ 	.byte	0x03, 0x19
        /*014a*/ 	.short	0x0280


	//----- nvinfo : EIATTR_PARAM_CBANK
	.align		4
        /*014c*/ 	.byte	0x04, 0x0a
        /*014e*/ 	.short	(.L_466 - .L_465)
	.align		4
.L_465:
        /*0150*/ 	.word	index@(.nv.constant0._ZN5flash44flash_bwd_dq_dk_dv_loop_seqk_parallel_kernelI23Flash_bwd_kernel_traitsILi64ELi128ELi128ELi8ELi4ELi4ELi4ELb0ELb0EN7cutlass10bfloat16_tE19Flash_kernel_traitsILi64ELi128ELi128ELi8ES3_EELb1ELb1ELb0ELb0ELb0ELb0ELb0EEEvNS_16Flash_bwd_paramsE)
        /*0154*/ 	.short	0x0210
        /*0156*/ 	.short	0x0280


	//----- nvinfo : EIATTR_SW_WAR
	.align		4
.L_466:
        /*0158*/ 	.byte	0x04, 0x36
        /*015a*/ 	.short	(.L_468 - .L_467)
.L_467:
        /*015c*/ 	.word	0x00000008
.L_468:


//--------------------- .nv.info._ZN5flash44flash_bwd_dq_dk_dv_loop_seqk_parallel_kernelI23Flash_bwd_kernel_traitsILi64ELi128ELi128ELi8ELi4ELi4ELi4ELb0ELb0EN7cutlass10bfloat16_tE19Flash_kernel_traitsILi64ELi128ELi128ELi8ES3_EELb0ELb1ELb0ELb0ELb0ELb0ELb1EEEvNS_16Flash_bwd_paramsE --------------------------
	.section	.nv.info._ZN5flash44flash_bwd_dq_dk_dv_loop_seqk_parallel_kernelI23Flash_bwd_kernel_traitsILi64ELi128ELi128ELi8ELi4ELi4ELi4ELb0ELb0EN7cutlass10bfloat16_tE19Flash_kernel_traitsILi64ELi128ELi128ELi8ES3_EELb0ELb1ELb0ELb0ELb0ELb0ELb1EEEvNS_16Flash_bwd_paramsE,"",@"SHT_CUDA_INFO"
	.sectionflags	@""
	.align	4


	//----- nvinfo : EIATTR_CUDA_API_VERSION
	.align		4
        /*0000*/ 	.byte	0x04, 0x37
        /*0002*/ 	.short	(.L_470 - .L_469)
.L_469:
        /*0004*/ 	.word	0x00000082


	//----- nvinfo : EIATTR_KPARAM_INFO
	.align		4
.L_470:
        /*0008*/ 	.byte	0x04, 0x17
        /*000a*/ 	.short	(.L_472 - .L_471)
.L_471:
        /*000c*/ 	.word	0x00000000
        /*0010*/ 	.short	0x0000
        /*0012*/ 	.short	0x0000
        /*0014*/ 	.byte	0x00, 0xf0, 0x01, 0x0a


	//----- nvinfo : EIATTR_SPARSE_MMA_MASK
	.align		4
.L_472:
        /*0018*/ 	.byte	0x03, 0x50
        /*001a*/ 	.short	0x0000


	//----- nvinfo : EIATTR_MAXREG_COUNT
	.align		4
        /*001c*/ 	.byte	0x03, 0x1b
        /*001e*/ 	.short	0x00ff


	//----- nvinfo : EIATTR_NUM_BARRIERS
	.align		4
        /*0020*/ 	.byte	0x02, 0x4c
        /*0022*/ 	.byte	0x01
	.zero		1


	//----- nvinfo : EIATTR_ANNOTATIONS
	.align		4
        /*0024*/ 	.byte	0x04, 0x55
        /*0026*/ 	.short	(.L_474 - .L_473)


	//   ....[0]....
.L_473:
        /* <DEDUP_REMOVED lines=93> */


	//----- nvinfo : EIATTR_MERCURY_ISA_VERSION
	.align		4
.L_474:
        /*05e8*/ 	.byte	0x03, 0x5f
        /*05ea*/ 	.short	0x0101


	//----- nvinfo : EIATTR_EXIT_INSTR_OFFSETS
	.align		4
        /*05ec*/ 	.byte	0x04, 0x1c
        /*05ee*/ 	.short	(.L_476 - .L_475)


	//   ....[0]....
.L_475:
        /*05f0*/ 	.word	0x000000a0


	//   ....[1]....
        /*05f4*/ 	.word	0x0000d060


	//----- nvinfo : EIATTR_CRS_STACK_SIZE
	.align		4
.L_476:
        /*05f8*/ 	.byte	0x04, 0x1e
        /*05fa*/ 	.short	(.L_478 - .L_477)
.L_477:
        /*05fc*/ 	.word	0x00000000


	//----- nvinfo : EIATTR_CBANK_PARAM_SIZE
	.align		4
.L_478:
        /*0600*/ 	.byte	0x03, 0x19
        /*0602*/ 	.short	0x0280


	//----- nvinfo : EIATTR_PARAM_CBANK
	.align		4
        /*0604*/ 	.byte	0x04, 0x0a
        /*0606*/ 	.short	(.L_480 - .L_479)
	.align		4
.L_479:
        /*0608*/ 	.word	index@(.nv.constant0._ZN5flash44flash_bwd_dq_dk_dv_loop_seqk_parallel_kernelI23Flash_bwd_kernel_traitsILi64ELi128ELi128ELi8ELi4ELi4ELi4ELb0ELb0EN7cutlass10bfloat16_tE19Flash_kernel_traitsILi64ELi128ELi128ELi8ES3_EELb0ELb1ELb0ELb0ELb0ELb0ELb1EEEvNS_16Flash_bwd_paramsE)
        /*060c*/ 	.short	0x0210
        /*060e*/ 	.short	0x0280


	//----- nvinfo : EIATTR_SW_WAR
	.align		4
.L_480:
        /*0610*/ 	.byte	0x04, 0x36
        /*0612*/ 	.short	(.L_482 - .L_481)
.L_481:
        /*0614*/ 	.word	0x00000008
.L_482:


//--------------------- .nv.info._ZN5flash44flash_bwd_dq_dk_dv_loop_seqk_parallel_kernelI23Flash_bwd_kernel_traitsILi64ELi128ELi128ELi8ELi4ELi4ELi4ELb0ELb0EN7cutlass10bfloat16_tE19Flash_kernel_traitsILi64ELi128ELi128ELi8ES3_EELb1ELb1ELb0ELb0ELb1ELb1ELb0EEEvNS_16Flash_bwd_paramsE --------------------------
	.section	.nv.info._ZN5flash44flash_bwd_dq_dk_dv_loop_seqk_parallel_kernelI23Flash_bwd_kernel_traitsILi64ELi128ELi128ELi8ELi4ELi4ELi4ELb0ELb0EN7cutlass10bfloat16_tE19Flash_kernel_traitsILi64ELi128ELi128ELi8ES3_EELb1ELb1ELb0ELb0ELb1ELb1ELb0EEEvNS_16Flash_bwd_paramsE,"",@"SHT_CUDA_INFO"
	.sectionflags	@""
	.align	4


	//----- nvinfo : EIATTR_CUDA_API_VERSION
	.align		4
        /*0000*/ 	.byte	0x04, 0x37
        /*0002*/ 	.short	(.L_484 - .L_483)
.L_483:
        /*0004*/ 	.word	0x00000082


	//----- nvinfo : EIATTR_KPARAM_INFO
	.align		4
.L_484:
        /*0008*/ 	.byte	0x04, 0x17
        /*000a*/ 	.short	(.L_486 - .L_485)
.L_485:
        /*000c*/ 	.word	0x00000000
        /*0010*/ 	.short	0x0000
        /*0012*/ 	.short	0x0000
        /*0014*/ 	.byte	0x00, 0xf0, 0x01, 0x0a


	//----- nvinfo : EIATTR_SPARSE_MMA_MASK
	.align		4
.L_486:
        /*0018*/ 	.byte	0x03, 0x50
        /*001a*/ 	.short	0x0000


	//----- nvinfo : EIATTR_MAXREG_COUNT
	.align		4
        /*001c*/ 	.byte	0x03, 0x1b
        /*001e*/ 	.short	0x00ff


	//----- nvinfo : EIATTR_NUM_BARRIERS
	.align		4
        /*0020*/ 	.byte	0x02, 0x4c
        /*0022*/ 	.byte	0x01
	.zero		1


	//----- nvinfo : EIATTR_ANNOTATIONS
	.align		4
        /*0024*/ 	.byte	0x04, 0x55
        /*0026*/ 	.short	(.L_488 - .L_487)


	//   ....[0]....
.L_487:
        /* <DEDUP_REMOVED lines=15> */


	//----- nvinfo : EIATTR_MERCURY_ISA_VERSION
	.align		4
.L_488:
        /*0108*/ 	.byte	0x03, 0x5f
        /*010a*/ 	.short	0x0101


	//----- nvinfo : EIATTR_EXIT_INSTR_OFFSETS
	.align		4
        /*010c*/ 	.byte	0x04, 0x1c
        /*010e*/ 	.short	(.L_490 - .L_489)


	//   ....[0]....
.L_489:
        /*0110*/ 	.word	0x000000a0


	//   ....[1]....
        /*0114*/ 	.word	0x0000a060


	//----- nvinfo : EIATTR_CBANK_PARAM_SIZE
	.align		4
.L_490:
        /*0118*/ 	.byte	0x03, 0x19
        /*011a*/ 	.short	0x0280


	//----- nvinfo : EIATTR_PARAM_CBANK
	.align		4
        /*011c*/ 	.byte	0x04, 0x0a
        /*011e*/ 	.short	(.L_492 - .L_491)
	.align		4
.L_491:
        /*0120*/ 	.word	index@(.nv.constant0._ZN5flash44flash_bwd_dq_dk_dv_loop_seqk_parallel_kernelI23Flash_bwd_kernel_traitsILi64ELi128ELi128ELi8ELi4ELi4ELi4ELb0ELb0EN7cutlass10bfloat16_tE19Flash_kernel_traitsILi64ELi128ELi128ELi8ES3_EELb1ELb1ELb0ELb0ELb1ELb1ELb0EEEvNS_16Flash_bwd_paramsE)
        /*0124*/ 	.short	0x0210
        /*0126*/ 	.short	0x0280


	//----- nvinfo : EIATTR_SW_WAR
	.align		4
.L_492:
        /*0128*/ 	.byte	0x04, 0x36
        /*012a*/ 	.short	(.L_494 - .L_493)
.L_493:
        /*012c*/ 	.word	0x00000008
.L_494:


//--------------------- .nv.info._ZN5flash44flash_bwd_dq_dk_dv_loop_seqk_parallel_kernelI23Flash_bwd_kernel_traitsILi64ELi128ELi128ELi8ELi4ELi4ELi4ELb0ELb0EN7cutlass10bfloat16_tE19Flash_kernel_traitsILi64ELi128ELi128ELi8ES3_EELb0ELb1ELb0ELb0ELb1ELb1ELb1EEEvNS_16Flash_bwd_paramsE --------------------------
	.section	.nv.info._ZN5flash44flash_bwd_dq_dk_dv_loop_seqk_parallel_kernelI23Flash_bwd_kernel_traitsILi64ELi128ELi128ELi8ELi4ELi4ELi4ELb0ELb0EN7cutlass10bfloat16_tE19Flash_kernel_traitsILi64ELi128ELi128ELi8ES3_EELb0ELb1ELb0ELb0ELb1ELb1ELb1EEEvNS_16Flash_bwd_paramsE,"",@"SHT_CUDA_INFO"
	.sectionflags	@""
	.align	4


	//----- nvinfo : EIATTR_CUDA_API_VERSION
	.align		4
        /*0000*/ 	.byte	0x04, 0x37
        /*0002*/ 	.short	(.L_496 - .L_495)
.L_495:
        /*0004*/ 	.word	0x00000082


	//----- nvinfo : EIATTR_KPARAM_INFO
	.align		4
.L_496:
        /*0008*/ 	.byte	0x04, 0x17
        /*000a*/ 	.short	(.L_498 - .L_497)
.L_497:
        /*000c*/ 	.word	0x00000000
        /*0010*/ 	.short	0x0000
        /*0012*/ 	.short	0x0000
        /*0014*/ 	.byte	0x00, 0xf0, 0x01, 0x0a


	//----- nvinfo : EIATTR_SPARSE_MMA_MASK
	.align		4
.L_498:
        /*0018*/ 	.byte	0x03, 0x50
        /*001a*/ 	.short	0x0000


	//----- nvinfo : EIATTR_MAXREG_COUNT
	.align		4
        /*001c*/ 	.byte	0x03, 0x1b
        /*001e*/ 	.short	0x00ff


	//----- nvinfo : EIATTR_NUM_BARRIERS
	.align		4
        /*0020*/ 	.byte	0x02, 0x4c
        /*0022*/ 	.byte	0x01
	.zero		1


	//----- nvinfo : EIATTR_ANNOTATIONS
	.align		4
        /*0024*/ 	.byte	0x04, 0x55
        /*0026*/ 	.short	(.L_500 - .L_499)


	//   ....[0]....
.L_499:
        /* <DEDUP_REMOVED lines=84> */


	//----- nvinfo : EIATTR_MERCURY_ISA_VERSION
	.align		4
.L_500:
        /*0550*/ 	.byte	0x03, 0x5f
        /*0552*/ 	.short	0x0101


	//----- nvinfo : EIATTR_EXIT_INSTR_OFFSETS
	.align		4
        /*0554*/ 	.byte	0x04, 0x1c
        /*0556*/ 	.short	(.L_502 - .L_501)


	//   ....[0]....
.L_501:
        /*0558*/ 	.word	0x000000a0


	//   ....[1]....
        /*055c*/ 	.word	0x0000a0a0


	//----- nvinfo : EIATTR_CBANK_PARAM_SIZE
	.align		4
.L_502:
        /*0560*/ 	.byte	0x03, 0x19
        /*0562*/ 	.short	0x0280


	//----- nvinfo : EIATTR_PARAM_CBANK
	.align		4
        /*0564*/ 	.byte	0x04, 0x0a
        /*0566*/ 	.short	(.L_504 - .L_503)
	.align		4
.L_503:
        /*0568*/ 	.word	index@(.nv.constant0._ZN5flash44flash_bwd_dq_dk_dv_loop_seqk_parallel_kernelI23Flash_bwd_kernel_traitsILi64ELi128ELi128ELi8ELi4ELi4ELi4ELb0ELb0EN7cutlass10bfloat16_tE19Flash_kernel_traitsILi64ELi128ELi128ELi8ES3_EELb0ELb1ELb0ELb0ELb1ELb1ELb1EEEvNS_16Flash_bwd_paramsE)
        /*056c*/ 	.short	0x0210
        /*056e*/ 	.short	0x0280


	//----- nvinfo : EIATTR_SW_WAR
	.align		4
.L_504:
        /*0570*/ 	.byte	0x04, 0x36
        /*0572*/ 	.short	(.L_506 - .L_505)
.L_505:
        /*0574*/ 	.word	0x00000008
.L_506:


//--------------------- .nv.info._ZN5flash44flash_bwd_dq_dk_dv_loop_seqk_parallel_kernelI23Flash_bwd_kernel_traitsILi64ELi128ELi128ELi8ELi4ELi4ELi4ELb0ELb0EN7cutlass10bfloat16_tE19Flash_kernel_traitsILi64ELi128ELi128ELi8ES3_EELb1ELb1ELb0ELb0ELb0ELb1ELb0EEEvNS_16Flash_bwd_paramsE --------------------------
	.section	.nv.info._ZN5flash44flash_bwd_dq_dk_dv_loop_seqk_parallel_kernelI23Flash_bwd_kernel_traitsILi64ELi128ELi128ELi8ELi4ELi4ELi4ELb0ELb0EN7cutlass10bfloat16_tE19Flash_kernel_traitsILi64ELi128ELi128ELi8ES3_EELb1ELb1ELb0ELb0ELb0ELb1ELb0EEEvNS_16Flash_bwd_paramsE,"",@"SHT_CUDA_INFO"
	.sectionflags	@""
	.align	4


	//----- nvinfo : EIATTR_CUDA_API_VERSION
	.align		4
        /*0000*/ 	.byte	0x04, 0x37
        /*0002*/ 	.short	(.L_508 - .L_507)
.L_507:
        /*0004*/ 	.word	0x00000082


	//----- nvinfo : EIATTR_KPARAM_INFO
	.align		4
.L_508:
        /*0008*/ 	.byte	0x04, 0x17
        /*000a*/ 	.short	(.L_510 - .L_509)
.L_509:
        /*000c*/ 	.word	0x00000000
        /*0010*/ 	.short	0x0000
        /*0012*/ 	.short	0x0000
        /*0014*/ 	.byte	0x00, 0xf0, 0x01, 0x0a


	//----- nvinfo : EIATTR_SPARSE_MMA_MASK
	.align		4
.L_510:
        /*0018*/ 	.byte	0x03, 0x50
        /*001a*/ 	.short	0x0000


	//----- nvinfo : EIATTR_MAXREG_COUNT
	.align		4
        /*001c*/ 	.byte	0x03, 0x1b
        /*001e*/ 	.short	0x00ff


	//----- nvinfo : EIATTR_NUM_BARRIERS
	.align		4
        /*0020*/ 	.byte	0x02, 0x4c
        /*0022*/ 	.byte	0x01
	.zero		1


	//----- nvinfo : EIATTR_ANNOTATIONS
	.align		4
        /*0024*/ 	.byte	0x04, 0x55
        /*0026*/ 	.short	(.L_512 - .L_511)


	//   ....[0]....
.L_511:
        /* <DEDUP_REMOVED lines=15> */


	//----- nvinfo : EIATTR_MERCURY_ISA_VERSION
	.align		4
.L_512:
        /*0108*/ 	.byte	0x03, 0x5f
        /*010a*/ 	.short	0x0101


	//----- nvinfo : EIATTR_INT_WARP_WIDE_INSTR_OFFSETS
	.align		4
        /*010c*/ 	.byte	0x04, 0x31
        /*010e*/ 	.short	(.L_514 - .L_513)


	//   ....[0]....
.L_513:
        /*0110*/ 	.word	0x00002ca0


	//----- nvinfo : EIATTR_EXIT_INSTR_OFFSETS
	.align		4
.L_514:
        /*0114*/ 	.byte	0x04, 0x1c
        /*0116*/ 	.short	(.L_516 - .L_515)


	//   ....[0]....
.L_515:
        /*0118*/ 	.word	0x000000c0


	//   ....[1]....
        /*011c*/ 	.word	0x0000c3d0


	//----- nvinfo : EIATTR_CRS_STACK_SIZE
	.align		4
.L_516:
        /*0120*/ 	.byte	0x04, 0x1e
        /*0122*/ 	.short	(.L_518 - .L_517)
.L_517:
        /*0124*/ 	.word	0x00000000


	//----- nvinfo : EIATTR_CBANK_PARAM_SIZE
	.align		4
.L_518:
        /*0128*/ 	.byte	0x03, 0x19
        /*012a*/ 	.short	0x0280


	//----- nvinfo : EIATTR_PARAM_CBANK
	.align		4
        /*012c*/ 	.byte	0x04, 0x0a
        /*012e*/ 	.short	(.L_520 - .L_519)
	.align		4
.L_519:
        /*0130*/ 	.word	index@(.nv.constant0._ZN5flash44flash_bwd_dq_dk_dv_loop_seqk_parallel_kernelI23Flash_bwd_kernel_traitsILi64ELi128ELi128ELi8ELi4ELi4ELi4ELb0ELb0EN7cutlass10bfloat16_tE19Flash_kernel_traitsILi64ELi128ELi128ELi8ES3_EELb1ELb1ELb0ELb0ELb0ELb1ELb0EEEvNS_16Flash_bwd_paramsE)
        /*0134*/ 	.short	0x0210
        /*0136*/ 	.short	0x0280


	//----- nvinfo : EIATTR_SW_WAR
	.align		4
.L_520:
        /*0138*/ 	.byte	0x04, 0x36
        /*013a*/ 	.short	(.L_522 - .L_521)
.L_521:
        /*013c*/ 	.word	0x00000008
.L_522:


//--------------------- .nv.info._ZN5flash44flash_bwd_dq_dk_dv_loop_seqk_parallel_kernelI23Flash_bwd_kernel_traitsILi64ELi128ELi128ELi8ELi4ELi4ELi4ELb0ELb0EN7cutlass10bfloat16_tE19Flash_kernel_traitsILi64ELi128ELi128ELi8ES3_EELb0ELb1ELb0ELb0ELb0ELb1ELb1EEEvNS_16Flash_bwd_paramsE --------------------------
	.section	.nv.info._ZN5flash44flash_bwd_dq_dk_dv_loop_seqk_parallel_kernelI23Flash_bwd_kernel_traitsILi64ELi128ELi128ELi8ELi4ELi4ELi4ELb0ELb0EN7cutlass10bfloat16_tE19Flash_kernel_traitsILi64ELi128ELi128ELi8ES3_EELb0ELb1ELb0ELb0ELb0ELb1ELb1EEEvNS_16Flash_bwd_paramsE,"",@"SHT_CUDA_INFO"
	.sectionflags	@""
	.align	4


	//----- nvinfo : EIATTR_CUDA_API_VERSION
	.align		4
        /*0000*/ 	.byte	0x04, 0x37
        /*0002*/ 	.short	(.L_524 - .L_523)
.L_523:
        /*0004*/ 	.word	0x00000082


	//----- nvinfo : EIATTR_KPARAM_INFO
	.align		4
.L_524:
        /*0008*/ 	.byte	0x04, 0x17
        /*000a*/ 	.short	(.L_526 - .L_525)
.L_525:
        /*000c*/ 	.word	0x00000000
        /*0010*/ 	.short	0x0000
        /*0012*/ 	.short	0x0000
        /*0014*/ 	.byte	0x00, 0xf0, 0x01, 0x0a


	//----- nvinfo : EIATTR_SPARSE_MMA_MASK
	.align		4
.L_526:
        /*0018*/ 	.byte	0x03, 0x50
        /*001a*/ 	.short	0x0000


	//----- nvinfo : EIATTR_MAXREG_COUNT
	.align		4
        /*001c*/ 	.byte	0x03, 0x1b
        /*001e*/ 	.short	0x00ff


	//----- nvinfo : EIATTR_NUM_BARRIERS
	.align		4
        /*0020*/ 	.byte	0x02, 0x4c
        /*0022*/ 	.byte	0x01
	.zero		1


	//----- nvinfo : EIATTR_ANNOTATIONS
	.align		4
        /*0024*/ 	.byte	0x04, 0x55
        /*0026*/ 	.short	(.L_528 - .L_527)


	//   ....[0]....
.L_527:
        /* <DEDUP_REMOVED lines=92> */


	//----- nvinfo : EIATTR_MERCURY_ISA_VERSION
	.align		4
.L_528:
        /*05d8*/ 	.byte	0x03, 0x5f
        /*05da*/ 	.short	0x0101


	//----- nvinfo : EIATTR_INT_WARP_WIDE_INSTR_OFFSETS
	.align		4
        /*05dc*/ 	.byte	0x04, 0x31
        /*05de*/ 	.short	(.L_530 - .L_529)


	//   ....[0]....
.L_529:
        /*05e0*/ 	.word	0x000030f0


	//----- nvinfo : EIATTR_EXIT_INSTR_OFFSETS
	.align		4
.L_530:
        /*05e4*/ 	.byte	0x04, 0x1c
        /*05e6*/ 	.short	(.L_532 - .L_531)


	//   ....[0]....
.L_531:
        /*05e8*/ 	.word	0x000000c0


	//   ....[1]....
        /*05ec*/ 	.word	0x0000c480


	//----- nvinfo : EIATTR_CRS_STACK_SIZE
	.align		4
.L_532:
        /*05f0*/ 	.byte	0x04, 0x1e
        /*05f2*/ 	.short	(.L_534 - .L_533)
.L_533:
        /*05f4*/ 	.word	0x00000000


	//----- nvinfo : EIATTR_CBANK_PARAM_SIZE
	.align		4
.L_534:
        /*05f8*/ 	.byte	0x03, 0x19
        /*05fa*/ 	.short	0x0280


	//----- nvinfo : EIATTR_PARAM_CBANK
	.align		4
        /*05fc*/ 	.byte	0x04, 0x0a
        /*05fe*/ 	.short	(.L_536 - .L_535)
	.align		4
.L_535:
        /*0600*/ 	.word	index@(.nv.constant0._ZN5flash44flash_bwd_dq_dk_dv_loop_seqk_parallel_kernelI23Flash_bwd_kernel_traitsILi64ELi128ELi128ELi8ELi4ELi4ELi4ELb0ELb0EN7cutlass10bfloat16_tE19Flash_kernel_traitsILi64ELi128ELi128ELi8ES3_EELb0ELb1ELb0ELb0ELb0ELb1ELb1EEEvNS_16Flash_bwd_paramsE)
        /*0604*/ 	.short	0x0210
        /*0606*/ 	.short	0x0280


	//----- nvinfo : EIATTR_SW_WAR
	.align		4
.L_536:
        /*0608*/ 	.byte	0x04, 0x36
        /*060a*/ 	.short	(.L_538 - .L_537)
.L_537:
        /*060c*/ 	.word	0x00000008
.L_538:


//--------------------- .nv.info._ZN5flash44flash_bwd_dq_dk_dv_loop_seqk_parallel_kernelI23Flash_bwd_kernel_traitsILi64ELi128ELi128ELi8ELi4ELi4ELi4ELb0ELb0EN7cutlass10bfloat16_tE19Flash_kernel_traitsILi64ELi128ELi128ELi8ES3_EELb1ELb1ELb0ELb1ELb0ELb0ELb0EEEvNS_16Flash_bwd_paramsE --------------------------
	.section	.nv.info._ZN5flash44flash_bwd_dq_dk_dv_loop_seqk_parallel_kernelI23Flash_bwd_kernel_traitsILi64ELi128ELi128ELi8ELi4ELi4ELi4ELb0ELb0EN7cutlass10bfloat16_tE19Flash_kernel_traitsILi64ELi128ELi128ELi8ES3_EELb1ELb1ELb0ELb1ELb0ELb0ELb0EEEvNS_16Flash_bwd_paramsE,"",@"SHT_CUDA_INFO"
	.sectionflags	@""
	.align	4


	//----- nvinfo : EIATTR_CUDA_API_VERSION
	.align		4
        /*0000*/ 	.byte	0x04, 0x37
        /*0002*/ 	.short	(.L_540 - .L_539)
.L_539:
        /*0004*/ 	.word	0x00000082


	//----- nvinfo : EIATTR_KPARAM_INFO
	.align		4
.L_540:
        /*0008*/ 	.byte	0x04, 0x17
        /*000a*/ 	.short	(.L_542 - .L_541)
.L_541:
        /*000c*/ 	.word	0x00000000
        /*0010*/ 	.short	0x0000
        /*0012*/ 	.short	0x0000
        /*0014*/ 	.byte	0x00, 0xf0, 0x01, 0x0a


	//----- nvinfo : EIATTR_SPARSE_MMA_MASK
	.align		4
.L_542:
        /*0018*/ 	.byte	0x03, 0x50
        /*001a*/ 	.short	0x0000


	//----- nvinfo : EIATTR_MAXREG_COUNT
	.align		4
        /*001c*/ 	.byte	0x03, 0x1b
        /*001e*/ 	.short	0x00ff


	//----- nvinfo : EIATTR_NUM_BARRIERS
	.align		4
        /*0020*/ 	.byte	0x02, 0x4c
        /*0022*/ 	.byte	0x01
	.zero		1


	//----- nvinfo : EIATTR_ANNOTATIONS
	.align		4
        /*0024*/ 	.byte	0x04, 0x55
        /*0026*/ 	.short	(.L_544 - .L_543)


	//   ....[0]....
.L_543:
        /* <DEDUP_REMOVED lines=51> */


	//----- nvinfo : EIATTR_MERCURY_ISA_VERSION
	.align		4
.L_544:
        /*0348*/ 	.byte	0x03, 0x5f
        /*034a*/ 	.short	0x0101


	//----- nvinfo : EIATTR_EXIT_INSTR_OFFSETS
	.align		4
        /*034c*/ 	.byte	0x04, 0x1c
        /*034e*/ 	.short	(.L_546 - .L_545)


	//   ....[0]....
.L_545:
        /*0350*/ 	.word	0x000000a0


	//   ....[1]....
        /*0354*/ 	.word	0x0000dfe0


	//----- nvinfo : EIATTR_CRS_STACK_SIZE
	.align		4
.L_546:
        /*0358*/ 	.byte	0x04, 0x1e
        /*035a*/ 	.short	(.L_548 - .L_547)
.L_547:
        /*035c*/ 	.word	0x00000000


	//----- nvinfo : EIATTR_CBANK_PARAM_SIZE
	.align		4
.L_548:
        /*0360*/ 	.byte	0x03, 0x19
        /*0362*/ 	.short	0x0280


	//----- nvinfo : EIATTR_PARAM_CBANK
	.align		4
        /*0364*/ 	.byte	0x04, 0x0a
        /*0366*/ 	.short	(.L_550 - .L_549)
	.align		4
.L_549:
        /*0368*/ 	.word	index@(.nv.constant0._ZN5flash44flash_bwd_dq_dk_dv_loop_seqk_parallel_kernelI23Flash_bwd_kernel_traitsILi64ELi128ELi128ELi8ELi4ELi4ELi4ELb0ELb0EN7cutlass10bfloat16_tE19Flash_kernel_traitsILi64ELi128ELi128ELi8ES3_EELb1ELb1ELb0ELb1ELb0ELb0ELb0EEEvNS_16Flash_bwd_paramsE)
        /*036c*/ 	.short	0x0210
        /*036e*/ 	.short	0x0280


	//----- nvinfo : EIATTR_SW_WAR
	.align		4
.L_550:
        /*0370*/ 	.byte	0x04, 0x36
        /*0372*/ 	.short	(.L_552 - .L_551)
.L_551:
        /*0374*/ 	.word	0x00000008
.L_552:


//--------------------- .nv.info._ZN5flash44flash_bwd_dq_dk_dv_loop_seqk_parallel_kernelI23Flash_bwd_kernel_traitsILi64ELi128ELi128ELi8ELi4ELi4ELi4ELb0ELb0EN7cutlass10bfloat16_tE19Flash_kernel_traitsILi64ELi128ELi128ELi8ES3_EELb0ELb1ELb0ELb1ELb0ELb0ELb1EEEvNS_16Flash_bwd_paramsE --------------------------
	.section	.nv.info._ZN5flash44flash_bwd_dq_dk_dv_loop_seqk_parallel_kernelI23Flash_bwd_kernel_traitsILi64ELi128ELi128ELi8ELi4ELi4ELi4ELb0ELb0EN7cutlass10bfloat16_tE19Flash_kernel_traitsILi64ELi128ELi128ELi8ES3_EELb0ELb1ELb0ELb1ELb0ELb0ELb1EEEvNS_16Flash_bwd_paramsE,"",@"SHT_CUDA_INFO"
	.sectionflags	@""
	.align	4


	//----- nvinfo : EIATTR_CUDA_API_VERSION
	.align		4
        /*0000*/ 	.byte	0x04, 0x37
        /*0002*/ 	.short	(.L_554 - .L_553)
.L_553:
        /*0004*/ 	.word	0x00000082


	//----- nvinfo : EIATTR_KPARAM_INFO
	.align		4
.L_554:
        /*0008*/ 	.byte	0x04, 0x17
        /*000a*/ 	.short	(.L_556 - .L_555)
.L_555:
        /*000c*/ 	.word	0x00000000
        /*0010*/ 	.short	0x0000
        /*0012*/ 	.short	0x0000
        /*0014*/ 	.byte	0x00, 0xf0, 0x01, 0x0a


	//----- nvinfo : EIATTR_SPARSE_MMA_MASK
	.align		4
.L_556:
        /*0018*/ 	.byte	0x03, 0x50
        /*001a*/ 	.short	0x0000


	//----- nvinfo : EIATTR_MAXREG_COUNT
	.align		4
        /*001c*/ 	.byte	0x03, 0x1b
        /*001e*/ 	.short	0x00ff


	//----- nvinfo : EIATTR_NUM_BARRIERS
	.align		4
        /*0020*/ 	.byte	0x02, 0x4c
        /*0022*/ 	.byte	0x01
	.zero		1


	//----- nvinfo : EIATTR_ANNOTATIONS
	.align		4
        /*0024*/ 	.byte	0x04, 0x55
        /*0026*/ 	.short	(.L_558 - .L_557)


	//   ....[0]....
.L_557:
        /* <DEDUP_REMOVED lines=128> */


	//----- nvinfo : EIATTR_MERCURY_ISA_VERSION
	.align		4
.L_558:
        /*0818*/ 	.byte	0x03, 0x5f
        /*081a*/ 	.short	0x0101


	//----- nvinfo : EIATTR_EXIT_INSTR_OFFSETS
	.align		4
        /*081c*/ 	.byte	0x04, 0x1c
        /*081e*/ 	.short	(.L_560 - .L_559)


	//   ....[0]....
.L_559:
        /*0820*/ 	.word	0x000000c0


	//   ....[1]....
        /*0824*/ 	.word	0x0000d730


	//----- nvinfo : EIATTR_CRS_STACK_SIZE
	.align		4
.L_560:
        /*0828*/ 	.byte	0x04, 0x1e
        /*082a*/ 	.short	(.L_562 - .L_561)
.L_561:
        /*082c*/ 	.word	0x00000000


	//----- nvinfo : EIATTR_CBANK_PARAM_SIZE
	.align		4
.L_562:
        /*0830*/ 	.byte	0x03, 0x19
        /*0832*/ 	.short	0x0280


	//----- nvinfo : EIATTR_PARAM_CBANK
	.align		4
        /*0834*/ 	.byte	0x04, 0x0a
        /*0836*/ 	.short	(.L_564 - .L_563)
	.align		4
.L_563:
        /*0838*/ 	.word	index@(.nv.constant0._ZN5flash44flash_bwd_dq_dk_dv_loop_seqk_parallel_kernelI23Flash_bwd_kernel_traitsILi64ELi128ELi128ELi8ELi4ELi4ELi4ELb0ELb0EN7cutlass10bfloat16_tE19Flash_kernel_traitsILi64ELi128ELi128ELi8ES3_EELb0ELb1ELb0ELb1ELb0ELb0ELb1EEEvNS_16Flash_bwd_paramsE)
        /*083c*/ 	.short	0x0210
        /*083e*/ 	.short	0x0280


	//----- nvinfo : EIATTR_SW_WAR
	.align		4
.L_564:
        /*0840*/ 	.byte	0x04, 0x36
        /*0842*/ 	.short	(.L_566 - .L_565)
.L_565:
        /*0844*/ 	.word	0x00000008
.L_566:


//--------------------- .nv.info._ZN5flash25flash_bwd_dot_do_o_kernelILb0E23Flash_bwd_kernel_traitsILi64ELi128ELi128ELi8ELi4ELi4ELi4ELb0ELb0EN7cutlass10bfloat16_tE19Flash_kernel_traitsILi64ELi128ELi128ELi8ES3_EEEEvNS_16Flash_bwd_paramsE --------------------------
	.section	.nv.info._ZN5flash25flash_bwd_dot_do_o_kernelILb0E23Flash_bwd_kernel_traitsILi64ELi128ELi128ELi8ELi4ELi4ELi4ELb0ELb0EN7cutlass10bfloat16_tE19Flash_kernel_traitsILi64ELi128ELi128ELi8ES3_EEEEvNS_16Flash_bwd_paramsE,"",@"SHT_CUDA_INFO"
	.sectionflags	@""
	.align	4


	//----- nvinfo : EIATTR_CUDA_API_VERSION
	.align		4
        /*0000*/ 	.byte	0x04, 0x37
        /*0002*/ 	.short	(.L_568 - .L_567)
.L_567:
        /*0004*/ 	.word	0x00000082


	//----- nvinfo : EIATTR_KPARAM_INFO
	.align		4
.L_568:
        /*0008*/ 	.byte	0x04, 0x17
        /*000a*/ 	.short	(.L_570 - .L_569)
.L_569:
        /*000c*/ 	.word	0x00000000
        /*0010*/ 	.short	0x0000
        /*0012*/ 	.short	0x0000
        /*0014*/ 	.byte	0x00, 0xf0, 0x01, 0x0a


	//----- nvinfo : EIATTR_SPARSE_MMA_MASK
	.align		4
.L_570:
        /*0018*/ 	.byte	0x03, 0x50
        /*001a*/ 	.short	0x0000


	//----- nvinfo : EIATTR_MAXREG_COUNT
	.align		4
        /*001c*/ 	.byte	0x03, 0x1b
        /*001e*/ 	.short	0x00ff


	//----- nvinfo : EIATTR_MERCURY_ISA_VERSION
	.align		4
        /*0020*/ 	.byte	0x03, 0x5f
        /*0022*/ 	.short	0x0101


	//----- nvinfo : EIATTR_COOP_GROUP_MASK_REGIDS
	.align		4
        /*0024*/ 	.byte	0x04, 0x29
        /*0026*/ 	.short	(.L_572 - .L_571)


	//   ....[0]....
.L_571:
        /*0028*/ 	.word	0xffffffff


	//   ....[1]....
        /*002c*/ 	.word	0xffffffff


	//   ....[2]....
        /*0030*/ 	.word	0xffffffff


	//   ....[3]....
        /*0034*/ 	.word	0xffffffff


	//   ....[4]....
        /*0038*/ 	.word	0xffffffff


	//   ....[5]....
        /*003c*/ 	.word	0xffffffff


	//   ....[6]....
        /*0040*/ 	.word	0xffffffff


	//   ....[7]....
        /*0044*/ 	.word	0xffffffff


	//   ....[8]....
        /*0048*/ 	.word	0xffffffff


	//   ....[9]....
        /*004c*/ 	.word	0xffffffff


	//   ....[10]....
        /*0050*/ 	.word	0xffffffff


	//   ....[11]....
        /*0054*/ 	.word	0xffffffff


	//----- nvinfo : EIATTR_COOP_GROUP_INSTR_OFFSETS
	.align		4
.L_572:
        /*0058*/ 	.byte	0x04, 0x28
        /*005a*/ 	.short	(.L_574 - .L_573)


	//   ....[0]....
.L_573:
        /*005c*/ 	.word	0x00001300


	//   ....[1]....
        /*0060*/ 	.word	0x00001320


	//   ....[2]....
        /*0064*/ 	.word	0x00001330


	//   ....[3]....
        /*0068*/ 	.word	0x00001340


	//   ....[4]....
        /*006c*/ 	.word	0x00001380


	//   ....[5]....
        /*0070*/ 	.word	0x000013a0


	//   ....[6]....
        /*0074*/ 	.word	0x000013c0


	//   ....[7]....
        /*0078*/ 	.word	0x000013d0


	//   ....[8]....
        /*007c*/ 	.word	0x00001410


	//   ....[9]....
        /*0080*/ 	.word	0x00001430


	//   ....[10]....
        /*0084*/ 	.word	0x00001440


	//   ....[11]....
        /*0088*/ 	.word	0x00001450


	//----- nvinfo : EIATTR_EXIT_INSTR_OFFSETS
	.align		4
.L_574:
        /*008c*/ 	.byte	0x04, 0x1c
        /*008e*/ 	.short	(.L_576 - .L_575)


	//   ....[0]....
.L_575:
        /*0090*/ 	.word	0x00000130


	//   ....[1]....
        /*0094*/ 	.word	0x00001580


	//   ....[2]....
        /*0098*/ 	.word	0x000015a0


	//----- nvinfo : EIATTR_CBANK_PARAM_SIZE
	.align		4
.L_576:
        /*009c*/ 	.byte	0x03, 0x19
        /*009e*/ 	.short	0x0280


	//----- nvinfo : EIATTR_PARAM_CBANK
	.align		4
        /*00a0*/ 	.byte	0x04, 0x0a
        /*00a2*/ 	.short	(.L_578 - .L_577)
	.align		4
.L_577:
        /*00a4*/ 	.word	index@(.nv.constant0._ZN5flash25flash_bwd_dot_do_o_kernelILb0E23Flash_bwd_kernel_traitsILi64ELi128ELi128ELi8ELi4ELi4ELi4ELb0ELb0EN7cutlass10bfloat16_tE19Flash_kernel_traitsILi64ELi128ELi128ELi8ES3_EEEEvNS_16Flash_bwd_paramsE)
        /*00a8*/ 	.short	0x0210
        /*00aa*/ 	.short	0x0280


	//----- nvinfo : EIATTR_SW_WAR
	.align		4
.L_578:
        /*00ac*/ 	.byte	0x04, 0x36
        /*00ae*/ 	.short	(.L_580 - .L_579)
.L_579:
        /*00b0*/ 	.word	0x00000008
.L_580:


//--------------------- .nv.info._ZN5flash25flash_bwd_dot_do_o_kernelILb1E23Flash_bwd_kernel_traitsILi64ELi128ELi128ELi8ELi4ELi4ELi4ELb0ELb0EN7cutlass10bfloat16_tE19Flash_kernel_traitsILi64ELi128ELi128ELi8ES3_EEEEvNS_16Flash_bwd_paramsE --------------------------
	.section	.nv.info._ZN5flash25flash_bwd_dot_do_o_kernelILb1E23Flash_bwd_kernel_traitsILi64ELi128ELi128ELi8ELi4ELi4ELi4ELb0ELb0EN7cutlass10bfloat16_tE19Flash_kernel_traitsILi64ELi128ELi128ELi8ES3_EEEEvNS_16Flash_bwd_paramsE,"",@"SHT_CUDA_INFO"
	.sectionflags	@""
	.align	4


	//----- nvinfo : EIATTR_CUDA_API_VERSION
	.align		4
        /*0000*/ 	.byte	0x04, 0x37
        /*0002*/ 	.short	(.L_582 - .L_581)
.L_581:
        /*0004*/ 	.word	0x00000082


	//----- nvinfo : EIATTR_KPARAM_INFO
	.align		4
.L_582:
        /*0008*/ 	.byte	0x04, 0x17
        /*000a*/ 	.short	(.L_584 - .L_583)
.L_583:
        /*000c*/ 	.word	0x00000000
        /*0010*/ 	.short	0x0000
        /*0012*/ 	.short	0x0000
        /*0014*/ 	.byte	0x00, 0xf0, 0x01, 0x0a


	//----- nvinfo : EIATTR_SPARSE_MMA_MASK
	.align		4
.L_584:
        /*0018*/ 	.byte	0x03, 0x50
        /*001a*/ 	.short	0x0000


	//----- nvinfo : EIATTR_MAXREG_COUNT
	.align		4
        /*001c*/ 	.byte	0x03, 0x1b
        /*001e*/ 	.short	0x00ff


	//----- nvinfo : EIATTR_MERCURY_ISA_VERSION
	.align		4
        /*0020*/ 	.byte	0x03, 0x5f
        /*0022*/ 	.short	0x0101


	//----- nvinfo : EIATTR_COOP_GROUP_MASK_REGIDS
	.align		4
        /*0024*/ 	.byte	0x04, 0x29
        /*0026*/ 	.short	(.L_586 - .L_585)


	//   ....[0]....
.L_585:
        /*0028*/ 	.word	0xffffffff


	//   ....[1]....
        /*002c*/ 	.word	0xffffffff


	//   ....[2]....
        /*0030*/ 	.word	0xffffffff


	//   ....[3]....
        /*0034*/ 	.word	0xffffffff


	//   ....[4]....
        /*0038*/ 	.word	0xffffffff


	//   ....[5]....
        /*003c*/ 	.word	0xffffffff


	//   ....[6]....
        /*0040*/ 	.word	0xffffffff


	//   ....[7]....
        /*0044*/ 	.word	0xffffffff


	//   ....[8]....
        /*0048*/ 	.word	0xffffffff


	//   ....[9]....
        /*004c*/ 	.word	0xffffffff


	//   ....[10]....
        /*0050*/ 	.word	0xffffffff


	//   ....[11]....
        /*0054*/ 	.word	0xffffffff


	//----- nvinfo : EIATTR_COOP_GROUP_INSTR_OFFSETS
	.align		4
.L_586:
        /*0058*/ 	.byte	0x04, 0x28
        /*005a*/ 	.short	(.L_588 - .L_587)


	//   ....[0]....
.L_587:
        /*005c*/ 	.word	0x000012a0


	//   ....[1]....
        /*0060*/ 	.word	0x00001320


	//   ....[2]....
        /*0064*/ 	.word	0x000013c0


	//   ....[3]....
        /*0068*/ 	.word	0x00001660


	//   ....[4]....
        /*006c*/ 	.word	0x00001690


	//   ....[5]....
        /*0070*/ 	.word	0x000016a0


	//   ....[6]....
        /*0074*/ 	.word	0x000016e0


	//   ....[7]....
        /*0078*/ 	.word	0x000016f0


	//   ....[8]....
        /*007c*/ 	.word	0x00001700


	//   ....[9]....
        /*0080*/ 	.word	0x00001750


	//   ....[10]....
        /*0084*/ 	.word	0x00001790


	//   ....[11]....
        /*0088*/ 	.word	0x000017a0


	//----- nvinfo : EIATTR_EXIT_INSTR_OFFSETS
	.align		4
.L_588:
        /*008c*/ 	.byte	0x04, 0x1c
        /*008e*/ 	.short	(.L_590 - .L_589)


	//   ....[0]....
.L_589:
        /*0090*/ 	.word	0x00000130


	//   ....[1]....
        /*0094*/ 	.word	0x00001950


	//----- nvinfo : EIATTR_CBANK_PARAM_SIZE
	.align		4
.L_590:
        /*0098*/ 	.byte	0x03, 0x19
        /*009a*/ 	.short	0x0280


	//----- nvinfo : EIATTR_PARAM_CBANK
	.align		4
        /*009c*/ 	.byte	0x04, 0x0a
        /*009e*/ 	.short	(.L_592 - .L_591)
	.align		4
.L_591:
        /*00a0*/ 	.word	index@(.nv.constant0._ZN5flash25flash_bwd_dot_do_o_kernelILb1E23Flash_bwd_kernel_traitsILi64ELi128ELi128ELi8ELi4ELi4ELi4ELb0ELb0EN7cutlass10bfloat16_tE19Flash_kernel_traitsILi64ELi128ELi128ELi8ES3_EEEEvNS_16Flash_bwd_paramsE)
        /*00a4*/ 	.short	0x0210
        /*00a6*/ 	.short	0x0280


	//----- nvinfo : EIATTR_SW_WAR
	.align		4
.L_592:
        /*00a8*/ 	.byte	0x04, 0x36
        /*00aa*/ 	.short	(.L_594 - .L_593)
.L_593:
        /*00ac*/ 	.word	0x00000008
.L_594:


//--------------------- .nv.callgraph             --------------------------
	.section	.nv.callgraph,"",@"SHT_CUDA_CALLGRAPH"
	.align	4
	.sectionentsize	8
	.align		4
        /*0000*/ 	.word	0x00000000
	.align		4
        /*0004*/ 	.word	0xffffffff
	.align		4
        /*0008*/ 	.word	0x00000000
	.align		4
        /*000c*/ 	.word	0xfffffffe
	.align		4
        /*0010*/ 	.word	0x00000000
	.align		4
        /*0014*/ 	.word	0xfffffffd
	.align		4
        /*0018*/ 	.word	0x00000000
	.align		4
        /*001c*/ 	.word	0xfffffffc


//--------------------- .nv.constant4             --------------------------
	.section	.nv.constant4,"a",@progbits
	.align	8
	.align		8
.nv.constant4:
        /*0000*/ 	.dword	_ZN72_INTERNAL_926edd0b_36_flash_bwd_hdim64_bf16_causal_sm80_cu_d53ad458_28144cuda3std3__45__cpo5beginE
	.align		8
        /*0008*/ 	.dword	_ZN72_INTERNAL_926edd0b_36_flash_bwd_hdim64_bf16_causal_sm80_cu_d53ad458_28144cuda3std3__45__cpo3endE
	.align		8
        /*0010*/ 	.dword	_ZN72_INTERNAL_926edd0b_36_flash_bwd_hdim64_bf16_causal_sm80_cu_d53ad458_28144cuda3std3__45__cpo6cbeginE
	.align		8
        /*0018*/ 	.dword	_ZN72_INTERNAL_926edd0b_36_flash_bwd_hdim64_bf16_causal_sm80_cu_d53ad458_28144cuda3std3__45__cpo4cendE
	.align		8
        /*0020*/ 	.dword	_ZN72_INTERNAL_926edd0b_36_flash_bwd_hdim64_bf16_causal_sm80_cu_d53ad458_28144cuda3std3__474_GLOBAL__N__926edd0b_36_flash_bwd_hdim64_bf16_causal_sm80_cu_d53ad458_28146ignoreE
	.align		8
        /*0028*/ 	.dword	_ZN72_INTERNAL_926edd0b_36_flash_bwd_hdim64_bf16_causal_sm80_cu_d53ad458_28144cuda3std3__419piecewise_constructE
	.align		8
        /*0030*/ 	.dword	_ZN72_INTERNAL_926edd0b_36_flash_bwd_hdim64_bf16_causal_sm80_cu_d53ad458_28144cuda3std3__48in_placeE
	.align		8
        /*0038*/ 	.dword	_ZN72_INTERNAL_926edd0b_36_flash_bwd_hdim64_bf16_causal_sm80_cu_d53ad458_28144cuda3std6ranges3__45__cpo4swapE
	.align		8
        /*0040*/ 	.dword	_ZN72_INTERNAL_926edd0b_36_flash_bwd_hdim64_bf16_causal_sm80_cu_d53ad458_28144cuda3std6ranges3__45__cpo9iter_moveE
	.align		8
        /*0048*/ 	.dword	_ZN72_INTERNAL_926edd0b_36_flash_bwd_hdim64_bf16_causal_sm80_cu_d53ad458_28144cute7productE
	.align		8
        /*0050*/ 	.dword	_ZN72_INTERNAL_926edd0b_36_flash_bwd_hdim64_bf16_causal_sm80_cu_d53ad458_28144cute1_E


//--------------------- .text._ZN5flash44flash_bwd_dq_dk_dv_loop_seqk_parallel_kernelI23Flash_bwd_kernel_traitsILi64ELi64ELi128ELi8ELi2ELi4ELi4ELb1ELb0EN7cutlass10bfloat16_tE19Flash_kernel_traitsILi64ELi64ELi128ELi8ES3_EELb0ELb1ELb0ELb0ELb0ELb0ELb0EEEvNS_16Flash_bwd_paramsE --------------------------
	.section	.text._ZN5flash44flash_bwd_dq_dk_dv_loop_seqk_parallel_kernelI23Flash_bwd_kernel_traitsILi64ELi64ELi128ELi8ELi2ELi4ELi4ELb1ELb0EN7cutlass10bfloat16_tE19Flash_kernel_traitsILi64ELi64ELi128ELi8ES3_EELb0ELb1ELb0ELb0ELb0ELb0ELb0EEEvNS_16Flash_bwd_paramsE,"ax",@progbits
	.align	128
        .global         _ZN5flash44flash_bwd_dq_dk_dv_loop_seqk_parallel_kernelI23Flash_bwd_kernel_traitsILi64ELi64ELi128ELi8ELi2ELi4ELi4ELb1ELb0EN7cutlass10bfloat16_tE19Flash_kernel_traitsILi64ELi64ELi128ELi8ES3_EELb0ELb1ELb0ELb0ELb0ELb0ELb0EEEvNS_16Flash_bwd_paramsE
        .type           _ZN5flash44flash_bwd_dq_dk_dv_loop_seqk_parallel_kernelI23Flash_bwd_kernel_traitsILi64ELi64ELi128ELi8ELi2ELi4ELi4ELb1ELb0EN7cutlass10bfloat16_tE19Flash_kernel_traitsILi64ELi64ELi128ELi8ES3_EELb0ELb1ELb0ELb0ELb0ELb0ELb0EEEvNS_16Flash_bwd_paramsE,@function
        .size           _ZN5flash44flash_bwd_dq_dk_dv_loop_seqk_parallel_kernelI23Flash_bwd_kernel_traitsILi64ELi64ELi128ELi8ELi2ELi4ELi4ELb1ELb0EN7cutlass10bfloat16_tE19Flash_kernel_traitsILi64ELi64ELi128ELi8ES3_EELb0ELb1ELb0ELb0ELb0ELb0ELb0EEEvNS_16Flash_bwd_paramsE,(.L_x_1255 - _ZN5flash44flash_bwd_dq_dk_dv_loop_seqk_parallel_kernelI23Flash_bwd_kernel_traitsILi64ELi64ELi128ELi8ELi2ELi4ELi4ELb1ELb0EN7cutlass10bfloat16_tE19Flash_kernel_traitsILi64ELi64ELi128ELi8ES3_EELb0ELb1ELb0ELb0ELb0ELb0ELb0EEEvNS_16Flash_bwd_paramsE)
        .other          _ZN5flash44flash_bwd_dq_dk_dv_loop_seqk_parallel_kernelI23Flash_bwd_kernel_traitsILi64ELi64ELi128ELi8ELi2ELi4ELi4ELb1ELb0EN7cutlass10bfloat16_tE19Flash_kernel_traitsILi64ELi64ELi128ELi8ES3_EELb0ELb1ELb0ELb0ELb0ELb0ELb0EEEvNS_16Flash_bwd_paramsE,@"STO_CUDA_ENTRY STV_DEFAULT"
_ZN5flash44flash_bwd_dq_dk_dv_loop_seqk_parallel_kernelI23Flash_bwd_kernel_traitsILi64ELi64ELi128ELi8ELi2ELi4ELi4ELb1ELb0EN7cutlass10bfloat16_tE19Flash_kernel_traitsILi64ELi64ELi128ELi8ES3_EELb0ELb1ELb0ELb0ELb0ELb0ELb0EEEvNS_16Flash_bwd_paramsE:
.text._ZN5flash44flash_bwd_dq_dk_dv_loop_seqk_parallel_kernelI23Flash_bwd_kernel_traitsILi64ELi64ELi128ELi8ELi2ELi4ELi4ELb1ELb0EN7cutlass10bfloat16_tE19Flash_kernel_traitsILi64ELi64ELi128ELi8ES3_EELb0ELb1ELb0ELb0ELb0ELb0ELb0EEEvNS_16Flash_bwd_paramsE:
[----:B------:R-:W1:Y:S01]  /*0000*/  LDC R1, c[0x0][0x28] ;  /* 0x00000a00ff017b82 */ /* 0x000e620000000800 */
[----:B------:R-:W2:Y:S01]  /*0010*/  S2R R232, SR_CTAID.X ;  /* 0x0000000000e87919 */ /* 0x000ea20000002500 */
[----:B------:R-:W-:Y:S01]  /*0020*/  ULDC UR5, c[0x0][0x2c8] ;  /* 0x0000b20000057ab9 */ /* 0x000fe20000000800 */
[----:B-1----:R-:W-:Y:S01]  /*0030*/  IADD3 R1, R1, -0x8, RZ ;  /* 0xfffffff801017810 */ /* 0x002fe20007ffe0ff */
[----:B------:R-:W-:-:S04]  /*0040*/  UIADD3 UR5, UR5, 0x7f, URZ ;  /* 0x0000007f05057890 */ /* 0x000fc8000fffe03f */
[----:B------:R-:W-:-:S04]  /*0050*/  USHF.R.S32.HI UR4, URZ, 0x1f, UR5 ;  /* 0x0000001f3f047899 */ /* 0x000fc80008011405 */
[----:B------:R-:W-:-:S04]  /*0060*/  ULEA.HI UR4, UR4, UR5, URZ, 0x7 ;  /* 0x0000000504047291 */ /* 0x000fc8000f8f383f */
[----:B------:R-:W-:-:S06]  /*0070*/  USHF.R.S32.HI UR10, URZ, 0x7, UR4 ;  /* 0x000000073f0a7899 */ /* 0x000fcc0008011404 */
[----:B--2---:R-:W-:-:S13]  /*0080*/  ISETP.GE.AND P0, PT, R232, UR10, PT ;  /* 0x0000000ae8007c0c */ /* 0x004fda000bf06270 */
[----:B------:R-:W-:Y:S05]  /*0090*/  @P0 EXIT ;  /* 0x000000000000094d */ /* 0x000fea0003800000 */
[----:B------:R-:W1:Y:S01]  /*00a0*/  S2R R16, SR_TID.X ;  /* 0x0000000000107919 */ /* 0x000e620000002100 */
[----:B------:R-:W-:Y:S01]  /*00b0*/  MOV R3, 0x400 ;  /* 0x0000040000037802 */ /* 0x000fe20000000f00 */
[----:B------:R-:W-:Y:S01]  /*00c0*/  IMAD.MOV.U32 R248, RZ, RZ, 0x20 ;  /* 0x00000020fff87424 */ /* 0x000fe200078e00ff */
[----:B------:R-:W-:Y:S01]  /*00d0*/  ULDC.64 UR12, c[0x0][0x208] ;  /* 0x00008200000c7ab9 */ /* 0x000fe20000000a00 */
[----:B------:R-:W2:Y:S01]  /*00e0*/  S2R R181, SR_CgaCtaId ;  /* 0x0000000000b57919 */ /* 0x000ea20000008800 */
[----:B------:R-:W-:Y:S01]  /*00f0*/  IMAD.MOV.U32 R174, RZ, RZ, 0x40 ;  /* 0x00000040ffae7424 */ /* 0x000fe200078e00ff */
[----:B------:R-:W-:Y:S01]  /*0100*/  ULDC.64 UR8, c[0x0][0x300] ;  /* 0x0000c00000087ab9 */ /* 0x000fe20000000a00 */
[----:B------:R-:W-:Y:S01]  /*0110*/  IMAD.MOV.U32 R191, RZ, RZ, -0x10 ;  /* 0xfffffff0ffbf7424 */ /* 0x000fe200078e00ff */
[----:B------:R-:W3:Y:S01]  /*0120*/  S2R R251, SR_CTAID.Y ;  /* 0x0000000000fb7919 */ /* 0x000ee20000002600 */
[----:B-1----:R-:W-:Y:S01]  /*0130*/  SHF.R.S32.HI R15, RZ, 0x1f, R16 ;  /* 0x0000001fff0f7819 */ /* 0x002fe20000011410 */
[----:B------:R-:W-:-:S03]  /*0140*/  IMAD.SHL.U32 R243, R16, 0x2, RZ ;  /* 0x0000000210f37824 */ /* 0x000fc600078e00ff */
[CC--:B------:R-:W-:Y:S02]  /*0150*/  LEA.HI R4, R15.reuse, R16.reuse, RZ, 0x4 ;  /* 0x000000100f047211 */ /* 0x0c0fe400078f20ff */
[C---:B------:R-:W-:Y:S02]  /*0160*/  LEA.HI R18, R15.reuse, R16, RZ, 0x3 ;  /* 0x000000100f127211 */ /* 0x040fe400078f18ff */
[----:B------:R-:W-:Y:S02]  /*0170*/  SHF.R.S32.HI R2, RZ, 0x4, R4 ;  /* 0x00000004ff027819 */ /* 0x000fe40000011404 */
[----:B------:R-:W-:Y:S02]  /*0180*/  SHF.R.S32.HI R219, RZ, 0x3, R18 ;  /* 0x00000003ffdb7819 */ /* 0x000fe40000011412 */
[----:B------:R-:W-:Y:S02]  /*0190*/  LEA.HI R0, R4, R2, RZ, 0x1 ;  /* 0x0000000204007211 */ /* 0x000fe400078f08ff */
[----:B------:R-:W-:-:S02]  /*01a0*/  LEA.HI R17, R15, R16, RZ, 0x2 ;  /* 0x000000100f117211 */ /* 0x000fc400078f10ff */
[----:B------:R-:W-:Y:S02]  /*01b0*/  LOP3.LUT R0, R0, 0xfffffffe, RZ, 0xc0, !PT ;  /* 0xfffffffe00007812 */ /* 0x000fe400078ec0ff */
[----:B--2---:R-:W-:Y:S02]  /*01c0*/  LEA R181, R181, R3, 0x18 ;  /* 0x00000003b5b57211 */ /* 0x004fe400078ec0ff */
[--C-:B------:R-:W-:Y:S01]  /*01d0*/  SHF.R.S32.HI R9, RZ, 0x2, R17.reuse ;  /* 0x00000002ff097819 */ /* 0x100fe20000011411 */
[----:B------:R-:W-:Y:S01]  /*01e0*/  IMAD.IADD R13, R2, 0x1, -R0 ;  /* 0x00000001020d7824 */ /* 0x000fe200078e0a00 */
[----:B------:R-:W-:Y:S01]  /*01f0*/  LOP3.LUT R0, R18, 0xfffffff8, RZ, 0xc0, !PT ;  /* 0xfffffff812007812 */ /* 0x000fe200078ec0ff */
[----:B------:R-:W-:Y:S01]  /*0200*/  IMAD.SHL.U32 R2, R219, 0x40, RZ ;  /* 0x00000040db027824 */ /* 0x000fe200078e00ff */
[----:B------:R-:W-:Y:S01]  /*0210*/  SHF.R.S32.HI R3, RZ, 0x1f, R17 ;  /* 0x0000001fff037819 */ /* 0x000fe20000011411 */
[----:B------:R-:W-:Y:S01]  /*0220*/  VIADD R179, R181, 0x6000 ;  /* 0x00006000b5b37836 */ /* 0x000fe20000000000 */
[----:B------:R-:W-:Y:S01]  /*0230*/  LEA.HI R10, R15, R16, RZ, 0x5 ;  /* 0x000000100f0a7211 */ /* 0x000fe200078f28ff */
[----:B------:R-:W-:Y:S01]  /*0240*/  IMAD.IADD R0, R16, 0x1, -R0 ;  /* 0x0000000110007824 */ /* 0x000fe200078e0a00 */
[----:B------:R-:W-:-:S02]  /*0250*/  LEA.HI R3, R3, R9, RZ, 0x3 ;  /* 0x0000000903037211 */ /* 0x000fc400078f18ff */
[----:B------:R-:W-:Y:S01]  /*0260*/  LOP3.LUT R2, R2, 0x1c0, RZ, 0xc0, !PT ;  /* 0x000001c002027812 */ /* 0x000fe200078ec0ff */
[----:B------:R-:W-:Y:S01]  /*0270*/  IMAD.SHL.U32 R212, R0, 0x8, RZ ;  /* 0x0000000800d47824 */ /* 0x000fe200078e00ff */
[--C-:B------:R-:W-:Y:S02]  /*0280*/  SHF.R.S32.HI R20, RZ, 0x5, R10.reuse ;  /* 0x00000005ff147819 */ /* 0x100fe4000001140a */
[----:B------:R-:W-:Y:S02]  /*0290*/  SHF.R.S32.HI R7, RZ, 0x1f, R10 ;  /* 0x0000001fff077819 */ /* 0x000fe4000001140a */
[----:B------:R-:W-:Y:S02]  /*02a0*/  LOP3.LUT R5, R3, 0xfffffff8, RZ, 0xc0, !PT ;  /* 0xfffffff803057812 */ /* 0x000fe400078ec0ff */
[----:B------:R-:W-:Y:S02]  /*02b0*/  SHF.R.U32.HI R6, RZ, 0x3, R2 ;  /* 0x00000003ff067819 */ /* 0x000fe40000011602 */
[----:B------:R-:W-:Y:S01]  /*02c0*/  LOP3.LUT R3, R2, 0x38, R212, 0xf8, !PT ;  /* 0x0000003802037812 */ /* 0x000fe200078ef8d4 */
[----:B------:R-:W-:Y:S01]  /*02d0*/  IMAD.IADD R9, R9, 0x1, -R5 ;  /* 0x0000000109097824 */ /* 0x000fe200078e0a05 */
[----:B------:R-:W-:-:S02]  /*02e0*/  LOP3.LUT R2, R4, 0xfffffff0, RZ, 0xc0, !PT ;  /* 0xfffffff004027812 */ /* 0x000fc400078ec0ff */
[----:B------:R-:W-:Y:S02]  /*02f0*/  LEA.HI R4, R7, R20, RZ, 0x2 ;  /* 0x0000001407047211 */ /* 0x000fe400078f10ff */
[----:B------:R-:W-:Y:S01]  /*0300*/  LOP3.LUT R240, R3, R6, RZ, 0x3c, !PT ;  /* 0x0000000603f07212 */ /* 0x000fe200078e3cff */
[----:B------:R-:W-:Y:S01]  /*0310*/  IMAD.IADD R2, R16, 0x1, -R2 ;  /* 0x0000000110027824 */ /* 0x000fe200078e0a02 */
[----:B------:R-:W-:Y:S02]  /*0320*/  LOP3.LUT R3, R4, 0xfffffffc, RZ, 0xc0, !PT ;  /* 0xfffffffc04037812 */ /* 0x000fe400078ec0ff */
[C---:B------:R-:W-:Y:S02]  /*0330*/  LOP3.LUT P4, RZ, R0.reuse, 0x2, RZ, 0xc0, !PT ;  /* 0x0000000200ff7812 */ /* 0x040fe4000788c0ff */
[C---:B------:R-:W-:Y:S01]  /*0340*/  LOP3.LUT P3, RZ, R0.reuse, 0x4, RZ, 0xc0, !PT ;  /* 0x0000000400ff7812 */ /* 0x040fe2000786c0ff */
[----:B------:R-:W-:Y:S01]  /*0350*/  IMAD.SHL.U32 R0, R0, 0x40, RZ ;  /* 0x0000004000007824 */ /* 0x000fe200078e00ff */
[----:B------:R-:W-:Y:S01]  /*0360*/  SHF.R.S32.HI R5, RZ, 0x1f, R2 ;  /* 0x0000001fff057819 */ /* 0x000fe20000011402 */
[----:B------:R-:W-:Y:S01]  /*0370*/  IMAD.IADD R12, R20, 0x1, -R3 ;  /* 0x00000001140c7824 */ /* 0x000fe200078e0a03 */
[----:B------:R-:W-:-:S02]  /*0380*/  LEA.HI R3, R15, R16, RZ, 0x6 ;  /* 0x000000100f037211 */ /* 0x000fc400078f30ff */
[----:B------:R-:W-:Y:S01]  /*0390*/  LEA.HI R14, R5, R2, RZ, 0x3 ;  /* 0x00000002050e7211 */ /* 0x000fe200078f18ff */
[----:B------:R-:W-:Y:S01]  /*03a0*/  IMAD.SHL.U32 R4, R12, 0x10, RZ ;  /* 0x000000100c047824 */ /* 0x000fe200078e00ff */
[----:B------:R-:W-:Y:S02]  /*03b0*/  LOP3.LUT R0, R0, 0x1c0, RZ, 0xc0, !PT ;  /* 0x000001c000007812 */ /* 0x000fe400078ec0ff */
[----:B------:R-:W-:Y:S02]  /*03c0*/  LOP3.LUT R7, R14, 0xfffffff8, RZ, 0xc0, !PT ;  /* 0xfffffff80e077812 */ /* 0x000fe400078ec0ff */
[C---:B------:R-:W-:Y:S01]  /*03d0*/  LOP3.LUT R8, R0.reuse, 0x30, R4, 0xf8, !PT ;  /* 0x0000003000087812 */ /* 0x040fe200078ef804 */
[----:B------:R-:W-:Y:S01]  /*03e0*/  IMAD.SHL.U32 R4, R13, 0x200, RZ ;  /* 0x000002000d047824 */ /* 0x000fe200078e00ff */
[----:B------:R-:W-:Y:S01]  /*03f0*/  LOP3.LUT R182, R0, 0x8, R18, 0xf8, !PT ;  /* 0x0000000800b67812 */ /* 0x000fe200078ef812 */
[----:B------:R-:W-:Y:S01]  /*0400*/  IMAD.IADD R11, R2, 0x1, -R7 ;  /* 0x00000001020b7824 */ /* 0x000fe200078e0a07 */
[----:B------:R-:W-:-:S02]  /*0410*/  SHF.R.S32.HI R3, RZ, 0x6, R3 ;  /* 0x00000006ff037819 */ /* 0x000fc40000011403 */
[----:B------:R-:W-:Y:S02]  /*0420*/  SHF.R.U32.HI R0, RZ, 0x3, R0 ;  /* 0x00000003ff007819 */ /* 0x000fe40000011600 */
[----:B------:R-:W-:Y:S01]  /*0430*/  LOP3.LUT R2, R8, 0x8, R18, 0xf8, !PT ;  /* 0x0000000808027812 */ /* 0x000fe200078ef812 */
[----:B------:R-:W-:Y:S01]  /*0440*/  IMAD R6, R3, 0x800, R4 ;  /* 0x0000080003067824 */ /* 0x000fe200078e0204 */
[----:B------:R-:W-:Y:S01]  /*0450*/  LOP3.LUT R5, R9, 0x1, RZ, 0xc0, !PT ;  /* 0x0000000109057812 */ /* 0x000fe200078ec0ff */
[C---:B------:R-:W-:Y:S01]  /*0460*/  IMAD R240, R3.reuse, 0x200, R240 ;  /* 0x0000020003f07824 */ /* 0x040fe200078e02f0 */
[----:B------:R-:W-:Y:S01]  /*0470*/  LOP3.LUT R182, R182, R0, RZ, 0x3c, !PT ;  /* 0x00000000b6b67212 */ /* 0x000fe200078e3cff */
[----:B------:R-:W-:Y:S01]  /*0480*/  IMAD.SHL.U32 R3, R3, 0x20, RZ ;  /* 0x0000002003037824 */ /* 0x000fe200078e00ff */
[----:B------:R-:W-:Y:S01]  /*0490*/  LOP3.LUT R2, R4, R2, R0, 0xf6, !PT ;  /* 0x0000000204027212 */ /* 0x000fe200078ef600 */
[----:B------:R-:W-:Y:S01]  /*04a0*/  IMAD.SHL.U32 R8, R13, 0x10, RZ ;  /* 0x000000100d087824 */ /* 0x000fe200078e00ff */
[----:B------:R-:W-:Y:S01]  /*04b0*/  LEA.HI R4, R15, R16, RZ, 0x7 ;  /* 0x000000100f047211 */ /* 0x000fe200078f38ff */
[----:B------:R-:W-:Y:S01]  /*04c0*/  IMAD.IADD R182, R6, 0x1, R182 ;  /* 0x0000000106b67824 */ /* 0x000fe200078e02b6 */
[----:B------:R-:W-:Y:S01]  /*04d0*/  ISETP.NE.U32.AND P0, PT, R5, 0x1, PT ;  /* 0x000000010500780c */ /* 0x000fe20003f05070 */
[----:B------:R-:W-:Y:S01]  /*04e0*/  IMAD R2, R2, 0x2, R181 ;  /* 0x0000000202027824 */ /* 0x000fe200078e02b5 */
[----:B------:R-:W-:-:S02]  /*04f0*/  LOP3.LUT R5, R17, 0x7ffffffc, RZ, 0xc0, !PT ;  /* 0x7ffffffc11057812 */ /* 0x000fc400078ec0ff */
[----:B------:R-:W-:Y:S02]  /*0500*/  LOP3.LUT R6, R10, 0xffffffe0, RZ, 0xc0, !PT ;  /* 0xffffffe00a067812 */ /* 0x000fe400078ec0ff */
[----:B------:R-:W-:Y:S01]  /*0510*/  SHF.R.S32.HI R4, RZ, 0x7, R4 ;  /* 0x00000007ff047819 */ /* 0x000fe20000011404 */
[----:B------:R-:W-:Y:S01]  /*0520*/  IMAD.IADD R5, R16, 0x1, -R5 ;  /* 0x0000000110057824 */ /* 0x000fe200078e0a05 */
[----:B------:R-:W-:Y:S01]  /*0530*/  LEA.HI R0, R10, R20, RZ, 0x1 ;  /* 0x000000140a007211 */ /* 0x000fe200078f08ff */
[----:B------:R-:W-:Y:S01]  /*0540*/  IMAD.IADD R19, R16, 0x1, -R6 ;  /* 0x0000000110137824 */ /* 0x000fe200078e0a06 */
[C---:B------:R-:W-:Y:S01]  /*0550*/  R2P PR, R9.reuse, 0x6 ;  /* 0x0000000609007804 */ /* 0x040fe20000000000 */
[----:B------:R-:W-:Y:S01]  /*0560*/  IMAD.SHL.U32 R7, R4, 0x8, RZ ;  /* 0x0000000804077824 */ /* 0x000fe200078e00ff */
[----:B------:R-:W-:Y:S01]  /*0570*/  LOP3.LUT R6, R0, 0xfffffffe, RZ, 0xc0, !PT ;  /* 0xfffffffe00067812 */ /* 0x000fe200078ec0ff */
[----:B------:R-:W-:Y:S01]  /*0580*/  IMAD.SHL.U32 R0, R9, 0x40, RZ ;  /* 0x0000004009007824 */ /* 0x000fe200078e00ff */
[----:B------:R-:W-:Y:S01]  /*0590*/  LOP3.LUT R243, R3, 0x6, R243, 0xf8, !PT ;  /* 0x0000000603f37812 */ /* 0x000fe200078ef8f3 */
[----:B------:R-:W-:Y:S01]  /*05a0*/  IMAD.SHL.U32 R10, R5, 0x2, RZ ;  /* 0x00000002050a7824 */ /* 0x000fe200078e00ff */
[----:B------:R-:W-:Y:S01]  /*05b0*/  LOP3.LUT R5, R7, 0x8, RZ, 0xc0, !PT ;  /* 0x0000000807057812 */ /* 0x000fe200078ec0ff */
[----:B------:R-:W-:Y:S01]  /*05c0*/  IMAD.IADD R6, R20, 0x1, -R6 ;  /* 0x0000000114067824 */ /* 0x000fe200078e0a06 */
[----:B------:R-:W-:Y:S01]  /*05d0*/  LOP3.LUT R0, R0, 0x1c0, RZ, 0xc0, !PT ;  /* 0x000001c000007812 */ /* 0x000fe200078ec0ff */
[----:B------:R-:W-:Y:S01]  /*05e0*/  IMAD R7, R4, 0x1000, R10 ;  /* 0x0000100004077824 */ /* 0x000fe200078e020a */
[----:B------:R-:W-:Y:S01]  /*05f0*/  LOP3.LUT R8, R5, 0x10, R8, 0xf8, !PT ;  /* 0x0000001005087812 */ /* 0x000fe200078ef808 */
[----:B------:R1:W-:Y:S01]  /*0600*/  STL [R1+0x4], R19 ;  /* 0x0000041301007387 */ /* 0x0003e20000100800 */
[----:B------:R-:W-:Y:S01]  /*0610*/  LOP3.LUT R4, R0, 0x20, R3, 0xf8, !PT ;  /* 0x0000002000047812 */ /* 0x000fe200078ef803 */
[----:B------:R-:W-:Y:S01]  /*0620*/  IMAD R9, R6, 0x400, R7 ;  /* 0x0000040006097824 */ /* 0x000fe200078e0207 */
[----:B------:R-:W-:Y:S01]  /*0630*/  SHF.R.U32.HI R3, RZ, 0x3, R0 ;  /* 0x00000003ff037819 */ /* 0x000fe20000011600 */
[----:B------:R-:W-:Y:S01]  /*0640*/  IMAD.SHL.U32 R7, R11, 0x40, RZ ;  /* 0x000000400b077824 */ /* 0x000fe200078e00ff */
[----:B------:R-:W-:-:S02]  /*0650*/  SEL R175, R248, 0xffffffe0, !P4 ;  /* 0xffffffe0f8af7807 */ /* 0x000fc40006000000 */
[----:B------:R-:W-:Y:S02]  /*0660*/  LOP3.LUT R4, R4, R3, RZ, 0x3c, !PT ;  /* 0x0000000304047212 */ /* 0x000fe400078e3cff */
[----:B------:R-:W-:Y:S01]  /*0670*/  LOP3.LUT R11, R3, R0, R5, 0x1e, !PT ;  /* 0x00000000030b7212 */ /* 0x000fe200078e1e05 */
[----:B------:R-:W-:Y:S01]  /*0680*/  IMAD.SHL.U32 R5, R13, 0x8, RZ ;  /* 0x000000080d057824 */ /* 0x000fe200078e00ff */
[----:B------:R-:W-:Y:S01]  /*0690*/  LOP3.LUT R0, R7, 0x1c0, RZ, 0xc0, !PT ;  /* 0x000001c007007812 */ /* 0x000fe200078ec0ff */
[----:B------:R-:W-:Y:S01]  /*06a0*/  IMAD.IADD R9, R4, 0x1, R9 ;  /* 0x0000000104097824 */ /* 0x000fe200078e0209 */
[----:B------:R-:W-:Y:S02]  /*06b0*/  SHF.R.S32.HI R7, RZ, 0x1f, R19 ;  /* 0x0000001fff077819 */ /* 0x000fe40000011413 */
[----:B------:R-:W-:Y:S01]  /*06c0*/  SHF.R.U32.HI R3, RZ, 0x3, R0 ;  /* 0x00000003ff037819 */ /* 0x000fe20000011600 */
[----:B------:R-:W-:Y:S01]  /*06d0*/  IMAD R190, R9, 0x2, R181 ;  /* 0x0000000209be7824 */ /* 0x000fe200078e02b5 */
[----:B------:R-:W-:Y:S01]  /*06e0*/  LEA.HI R4, R7, R19, RZ, 0x2 ;  /* 0x0000001307047211 */ /* 0x000fe200078f10ff */
[----:B------:R-:W-:Y:S01]  /*06f0*/  IMAD.SHL.U32 R7, R14, 0x40, RZ ;  /* 0x000000400e077824 */ /* 0x000fe200078e00ff */
[----:B------:R-:W-:-:S02]  /*0700*/  LOP3.LUT R5, R0, 0x8, R5, 0xf8, !PT ;  /* 0x0000000800057812 */ /* 0x000fc400078ef805 */
[----:B------:R-:W-:Y:S02]  /*0710*/  LOP3.LUT R8, R3, R8, R0, 0x1e, !PT ;  /* 0x0000000803087212 */ /* 0x000fe400078e1e00 */
[----:B------:R-:W-:Y:S02]  /*0720*/  LOP3.LUT R0, R7, 0xfffffe00, RZ, 0xc0, !PT ;  /* 0xfffffe0007007812 */ /* 0x000fe400078ec0ff */
[----:B------:R-:W-:Y:S02]  /*0730*/  SHF.R.S32.HI R4, RZ, 0x2, R4 ;  /* 0x00000002ff047819 */ /* 0x000fe40000011404 */
[----:B------:R-:W-:Y:S01]  /*0740*/  LOP3.LUT R13, R8, R0, RZ, 0xfc, !PT ;  /* 0x00000000080d7212 */ /* 0x000fe200078efcff */
[C---:B------:R-:W-:Y:S01]  /*0750*/  IMAD R180, R6.reuse, 0x400, R0 ;  /* 0x0000040006b47824 */ /* 0x040fe200078e0200 */
[----:B------:R-:W-:Y:S01]  /*0760*/  LOP3.LUT R3, R5, R3, RZ, 0x3c, !PT ;  /* 0x0000000305037212 */ /* 0x000fe200078e3cff */
[----:B------:R-:W-:Y:S01]  /*0770*/  IMAD R245, R6, 0x10, R4 ;  /* 0x0000001006f57824 */ /* 0x000fe200078e0204 */
[----:B------:R-:W-:Y:S01]  /*0780*/  SEL R174, R174, 0xffffffc0, !P3 ;  /* 0xffffffc0aeae7807 */ /* 0x000fe20005800000 */
[----:B------:R1:W-:Y:S01]  /*0790*/  STL [R1], R13 ;  /* 0x0000000d01007387 */ /* 0x0003e20000100800 */
[----:B------:R-:W-:Y:S01]  /*07a0*/  IMAD R4, R12, 0x400, R0 ;  /* 0x000004000c047824 */ /* 0x000fe200078e0200 */
[----:B------:R-:W-:Y:S01]  /*07b0*/  SEL R248, R248, 0xffffffe0, !P1 ;  /* 0xffffffe0f8f87807 */ /* 0x000fe20004800000 */
[----:B------:R-:W-:Y:S01]  /*07c0*/  IMAD R5, R12, 0x400, R10 ;  /* 0x000004000c057824 */ /* 0x000fe200078e020a */
[----:B------:R-:W-:Y:S01]  /*07d0*/  SEL R191, R191, 0x10, !P0 ;  /* 0x00000010bfbf7807 */ /* 0x000fe20004000000 */
[----:B------:R-:W-:-:S02]  /*07e0*/  IMAD.IADD R180, R180, 0x1, R3 ;  /* 0x00000001b4b47824 */ /* 0x000fc400078e0203 */
[----:B------:R-:W-:Y:S02]  /*07f0*/  IMAD.IADD R0, R3, 0x1, R4 ;  /* 0x0000000103007824 */ /* 0x000fe400078e0204 */
[----:B------:R-:W-:Y:S02]  /*0800*/  IMAD.IADD R5, R5, 0x1, R11 ;  /* 0x0000000105057824 */ /* 0x000fe400078e020b */
[----:B------:R-:W-:Y:S02]  /*0810*/  VIADD R3, R181, 0xa000 ;  /* 0x0000a000b5037836 */ /* 0x000fe40000000000 */
[----:B------:R-:W-:Y:S02]  /*0820*/  VIADD R4, R245, 0xffffffc0 ;  /* 0xffffffc0f5047836 */ /* 0x000fe40000000000 */
[----:B------:R-:W-:Y:S02]  /*0830*/  IMAD R173, R0, 0x2, R3 ;  /* 0x0000000200ad7824 */ /* 0x000fe400078e0203 */
[----:B------:R-:W-:Y:S01]  /*0840*/  IMAD R246, R5, 0x2, R179 ;  /* 0x0000000205f67824 */ /* 0x000fe200078e02b3 */
[----:B------:R-:W-:Y:S01]  /*0850*/  SHF.R.S32.HI R242, RZ, 0x1f, R4 ;  /* 0x0000001ffff27819 */ /* 0x000fe20000011404 */
[----:B------:R-:W-:-:S02]  /*0860*/  IMAD R0, R182, 0x2, R3 ;  /* 0x00000002b6007824 */ /* 0x000fc400078e0203 */
[----:B------:R-:W-:Y:S01]  /*0870*/  VIADD R247, R246, 0x40 ;  /* 0x00000040f6f77836 */ /* 0x000fe20000000000 */
[----:B------:R-:W-:Y:S01]  /*0880*/  SHF.L.U64.HI R242, R4, 0x2, R242 ;  /* 0x0000000204f27819 */ /* 0x000fe200000102f2 */
[----:B------:R-:W-:Y:S02]  /*0890*/  IMAD.SHL.U32 R3, R13, 0x2, RZ ;  /* 0x000000020d037824 */ /* 0x000fe400078e00ff */
[----:B------:R-:W-:Y:S02]  /*08a0*/  IMAD.IADD R174, R0, 0x1, R174 ;  /* 0x0000000100ae7824 */ /* 0x000fe400078e02ae */
[----:B------:R-:W-:Y:S02]  /*08b0*/  IMAD.IADD R185, R190, 0x1, R248 ;  /* 0x00000001beb97824 */ /* 0x000fe400078e02f8 */
[----:B------:R-:W-:Y:S02]  /*08c0*/  @P2 VIADD R247, R246, 0xffffffc0 ;  /* 0xffffffc0f6f72836 */ /* 0x000fe40000000000 */
[----:B------:R-:W-:-:S02]  /*08d0*/  IMAD.IADD R176, R0, 0x1, R175 ;  /* 0x0000000100b07824 */ /* 0x000fc400078e02af */
[----:B------:R-:W-:Y:S02]  /*08e0*/  VIADD R252, R246, 0x420 ;  /* 0x00000420f6fc7836 */ /* 0x000fe40000000000 */
[----:B------:R-:W-:Y:S02]  /*08f0*/  IMAD.IADD R192, R190, 0x1, R191 ;  /* 0x00000001bec07824 */ /* 0x000fe400078e02bf */
[----:B------:R-:W-:Y:S02]  /*0900*/  IMAD.IADD R249, R248, 0x1, R246 ;  /* 0x00000001f8f97824 */ /* 0x000fe400078e02f6 */
[----:B------:R-:W-:Y:S01]  /*0910*/  IMAD.IADD R179, R179, 0x1, R3 ;  /* 0x00000001b3b37824 */ /* 0x000fe200078e0203 */
[----:B------:R-:W-:Y:S01]  /*0920*/  IADD3 R3, R3, 0x4000, R181 ;  /* 0x0000400003037810 */ /* 0x000fe20007ffe0b5 */
[----:B------:R-:W-:Y:S02]  /*0930*/  IMAD.SHL.U32 R241, R4, 0x4, RZ ;  /* 0x0000000404f17824 */ /* 0x000fe400078e00ff */
[----:B------:R-:W-:-:S02]  /*0940*/  IMAD.IADD R175, R175, 0x1, R174 ;  /* 0x00000001afaf7824 */ /* 0x000fc400078e02ae */
[----:B------:R-:W-:Y:S02]  /*0950*/  @P1 VIADD R252, R246, 0x3e0 ;  /* 0x000003e0f6fc1836 */ /* 0x000fe40000000000 */
[----:B------:R-:W-:Y:S02]  /*0960*/  IMAD.IADD R191, R191, 0x1, R185 ;  /* 0x00000001bfbf7824 */ /* 0x000fe400078e02b9 */
[----:B-1-3--:R-:W-:-:S07]  /*0970*/  IMAD.IADD R248, R248, 0x1, R247 ;  /* 0x00000001f8f87824 */ /* 0x00afce00078e02f7 */
.L_x_68:
[----:B--234-:R-:W1:Y:S01]  /*0980*/  LDC.64 R4, c[0x0][0x2f0] ;  /* 0x0000bc00ff047b82 */ /* 0x01ce620000000a00 */
[----:B------:R-:W-:Y:S01]  /*0990*/  IMAD.SHL.U32 R14, R251, 0x4, RZ ;  /* 0x00000004fb0e7824 */ /* 0x000fe200078e00ff */
[----:B------:R-:W-:Y:S01]  /*09a0*/  SHF.R.S32.HI R43, RZ, 0x1f, R251 ;  /* 0x0000001fff2b7819 */ /* 0x000fe200000114fb */
[----:B------:R-:W-:-:S03]  /*09b0*/  IMAD.MOV.U32 R0, RZ, RZ, -0x1 ;  /* 0xffffffffff007424 */ /* 0x000fc600078e00ff */
[----:B------:R-:W-:Y:S02]  /*09c0*/  SHF.L.U64.HI R13, R251, 0x2, R43 ;  /* 0x00000002fb0d7819 */ /* 0x000fe4000001022b */
[----:B------:R-:W2:Y:S08]  /*09d0*/  LDC.64 R10, c[0x0][0x308] ;  /* 0x0000c200ff0a7b82 */ /* 0x000eb00000000a00 */
[----:B------:R-:W3:Y:S01]  /*09e0*/  LDC.U8 R15, c[0x0][0x3c2] ;  /* 0x0000f080ff0f7b82 */ /* 0x000ee20000000000 */
[----:B-1----:R-:W-:-:S07]  /*09f0*/  ISETP.NE.U32.AND P0, PT, R4, RZ, PT ;  /* 0x000000ff0400720c */ /* 0x002fce0003f05070 */
[----:B------:R-:W1:Y:S01]  /*0a00*/  LDC.64 R6, c[0x0][0x2f8] ;  /* 0x0000be00ff067b82 */ /* 0x000e620000000a00 */
[----:B------:R-:W-:Y:S02]  /*0a10*/  ISETP.NE.AND.EX P5, PT, R5, RZ, PT, P0 ;  /* 0x000000ff0500720c */ /* 0x000fe40003fa5300 */
[----:B------:R-:W-:Y:S02]  /*0a20*/  IADD3 R4, P0, R14, R4, RZ ;  /* 0x000000040e047210 */ /* 0x000fe40007f1e0ff */
[----:B--2---:R-:W-:-:S03]  /*0a30*/  ISETP.NE.U32.AND P2, PT, R10, RZ, PT ;  /* 0x000000ff0a00720c */ /* 0x004fc60003f45070 */
[----:B------:R-:W-:Y:S01]  /*0a40*/  IMAD.X R5, R13, 0x1, R5, P0 ;  /* 0x000000010d057824 */ /* 0x000fe200000e0605 */
[----:B------:R-:W-:-:S04]  /*0a50*/  ISETP.NE.U32.AND P0, PT, RZ, UR8, PT ;  /* 0x00000008ff007c0c */ /* 0x000fc8000bf05070 */
[----:B------:R-:W-:Y:S01]  /*0a60*/  ISETP.NE.AND.EX P1, PT, RZ, UR9, PT, P0 ;  /* 0x00000009ff007c0c */ /* 0x000fe2000bf25300 */
[----:B------:R-:W2:Y:S01]  /*0a70*/  @P5 LDG.E R0, desc[UR12][R4.64] ;  /* 0x0000000c04005981 */ /* 0x000ea2000c1e1900 */
[----:B------:R-:W-:-:S03]  /*0a80*/  ISETP.NE.AND.EX P0, PT, R11, RZ, PT, P2 ;  /* 0x000000ff0b00720c */ /* 0x000fc60003f05320 */
[----:B------:R4:W2:Y:S01]  /*0a90*/  @P5 LDG.E R12, desc[UR12][R4.64+0x4] ;  /* 0x0000040c040c5981 */ /* 0x0008a2000c1e1900 */
[----:B------:R-:W-:-:S07]  /*0aa0*/  IMAD.MOV.U32 R231, RZ, RZ, RZ ;  /* 0x000000ffffe77224 */ /* 0x000fce00078e00ff */
[----:B------:R-:W-:-:S04]  /*0ab0*/  @P1 IADD3 R8, P3, R14, UR8, RZ ;  /* 0x000000080e081c10 */ /* 0x000fc8000ff7e0ff */
[----:B------:R-:W-:-:S05]  /*0ac0*/  @P1 IADD3.X R9, R13, UR9, RZ, P3, !PT ;  /* 0x000000090d091c10 */ /* 0x000fca0009ffe4ff */
[----:B------:R1:W2:Y:S01]  /*0ad0*/  @P1 LDG.E R231, desc[UR12][R8.64] ;  /* 0x0000000c08e71981 */ /* 0x0002a2000c1e1900 */
[----:B----4-:R-:W-:-:S05]  /*0ae0*/  @P0 IADD3 R4, P2, R14, R10, RZ ;  /* 0x0000000a0e040210 */ /* 0x010fca0007f5e0ff */
[----:B------:R-:W-:Y:S01]  /*0af0*/  @P0 IMAD.X R5, R13, 0x1, R11, P2 ;  /* 0x000000010d050824 */ /* 0x000fe200010e060b */
[----:B---3--:R-:W-:Y:S01]  /*0b00*/  ISETP.NE.AND P3, PT, R15, RZ, PT ;  /* 0x000000ff0f00720c */ /* 0x008fe20003f65270 */
[----:B------:R-:W-:Y:S01]  /*0b10*/  IMAD.MOV.U32 R244, RZ, RZ, -0x1 ;  /* 0xfffffffffff47424 */ /* 0x000fe200078e00ff */
[----:B-1----:R-:W-:Y:S01]  /*0b20*/  ISETP.EQ.U32.AND P1, PT, R6, RZ, PT ;  /* 0x000000ff0600720c */ /* 0x002fe20003f22070 */
[----:B------:R-:W1:Y:S01]  /*0b30*/  @!P0 LDC R11, c[0x0][0x2cc] ;  /* 0x0000b300ff0b8b82 */ /* 0x000e620000000800 */
[----:B------:R3:W4:Y:S02]  /*0b40*/  @P0 LDG.E R10, desc[UR12][R4.64] ;  /* 0x0000000c040a0981 */ /* 0x000724000c1e1900 */
[----:B------:R-:W-:-:S05]  /*0b50*/  ISETP.EQ.OR.EX P2, PT, R7, RZ, !P3, P1 ;  /* 0x000000ff0700720c */ /* 0x000fca0005f42710 */
[----:B------:R-:W1:Y:S01]  /*0b60*/  @!P0 LDC.64 R8, c[0x0][0x318] ;  /* 0x0000c600ff088b82 */ /* 0x000e620000000a00 */
[----:B---3--:R-:W-:-:S05]  /*0b70*/  IADD3 R4, P1, R14, R6, RZ ;  /* 0x000000060e047210 */ /* 0x008fca0007f3e0ff */
[----:B------:R-:W-:-:S05]  /*0b80*/  IMAD.X R5, R13, 0x1, R7, P1 ;  /* 0x000000010d057824 */ /* 0x000fca00008e0607 */
[----:B-----5:R3:W5:Y:S01]  /*0b90*/  @!P2 LDG.E R244, desc[UR12][R4.64] ;  /* 0x0000000c04f4a981 */ /* 0x020762000c1e1900 */
[----:B------:R-:W-:Y:S02]  /*0ba0*/  ISETP.NE.U32.AND P2, PT, R6, RZ, PT ;  /* 0x000000ff0600720c */ /* 0x000fe40003f45070 */
[----:B------:R-:W2:Y:S02]  /*0bb0*/  LDC R6, c[0x0][0x2c8] ;  /* 0x0000b200ff067b82 */ /* 0x000ea40000000800 */
[----:B------:R-:W-:Y:S02]  /*0bc0*/  ISETP.NE.AND.EX P2, PT, R7, RZ, PT, P2 ;  /* 0x000000ff0700720c */ /* 0x000fe40003f45320 */
[----:B-1----:R-:W-:-:S04]  /*0bd0*/  @!P0 ISETP.NE.U32.AND P1, PT, R8, RZ, PT ;  /* 0x000000ff0800820c */ /* 0x002fc80003f25070 */
[----:B------:R-:W-:-:S04]  /*0be0*/  @!P0 ISETP.NE.AND.EX P1, PT, R9, RZ, PT, P1 ;  /* 0x000000ff0900820c */ /* 0x000fc80003f25310 */
[----:B------:R-:W-:Y:S01]  /*0bf0*/  @!P0 SEL R7, R11, RZ, P1 ;  /* 0x000000ff0b078207 */ /* 0x000fe20000800000 */
[----:B--2---:R-:W-:-:S06]  /*0c00*/  @P5 IMAD.IADD R31, R12, 0x1, -R0 ;  /* 0x000000010c1f5824 */ /* 0x004fcc00078e0a00 */
[----:B------:R-:W1:Y:S01]  /*0c10*/  @!P5 LDC R31, c[0x0][0x2c4] ;  /* 0x0000b100ff1fdb82 */ /* 0x000e620000000800 */
[----:B----4-:R-:W-:Y:S01]  /*0c20*/  @P0 IMAD.IADD R193, R10, 0x1, -R231 ;  /* 0x000000010ac10824 */ /* 0x010fe200078e0ae7 */
[----:B---3--:R-:W-:Y:S06]  /*0c30*/  @!P2 BRA `(.L_x_0) ;  /* 0x00000000000ca947 */ /* 0x008fec0003800000 */
[----:B------:R-:W2:Y:S02]  /*0c40*/  @P3 LDG.E R6, desc[UR12][R4.64+0x4] ;  /* 0x0000040c04063981 */ /* 0x000ea4000c1e1900 */
[----:B--2--5:R-:W-:-:S06]  /*0c50*/  @P3 IADD3 R6, R6, -R244, RZ ;  /* 0x800000f406063210 */ /* 0x024fcc0007ffe0ff */
[----:B------:R2:W5:Y:S02]  /*0c60*/  @!P3 LDG.E R6, desc[UR12][R4.64] ;  /* 0x0000000c0406b981 */ /* 0x000564000c1e1900 */
.L_x_0:
[----:B------:R-:W-:Y:S01]  /*0c70*/  IMAD.SHL.U32 R239, R232, 0x80, RZ ;  /* 0x00000080e8ef7824 */ /* 0x000fe200078e00ff */
[----:B-----5:R-:W-:-:S04]  /*0c80*/  @!P0 IADD3 R193, R7, R6, -R231 ;  /* 0x0000000607c18210 */ /* 0x020fc80007ffe8e7 */
[----:B------:R-:W-:-:S13]  /*0c90*/  ISETP.GT.AND P0, PT, R193, R239, PT ;  /* 0x000000efc100720c */ /* 0x000fda0003f04270 */
[----:B------:R-:W-:Y:S05]  /*0ca0*/  @!P0 BRA `(.L_x_1) ;  /* 0x0000007000208947 */ /* 0x000fea0003800000 */
[----:B------:R-:W3:Y:S01]  /*0cb0*/  LDC R18, c[0x0][0x278] ;  /* 0x00009e00ff127b82 */ /* 0x000ee20000000800 */
[----:B------:R-:W4:Y:S01]  /*0cc0*/  S2R R48, SR_CTAID.Z ;  /* 0x0000000000307919 */ /* 0x000f220000002700 */
[----:B------:R-:W-:Y:S02]  /*0cd0*/  ISETP.NE.AND P0, PT, R244, -0x1, PT ;  /* 0xfffffffff400780c */ /* 0x000fe40003f05270 */
[----:B------:R-:W-:Y:S01]  /*0ce0*/  ISETP.NE.AND P1, PT, R0, -0x1, PT ;  /* 0xffffffff0000780c */ /* 0x000fe20003f25270 */
[----:B------:R-:W5:Y:S03]  /*0cf0*/  S2R R38, SR_CTAID.X ;  /* 0x0000000000267919 */ /* 0x000f660000002500 */
[----:B------:R-:W1:Y:S08]  /*0d00*/  LDC.64 R8, c[0x0][0x228] ;  /* 0x00008a00ff087b82 */ /* 0x000e700000000a00 */
[----:B------:R-:W5:Y:S01]  /*0d10*/  LDC.64 R32, c[0x0][0x240] ;  /* 0x00009000ff207b82 */ /* 0x000f620000000a00 */
[----:B---3--:R-:W-:-:S07]  /*0d20*/  IABS R12, R18 ;  /* 0x00000012000c7213 */ /* 0x008fce0000000000 */
[----:B------:R-:W3:Y:S01]  /*0d30*/  LDC R45, c[0x0][0x2d4] ;  /* 0x0000b500ff2d7b82 */ /* 0x000ee20000000800 */
[----:B------:R-:W-:Y:S01]  /*0d40*/  ISETP.NE.AND P6, PT, R18, RZ, PT ;  /* 0x000000ff1200720c */ /* 0x000fe20003fc5270 */
[----:B--2---:R-:W2:Y:S01]  /*0d50*/  I2F.RP R4, R12 ;  /* 0x0000000c00047306 */ /* 0x004ea20000209400 */
[----:B-1----:R-:W-:Y:S01]  /*0d60*/  IMAD R11, R43, R8, RZ ;  /* 0x000000082b0b7224 */ /* 0x002fe200078e02ff */
[----:B----4-:R-:W-:-:S04]  /*0d70*/  IABS R7, R48 ;  /* 0x0000003000077213 */ /* 0x010fc80000000000 */
[----:B------:R-:W1:Y:S01]  /*0d80*/  LDC R42, c[0x0][0x2dc] ;  /* 0x0000b700ff2a7b82 */ /* 0x000e620000000800 */
[----:B------:R-:W-:Y:S01]  /*0d90*/  LOP3.LUT R16, R48, R18, RZ, 0x3c, !PT ;  /* 0x0000001230107212 */ /* 0x000fe200078e3cff */
[C---:B------:R-:W-:Y:S01]  /*0da0*/  IMAD R11, R251.reuse, R9, R11 ;  /* 0x00000009fb0b7224 */ /* 0x040fe200078e020b */
[----:B------:R-:W-:Y:S01]  /*0db0*/  SHF.R.S32.HI R44, RZ, 0x1f, R48 ;  /* 0x0000001fff2c7819 */ /* 0x000fe20000011430 */
[----:B------:R-:W-:Y:S01]  /*0dc0*/  IMAD.WIDE.U32 R8, R251, R8, RZ ;  /* 0x00000008fb087225 */ /* 0x000fe200078e00ff */
[----:B------:R-:W-:-:S03]  /*0dd0*/  ISETP.GE.AND P4, PT, R16, RZ, PT ;  /* 0x000000ff1000720c */ /* 0x000fc60003f86270 */
[----:B------:R-:W1:Y:S01]  /*0de0*/  LDC R224, c[0x0][0x270] ;  /* 0x00009c00ffe07b82 */ /* 0x000e620000000800 */
[----:B--2---:R-:W2:Y:S01]  /*0df0*/  MUFU.RCP R4, R4 ;  /* 0x0000000400047308 */ /* 0x004ea20000001000 */
[----:B-----5:R-:W-:Y:S01]  /*0e00*/  IMAD R10, R0, R33, RZ ;  /* 0x00000021000a7224 */ /* 0x020fe200078e02ff */
[----:B------:R-:W-:-:S05]  /*0e10*/  IADD3 R34, R9, R11, RZ ;  /* 0x0000000b09227210 */ /* 0x000fca0007ffe0ff */
[----:B------:R-:W4:Y:S08]  /*0e20*/  @P0 LDC.64 R14, c[0x0][0x250] ;  /* 0x00009400ff0e0b82 */ /* 0x000f300000000a00 */
[----:B------:R-:W5:Y:S01]  /*0e30*/  LDC.U8 R19, c[0x0][0x3d8] ;  /* 0x0000f600ff137b82 */ /* 0x000f620000000000 */
[----:B--2---:R-:W-:-:S04]  /*0e40*/  IADD3 R4, R4, 0xffffffe, RZ ;  /* 0x0ffffffe04047810 */ /* 0x004fc80007ffe0ff */
[----:B------:R-:W2:Y:S01]  /*0e50*/  F2I.FTZ.U32.TRUNC.NTZ R5, R4 ;  /* 0x0000000400057305 */ /* 0x000ea2000021f000 */
[----:B-1----:R-:W-:Y:S02]  /*0e60*/  IMAD.WIDE R28, R42, R224, RZ ;  /* 0x000000e02a1c7225 */ /* 0x002fe400078e02ff */
[----:B------:R-:W1:Y:S08]  /*0e70*/  LDC R30, c[0x0][0x2c4] ;  /* 0x0000b100ff1e7b82 */ /* 0x000e700000000800 */
[----:B------:R-:W1:Y:S01]  /*0e80*/  LDC.64 R22, c[0x0][0x488] ;  /* 0x00012200ff167b82 */ /* 0x000e620000000a00 */
[----:B--2---:R-:W-:-:S04]  /*0e90*/  IMAD.MOV R4, RZ, RZ, -R5 ;  /* 0x000000ffff047224 */ /* 0x004fc800078e0a05 */
[----:B------:R-:W-:Y:S01]  /*0ea0*/  IMAD R6, R4, R12, RZ ;  /* 0x0000000c04067224 */ /* 0x000fe200078e02ff */
[----:B------:R-:W-:Y:S02]  /*0eb0*/  MOV R4, RZ ;  /* 0x000000ff00047202 */ /* 0x000fe40000000f00 */
[----:B------:R-:W2:Y:S03]  /*0ec0*/  LDC.U8 R39, c[0x0][0x480] ;  /* 0x00012000ff277b82 */ /* 0x000ea60000000000 */
[----:B------:R-:W-:-:S04]  /*0ed0*/  IMAD.HI.U32 R4, R5, R6, R4 ;  /* 0x0000000605047227 */ /* 0x000fc800078e0004 */
[----:B------:R-:W-:-:S04]  /*0ee0*/  IMAD.MOV.U32 R6, RZ, RZ, R7 ;  /* 0x000000ffff067224 */ /* 0x000fc800078e0007 */
[----:B------:R-:W-:-:S05]  /*0ef0*/  IMAD.HI.U32 R4, R4, R6, RZ ;  /* 0x0000000604047227 */ /* 0x000fca00078e00ff */
[----:B------:R-:W-:-:S05]  /*0f00*/  IADD3 R5, -R4, RZ, RZ ;  /* 0x000000ff04057210 */ /* 0x000fca0007ffe1ff */
[----:B------:R-:W-:Y:S02]  /*0f10*/  IMAD R5, R12, R5, R6 ;  /* 0x000000050c057224 */ /* 0x000fe400078e0206 */
[----:B------:R-:W-:-:S03]  /*0f20*/  VIADD R6, R31, 0x3f ;  /* 0x0000003f1f067836 */ /* 0x000fc60000000000 */
[----:B------:R-:W-:Y:S02]  /*0f30*/  ISETP.GT.U32.AND P2, PT, R12, R5, PT ;  /* 0x000000050c00720c */ /* 0x000fe40003f44070 */
[----:B------:R-:W-:-:S04]  /*0f40*/  SHF.R.S32.HI R7, RZ, 0x1f, R6 ;  /* 0x0000001fff077819 */ /* 0x000fc80000011406 */
[----:B------:R-:W-:Y:S01]  /*0f50*/  LEA.HI R24, R7, R6, RZ, 0x6 ;  /* 0x0000000607187211 */ /* 0x000fe200078f30ff */
[----:B------:R-:W-:-:S03]  /*0f60*/  IMAD.WIDE.U32 R6, R0, R32, RZ ;  /* 0x0000002000067225 */ /* 0x000fc600078e00ff */
[----:B------:R-:W-:Y:S02]  /*0f70*/  SHF.R.S32.HI R184, RZ, 0x6, R24 ;  /* 0x00000006ffb87819 */ /* 0x000fe40000011418 */
[----:B------:R-:W-:Y:S01]  /*0f80*/  SEL R40, R8, R6, !P1 ;  /* 0x0000000608287207 */ /* 0x000fe20004800000 */
[----:B------:R-:W-:Y:S01]  /*0f90*/  @!P2 IMAD.IADD R5, R5, 0x1, -R12 ;  /* 0x000000010505a824 */ /* 0x000fe200078e0a0c */
[----:B---3--:R-:W-:Y:S02]  /*0fa0*/  SHF.R.S32.HI R8, RZ, 0x1f, R45 ;  /* 0x0000001fff087819 */ /* 0x008fe4000001142d */
[----:B------:R-:W-:Y:S01]  /*0fb0*/  @P1 IADD3 R34, R7, R10, RZ ;  /* 0x0000000a07221210 */ /* 0x000fe20007ffe0ff */
[----:B------:R-:W-:Y:S01]  /*0fc0*/  IMAD.WIDE.U32 R10, R251, R45, RZ ;  /* 0x0000002dfb0a7225 */ /* 0x000fe200078e00ff */
[----:B------:R-:W-:Y:S02]  /*0fd0*/  ISETP.GE.U32.AND P3, PT, R5, R12, PT ;  /* 0x0000000c0500720c */ /* 0x000fe40003f66070 */
[----:B------:R-:W-:Y:S01]  /*0fe0*/  @P0 IADD3 R5, R231, R244, RZ ;  /* 0x000000f4e7050210 */ /* 0x000fe20007ffe0ff */
[----:B------:R-:W-:Y:S01]  /*0ff0*/  IMAD R8, R8, R251, RZ ;  /* 0x000000fb08087224 */ /* 0x000fe200078e02ff */
[----:B------:R-:W3:Y:S01]  /*1000*/  @!P1 LDC.64 R12, c[0x0][0x418] ;  /* 0x00010600ff0c9b82 */ /* 0x000ee20000000a00 */
[----:B------:R-:W-:Y:S01]  /*1010*/  IMAD R16, R29, R10, RZ ;  /* 0x0000000a1d107224 */ /* 0x000fe200078e02ff */
[----:B------:R-:W-:Y:S01]  /*1020*/  @!P2 IADD3 R4, R4, 0x1, RZ ;  /* 0x000000010404a810 */ /* 0x000fe20007ffe0ff */
[----:B------:R-:W-:Y:S01]  /*1030*/  IMAD R8, R43, R45, R8 ;  /* 0x0000002d2b087224 */ /* 0x000fe200078e0208 */
[----:B-----5:R-:W-:Y:S01]  /*1040*/  ISETP.NE.AND P2, PT, R19, RZ, PT ;  /* 0x000000ff1300720c */ /* 0x020fe20003f45270 */
[----:B----4-:R-:W-:-:S02]  /*1050*/  @P0 IMAD R9, R5, R15, RZ ;  /* 0x0000000f05090224 */ /* 0x010fc400078e02ff */
[----:B------:R-:W-:Y:S02]  /*1060*/  @P0 IMAD.WIDE.U32 R6, R5, R14, RZ ;  /* 0x0000000e05060225 */ /* 0x000fe400078e00ff */
[----:B------:R-:W-:Y:S02]  /*1070*/  @P3 IADD3 R4, R4, 0x1, RZ ;  /* 0x0000000104043810 */ /* 0x000fe40007ffe0ff */
[----:B------:R-:W-:Y:S01]  /*1080*/  IMAD.IADD R5, R11, 0x1, R8 ;  /* 0x000000010b057824 */ /* 0x000fe200078e0208 */
[----:B------:R-:W-:Y:S01]  /*1090*/  @P0 IADD3 R37, R7, R9, RZ ;  /* 0x0000000907250210 */ /* 0x000fe20007ffe0ff */
[----:B------:R-:W-:Y:S01]  /*10a0*/  @P0 IMAD.MOV.U32 R36, RZ, RZ, R6 ;  /* 0x000000ffff240224 */ /* 0x000fe200078e0006 */
[----:B------:R-:W-:Y:S01]  /*10b0*/  MOV R21, R4 ;  /* 0x0000000400157202 */ /* 0x000fe20000000f00 */
[C---:B------:R-:W-:Y:S02]  /*10c0*/  IMAD R9, R28.reuse, R5, R16 ;  /* 0x000000051c097224 */ /* 0x040fe400078e0210 */
[----:B------:R-:W4:Y:S01]  /*10d0*/  @P1 LDC.64 R16, c[0x0][0x420] ;  /* 0x00010800ff101b82 */ /* 0x000f220000000a00 */
[----:B------:R-:W-:Y:S01]  /*10e0*/  IMAD.WIDE.U32 R6, R28, R10, RZ ;  /* 0x0000000a1c067225 */ /* 0x000fe200078e00ff */
[----:B------:R-:W-:-:S03]  /*10f0*/  SHF.L.U64.HI R10, R251, 0x7, R43 ;  /* 0x00000007fb0a7819 */ /* 0x000fc6000001022b */
[-C--:B------:R-:W-:Y:S01]  /*1100*/  IMAD.WIDE.U32 R4, R28, R0.reuse, RZ ;  /* 0x000000001c047225 */ /* 0x080fe200078e00ff */
[----:B------:R-:W-:Y:S02]  /*1110*/  IADD3 R26, R7, R9, RZ ;  /* 0x00000009071a7210 */ /* 0x000fe40007ffe0ff */
[----:B------:R-:W5:Y:S01]  /*1120*/  @P2 LDC R27, c[0x0][0x2e4] ;  /* 0x0000b900ff1b2b82 */ /* 0x000f620000000800 */
[----:B------:R-:W-:Y:S01]  /*1130*/  IMAD R8, R29, R0, RZ ;  /* 0x000000001d087224 */ /* 0x000fe200078e02ff */
[----:B------:R-:W-:Y:S01]  /*1140*/  SEL R35, R6, R4, !P1 ;  /* 0x0000000406237207 */ /* 0x000fe20004800000 */
[----:B------:R-:W-:Y:S01]  /*1150*/  @!P4 IMAD.MOV R21, RZ, RZ, -R21 ;  /* 0x000000ffff15c224 */ /* 0x000fe200078e0a15 */
[----:B------:R-:W-:Y:S01]  /*1160*/  @!P6 LOP3.LUT R21, RZ, R18, RZ, 0x33, !PT ;  /* 0x00000012ff15e212 */ /* 0x000fe200078e33ff */
[----:B------:R-:W-:Y:S01]  /*1170*/  IMAD.SHL.U32 R6, R251, 0x80, RZ ;  /* 0x00000080fb067824 */ /* 0x000fe200078e00ff */
[----:B------:R-:W-:Y:S01]  /*1180*/  @P1 IADD3 R26, R5, R8, RZ ;  /* 0x00000008051a1210 */ /* 0x000fe20007ffe0ff */
[----:B---3--:R-:W-:Y:S01]  /*1190*/  @!P1 IMAD R4, R43, R12, RZ ;  /* 0x0000000c2b049224 */ /* 0x008fe200078e02ff */
[----:B------:R-:W3:Y:S01]  /*11a0*/  @P0 LDC.64 R18, c[0x0][0x248] ;  /* 0x00009200ff120b82 */ /* 0x000ee20000000a00 */
[----:B------:R-:W-:-:S02]  /*11b0*/  LOP3.LUT R5, R24, 0xffffffc0, RZ, 0xc0, !PT ;  /* 0xffffffc018057812 */ /* 0x000fc400078ec0ff */
[C---:B------:R-:W-:Y:S01]  /*11c0*/  @!P1 IMAD R11, R251.reuse, R13, R4 ;  /* 0x0000000dfb0b9224 */ /* 0x040fe200078e0204 */
[----:B------:R-:W-:Y:S01]  /*11d0*/  SEL R6, R6, RZ, P5 ;  /* 0x000000ff06067207 */ /* 0x000fe20002800000 */
[----:B-1----:R-:W-:Y:S01]  /*11e0*/  @P2 IMAD R13, R251, R30, RZ ;  /* 0x0000001efb0d2224 */ /* 0x002fe200078e02ff */
[----:B------:R-:W-:Y:S01]  /*11f0*/  IADD3 R4, R5, -0x40, RZ ;  /* 0xffffffc005047810 */ /* 0x000fe20007ffe0ff */
[----:B----4-:R-:W-:Y:S01]  /*1200*/  @P1 IMAD.WIDE.U32 R8, R0, R16, RZ ;  /* 0x0000001000081225 */ /* 0x010fe200078e00ff */
[----:B------:R-:W-:Y:S02]  /*1210*/  SEL R10, R10, RZ, P5 ;  /* 0x000000ff0a0a7207 */ /* 0x000fe40002800000 */
[----:B------:R-:W-:Y:S01]  /*1220*/  IADD3 R5, P3, R4, R6, RZ ;  /* 0x0000000604057210 */ /* 0x000fe20007f7e0ff */
[----:B------:R-:W-:Y:S01]  /*1230*/  @P1 IMAD R25, R0, R17, R9 ;  /* 0x0000001100191224 */ /* 0x000fe200078e0209 */
[----:B------:R-:W-:Y:S01]  /*1240*/  SHF.R.S32.HI R20, RZ, 0x1f, R4 ;  /* 0x0000001fff147819 */ /* 0x000fe20000011404 */
[----:B------:R-:W-:Y:S01]  /*1250*/  @!P1 IMAD.WIDE.U32 R6, R251, R12, RZ ;  /* 0x0000000cfb069225 */ /* 0x000fe200078e00ff */
[----:B--2---:R-:W-:-:S02]  /*1260*/  ISETP.NE.AND P5, PT, R39, RZ, PT ;  /* 0x000000ff2700720c */ /* 0x004fc40003fa5270 */
[----:B------:R-:W-:Y:S01]  /*1270*/  IADD3.X R10, R20, R10, RZ, P3, !PT ;  /* 0x0000000a140a7210 */ /* 0x000fe20001ffe4ff */
[----:B------:R-:W-:Y:S01]  /*1280*/  @P1 IMAD.MOV.U32 R17, RZ, RZ, R8 ;  /* 0x000000ffff111224 */ /* 0x000fe200078e0008 */
[----:B------:R-:W-:Y:S01]  /*1290*/  @P2 SEL R8, R13, R0, !P1 ;  /* 0x000000000d082207 */ /* 0x000fe20004800000 */
[----:B------:R-:W-:Y:S01]  /*12a0*/  IMAD R9, R29, R5, RZ ;  /* 0x000000051d097224 */ /* 0x000fe200078e02ff */
[----:B------:R-:W-:Y:S01]  /*12b0*/  @!P1 IADD3 R25, R7, R11, RZ ;  /* 0x0000000b07199210 */ /* 0x000fe20007ffe0ff */
[----:B------:R-:W-:Y:S01]  /*12c0*/  IMAD.WIDE.U32 R12, R28, R5, RZ ;  /* 0x000000051c0c7225 */ /* 0x000fe200078e00ff */
[----:B------:R-:W-:Y:S02]  /*12d0*/  @!P1 MOV R17, R6 ;  /* 0x0000000600119202 */ /* 0x000fe40000000f00 */
[----:B------:R-:W-:Y:S01]  /*12e0*/  SHF.R.S32.HI R29, RZ, 0x1f, R239 ;  /* 0x0000001fff1d7819 */ /* 0x000fe200000114ef */
[----:B-----5:R-:W-:Y:S02]  /*12f0*/  @P2 IMAD R11, R48, R27, R8 ;  /* 0x0000001b300b2224 */ /* 0x020fe400078e0208 */
[----:B------:R-:W-:-:S04]  /*1300*/  IMAD.WIDE.U32 R6, R38, R22, RZ ;  /* 0x0000001626067225 */ /* 0x000fc800078e00ff */
[----:B------:R-:W-:Y:S01]  /*1310*/  @!P2 IMAD R8, R251, R224, R48 ;  /* 0x000000e0fb08a224 */ /* 0x000fe200078e0230 */
[----:B------:R-:W-:Y:S01]  /*1320*/  SEL R27, R6, RZ, P5 ;  /* 0x000000ff061b7207 */ /* 0x000fe20002800000 */
[----:B------:R-:W-:Y:S02]  /*1330*/  @P0 IMAD.IADD R5, R231, 0x1, R244 ;  /* 0x00000001e7050824 */ /* 0x000fe400078e02f4 */
[----:B------:R-:W-:Y:S02]  /*1340*/  IMAD R10, R28, R10, R9 ;  /* 0x0000000a1c0a7224 */ /* 0x000fe400078e0209 */
[----:B------:R-:W-:Y:S02]  /*1350*/  @!P2 IMAD R11, R8, R30, RZ ;  /* 0x0000001e080ba224 */ /* 0x000fe400078e02ff */
[----:B------:R-:W-:Y:S02]  /*1360*/  IMAD R9, R38, R23, R7 ;  /* 0x0000001726097224 */ /* 0x000fe400078e0207 */
[----:B------:R-:W-:-:S02]  /*1370*/  IMAD R39, R48, R42, RZ ;  /* 0x0000002a30277224 */ /* 0x000fc400078e02ff */
[----:B---3--:R-:W-:Y:S01]  /*1380*/  @P0 IMAD R8, R5, R19, RZ ;  /* 0x0000001305080224 */ /* 0x008fe200078e02ff */
[----:B------:R-:W-:Y:S01]  /*1390*/  SEL R16, R9, RZ, P5 ;  /* 0x000000ff09107207 */ /* 0x000fe20002800000 */
[----:B------:R-:W-:Y:S01]  /*13a0*/  @P0 IMAD.WIDE.U32 R6, R5, R18, RZ ;  /* 0x0000001205060225 */ /* 0x000fe200078e00ff */
[----:B------:R-:W-:-:S04]  /*13b0*/  SHF.R.S32.HI R41, RZ, 0x1f, R39 ;  /* 0x0000001fff297819 */ /* 0x000fc80000011427 */
[----:B------:R-:W-:Y:S02]  /*13c0*/  @P0 IADD3 R30, R7, R8, RZ ;  /* 0x00000008071e0210 */ /* 0x000fe40007ffe0ff */
[----:B------:R-:W-:Y:S01]  /*13d0*/  @P0 MOV R28, R6 ;  /* 0x00000006001c0202 */ /* 0x000fe20000000f00 */
[----:B------:R-:W-:Y:S06]  /*13e0*/  @P0 BRA `(.L_x_2) ;  /* 0x0000000000300947 */ /* 0x000fec0003800000 */
[----:B------:R-:W1:Y:S01]  /*13f0*/  LDC.64 R18, c[0x0][0x248] ;  /* 0x00009200ff127b82 */ /* 0x000e620000000a00 */
[----:B------:R-:W-:-:S07]  /*1400*/  SHF.R.S32.HI R5, RZ, 0x1f, R231 ;  /* 0x0000001fff057819 */ /* 0x000fce00000114e7 */
[----:B------:R-:W2:Y:S01]  /*1410*/  LDC.64 R8, c[0x0][0x230] ;  /* 0x00008c00ff087b82 */ /* 0x000ea20000000a00 */
[-C--:B-1----:R-:W-:Y:S02]  /*1420*/  IMAD R5, R5, R18.reuse, RZ ;  /* 0x0000001205057224 */ /* 0x082fe400078e02ff */
[----:B------:R-:W-:-:S04]  /*1430*/  IMAD.WIDE.U32 R6, R231, R18, RZ ;  /* 0x00000012e7067225 */ /* 0x000fc800078e00ff */
[----:B------:R-:W-:Y:S02]  /*1440*/  IMAD R5, R231, R19, R5 ;  /* 0x00000013e7057224 */ /* 0x000fe400078e0205 */
[----:B--2---:R-:W-:-:S03]  /*1450*/  IMAD R22, R43, R8, RZ ;  /* 0x000000082b167224 */ /* 0x004fc600078e02ff */
[----:B------:R-:W-:Y:S01]  /*1460*/  IADD3 R7, R7, R5, RZ ;  /* 0x0000000507077210 */ /* 0x000fe20007ffe0ff */
[C---:B------:R-:W-:Y:S02]  /*1470*/  IMAD R9, R251.reuse, R9, R22 ;  /* 0x00000009fb097224 */ /* 0x040fe400078e0216 */
[----:B------:R-:W-:-:S05]  /*1480*/  IMAD.WIDE.U32 R6, R251, R8, R6 ;  /* 0x00000008fb067225 */ /* 0x000fca00078e0006 */
[----:B------:R-:W-:Y:S02]  /*1490*/  IADD3 R30, R7, R9, RZ ;  /* 0x00000009071e7210 */ /* 0x000fe40007ffe0ff */
[----:B------:R-:W-:Y:S02]  /*14a0*/  MOV R28, R6 ;  /* 0x00000006001c7202 */ /* 0x000fe40000000f00 */
.L_x_2:
[----:B------:R-:W-:Y:S05]  /*14b0*/  @P0 BRA `(.L_x_3) ;  /* 0x0000000000300947 */ /* 0x000fea0003800000 */
        /* <DEDUP_REMOVED lines=11> */
[----:B------:R-:W-:-:S07]  /*1570*/  MOV R36, R6 ;  /* 0x0000000600247202 */ /* 0x000fce0000000f00 */
.L_x_3:
[----:B------:R-:W-:Y:S02]  /*1580*/  IADD3 R7, R13, R10, RZ ;  /* 0x0000000a0d077210 */ /* 0x000fe40007ffe0ff */
[----:B------:R-:W-:Y:S01]  /*1590*/  SHF.R.S32.HI R38, RZ, 0x1f, R21 ;  /* 0x0000001fff267819 */ /* 0x000fe20000011415 */
[----:B------:R-:W-:Y:S05]  /*15a0*/  @!P2 BRA `(.L_x_4) ;  /* 0x00000000001ca947 */ /* 0x000fea0003800000 */
[----:B------:R-:W1:Y:S01]  /*15b0*/  LDC R6, c[0x0][0x2c0] ;  /* 0x0000b000ff067b82 */ /* 0x000e620000000800 */
[----:B------:R-:W-:-:S05]  /*15c0*/  @!P1 IMAD R0, R251, R45, RZ ;  /* 0x0000002dfb009224 */ /* 0x000fca00078e02ff */
[----:B------:R-:W-:Y:S02]  /*15d0*/  LEA R0, R251, R0, 0x7 ;  /* 0x00000000fb007211 */ /* 0x000fe400078e38ff */
[----:B------:R-:W1:Y:S02]  /*15e0*/  LDC R5, c[0x0][0x2e4] ;  /* 0x0000b900ff057b82 */ /* 0x000e640000000800 */
[----:B-1----:R-:W-:-:S05]  /*15f0*/  LEA R5, R6, R5, 0x7 ;  /* 0x0000000506057211 */ /* 0x002fca00078e38ff */
[----:B------:R-:W-:Y:S01]  /*1600*/  IMAD R0, R5, R48, R0 ;  /* 0x0000003005007224 */ /* 0x000fe200078e0200 */
[----:B------:R-:W-:Y:S06]  /*1610*/  BRA `(.L_x_5) ;  /* 0x0000000000087947 */ /* 0x000fec0003800000 */
.L_x_4:
[----:B------:R-:W-:-:S04]  /*1620*/  IMAD R0, R251, R224, R48 ;  /* 0x000000e0fb007224 */ /* 0x000fc800078e0230 */
[----:B------:R-:W-:-:S07]  /*1630*/  IMAD R0, R0, R45, RZ ;  /* 0x0000002d00007224 */ /* 0x000fce00078e02ff */
.L_x_5:
[----:B------:R-:W2:Y:S01]  /*1640*/  LDL R49, [R1+0x4] ;  /* 0x0000040001317983 */ /* 0x000ea20000100800 */
[----:B------:R-:W1:Y:S01]  /*1650*/  LDC.64 R22, c[0x0][0x420] ;  /* 0x00010800ff167b82 */ /* 0x000e620000000a00 */
[----:B------:R-:W-:Y:S01]  /*1660*/  IMAD R224, R42, R224, RZ ;  /* 0x000000e02ae07224 */ /* 0x000fe200078e02ff */
[----:B------:R-:W-:Y:S01]  /*1670*/  SHF.R.S32.HI R213, RZ, 0x1f, R212 ;  /* 0x0000001fffd57819 */ /* 0x000fe200000114d4 */
[----:B------:R-:W3:Y:S01]  /*1680*/  S2R R8, SR_TID.X ;  /* 0x0000000000087919 */ /* 0x000ee20000002100 */
[----:B------:R-:W-:Y:S01]  /*1690*/  ULDC UR4, c[0x0][0x398] ;  /* 0x0000e60000047ab9 */ /* 0x000fe20000000800 */
[----:B------:R-:W-:Y:S01]  /*16a0*/  IMAD.SHL.U32 R229, R224, 0x40, RZ ;  /* 0x00000040e0e57824 */ /* 0x000fe200078e00ff */
[----:B------:R-:W-:Y:S01]  /*16b0*/  ULDC.64 UR6, c[0x0][0x258] ;  /* 0x0000960000067ab9 */ /* 0x000fe20000000a00 */
[----:B------:R-:W4:Y:S01]  /*16c0*/  S2R R45, SR_TID.X ;  /* 0x00000000002d7919 */ /* 0x000f220000002100 */
[----:B------:R-:W-:Y:S01]  /*16d0*/  IMAD.IADD R24, R4, 0x1, R11 ;  /* 0x0000000104187824 */ /* 0x000fe200078e020b */
[----:B------:R-:W5:Y:S01]  /*16e0*/  LDC.64 R46, c[0x0][0x2b0] ;  /* 0x0000ac00ff2e7b82 */ /* 0x000f620000000a00 */
[----:B------:R-:W-:Y:S01]  /*16f0*/  IADD3 R6, P2, P1, R12, R229, R39 ;  /* 0x000000e50c067210 */ /* 0x000fe2000795e027 */
[----:B------:R-:W-:Y:S01]  /*1700*/  BSSY B1, `(.L_x_1) ;  /* 0x0000662000017945 */ /* 0x000fe20003800000 */
[----:B------:R-:W-:-:S04]  /*1710*/  SHF.R.S32.HI R5, RZ, 0x1f, R229 ;  /* 0x0000001fff057819 */ /* 0x000fc800000114e5 */
[----:B------:R-:W-:Y:S02]  /*1720*/  IADD3.X R5, R7, R5, R41, P2, P1 ;  /* 0x0000000507057210 */ /* 0x000fe400017e2429 */
[----:B------:R-:W-:Y:S01]  /*1730*/  IADD3 R10, P2, P1, R27, R6, R35 ;  /* 0x000000061b0a7210 */ /* 0x000fe2000795e023 */
[----:B------:R-:W-:Y:S01]  /*1740*/  IMAD.IADD R27, R4, 0x1, R0 ;  /* 0x00000001041b7824 */ /* 0x000fe200078e0200 */
[----:B------:R-:W-:Y:S02]  /*1750*/  IADD3 R0, -R193, R31, R239 ;  /* 0x0000001fc1007210 */ /* 0x000fe40007ffe1ef */
[----:B------:R-:W-:Y:S02]  /*1760*/  IADD3.X R16, R16, R5, R26, P2, P1 ;  /* 0x0000000510107210 */ /* 0x000fe400017e241a */
[----:B------:R-:W-:Y:S01]  /*1770*/  IADD3 R6, P1, R212, R17, RZ ;  /* 0x00000011d4067210 */ /* 0x000fe20007f3e0ff */
[----:B-1----:R-:W-:Y:S01]  /*1780*/  IMAD R5, R20, R22, RZ ;  /* 0x0000001614057224 */ /* 0x002fe200078e02ff */
[----:B------:R-:W-:Y:S01]  /*1790*/  IADD3 R9, P2, R219, R4, RZ ;  /* 0x00000004db097210 */ /* 0x000fe20007f5e0ff */
[----:B------:R-:W-:Y:S01]  /*17a0*/  VIADD R0, R0, -UR4 ;  /* 0x8000000400007c36 */ /* 0x000fe20008000000 */
[----:B------:R-:W-:Y:S01]  /*17b0*/  SHF.R.S32.HI R26, RZ, 0x1f, R219 ;  /* 0x0000001fff1a7819 */ /* 0x000fe200000114db */
[----:B------:R-:W-:Y:S01]  /*17c0*/  ULDC.64 UR4, c[0x0][0x428] ;  /* 0x00010a0000047ab9 */ /* 0x000fe20000000a00 */
[----:B------:R-:W-:-:S02]  /*17d0*/  IADD3.X R7, R213, R25, RZ, P1, !PT ;  /* 0x00000019d5077210 */ /* 0x000fc40000ffe4ff */
[----:B------:R-:W-:Y:S01]  /*17e0*/  SHF.R.S32.HI R13, RZ, 0x1f, R0 ;  /* 0x0000001fff0d7819 */ /* 0x000fe20000011400 */
[----:B------:R-:W-:Y:S01]  /*17f0*/  IMAD.X R12, R26, 0x1, R20, P2 ;  /* 0x000000011a0c7824 */ /* 0x000fe200010e0614 */
[----:B---3--:R-:W-:-:S03]  /*1800*/  SHF.R.S32.HI R8, RZ, 0x1f, R8 ;  /* 0x0000001fff087819 */ /* 0x008fc60000011408 */
[----:B------:R-:W-:Y:S01]  /*1810*/  IMAD R12, R12, R32, RZ ;  /* 0x000000200c0c7224 */ /* 0x000fe200078e02ff */
[----:B------:R-:W-:Y:S01]  /*1820*/  LEA.HI R13, R13, R0, RZ, 0x6 ;  /* 0x000000000d0d7211 */ /* 0x000fe200078f30ff */
[----:B------:R-:W-:Y:S01]  /*1830*/  IMAD R0, R44, UR4, RZ ;  /* 0x000000042c007c24 */ /* 0x000fe2000f8e02ff */
[----:B----4-:R-:W-:Y:S01]  /*1840*/  LEA.HI R8, R8, R45, RZ, 0x5 ;  /* 0x0000002d08087211 */ /* 0x010fe200078f28ff */
[----:B------:R-:W-:Y:S02]  /*1850*/  IMAD R12, R9, R33, R12 ;  /* 0x00000021090c7224 */ /* 0x000fe400078e020c */
[----:B------:R-:W-:Y:S01]  /*1860*/  IMAD R0, R48, UR5, R0 ;  /* 0x0000000530007c24 */ /* 0x000fe2000f8e0200 */
[----:B------:R-:W-:-:S05]  /*1870*/  SHF.R.S32.HI R8, RZ, 0x5, R8 ;  /* 0x00000005ff087819 */ /* 0x000fca0000011408 */
[----:B--2---:R-:W-:-:S05]  /*1880*/  IMAD R8, R8, R224, R49 ;  /* 0x000000e008087224 */ /* 0x004fca00078e0231 */
[----:B------:R-:W-:Y:S01]  /*1890*/  IADD3 R11, P1, R8, R10, RZ ;  /* 0x0000000a080b7210 */ /* 0x000fe20007f3e0ff */
[C---:B------:R-:W-:Y:S02]  /*18a0*/  IMAD R10, R4.reuse, R23, R5 ;  /* 0x00000017040a7224 */ /* 0x040fe400078e0205 */
[----:B------:R-:W-:Y:S01]  /*18b0*/  IMAD.WIDE.U32 R4, R4, R22, R6 ;  /* 0x0000001604047225 */ /* 0x000fe200078e0006 */
[----:B------:R-:W-:Y:S02]  /*18c0*/  LEA.HI.X.SX32 R16, R8, R16, 0x1, P1 ;  /* 0x0000001008107211 */ /* 0x000fe400008f0eff */
[----:B------:R-:W-:Y:S01]  /*18d0*/  SHF.R.S32.HI R8, RZ, 0x6, R13 ;  /* 0x00000006ff087819 */ /* 0x000fe2000001140d */
[----:B------:R-:W-:-:S03]  /*18e0*/  IMAD.WIDE.U32 R6, R9, R32, R212 ;  /* 0x0000002009067225 */ /* 0x000fc600078e00d4 */
[----:B------:R-:W-:Y:S01]  /*18f0*/  VIMNMX R230, RZ, R8, !PT ;  /* 0x00000008ffe67248 */ /* 0x000fe20007fe0100 */
[----:B------:R-:W-:Y:S01]  /*1900*/  IMAD.IADD R5, R5, 0x1, R10 ;  /* 0x0000000105057824 */ /* 0x000fe200078e020a */
[----:B------:R-:W-:Y:S01]  /*1910*/  IADD3 R6, P2, R40, R6, RZ ;  /* 0x0000000628067210 */ /* 0x000fe20007f5e0ff */
[----:B------:R-:W-:Y:S01]  /*1920*/  IMAD R9, R44, UR6, RZ ;  /* 0x000000062c097c24 */ /* 0x000fe2000f8e02ff */
[----:B------:R-:W1:Y:S01]  /*1930*/  LDC.64 R40, c[0x0][0x478] ;  /* 0x00011e00ff287b82 */ /* 0x000e620000000a00 */
[----:B------:R-:W-:Y:S01]  /*1940*/  IMAD.WIDE.U32 R4, R48, UR4, R4 ;  /* 0x0000000430047c25 */ /* 0x000fe2000f8e0004 */
[----:B------:R-:W-:Y:S01]  /*1950*/  IADD3.X R7, R34, R7, R12, P2, !PT ;  /* 0x0000000722077210 */ /* 0x000fe200017fe40c */
[----:B------:R-:W-:Y:S02]  /*1960*/  ULDC.64 UR4, c[0x0][0x400] ;  /* 0x0001000000047ab9 */ /* 0x000fe40000000a00 */
[----:B------:R-:W-:Y:S01]  /*1970*/  LEA R195, P1, R11, UR4, 0x2 ;  /* 0x000000040bc37c11 */ /* 0x000fe2000f8210ff */
[C---:B------:R-:W-:Y:S01]  /*1980*/  IMAD R9, R48.reuse, UR7, R9 ;  /* 0x0000000730097c24 */ /* 0x040fe2000f8e0209 */
[----:B------:R-:W-:Y:S01]  /*1990*/  IADD3 R5, R5, R0, RZ ;  /* 0x0000000005057210 */ /* 0x000fe20007ffe0ff */
[----:B------:R-:W-:Y:S01]  /*19a0*/  IMAD.WIDE.U32 R6, R48, UR6, R6 ;  /* 0x0000000630067c25 */ /* 0x000fe2000f8e0006 */
[----:B------:R-:W-:Y:S01]  /*19b0*/  ULDC.64 UR6, c[0x0][0x210] ;  /* 0x0000840000067ab9 */ /* 0x000fe20000000a00 */
[----:B------:R-:W-:Y:S01]  /*19c0*/  LEA.HI.X R194, R11, UR5, R16, 0x2, P1 ;  /* 0x000000050bc27c11 */ /* 0x000fe200088f1410 */
[----:B------:R-:W-:Y:S01]  /*19d0*/  ULDC.64 UR4, c[0x0][0x3e0] ;  /* 0x0000f80000047ab9 */ /* 0x000fe20000000a00 */
[----:B------:R-:W-:Y:S01]  /*19e0*/  IMAD.IADD R9, R7, 0x1, R9 ;  /* 0x0000000107097824 */ /* 0x000fe200078e0209 */
[----:B------:R-:W-:Y:S01]  /*19f0*/  LEA R188, P1, R6, UR6, 0x1 ;  /* 0x0000000606bc7c11 */ /* 0x000fe2000f8208ff */
[----:B------:R-:W-:-:S02]  /*1a00*/  IMAD R0, R26, R22, RZ ;  /* 0x000000161a007224 */ /* 0x000fc400078e02ff */
[C---:B------:R-:W-:Y:S01]  /*1a10*/  IMAD.WIDE.U32 R4, R219.reuse, R22, R4 ;  /* 0x00000016db047225 */ /* 0x040fe200078e0004 */
[----:B------:R-:W-:Y:S02]  /*1a20*/  LEA.HI.X R189, R6, UR7, R9, 0x1, P1 ;  /* 0x0000000706bd7c11 */ /* 0x000fe400088f0c09 */
[----:B------:R-:W-:Y:S01]  /*1a30*/  ISETP.GT.AND P1, PT, R184, R230, PT ;  /* 0x000000e6b800720c */ /* 0x000fe20003f24270 */
[----:B------:R-:W-:Y:S01]  /*1a40*/  IMAD R0, R219, R23, R0 ;  /* 0x00000017db007224 */ /* 0x000fe200078e0200 */
[----:B------:R-:W-:Y:S01]  /*1a50*/  LEA R186, P2, R4, UR4, 0x1 ;  /* 0x0000000404ba7c11 */ /* 0x000fe2000f8408ff */
[----:B-----5:R-:W-:-:S04]  /*1a60*/  IMAD.WIDE R10, R24, 0x4, R46 ;  /* 0x00000004180a7825 */ /* 0x020fc800078e022e */
[----:B------:R-:W-:Y:S01]  /*1a70*/  IMAD.IADD R0, R5, 0x1, R0 ;  /* 0x0000000105007824 */ /* 0x000fe200078e0200 */
[----:B------:R-:W-:Y:S01]  /*1a80*/  MOV R214, R10 ;  /* 0x0000000a00d67202 */ /* 0x000fe20000000f00 */
[----:B-1----:R-:W-:-:S03]  /*1a90*/  IMAD.WIDE R6, R27, 0x4, R40 ;  /* 0x000000041b067825 */ /* 0x002fc600078e0228 */
[----:B------:R-:W-:Y:S01]  /*1aa0*/  LEA.HI.X R187, R4, UR5, R0, 0x1, P2 ;  /* 0x0000000504bb7c11 */ /* 0x000fe200090f0c00 */
[----:B------:R-:W-:Y:S01]  /*1ab0*/  IMAD.MOV.U32 R211, RZ, RZ, R11 ;  /* 0x000000ffffd37224 */ /* 0x000fe200078e000b */
[----:B------:R-:W-:Y:S01]  /*1ac0*/  MOV R215, R7 ;  /* 0x0000000700d77202 */ /* 0x000fe20000000f00 */
[----:B------:R-:W-:Y:S02]  /*1ad0*/  IMAD.MOV.U32 R216, RZ, RZ, R6 ;  /* 0x000000ffffd87224 */ /* 0x000fe400078e0006 */
[----:B------:R-:W-:Y:S01]  /*1ae0*/  VIADD R184, R184, 0xffffffff ;  /* 0xffffffffb8b87836 */ /* 0x000fe20000000000 */
[----:B------:R-:W-:Y:S06]  /*1af0*/  @P1 BRA `(.L_x_6) ;  /* 0x0000000800d81947 */ /* 0x000fec0003800000 */
[----:B------:R-:W1:Y:S01]  /*1b00*/  @P0 LDC.64 R12, c[0x0][0x458] ;  /* 0x00011600ff0c0b82 */ /* 0x000e620000000a00 */
[CC--:B------:R-:W-:Y:S02]  /*1b10*/  @P0 IADD3 R0, R231.reuse, R244.reuse, RZ ;  /* 0x000000f4e7000210 */ /* 0x0c0fe40007ffe0ff */
[----:B------:R-:W-:-:S05]  /*1b20*/  @P0 IADD3 R8, R231, R244, RZ ;  /* 0x000000f4e7080210 */ /* 0x000fca0007ffe0ff */
[----:B------:R-:W2:Y:S01]  /*1b30*/  @P0 LDC.64 R4, c[0x0][0x450] ;  /* 0x00011400ff040b82 */ /* 0x000ea20000000a00 */
[C---:B-1----:R-:W-:Y:S02]  /*1b40*/  @P0 IMAD R10, R0.reuse, R13, RZ ;  /* 0x0000000d000a0224 */ /* 0x042fe400078e02ff */
[----:B------:R-:W-:-:S05]  /*1b50*/  @P0 IMAD.WIDE.U32 R6, R0, R12, RZ ;  /* 0x0000000c00060225 */ /* 0x000fca00078e00ff */
[----:B------:R-:W-:Y:S01]  /*1b60*/  @P0 IADD3 R15, R7, R10, RZ ;  /* 0x0000000a070f0210 */ /* 0x000fe20007ffe0ff */
[C---:B--2---:R-:W-:Y:S01]  /*1b70*/  @P0 IMAD R0, R8.reuse, R5, RZ ;  /* 0x0000000508000224 */ /* 0x044fe200078e02ff */
[----:B------:R-:W-:Y:S01]  /*1b80*/  @P0 MOV R14, R6 ;  /* 0x00000006000e0202 */ /* 0x000fe20000000f00 */
[----:B------:R-:W-:-:S05]  /*1b90*/  @P0 IMAD.WIDE.U32 R8, R8, R4, RZ ;  /* 0x0000000408080225 */ /* 0x000fca00078e00ff */
        /* <DEDUP_REMOVED lines=15> */
.L_x_7:
        /* <DEDUP_REMOVED lines=13> */
.L_x_8:
[-C--:B------:R-:W-:Y:S01]  /*1d60*/  IMAD R0, R29, R4.reuse, RZ ;  /* 0x000000041d007224 */ /* 0x080fe200078e02ff */
[----:B------:R-:W-:Y:S01]  /*1d70*/  ULDC UR4, c[0x0][0x2d0] ;  /* 0x0000b40000047ab9 */ /* 0x000fe20000000800 */
[----:B------:R-:W-:Y:S01]  /*1d80*/  IMAD.WIDE.U32 R6, R239, R4, R212 ;  /* 0x00000004ef067225 */ /* 0x000fe200078e00d4 */
[----:B------:R-:W-:Y:S01]  /*1d90*/  IADD3 R9, R219, 0x60, RZ ;  /* 0x00000060db097810 */ /* 0x000fe20007ffe0ff */
[----:B------:R-:W-:Y:S02]  /*1da0*/  BSSY B0, `(.L_x_9) ;  /* 0x000001c000007945 */ /* 0x000fe40003800000 */
[----:B------:R-:W-:Y:S01]  /*1db0*/  IMAD R8, R239, R5, R0 ;  /* 0x00000005ef087224 */ /* 0x000fe200078e0200 */
[----:B------:R-:W-:Y:S01]  /*1dc0*/  IADD3 R6, P0, R10, R6, RZ ;  /* 0x000000060a067210 */ /* 0x000fe20007f1e0ff */
[----:B------:R-:W-:Y:S02]  /*1dd0*/  IMAD R0, R232, -0x80, R193 ;  /* 0xffffff80e8007824 */ /* 0x000fe400078e02c1 */
[----:B------:R-:W-:Y:S01]  /*1de0*/  VIADD R10, R219, 0x40 ;  /* 0x00000040db0a7836 */ /* 0x000fe20000000000 */
[----:B------:R-:W-:Y:S01]  /*1df0*/  IADD3.X R7, R11, R7, R8, P0, !PT ;  /* 0x000000070b077210 */ /* 0x000fe200007fe408 */
[----:B------:R-:W-:Y:S01]  /*1e00*/  VIADD R8, R219, 0x20 ;  /* 0x00000020db087836 */ /* 0x000fe20000000000 */
[----:B------:R-:W-:Y:S01]  /*1e10*/  ISETP.GE.AND P0, PT, R212, UR4, PT ;  /* 0x00000004d4007c0c */ /* 0x000fe2000bf06270 */
[----:B------:R-:W-:-:S02]  /*1e20*/  ULDC.64 UR4, c[0x0][0x468] ;  /* 0x00011a0000047ab9 */ /* 0x000fc40000000a00 */
[----:B------:R-:W-:Y:S01]  /*1e30*/  IMAD.WIDE.U32 R6, R48, UR4, R6 ;  /* 0x0000000430067c25 */ /* 0x000fe2000f8e0006 */
[-C--:B------:R-:W-:Y:S02]  /*1e40*/  ISETP.GE.OR P1, PT, R219, R0.reuse, P0 ;  /* 0x00000000db00720c */ /* 0x080fe40000726670 */
[-C--:B------:R-:W-:Y:S01]  /*1e50*/  ISETP.GE.OR P2, PT, R8, R0.reuse, P0 ;  /* 0x000000000800720c */ /* 0x080fe20000746670 */
[----:B------:R-:W-:Y:S01]  /*1e60*/  IMAD R8, R44, UR4, RZ ;  /* 0x000000042c087c24 */ /* 0x000fe2000f8e02ff */
[-C--:B------:R-:W-:Y:S02]  /*1e70*/  ISETP.GE.OR P3, PT, R10, R0.reuse, P0 ;  /* 0x000000000a00720c */ /* 0x080fe40000766670 */
[----:B------:R-:W-:Y:S01]  /*1e80*/  ISETP.GE.OR P4, PT, R9, R0, P0 ;  /* 0x000000000900720c */ /* 0x000fe20000786670 */
[----:B------:R-:W-:-:S05]  /*1e90*/  IMAD R0, R48, UR5, R8 ;  /* 0x0000000530007c24 */ /* 0x000fca000f8e0208 */
[----:B------:R-:W-:Y:S01]  /*1ea0*/  IADD3 R0, R7, R0, RZ ;  /* 0x0000000007007210 */ /* 0x000fe20007ffe0ff */
[----:B------:R-:W-:Y:S06]  /*1eb0*/  @P1 BRA `(.L_x_10) ;  /* 0x0000000000281947 */ /* 0x000fec0003800000 */
[----:B------:R-:W-:Y:S01]  /*1ec0*/  MOV R8, R6 ;  /* 0x0000000600087202 */ /* 0x000fe20000000f00 */
[----:B------:R-:W-:Y:S01]  /*1ed0*/  IMAD R10, R26, R4, RZ ;  /* 0x000000041a0a7224 */ /* 0x000fe200078e02ff */
[----:B------:R-:W-:Y:S01]  /*1ee0*/  MOV R9, R0 ;  /* 0x0000000000097202 */ /* 0x000fe20000000f00 */
[----:B------:R-:W-:Y:S02]  /*1ef0*/  ULDC.64 UR4, c[0x0][0x3f0] ;  /* 0x0000fc0000047ab9 */ /* 0x000fe40000000a00 */
[C---:B------:R-:W-:Y:S02]  /*1f00*/  IMAD R10, R219.reuse, R5, R10 ;  /* 0x00000005db0a7224 */ /* 0x040fe400078e020a */
[----:B------:R-:W-:-:S05]  /*1f10*/  IMAD.WIDE.U32 R8, R219, R4, R8 ;  /* 0x00000004db087225 */ /* 0x000fca00078e0008 */
[----:B------:R-:W-:Y:S02]  /*1f20*/  IADD3 R9, R9, R10, RZ ;  /* 0x0000000a09097210 */ /* 0x000fe40007ffe0ff */
[----:B------:R-:W-:-:S04]  /*1f30*/  LEA R10, P0, R8, UR4, 0x1 ;  /* 0x00000004080a7c11 */ /* 0x000fc8000f8008ff */
[----:B------:R-:W-:-:S05]  /*1f40*/  LEA.HI.X R11, R8, UR5, R9, 0x1, P0 ;  /* 0x00000005080b7c11 */ /* 0x000fca00080f0c09 */
[----:B------:R1:W-:Y:S04]  /*1f50*/  STG.E.128 desc[UR12][R10.64], RZ ;  /* 0x000000ff0a007986 */ /* 0x0003e8000c101d0c */
.L_x_10:
[----:B------:R-:W-:Y:S05]  /*1f60*/  BSYNC B0 ;  /* 0x0000000000007941 */ /* 0x000fea0003800000 */
.L_x_9:
[----:B------:R-:W-:Y:S04]  /*1f70*/  BSSY B0, `(.L_x_11) ;  /* 0x000000e000007945 */ /* 0x000fe80003800000 */
[----:B------:R-:W-:Y:S05]  /*1f80*/  @P2 BRA `(.L_x_12) ;  /* 0x0000000000302947 */ /* 0x000fea0003800000 */
[----:B-1----:R-:W-:Y:S01]  /*1f90*/  IADD3 R10, P0, R219, 0x20, RZ ;  /* 0x00000020db0a7810 */ /* 0x002fe20007f1e0ff */
[----:B------:R-:W-:Y:S01]  /*1fa0*/  ULDC.64 UR4, c[0x0][0x3f0] ;  /* 0x0000fc0000047ab9 */ /* 0x000fe20000000a00 */
[----:B------:R-:W-:-:S03]  /*1fb0*/  MOV R9, R0 ;  /* 0x0000000000097202 */ /* 0x000fc60000000f00 */
[----:B------:R-:W-:-:S04]  /*1fc0*/  IMAD.X R8, RZ, RZ, R26, P0 ;  /* 0x000000ffff087224 */ /* 0x000fc800000e061a */
[-C--:B------:R-:W-:Y:S02]  /*1fd0*/  IMAD R11, R8, R4.reuse, RZ ;  /* 0x00000004080b7224 */ /* 0x080fe400078e02ff */
[----:B------:R-:W-:Y:S02]  /*1fe0*/  IMAD.MOV.U32 R8, RZ, RZ, R6 ;  /* 0x000000ffff087224 */ /* 0x000fe400078e0006 */
[C---:B------:R-:W-:Y:S02]  /*1ff0*/  IMAD R11, R10.reuse, R5, R11 ;  /* 0x000000050a0b7224 */ /* 0x040fe400078e020b */
[----:B------:R-:W-:-:S03]  /*2000*/  IMAD.WIDE.U32 R8, R10, R4, R8 ;  /* 0x000000040a087225 */ /* 0x000fc600078e0008 */
[----:B------:R-:W-:Y:S02]  /*2010*/  LEA R10, P0, R8, UR4, 0x1 ;  /* 0x00000004080a7c11 */ /* 0x000fe4000f8008ff */
[----:B------:R-:W-:-:S04]  /*2020*/  IADD3 R11, R9, R11, RZ ;  /* 0x0000000b090b7210 */ /* 0x000fc80007ffe0ff */
[----:B------:R-:W-:-:S05]  /*2030*/  LEA.HI.X R11, R8, UR5, R11, 0x1, P0 ;  /* 0x00000005080b7c11 */ /* 0x000fca00080f0c0b */
[----:B------:R2:W-:Y:S02]  /*2040*/  STG.E.128 desc[UR12][R10.64], RZ ;  /* 0x000000ff0a007986 */ /* 0x0005e4000c101d0c */
.L_x_12:
[----:B------:R-:W-:Y:S05]  /*2050*/  BSYNC B0 ;  /* 0x0000000000007941 */ /* 0x000fea0003800000 */
.L_x_11:
[----:B------:R-:W-:Y:S04]  /*2060*/  BSSY B0, `(.L_x_13) ;  /* 0x000000e000007945 */ /* 0x000fe80003800000 */
[----:B------:R-:W-:Y:S05]  /*2070*/  @P3 BRA `(.L_x_14) ;  /* 0x0000000000303947 */ /* 0x000fea0003800000 */
[----:B-12---:R-:W-:Y:S01]  /*2080*/  IADD3 R10, P0, R219, 0x40, RZ ;  /* 0x00000040db0a7810 */ /* 0x006fe20007f1e0ff */
        /* <DEDUP_REMOVED lines=11> */
.L_x_14:
[----:B------:R-:W-:Y:S05]  /*2140*/  BSYNC B0 ;  /* 0x0000000000007941 */ /* 0x000fea0003800000 */
.L_x_13:
[----:B------:R-:W-:Y:S04]  /*2150*/  BSSY B0, `(.L_x_15) ;  /* 0x000000d000007945 */ /* 0x000fe80003800000 */
[----:B------:R-:W-:Y:S05]  /*2160*/  @P4 BRA `(.L_x_16) ;  /* 0x00000000002c4947 */ /* 0x000fea0003800000 */
[----:B------:R-:W-:Y:S01]  /*2170*/  IADD3 R8, P0, R219, 0x60, RZ ;  /* 0x00000060db087810 */ /* 0x000fe20007f1e0ff */
[----:B------:R-:W-:-:S03]  /*2180*/  ULDC.64 UR4, c[0x0][0x3f0] ;  /* 0x0000fc0000047ab9 */ /* 0x000fc60000000a00 */
[----:B------:R-:W-:-:S05]  /*2190*/  IADD3.X R7, RZ, R26, RZ, P0, !PT ;  /* 0x0000001aff077210 */ /* 0x000fca00007fe4ff */
[----:B------:R-:W-:Y:S01]  /*21a0*/  IMAD R9, R7, R4, RZ ;  /* 0x0000000407097224 */ /* 0x000fe200078e02ff */
[----:B------:R-:W-:-:S03]  /*21b0*/  MOV R7, R0 ;  /* 0x0000000000077202 */ /* 0x000fc60000000f00 */
[C---:B------:R-:W-:Y:S02]  /*21c0*/  IMAD R5, R8.reuse, R5, R9 ;  /* 0x0000000508057224 */ /* 0x040fe400078e0209 */
[----:B------:R-:W-:-:S03]  /*21d0*/  IMAD.WIDE.U32 R6, R8, R4, R6 ;  /* 0x0000000408067225 */ /* 0x000fc600078e0006 */
[----:B------:R-:W-:Y:S02]  /*21e0*/  LEA R4, P0, R6, UR4, 0x1 ;  /* 0x0000000406047c11 */ /* 0x000fe4000f8008ff */
[----:B------:R-:W-:-:S04]  /*21f0*/  IADD3 R5, R7, R5, RZ ;  /* 0x0000000507057210 */ /* 0x000fc80007ffe0ff */
[----:B------:R-:W-:-:S05]  /*2200*/  LEA.HI.X R5, R6, UR5, R5, 0x1, P0 ;  /* 0x0000000506057c11 */ /* 0x000fca00080f0c05 */
[----:B------:R4:W-:Y:S02]  /*2210*/  STG.E.128 desc[UR12][R4.64], RZ ;  /* 0x000000ff04007986 */ /* 0x0009e4000c101d0c */
.L_x_16:
[----:B------:R-:W-:Y:S05]  /*2220*/  BSYNC B0 ;  /* 0x0000000000007941 */ /* 0x000fea0003800000 */
.L_x_15:
[-C--:B----4-:R-:W-:Y:S01]  /*2230*/  IMAD.WIDE.U32 R4, R239, R12.reuse, R212 ;  /* 0x0000000cef047225 */ /* 0x090fe200078e00d4 */
[----:B------:R-:W-:Y:S01]  /*2240*/  ULDC.64 UR4, c[0x0][0x470] ;  /* 0x00011c0000047ab9 */ /* 0x000fe20000000a00 */
[----:B------:R-:W-:Y:S02]  /*2250*/  BSSY B0, `(.L_x_17) ;  /* 0x0000014000007945 */ /* 0x000fe40003800000 */
[----:B------:R-:W-:Y:S01]  /*2260*/  IMAD R0, R29, R12, RZ ;  /* 0x0000000c1d007224 */ /* 0x000fe200078e02ff */
[----:B------:R-:W-:Y:S01]  /*2270*/  IADD3 R4, P0, R14, R4, RZ ;  /* 0x000000040e047210 */ /* 0x000fe20007f1e0ff */
[----:B------:R-:W-:Y:S02]  /*2280*/  IMAD R6, R44, UR4, RZ ;  /* 0x000000042c067c24 */ /* 0x000fe4000f8e02ff */
[----:B------:R-:W-:-:S05]  /*2290*/  IMAD R0, R239, R13, R0 ;  /* 0x0000000def007224 */ /* 0x000fca00078e0200 */
[----:B------:R-:W-:Y:S01]  /*22a0*/  IADD3.X R5, R15, R5, R0, P0, !PT ;  /* 0x000000050f057210 */ /* 0x000fe200007fe400 */
[C---:B------:R-:W-:Y:S02]  /*22b0*/  IMAD R0, R48.reuse, UR5, R6 ;  /* 0x0000000530007c24 */ /* 0x040fe4000f8e0206 */
[----:B------:R-:W-:-:S05]  /*22c0*/  IMAD.WIDE.U32 R4, R48, UR4, R4 ;  /* 0x0000000430047c25 */ /* 0x000fca000f8e0004 */
        /* <DEDUP_REMOVED lines=12> */
.L_x_18:
[----:B------:R-:W-:Y:S05]  /*2390*/  BSYNC B0 ;  /* 0x0000000000007941 */ /* 0x000fea0003800000 */
.L_x_17:
[----:B------:R-:W-:Y:S04]  /*23a0*/  BSSY B0, `(.L_x_19) ;  /* 0x000000e000007945 */ /* 0x000fe80003800000 */
[----:B------:R-:W-:Y:S05]  /*23b0*/  @P2 BRA `(.L_x_20) ;  /* 0x0000000000302947 */ /* 0x000fea0003800000 */
[----:B----4-:R-:W-:Y:S01]  /*23c0*/  IADD3 R8, P0, R219, 0x20, RZ ;  /* 0x00000020db087810 */ /* 0x010fe20007f1e0ff */
        /* <DEDUP_REMOVED lines=11> */
.L_x_20:
[----:B------:R-:W-:Y:S05]  /*2480*/  BSYNC B0 ;  /* 0x0000000000007941 */ /* 0x000fea0003800000 */
.L_x_19:
        /* <DEDUP_REMOVED lines=14> */
.L_x_22:
[----:B------:R-:W-:Y:S05]  /*2570*/  BSYNC B0 ;  /* 0x0000000000007941 */ /* 0x000fea0003800000 */
.L_x_21:
[----:B------:R-:W-:Y:S05]  /*2580*/  @P4 BRA `(.L_x_23) ;  /* 0x0000005400e44947 */ /* 0x000fea0003800000 */
[----:B------:R-:W-:Y:S01]  /*2590*/  IADD3 R5, P0, R219, 0x60, RZ ;  /* 0x00000060db057810 */ /* 0x000fe20007f1e0ff */
[----:B------:R-:W-:Y:S01]  /*25a0*/  ULDC.64 UR4, c[0x0][0x3f8] ;  /* 0x0000fe0000047ab9 */ /* 0x000fe20000000a00 */
[----:B------:R-:W-:-:S03]  /*25b0*/  MOV R7, R0 ;  /* 0x0000000000077202 */ /* 0x000fc60000000f00 */
[----:B------:R-:W-:-:S04]  /*25c0*/  IMAD.X R6, RZ, RZ, R26, P0 ;  /* 0x000000ffff067224 */ /* 0x000fc800000e061a */
[----:B----4-:R-:W-:Y:S02]  /*25d0*/  IMAD R8, R6, R12, RZ ;  /* 0x0000000c06087224 */ /* 0x010fe400078e02ff */
[----:B------:R-:W-:-:S04]  /*25e0*/  IMAD.MOV.U32 R6, RZ, RZ, R4 ;  /* 0x000000ffff067224 */ /* 0x000fc800078e0004 */
[----:B------:R-:W-:-:S04]  /*25f0*/  IMAD.WIDE.U32 R6, R5, R12, R6 ;  /* 0x0000000c05067225 */ /* 0x000fc800078e0006 */
[----:B------:R-:W-:Y:S01]  /*2600*/  IMAD R5, R5, R13, R8 ;  /* 0x0000000d05057224 */ /* 0x000fe200078e0208 */
[----:B------:R-:W-:-:S04]  /*2610*/  LEA R4, P0, R6, UR4, 0x1 ;  /* 0x0000000406047c11 */ /* 0x000fc8000f8008ff */
[----:B------:R-:W-:-:S04]  /*2620*/  IADD3 R5, R7, R5, RZ ;  /* 0x0000000507057210 */ /* 0x000fc80007ffe0ff */
[----:B------:R-:W-:-:S05]  /*2630*/  LEA.HI.X R5, R6, UR5, R5, 0x1, P0 ;  /* 0x0000000506057c11 */ /* 0x000fca00080f0c05 */
[----:B------:R4:W-:Y:S01]  /*2640*/  STG.E.128 desc[UR12][R4.64], RZ ;  /* 0x000000ff04007986 */ /* 0x0009e2000c101d0c */
[----:B------:R-:W-:Y:S05]  /*2650*/  BRA `(.L_x_23) ;  /* 0x0000005400b07947 */ /* 0x000fea0003800000 */
.L_x_6:
[----:B------:R-:W-:Y:S01]  /*2660*/  @P5 BAR.SYNC.DEFER_BLOCKING 0x0 ;  /* 0x0000000000005b1d */ /* 0x000fe20000010000 */
[----:B------:R-:W-:Y:S01]  /*2670*/  IMAD R0, R232, -0x80, R193 ;  /* 0xffffff80e8007824 */ /* 0x000fe200078e02c1 */
[C---:B------:R-:W-:Y:S01]  /*2680*/  IADD3 R7, R219.reuse, 0x60, RZ ;  /* 0x00000060db077810 */ /* 0x040fe20007ffe0ff */
[----:B------:R-:W-:Y:S01]  /*2690*/  VIADD R4, R219, 0x40 ;  /* 0x00000040db047836 */ /* 0x000fe20000000000 */
[C---:B------:R-:W-:Y:S01]  /*26a0*/  LEA.HI R11, R184.reuse, R184, RZ, 0x1 ;  /* 0x000000b8b80b7211 */ /* 0x040fe200078f08ff */
[----:B------:R-:W-:Y:S01]  /*26b0*/  IMAD R6, R29, R14, RZ ;  /* 0x0000000e1d067224 */ /* 0x000fe200078e02ff */
[-C--:B------:R-:W-:Y:S01]  /*26c0*/  ISETP.GE.AND P3, PT, R219, R0.reuse, PT ;  /* 0x00000000db00720c */ /* 0x080fe20003f66270 */
[----:B------:R-:W-:Y:S01]  /*26d0*/  IMAD R13, R184, -0x40, R31 ;  /* 0xffffffc0b80d7824 */ /* 0x000fe200078e021f */
[-C--:B------:R-:W-:Y:S01]  /*26e0*/  ISETP.GE.AND P0, PT, R7, R0.reuse, PT ;  /* 0x000000000700720c */ /* 0x080fe20003f06270 */
[----:B------:R-:W-:Y:S01]  /*26f0*/  VIADD R7, R219, 0x20 ;  /* 0x00000020db077836 */ /* 0x000fe20000000000 */
[----:B------:R-:W-:Y:S01]  /*2700*/  ISETP.GE.AND P6, PT, R4, R0, PT ;  /* 0x000000000400720c */ /* 0x000fe20003fc6270 */
[----:B------:R-:W-:Y:S01]  /*2710*/  IMAD.WIDE.U32 R4, R239, R14, R212 ;  /* 0x0000000eef047225 */ /* 0x000fe200078e00d4 */
[----:B------:R-:W-:Y:S01]  /*2720*/  P2R R24, PR, RZ, 0x1 ;  /* 0x00000001ff187803 */ /* 0x000fe20000000000 */
[----:B------:R-:W-:Y:S01]  /*2730*/  ULDC.64 UR4, c[0x0][0x268] ;  /* 0x00009a0000047ab9 */ /* 0x000fe20000000a00 */
[----:B------:R-:W-:Y:S01]  /*2740*/  ISETP.GE.AND P4, PT, R7, R0, PT ;  /* 0x000000000700720c */ /* 0x000fe20003f86270 */
[----:B------:R-:W-:Y:S01]  /*2750*/  IMAD R6, R239, R15, R6 ;  /* 0x0000000fef067224 */ /* 0x000fe200078e0206 */
[----:B------:R-:W-:Y:S01]  /*2760*/  LEA R0, R240, R181, 0x1 ;  /* 0x000000b5f0007211 */ /* 0x000fe200078e08ff */
[----:B------:R-:W-:Y:S01]  /*2770*/  IMAD R8, R29, R18, RZ ;  /* 0x000000121d087224 */ /* 0x000fe200078e02ff */
[----:B------:R-:W-:Y:S01]  /*2780*/  IADD3 R4, P0, R36, R4, RZ ;  /* 0x0000000424047210 */ /* 0x000fe20007f1e0ff */
[----:B------:R-:W-:Y:S01]  /*2790*/  IMAD R9, R38, UR4, RZ ;  /* 0x0000000426097c24 */ /* 0x000fe2000f8e02ff */
[----:B------:R-:W-:Y:S01]  /*27a0*/  ISETP.GE.AND P2, PT, R7, R13, PT ;  /* 0x0000000d0700720c */ /* 0x000fe20003f46270 */
[----:B------:R-:W-:Y:S01]  /*27b0*/  IMAD R10, R239, R19, R8 ;  /* 0x00000013ef0a7224 */ /* 0x000fe200078e0208 */
[----:B------:R-:W-:Y:S01]  /*27c0*/  IADD3.X R5, R37, R5, R6, P0, !PT ;  /* 0x0000000525057210 */ /* 0x000fe200007fe406 */
[----:B------:R-:W-:Y:S01]  /*27d0*/  IMAD.WIDE.U32 R6, R239, R18, R212 ;  /* 0x00000012ef067225 */ /* 0x000fe200078e00d4 */
[----:B------:R1:W-:Y:S01]  /*27e0*/  @P3 STS.128 [R0+0xa000], RZ ;  /* 0x00a000ff00003388 */ /* 0x0003e20000000c00 */
[----:B------:R-:W-:Y:S01]  /*27f0*/  BSSY B0, `(.L_x_24) ;  /* 0x000001a000007945 */ /* 0x000fe20003800000 */
[----:B------:R-:W-:Y:S01]  /*2800*/  ISETP.GE.AND P1, PT, R219, R13, PT ;  /* 0x0000000ddb00720c */ /* 0x000fe20003f26270 */
[C---:B------:R-:W-:Y:S01]  /*2810*/  IMAD R8, R21.reuse, UR5, R9 ;  /* 0x0000000515087c24 */ /* 0x040fe2000f8e0209 */
[----:B------:R-:W-:Y:S01]  /*2820*/  IADD3 R16, P0, R28, R6, RZ ;  /* 0x000000061c107210 */ /* 0x000fe20007f1e0ff */
[----:B------:R-:W-:Y:S01]  /*2830*/  IMAD.WIDE.U32 R4, R21, UR4, R4 ;  /* 0x0000000415047c25 */ /* 0x000fe2000f8e0004 */
[----:B------:R-:W-:-:S02]  /*2840*/  LOP3.LUT R12, R11, 0xfffffffe, RZ, 0xc0, !PT ;  /* 0xfffffffe0b0c7812 */ /* 0x000fc400078ec0ff */
[----:B------:R-:W-:Y:S01]  /*2850*/  IADD3.X R17, R30, R7, R10, P0, !PT ;  /* 0x000000071e117210 */ /* 0x000fe200007fe40a */
[----:B------:R-:W-:Y:S01]  /*2860*/  IMAD.IADD R8, R5, 0x1, R8 ;  /* 0x0000000105087824 */ /* 0x000fe200078e0208 */
[----:B------:R-:W-:Y:S07]  /*2870*/  @P3 BRA `(.L_x_25) ;  /* 0x0000000000443947 */ /* 0x000fee0003800000 */
[----:B------:R-:W-:Y:S02]  /*2880*/  ULDC UR4, c[0x0][0x2d0] ;  /* 0x0000b40000047ab9 */ /* 0x000fe40000000800 */
[----:B------:R-:W-:-:S13]  /*2890*/  ISETP.GE.AND P0, PT, R212, UR4, PT ;  /* 0x00000004d4007c0c */ /* 0x000fda000bf06270 */
[----:B------:R2:W-:Y:S01]  /*28a0*/  @P0 STS.128 [R0+0xa000], RZ ;  /* 0x00a000ff00000388 */ /* 0x0005e20000000c00 */
[----:B------:R-:W-:Y:S05]  /*28b0*/  @P0 BRA `(.L_x_25) ;  /* 0x0000000000340947 */ /* 0x000fea0003800000 */
        /* <DEDUP_REMOVED lines=9> */
[----:B------:R-:W-:Y:S01]  /*2950*/  @!PT LDS RZ, [RZ] ;  /* 0x00000000fffff984 */ /* 0x000fe20000000800 */
[----:B------:R-:W-:Y:S01]  /*2960*/  @!PT LDS RZ, [RZ] ;  /* 0x00000000fffff984 */ /* 0x000fe20000000800 */
[----:B------:R-:W-:Y:S01]  /*2970*/  @!PT LDS RZ, [RZ] ;  /* 0x00000000fffff984 */ /* 0x000fe20000000800 */
[----:B------:R3:W-:Y:S04]  /*2980*/  LDGSTS.E.BYPASS.LTC128B.128 [R0+0xa000], desc[UR12][R10.64] ;  /* 0x0a0000000a007fae */ /* 0x0007e8000b901d4c */
.L_x_25:
[----:B------:R-:W-:Y:S05]  /*2990*/  BSYNC B0 ;  /* 0x0000000000007941 */ /* 0x000fea0003800000 */
.L_x_24:
[----:B------:R4:W-:Y:S01]  /*29a0*/  @P4 STS.128 [R0+0xb000], RZ ;  /* 0x00b000ff00004388 */ /* 0x0009e20000000c00 */
[----:B------:R-:W-:Y:S04]  /*29b0*/  BSSY B0, `(.L_x_26) ;  /* 0x0000015000007945 */ /* 0x000fe80003800000 */
[----:B------:R-:W-:Y:S05]  /*29c0*/  @P4 BRA `(.L_x_27) ;  /* 0x00000000004c4947 */ /* 0x000fea0003800000 */
[----:B------:R-:W-:Y:S02]  /*29d0*/  ULDC UR4, c[0x0][0x2d0] ;  /* 0x0000b40000047ab9 */ /* 0x000fe40000000800 */
[----:B------:R-:W-:-:S13]  /*29e0*/  ISETP.GE.AND P0, PT, R212, UR4, PT ;  /* 0x00000004d4007c0c */ /* 0x000fda000bf06270 */
[----:B------:R1:W-:Y:S01]  /*29f0*/  @P0 STS.128 [R0+0xb000], RZ ;  /* 0x00b000ff00000388 */ /* 0x0003e20000000c00 */
[----:B------:R-:W-:Y:S05]  /*2a00*/  @P0 BRA `(.L_x_27) ;  /* 0x00000000003c0947 */ /* 0x000fea0003800000 */
[----:B------:R-:W-:Y:S01]  /*2a10*/  IADD3 R9, P0, R219, 0x20, RZ ;  /* 0x00000020db097810 */ /* 0x000fe20007f1e0ff */
[----:B------:R-:W-:Y:S01]  /*2a20*/  ULDC.64 UR4, c[0x0][0x220] ;  /* 0x0000880000047ab9 */ /* 0x000fe20000000a00 */
[----:B------:R-:W-:-:S03]  /*2a30*/  MOV R7, R8 ;  /* 0x0000000800077202 */ /* 0x000fc60000000f00 */
[----:B------:R-:W-:-:S04]  /*2a40*/  IMAD.X R6, RZ, RZ, R26, P0 ;  /* 0x000000ffff067224 */ /* 0x000fc800000e061a */
[----:B---3--:R-:W-:Y:S02]  /*2a50*/  IMAD R10, R6, R14, RZ ;  /* 0x0000000e060a7224 */ /* 0x008fe400078e02ff */
[----:B------:R-:W-:-:S04]  /*2a60*/  IMAD.MOV.U32 R6, RZ, RZ, R4 ;  /* 0x000000ffff067224 */ /* 0x000fc800078e0004 */
[----:B------:R-:W-:-:S04]  /*2a70*/  IMAD.WIDE.U32 R6, R9, R14, R6 ;  /* 0x0000000e09067225 */ /* 0x000fc800078e0006 */
[----:B------:R-:W-:Y:S01]  /*2a80*/  IMAD R9, R9, R15, R10 ;  /* 0x0000000f09097224 */ /* 0x000fe200078e020a */
[----:B------:R-:W-:-:S04]  /*2a90*/  LEA R10, P0, R6, UR4, 0x1 ;  /* 0x00000004060a7c11 */ /* 0x000fc8000f8008ff */
[----:B------:R-:W-:-:S04]  /*2aa0*/  IADD3 R9, R7, R9, RZ ;  /* 0x0000000907097210 */ /* 0x000fc80007ffe0ff */
[----:B------:R-:W-:-:S05]  /*2ab0*/  LEA.HI.X R11, R6, UR5, R9, 0x1, P0 ;  /* 0x00000005060b7c11 */ /* 0x000fca00080f0c09 */
[----:B------:R-:W-:Y:S01]  /*2ac0*/  @!PT LDS RZ, [RZ] ;  /* 0x00000000fffff984 */ /* 0x000fe20000000800 */
[----:B------:R-:W-:Y:S01]  /*2ad0*/  @!PT LDS RZ, [RZ] ;  /* 0x00000000fffff984 */ /* 0x000fe20000000800 */
[----:B------:R-:W-:Y:S01]  /*2ae0*/  @!PT LDS RZ, [RZ] ;  /* 0x00000000fffff984 */ /* 0x000fe20000000800 */
[----:B------:R3:W-:Y:S02]  /*2af0*/  LDGSTS.E.BYPASS.LTC128B.128 [R0+0xb000], desc[UR12][R10.64] ;  /* 0x0b0000000a007fae */ /* 0x0007e4000b901d4c */
.L_x_27:
[----:B------:R-:W-:Y:S05]  /*2b00*/  BSYNC B0 ;  /* 0x0000000000007941 */ /* 0x000fea0003800000 */
.L_x_26:
        /* <DEDUP_REMOVED lines=22> */
.L_x_29:
[----:B------:R-:W-:Y:S05]  /*2c70*/  BSYNC B0 ;  /* 0x0000000000007941 */ /* 0x000fea0003800000 */
.L_x_28:
[----:B------:R-:W-:Y:S01]  /*2c80*/  ISETP.NE.AND P0, PT, R24, RZ, PT ;  /* 0x000000ff1800720c */ /* 0x000fe20003f05270 */
[----:B------:R-:W-:-:S12]  /*2c90*/  BSSY B0, `(.L_x_30) ;  /* 0x0000016000007945 */ /* 0x000fd80003800000 */
[----:B------:R1:W-:Y:S01]  /*2ca0*/  @P0 STS.128 [R0+0xd000], RZ ;  /* 0x00d000ff00000388 */ /* 0x0003e20000000c00 */
        /* <DEDUP_REMOVED lines=9> */
[----:B------:R-:W-:Y:S02]  /*2d40*/  IMAD R9, R6, R14, RZ ;  /* 0x0000000e06097224 */ /* 0x000fe400078e02ff */
        /* <DEDUP_REMOVED lines=10> */
.L_x_31:
[----:B------:R-:W-:Y:S05]  /*2df0*/  BSYNC B0 ;  /* 0x0000000000007941 */ /* 0x000fea0003800000 */
.L_x_30:
[----:B------:R-:W0:Y:S01]  /*2e00*/  LDGDEPBAR ;  /* 0x00000000000079af */ /* 0x000e220000000000 */
[----:B------:R-:W-:Y:S01]  /*2e10*/  BSSY B0, `(.L_x_32) ;  /* 0x000000c000007945 */ /* 0x000fe20003800000 */
[----:B-1----:R-:W-:Y:S02]  /*2e20*/  IADD3 R4, R184, -R12, RZ ;  /* 0x8000000cb8047210 */ /* 0x002fe40007ffe0ff */
[----:B------:R1:W-:Y:S01]  /*2e30*/  @P1 STS.128 [R0+0x4000], RZ ;  /* 0x004000ff00001388 */ /* 0x0003e20000000c00 */
[----:B------:R-:W-:Y:S05]  /*2e40*/  @P1 BRA `(.L_x_33) ;  /* 0x0000000000201947 */ /* 0x000fea0003800000 */
[----:B------:R-:W-:Y:S02]  /*2e50*/  ULDC UR4, c[0x0][0x2d0] ;  /* 0x0000b40000047ab9 */ /* 0x000fe40000000800 */
[----:B------:R-:W-:-:S13]  /*2e60*/  ISETP.GE.AND P0, PT, R212, UR4, PT ;  /* 0x00000004d4007c0c */ /* 0x000fda000bf06270 */
[----:B------:R1:W-:Y:S01]  /*2e70*/  @P0 STS.128 [R0+0x4000], RZ ;  /* 0x004000ff00000388 */ /* 0x0003e20000000c00 */
[----:B------:R-:W-:Y:S05]  /*2e80*/  @P0 BRA `(.L_x_33) ;  /* 0x0000000000100947 */ /* 0x000fea0003800000 */
[----:B------:R-:W-:Y:S01]  /*2e90*/  @!PT LDS RZ, [RZ] ;  /* 0x00000000fffff984 */ /* 0x000fe20000000800 */
[----:B------:R-:W-:Y:S01]  /*2ea0*/  @!PT LDS RZ, [RZ] ;  /* 0x00000000fffff984 */ /* 0x000fe20000000800 */
[----:B------:R-:W-:Y:S01]  /*2eb0*/  @!PT LDS RZ, [RZ] ;  /* 0x00000000fffff984 */ /* 0x000fe20000000800 */
[----:B------:R1:W-:Y:S02]  /*2ec0*/  LDGSTS.E.BYPASS.LTC128B.128 [R0+0x4000], desc[UR12][R186.64] ;  /* 0x04000000ba007fae */ /* 0x0003e4000b901d4c */
.L_x_33:
[----:B------:R-:W-:Y:S05]  /*2ed0*/  BSYNC B0 ;  /* 0x0000000000007941 */ /* 0x000fea0003800000 */
.L_x_32:
[----:B------:R1:W-:Y:S01]  /*2ee0*/  @P2 STS.128 [R0+0x5000], RZ ;  /* 0x005000ff00002388 */ /* 0x0003e20000000c00 */
[----:B------:R-:W-:Y:S01]  /*2ef0*/  ISETP.NE.AND P0, PT, R4, 0x1, PT ;  /* 0x000000010400780c */ /* 0x000fe20003f05270 */
[----:B------:R-:W-:Y:S01]  /*2f00*/  VIADD R4, R240, 0x1000 ;  /* 0x00001000f0047836 */ /* 0x000fe20000000000 */
[----:B------:R-:W-:Y:S02]  /*2f10*/  BSSY B0, `(.L_x_34) ;  /* 0x000000f000007945 */ /* 0x000fe40003800000 */
[----:B------:R-:W-:Y:S02]  /*2f20*/  P2R R25, PR, RZ, 0x1 ;  /* 0x00000001ff197803 */ /* 0x000fe40000000000 */
[----:B------:R-:W-:-:S05]  /*2f30*/  SEL R4, R4, R240, !P0 ;  /* 0x000000f004047207 */ /* 0x000fca0004000000 */
[----:B------:R-:W-:Y:S01]  /*2f40*/  IMAD R183, R4, 0x2, R181 ;  /* 0x0000000204b77824 */ /* 0x000fe200078e02b5 */
[----:B------:R-:W-:Y:S06]  /*2f50*/  @P2 BRA `(.L_x_35) ;  /* 0x0000000000282947 */ /* 0x000fec0003800000 */
[----:B------:R-:W-:Y:S02]  /*2f60*/  ULDC UR4, c[0x0][0x2d0] ;  /* 0x0000b40000047ab9 */ /* 0x000fe40000000800 */
[----:B------:R-:W-:-:S13]  /*2f70*/  ISETP.GE.AND P0, PT, R212, UR4, PT ;  /* 0x00000004d4007c0c */ /* 0x000fda000bf06270 */
[----:B------:R1:W-:Y:S01]  /*2f80*/  @P0 STS.128 [R0+0x5000], RZ ;  /* 0x005000ff00000388 */ /* 0x0003e20000000c00 */
[----:B------:R-:W-:Y:S05]  /*2f90*/  @P0 BRA `(.L_x_35) ;  /* 0x0000000000180947 */ /* 0x000fea0003800000 */
[----:B------:R-:W-:-:S04]  /*2fa0*/  LEA R4, P0, R22, R186, 0x6 ;  /* 0x000000ba16047211 */ /* 0x000fc800078030ff */
[----:B------:R-:W-:-:S05]  /*2fb0*/  LEA.HI.X R5, R22, R187, R23, 0x6, P0 ;  /* 0x000000bb16057211 */ /* 0x000fca00000f3417 */
[----:B------:R-:W-:Y:S01]  /*2fc0*/  @!PT LDS RZ, [RZ] ;  /* 0x00000000fffff984 */ /* 0x000fe20000000800 */
[----:B------:R-:W-:Y:S01]  /*2fd0*/  @!PT LDS RZ, [RZ] ;  /* 0x00000000fffff984 */ /* 0x000fe20000000800 */
[----:B------:R-:W-:Y:S01]  /*2fe0*/  @!PT LDS RZ, [RZ] ;  /* 0x00000000fffff984 */ /* 0x000fe20000000800 */
[----:B------:R1:W-:Y:S04]  /*2ff0*/  LDGSTS.E.BYPASS.LTC128B.128 [R0+0x5000], desc[UR12][R4.64] ;  /* 0x0500000004007fae */ /* 0x0003e8000b901d4c */
.L_x_35:
[----:B------:R-:W-:Y:S05]  /*3000*/  BSYNC B0 ;  /* 0x0000000000007941 */ /* 0x000fea0003800000 */
.L_x_34:
[----:B------:R2:W-:Y:S01]  /*3010*/  @P1 STS [R183], RZ ;  /* 0x000000ffb7001388 */ /* 0x0005e20000000800 */
[----:B------:R-:W-:Y:S01]  /*3020*/  BSSY B0, `(.L_x_36) ;  /* 0x0000011000007945 */ /* 0x000fe20003800000 */
[----:B-1----:R-:W-:Y:S02]  /*3030*/  IADD3 R4, R245, 0x28, RZ ;  /* 0x00000028f5047810 */ /* 0x002fe40007ffe0ff */
[----:B------:R2:W-:Y:S04]  /*3040*/  @P1 STS [R183+0x4], RZ ;  /* 0x000004ffb7001388 */ /* 0x0005e80000000800 */
[----:B------:R2:W-:Y:S04]  /*3050*/  @P1 STS [R183+0x8], RZ ;  /* 0x000008ffb7001388 */ /* 0x0005e80000000800 */
[----:B------:R2:W-:Y:S01]  /*3060*/  @P1 STS [R183+0xc], RZ ;  /* 0x00000cffb7001388 */ /* 0x0005e20000000800 */
[----:B------:R-:W-:Y:S05]  /*3070*/  @P1 BRA `(.L_x_37) ;  /* 0x00000000002c1947 */ /* 0x000fea0003800000 */
[----:B------:R-:W-:Y:S02]  /*3080*/  ULDC UR4, c[0x0][0x2d0] ;  /* 0x0000b40000047ab9 */ /* 0x000fe40000000800 */
[----:B------:R-:W-:-:S13]  /*3090*/  ISETP.GE.AND P0, PT, R212, UR4, PT ;  /* 0x00000004d4007c0c */ /* 0x000fda000bf06270 */
[----:B------:R1:W-:Y:S04]  /*30a0*/  @P0 STS [R183], RZ ;  /* 0x000000ffb7000388 */ /* 0x0003e80000000800 */
[----:B------:R1:W-:Y:S04]  /*30b0*/  @P0 STS [R183+0x4], RZ ;  /* 0x000004ffb7000388 */ /* 0x0003e80000000800 */
[----:B------:R1:W-:Y:S04]  /*30c0*/  @P0 STS [R183+0x8], RZ ;  /* 0x000008ffb7000388 */ /* 0x0003e80000000800 */
[----:B------:R1:W-:Y:S01]  /*30d0*/  @P0 STS [R183+0xc], RZ ;  /* 0x00000cffb7000388 */ /* 0x0003e20000000800 */
[----:B------:R-:W-:Y:S05]  /*30e0*/  @P0 BRA `(.L_x_37) ;  /* 0x0000000000100947 */ /* 0x000fea0003800000 */
[----:B------:R-:W-:Y:S01]  /*30f0*/  @!PT LDS RZ, [RZ] ;  /* 0x00000000fffff984 */ /* 0x000fe20000000800 */
[----:B------:R-:W-:Y:S01]  /*3100*/  @!PT LDS RZ, [RZ] ;  /* 0x00000000fffff984 */ /* 0x000fe20000000800 */
[----:B------:R-:W-:Y:S01]  /*3110*/  @!PT LDS RZ, [RZ] ;  /* 0x00000000fffff984 */ /* 0x000fe20000000800 */
[----:B------:R1:W-:Y:S02]  /*3120*/  LDGSTS.E.BYPASS.LTC128B.128 [R183], desc[UR12][R188.64] ;  /* 0x00000000bcb77fae */ /* 0x0003e4000b901d4c */
.L_x_37:
[----:B------:R-:W-:Y:S05]  /*3130*/  BSYNC B0 ;  /* 0x0000000000007941 */ /* 0x000fea0003800000 */
.L_x_36:
[----:B------:R1:W-:Y:S01]  /*3140*/  @P2 STS [R183+0x1000], RZ ;  /* 0x001000ffb7002388 */ /* 0x0003e20000000800 */
[----:B------:R-:W-:Y:S01]  /*3150*/  ISETP.GE.AND P5, PT, R4, R13, PT ;  /* 0x0000000d0400720c */ /* 0x000fe20003fa6270 */
[----:B------:R-:W-:Y:S01]  /*3160*/  BSSY B0, `(.L_x_38) ;  /* 0x0000016000007945 */ /* 0x000fe20003800000 */
[----:B------:R-:W-:Y:S01]  /*3170*/  SHF.R.S32.HI R5, RZ, 0x1f, R4 ;  /* 0x0000001fff057819 */ /* 0x000fe20000011404 */
[----:B------:R1:W-:Y:S01]  /*3180*/  @P2 STS [R183+0x1004], RZ ;  /* 0x001004ffb7002388 */ /* 0x0003e20000000800 */
[----:B------:R-:W-:-:S03]  /*3190*/  VIADD R6, R245, 0x8 ;  /* 0x00000008f5067836 */ /* 0x000fc60000000000 */
[----:B------:R1:W-:Y:S04]  /*31a0*/  @P2 STS [R183+0x1008], RZ ;  /* 0x001008ffb7002388 */ /* 0x0003e80000000800 */
[----:B------:R1:W-:Y:S02]  /*31b0*/  @P2 STS [R183+0x100c], RZ ;  /* 0x00100cffb7002388 */ /* 0x0003e40000000800 */
[----:B------:R-:W-:-:S04]  /*31c0*/  @!P5 LEA R14, P0, R4, R214, 0x2 ;  /* 0x000000d6040ed211 */ /* 0x000fc800078010ff */
[----:B------:R-:W-:Y:S01]  /*31d0*/  @!P5 LEA.HI.X R15, R4, R211, R5, 0x2, P0 ;  /* 0x000000d3040fd211 */ /* 0x000fe200000f1405 */
[----:B------:R-:W-:Y:S08]  /*31e0*/  @P2 BRA `(.L_x_39) ;  /* 0x0000000000342947 */ /* 0x000ff00003800000 */
[----:B------:R-:W-:Y:S02]  /*31f0*/  ULDC UR4, c[0x0][0x2d0] ;  /* 0x0000b40000047ab9 */ /* 0x000fe40000000800 */
[----:B------:R-:W-:-:S13]  /*3200*/  ISETP.GE.AND P0, PT, R212, UR4, PT ;  /* 0x00000004d4007c0c */ /* 0x000fda000bf06270 */
[----:B------:R1:W-:Y:S04]  /*3210*/  @P0 STS [R183+0x1000], RZ ;  /* 0x001000ffb7000388 */ /* 0x0003e80000000800 */
[----:B------:R1:W-:Y:S04]  /*3220*/  @P0 STS [R183+0x1004], RZ ;  /* 0x001004ffb7000388 */ /* 0x0003e80000000800 */
[----:B------:R1:W-:Y:S04]  /*3230*/  @P0 STS [R183+0x1008], RZ ;  /* 0x001008ffb7000388 */ /* 0x0003e80000000800 */
[----:B------:R1:W-:Y:S01]  /*3240*/  @P0 STS [R183+0x100c], RZ ;  /* 0x00100cffb7000388 */ /* 0x0003e20000000800 */
[----:B------:R-:W-:Y:S05]  /*3250*/  @P0 BRA `(.L_x_39) ;  /* 0x0000000000180947 */ /* 0x000fea0003800000 */
[----:B------:R-:W-:-:S04]  /*3260*/  LEA R4, P0, R32, R188, 0x6 ;  /* 0x000000bc20047211 */ /* 0x000fc800078030ff */
[----:B------:R-:W-:-:S05]  /*3270*/  LEA.HI.X R5, R32, R189, R33, 0x6, P0 ;  /* 0x000000bd20057211 */ /* 0x000fca00000f3421 */
[----:B------:R-:W-:Y:S01]  /*3280*/  @!PT LDS RZ, [RZ] ;  /* 0x00000000fffff984 */ /* 0x000fe20000000800 */
[----:B------:R-:W-:Y:S01]  /*3290*/  @!PT LDS RZ, [RZ] ;  /* 0x00000000fffff984 */ /* 0x000fe20000000800 */
[----:B------:R-:W-:Y:S01]  /*32a0*/  @!PT LDS RZ, [RZ] ;  /* 0x00000000fffff984 */ /* 0x000fe20000000800 */
[----:B------:R1:W-:Y:S04]  /*32b0*/  LDGSTS.E.BYPASS.LTC128B.128 [R183+0x1000], desc[UR12][R4.64] ;  /* 0x0100000004b77fae */ /* 0x0003e8000b901d4c */
.L_x_39:
[----:B------:R-:W-:Y:S05]  /*32c0*/  BSYNC B0 ;  /* 0x0000000000007941 */ /* 0x000fea0003800000 */
.L_x_38:
[----:B------:R2:W-:Y:S01]  /*32d0*/  @P3 STS.128 [R0+0x6000], RZ ;  /* 0x006000ff00003388 */ /* 0x0005e20000000c00 */
[----:B------:R-:W-:Y:S01]  /*32e0*/  ULDC.64 UR4, c[0x0][0x260] ;  /* 0x0000980000047ab9 */ /* 0x000fe20000000a00 */
[-C--:B------:R-:W-:Y:S01]  /*32f0*/  ISETP.GE.AND P0, PT, R6, R13.reuse, PT ;  /* 0x0000000d0600720c */ /* 0x080fe20003f06270 */
[----:B------:R-:W-:Y:S01]  /*3300*/  VIADD R6, R245, 0x20 ;  /* 0x00000020f5067836 */ /* 0x000fe20000000000 */
[----:B------:R-:W-:Y:S01]  /*3310*/  SHF.R.S32.HI R22, RZ, 0x1f, R245 ;  /* 0x0000001fff167819 */ /* 0x000fe200000114f5 */
[----:B------:R-:W-:Y:S01]  /*3320*/  IMAD R12, R38, UR4, RZ ;  /* 0x00000004260c7c24 */ /* 0x000fe2000f8e02ff */
[----:B------:R-:W-:Y:S01]  /*3330*/  P2R R20, PR, RZ, 0x1 ;  /* 0x00000001ff147803 */ /* 0x000fe20000000000 */
[----:B-1----:R-:W-:Y:S01]  /*3340*/  IMAD.WIDE.U32 R4, R21, UR4, R16 ;  /* 0x0000000415047c25 */ /* 0x002fe2000f8e0010 */
[----:B------:R-:W-:Y:S01]  /*3350*/  ISETP.GE.AND P0, PT, R6, R13, PT ;  /* 0x0000000d0600720c */ /* 0x000fe20003f06270 */
[----:B------:R-:W-:Y:S01]  /*3360*/  BSSY B0, `(.L_x_40) ;  /* 0x0000018000007945 */ /* 0x000fe20003800000 */
[----:B------:R-:W-:Y:S01]  /*3370*/  SHF.L.U64.HI R17, R245, 0x2, R22 ;  /* 0x00000002f5117819 */ /* 0x000fe20000010216 */
[----:B------:R-:W-:Y:S01]  /*3380*/  IMAD R12, R21, UR5, R12 ;  /* 0x00000005150c7c24 */ /* 0x000fe2000f8e020c */
[----:B------:R-:W-:Y:S01]  /*3390*/  P2R R16, PR, RZ, 0x1 ;  /* 0x00000001ff107803 */ /* 0x000fe20000000000 */
[----:B---3--:R-:W-:-:S02]  /*33a0*/  IMAD.SHL.U32 R10, R245, 0x4, RZ ;  /* 0x00000004f50a7824 */ /* 0x008fc400078e00ff */
[----:B------:R-:W-:Y:S01]  /*33b0*/  IMAD.IADD R12, R5, 0x1, R12 ;  /* 0x00000001050c7824 */ /* 0x000fe200078e020c */
[----:B------:R-:W-:Y:S06]  /*33c0*/  @P3 BRA `(.L_x_41) ;  /* 0x0000000000443947 */ /* 0x000fec0003800000 */
        /* <DEDUP_REMOVED lines=17> */
.L_x_41:
[----:B------:R-:W-:Y:S05]  /*34e0*/  BSYNC B0 ;  /* 0x0000000000007941 */ /* 0x000fea0003800000 */
.L_x_40:
[----:B------:R1:W-:Y:S01]  /*34f0*/  @P4 STS.128 [R0+0x7000], RZ ;  /* 0x007000ff00004388 */ /* 0x0003e20000000c00 */
[----:B------:R-:W-:Y:S01]  /*3500*/  BSSY B0, `(.L_x_42) ;  /* 0x0000016000007945 */ /* 0x000fe20003800000 */
[----:B------:R-:W-:-:S03]  /*3510*/  ISETP.GE.AND P2, PT, R245, R13, PT ;  /* 0x0000000df500720c */ /* 0x000fc60003f46270 */
[----:B------:R-:W-:Y:S10]  /*3520*/  @P4 BRA `(.L_x_43) ;  /* 0x00000000004c4947 */ /* 0x000ff40003800000 */
[----:B------:R-:W-:Y:S02]  /*3530*/  ULDC UR4, c[0x0][0x2d0] ;  /* 0x0000b40000047ab9 */ /* 0x000fe40000000800 */
[----:B------:R-:W-:-:S13]  /*3540*/  ISETP.GE.AND P0, PT, R212, UR4, PT ;  /* 0x00000004d4007c0c */ /* 0x000fda000bf06270 */
[----:B------:R1:W-:Y:S01]  /*3550*/  @P0 STS.128 [R0+0x7000], RZ ;  /* 0x007000ff00000388 */ /* 0x0003e20000000c00 */
[----:B------:R-:W-:Y:S05]  /*3560*/  @P0 BRA `(.L_x_43) ;  /* 0x00000000003c0947 */ /* 0x000fea0003800000 */
[----:B---3--:R-:W-:Y:S01]  /*3570*/  IADD3 R8, P0, R219, 0x20, RZ ;  /* 0x00000020db087810 */ /* 0x008fe20007f1e0ff */
[----:B------:R-:W-:Y:S01]  /*3580*/  ULDC.64 UR4, c[0x0][0x218] ;  /* 0x0000860000047ab9 */ /* 0x000fe20000000a00 */
[----:B------:R-:W-:-:S03]  /*3590*/  MOV R7, R12 ;  /* 0x0000000c00077202 */ /* 0x000fc60000000f00 */
[----:B------:R-:W-:-:S04]  /*35a0*/  IMAD.X R6, RZ, RZ, R26, P0 ;  /* 0x000000ffff067224 */ /* 0x000fc800000e061a */
[----:B------:R-:W-:Y:S02]  /*35b0*/  IMAD R9, R6, R18, RZ ;  /* 0x0000001206097224 */ /* 0x000fe400078e02ff */
[----:B------:R-:W-:-:S04]  /*35c0*/  IMAD.MOV.U32 R6, RZ, RZ, R4 ;  /* 0x000000ffff067224 */ /* 0x000fc800078e0004 */
[----:B------:R-:W-:-:S04]  /*35d0*/  IMAD.WIDE.U32 R6, R8, R18, R6 ;  /* 0x0000001208067225 */ /* 0x000fc800078e0006 */
[----:B------:R-:W-:-:S05]  /*35e0*/  IMAD R8, R8, R19, R9 ;  /* 0x0000001308087224 */ /* 0x000fca00078e0209 */
[----:B------:R-:W-:Y:S02]  /*35f0*/  IADD3 R7, R7, R8, RZ ;  /* 0x0000000807077210 */ /* 0x000fe40007ffe0ff */
[----:B------:R-:W-:-:S04]  /*3600*/  LEA R8, P0, R6, UR4, 0x1 ;  /* 0x0000000406087c11 */ /* 0x000fc8000f8008ff */
[----:B------:R-:W-:-:S05]  /*3610*/  LEA.HI.X R9, R6, UR5, R7, 0x1, P0 ;  /* 0x0000000506097c11 */ /* 0x000fca00080f0c07 */
[----:B------:R-:W-:Y:S01]  /*3620*/  @!PT LDS RZ, [RZ] ;  /* 0x00000000fffff984 */ /* 0x000fe20000000800 */
[----:B------:R-:W-:Y:S01]  /*3630*/  @!PT LDS RZ, [RZ] ;  /* 0x00000000fffff984 */ /* 0x000fe20000000800 */
[----:B------:R-:W-:Y:S01]  /*3640*/  @!PT LDS RZ, [RZ] ;  /* 0x00000000fffff984 */ /* 0x000fe20000000800 */
[----:B------:R3:W-:Y:S04]  /*3650*/  LDGSTS.E.BYPASS.LTC128B.128 [R0+0x7000], desc[UR12][R8.64] ;  /* 0x0700000008007fae */ /* 0x0007e8000b901d4c */
.L_x_43:
[----:B------:R-:W-:Y:S05]  /*3660*/  BSYNC B0 ;  /* 0x0000000000007941 */ /* 0x000fea0003800000 */
.L_x_42:
[----:B------:R1:W-:Y:S01]  /*3670*/  @P6 STS.128 [R0+0x8000], RZ ;  /* 0x008000ff00006388 */ /* 0x0003e20000000c00 */
[----:B------:R-:W-:Y:S01]  /*3680*/  BSSY B0, `(.L_x_44) ;  /* 0x0000016000007945 */ /* 0x000fe20003800000 */
[----:B------:R-:W-:-:S03]  /*3690*/  IADD3 R6, P1, R10, R214, RZ ;  /* 0x000000d60a067210 */ /* 0x000fc60007f3e0ff */
[----:B------:R-:W-:Y:S10]  /*36a0*/  @P6 BRA `(.L_x_45) ;  /* 0x00000000004c6947 */ /* 0x000ff40003800000 */
[----:B------:R-:W-:Y:S02]  /*36b0*/  ULDC UR4, c[0x0][0x2d0] ;  /* 0x0000b40000047ab9 */ /* 0x000fe40000000800 */
[----:B------:R-:W-:-:S13]  /*36c0*/  ISETP.GE.AND P0, PT, R212, UR4, PT ;  /* 0x00000004d4007c0c */ /* 0x000fda000bf06270 */
[----:B------:R1:W-:Y:S01]  /*36d0*/  @P0 STS.128 [R0+0x8000], RZ ;  /* 0x008000ff00000388 */ /* 0x0003e20000000c00 */
[----:B------:R-:W-:Y:S05]  /*36e0*/  @P0 BRA `(.L_x_45) ;  /* 0x00000000003c0947 */ /* 0x000fea0003800000 */
[----:B------:R-:W-:Y:S01]  /*36f0*/  IADD3 R10, P0, R219, 0x40, RZ ;  /* 0x00000040db0a7810 */ /* 0x000fe20007f1e0ff */
[----:B------:R-:W-:Y:S01]  /*3700*/  ULDC.64 UR4, c[0x0][0x218] ;  /* 0x0000860000047ab9 */ /* 0x000fe20000000a00 */
[----:B---3--:R-:W-:-:S03]  /*3710*/  MOV R9, R12 ;  /* 0x0000000c00097202 */ /* 0x008fc60000000f00 */
        /* <DEDUP_REMOVED lines=12> */
.L_x_45:
[----:B------:R-:W-:Y:S05]  /*37e0*/  BSYNC B0 ;  /* 0x0000000000007941 */ /* 0x000fea0003800000 */
.L_x_44:
        /* <DEDUP_REMOVED lines=23> */
.L_x_47:
[----:B------:R-:W-:Y:S05]  /*3960*/  BSYNC B0 ;  /* 0x0000000000007941 */ /* 0x000fea0003800000 */
.L_x_46:
[----:B---3--:R-:W3:Y:S01]  /*3970*/  LDL R5, [R1] ;  /* 0x0000000001057983 */ /* 0x008ee20000100800 */
[----:B------:R-:W-:Y:S01]  /*3980*/  ISETP.NE.AND P3, PT, R20, RZ, PT ;  /* 0x000000ff1400720c */ /* 0x000fe20003f65270 */
[----:B------:R-:W-:Y:S01]  /*3990*/  IMAD.MOV.U32 R208, RZ, RZ, 0x7f800000 ;  /* 0x7f800000ffd07424 */ /* 0x000fe200078e00ff */
[----:B------:R-:W-:Y:S01]  /*39a0*/  ISETP.NE.AND P0, PT, R16, RZ, PT ;  /* 0x000000ff1000720c */ /* 0x000fe20003f05270 */
[----:B------:R-:W0:Y:S01]  /*39b0*/  LDGDEPBAR ;  /* 0x00000000000079af */ /* 0x000e220000000000 */
[----:B------:R-:W-:Y:S02]  /*39c0*/  IMAD.MOV.U32 R209, RZ, RZ, 0x7f800000 ;  /* 0x7f800000ffd17424 */ /* 0x000fe400078e00ff */
[----:B------:R-:W-:Y:S01]  /*39d0*/  IMAD.MOV.U32 R210, RZ, RZ, 0x7f800000 ;  /* 0x7f800000ffd27424 */ /* 0x000fe200078e00ff */
[----:B------:R-:W1:Y:S01]  /*39e0*/  S2R R4, SR_TID.X ;  /* 0x0000000000047919 */ /* 0x000e620000002100 */
[----:B------:R-:W-:Y:S02]  /*39f0*/  IMAD.MOV.U32 R207, RZ, RZ, 0x7f800000 ;  /* 0x7f800000ffcf7424 */ /* 0x000fe400078e00ff */
[----:B------:R-:W-:Y:S01]  /*3a00*/  IMAD.X R7, R17, 0x1, R211, P1 ;  /* 0x0000000111077824 */ /* 0x000fe200008e06d3 */
[----:B------:R1:W5:Y:S01]  /*3a10*/  @!P5 LDG.E R208, desc[UR12][R14.64] ;  /* 0x0000000c0ed0d981 */ /* 0x000362000c1e1900 */
[----:B------:R-:W-:-:S02]  /*3a20*/  IMAD R140, R182, 0x2, R181 ;  /* 0x00000002b68c7824 */ /* 0x000fc400078e02b5 */
[C---:B------:R-:W-:Y:S01]  /*3a30*/  IMAD.SHL.U32 R218, R224.reuse, 0x10, RZ ;  /* 0x00000010e0da7824 */ /* 0x040fe200078e00ff */
[----:B------:R3:W5:Y:S01]  /*3a40*/  @!P2 LDG.E R209, desc[UR12][R6.64] ;  /* 0x0000000c06d1a981 */ /* 0x000762000c1e1900 */
[----:B------:R-:W-:Y:S02]  /*3a50*/  IMAD.SHL.U32 R217, R224, 0x8, RZ ;  /* 0x00000008e0d97824 */ /* 0x000fe400078e00ff */
[C---:B------:R-:W-:Y:S01]  /*3a60*/  VIADD R169, R180.reuse, 0x1000 ;  /* 0x00001000b4a97836 */ /* 0x040fe20000000000 */
[----:B------:R3:W5:Y:S01]  /*3a70*/  @!P3 LDG.E R210, desc[UR12][R6.64+0x20] ;  /* 0x0000200c06d2b981 */ /* 0x000762000c1e1900 */
[----:B------:R-:W-:Y:S02]  /*3a80*/  IMAD.MOV.U32 R178, RZ, RZ, 0x20 ;  /* 0x00000020ffb27424 */ /* 0x000fe400078e00ff */
[----:B------:R-:W-:Y:S01]  /*3a90*/  IMAD.MOV.U32 R132, RZ, RZ, 0x40 ;  /* 0x00000040ff847424 */ /* 0x000fe200078e00ff */
[----:B------:R3:W5:Y:S01]  /*3aa0*/  @!P0 LDG.E R207, desc[UR12][R6.64+0x80] ;  /* 0x0000800c06cf8981 */ /* 0x000762000c1e1900 */
[----:B------:R-:W-:Y:S01]  /*3ab0*/  IMAD R170, R180, 0x2, R181 ;  /* 0x00000002b4aa7824 */ /* 0x000fe200078e02b5 */
[----:B------:R-:W-:Y:S01]  /*3ac0*/  ISETP.NE.AND P3, PT, R25, RZ, PT ;  /* 0x000000ff1900720c */ /* 0x000fe20003f65270 */
[----:B------:R-:W-:Y:S01]  /*3ad0*/  IMAD R228, R224, 0x18, RZ ;  /* 0x00000018e0e47824 */ /* 0x000fe200078e02ff */
[----:B------:R-:W-:-:S04]  /*3ae0*/  DEPBAR.LE SB0, 0x1 ;  /* 0x000080400000791a */ /* 0x000fc80000000000 */
[----:B------:R-:W-:Y:S01]  /*3af0*/  BAR.SYNC.DEFER_BLOCKING 0x0 ;  /* 0x0000000000007b1d */ /* 0x000fe20000010000 */
[C---:B------:R-:W-:Y:S01]  /*3b00*/  IMAD.SHL.U32 R227, R224.reuse, 0x20, RZ ;  /* 0x00000020e0e37824 */ /* 0x040fe200078e00ff */
[----:B------:R-:W-:Y:S01]  /*3b10*/  CS2R R94, SRZ ;  /* 0x00000000005e7805 */ /* 0x000fe2000001ff00 */
[C---:B------:R-:W-:Y:S01]  /*3b20*/  IMAD R226, R224.reuse, 0x28, RZ ;  /* 0x00000028e0e27824 */ /* 0x040fe200078e02ff */
[----:B------:R-:W-:Y:S01]  /*3b30*/  CS2R R92, SRZ ;  /* 0x00000000005c7805 */ /* 0x000fe2000001ff00 */
[----:B------:R-:W-:Y:S01]  /*3b40*/  IMAD R225, R224, 0x30, RZ ;  /* 0x00000030e0e17824 */ /* 0x000fe200078e02ff */
[----:B------:R-:W-:Y:S01]  /*3b50*/  CS2R R98, SRZ ;  /* 0x0000000000627805 */ /* 0x000fe2000001ff00 */
[----:B------:R-:W-:Y:S01]  /*3b60*/  IMAD.MOV R229, RZ, RZ, -R229 ;  /* 0x000000ffffe57224 */ /* 0x000fe200078e0ae5 */
[----:B-12-4-:R-:W-:Y:S01]  /*3b70*/  SHF.R.S32.HI R0, RZ, 0x1f, R4 ;  /* 0x0000001fff007819 */ /* 0x016fe20000011404 */
[----:B------:R-:W-:Y:S01]  /*3b80*/  IMAD R177, R182, 0x2, R181 ;  /* 0x00000002b6b17824 */ /* 0x000fe200078e02b5 */
[----:B------:R-:W-:Y:S01]  /*3b90*/  CS2R R96, SRZ ;  /* 0x0000000000607805 */ /* 0x000fe2000001ff00 */
[----:B------:R-:W-:Y:S01]  /*3ba0*/  IMAD.SHL.U32 R236, R245, 0x4, RZ ;  /* 0x00000004f5ec7824 */ /* 0x000fe200078e00ff */
[----:B------:R-:W-:Y:S01]  /*3bb0*/  LEA.HI R0, R0, R4, RZ, 0x4 ;  /* 0x0000000400007211 */ /* 0x000fe200078f20ff */
[----:B------:R-:W-:Y:S01]  /*3bc0*/  VIADD R235, R239, 0x80 ;  /* 0x00000080efeb7836 */ /* 0x000fe20000000000 */
[----:B------:R-:W-:-:S02]  /*3bd0*/  CS2R R90, SRZ ;  /* 0x00000000005a7805 */ /* 0x000fc4000001ff00 */
[----:B------:R-:W-:Y:S02]  /*3be0*/  CS2R R88, SRZ ;  /* 0x0000000000587805 */ /* 0x000fe4000001ff00 */
[----:B------:R-:W-:Y:S02]  /*3bf0*/  LOP3.LUT R0, R0, 0xfffffff0, RZ, 0xc0, !PT ;  /* 0xfffffff000007812 */ /* 0x000fe400078ec0ff */
[----:B------:R-:W-:Y:S02]  /*3c00*/  CS2R R86, SRZ ;  /* 0x0000000000567805 */ /* 0x000fe4000001ff00 */
[----:B------:R-:W-:Y:S02]  /*3c10*/  CS2R R84, SRZ ;  /* 0x0000000000547805 */ /* 0x000fe4000001ff00 */
[----:B------:R-:W-:Y:S02]  /*3c20*/  CS2R R78, SRZ ;  /* 0x00000000004e7805 */ /* 0x000fe4000001ff00 */
[----:B------:R-:W-:Y:S01]  /*3c30*/  CS2R R76, SRZ ;  /* 0x00000000004c7805 */ /* 0x000fe2000001ff00 */
[----:B------:R-:W-:Y:S01]  /*3c40*/  IMAD.IADD R0, R4, 0x1, -R0 ;  /* 0x0000000104007824 */ /* 0x000fe200078e0a00 */
[----:B------:R-:W-:-:S02]  /*3c50*/  CS2R R82, SRZ ;  /* 0x0000000000527805 */ /* 0x000fc4000001ff00 */
[----:B------:R-:W-:Y:S01]  /*3c60*/  CS2R R80, SRZ ;  /* 0x0000000000507805 */ /* 0x000fe2000001ff00 */
[----:B------:R1:W2:Y:S01]  /*3c70*/  LDSM.16.M88.4 R136, [R140+0xa000] ;  /* 0x00a000008c88783b */ /* 0x0002a20000000200 */
[----:B------:R-:W-:Y:S02]  /*3c80*/  CS2R R74, SRZ ;  /* 0x00000000004a7805 */ /* 0x000fe4000001ff00 */
[----:B------:R-:W-:Y:S02]  /*3c90*/  CS2R R72, SRZ ;  /* 0x0000000000487805 */ /* 0x000fe4000001ff00 */
[----:B------:R-:W-:Y:S01]  /*3ca0*/  CS2R R70, SRZ ;  /* 0x0000000000467805 */ /* 0x000fe2000001ff00 */
[----:B------:R-:W4:Y:S01]  /*3cb0*/  LDSM.16.M88.4 R140, [R140+0xa800] ;  /* 0x00a800008c8c783b */ /* 0x000f220000000200 */
[----:B------:R-:W-:Y:S02]  /*3cc0*/  CS2R R68, SRZ ;  /* 0x0000000000447805 */ /* 0x000fe4000001ff00 */
[----:B------:R-:W-:-:S02]  /*3cd0*/  CS2R R62, SRZ ;  /* 0x00000000003e7805 */ /* 0x000fc4000001ff00 */
[----:B------:R-:W-:Y:S01]  /*3ce0*/  CS2R R60, SRZ ;  /* 0x00000000003c7805 */ /* 0x000fe2000001ff00 */
[----:B------:R1:W1:Y:S01]  /*3cf0*/  LDSM.16.M88.4 R144, [R176] ;  /* 0x00000000b090783b */ /* 0x0002620000000200 */
[----:B------:R-:W-:Y:S02]  /*3d00*/  CS2R R66, SRZ ;  /* 0x0000000000427805 */ /* 0x000fe4000001ff00 */
[----:B------:R-:W-:Y:S02]  /*3d10*/  CS2R R64, SRZ ;  /* 0x0000000000407805 */ /* 0x000fe4000001ff00 */
[----:B------:R-:W-:Y:S01]  /*3d20*/  CS2R R58, SRZ ;  /* 0x00000000003a7805 */ /* 0x000fe2000001ff00 */
[----:B------:R1:W1:Y:S01]  /*3d30*/  LDSM.16.M88.4 R148, [R176+0x800] ;  /* 0x00080000b094783b */ /* 0x0002620000000200 */
        /* <DEDUP_REMOVED lines=14> */
[----:B------:R-:W-:Y:S01]  /*3e20*/  SHF.L.U64.HI R233, R245, 0x2, R22 ;  /* 0x00000002f5e97819 */ /* 0x000fe20000010216 */
[----:B------:R1:W1:Y:S01]  /*3e30*/  LDSM.16.M88.4 R164, [R175+0x800] ;  /* 0x00080000afa4783b */ /* 0x0002620000000200 */
[----:B------:R-:W-:Y:S01]  /*3e40*/  SHF.R.S32.HI R4, RZ, 0x1f, R0 ;  /* 0x0000001fff047819 */ /* 0x000fe20000011400 */
[----:B------:R-:W-:Y:S01]  /*3e50*/  IMAD.MOV.U32 R196, RZ, RZ, R183 ;  /* 0x000000ffffc47224 */ /* 0x000fe200078e00b7 */
[----:B------:R-:W-:Y:S01]  /*3e60*/  ULDC UR4, c[0x0][0x2d0] ;  /* 0x0000b40000047ab9 */ /* 0x000fe20000000800 */
[----:B------:R-:W-:Y:S01]  /*3e70*/  ULDC UR5, c[0x0][0x2ec] ;  /* 0x0000bb0000057ab9 */ /* 0x000fe20000000800 */
[----:B------:R-:W-:Y:S01]  /*3e80*/  LEA.HI R4, R4, R0, RZ, 0x3 ;  /* 0x0000000004047211 */ /* 0x000fe200078f18ff */
[----:B------:R-:W-:-:S03]  /*3e90*/  VIADD R238, R218, 0x20 ;  /* 0x00000020daee7836 */ /* 0x000fc60000000000 */
[----:B------:R-:W-:Y:S01]  /*3ea0*/  LOP3.LUT R4, R4, 0xfffffff8, RZ, 0xc0, !PT ;  /* 0xfffffff804047812 */ /* 0x000fe200078ec0ff */
[----:B------:R-:W-:-:S04]  /*3eb0*/  IMAD.IADD R250, R217, 0x1, R238 ;  /* 0x00000001d9fa7824 */ /* 0x000fc800078e02ee */
[----:B------:R-:W-:Y:S02]  /*3ec0*/  IMAD.IADD R0, R0, 0x1, -R4 ;  /* 0x0000000100007824 */ /* 0x000fe400078e0a04 */
[----:B------:R-:W-:Y:S02]  /*3ed0*/  IMAD.IADD R222, R217, 0x1, R250 ;  /* 0x00000001d9de7824 */ /* 0x000fe400078e02fa */
[----:B------:R-:W-:Y:S01]  /*3ee0*/  VIADD R4, R245, 0x1 ;  /* 0x00000001f5047836 */ /* 0x000fe20000000000 */
[C---:B------:R-:W-:Y:S02]  /*3ef0*/  LOP3.LUT P0, RZ, R0.reuse, 0x2, RZ, 0xc0, !PT ;  /* 0x0000000200ff7812 */ /* 0x040fe4000780c0ff */
[----:B------:R-:W-:Y:S01]  /*3f00*/  LOP3.LUT P6, RZ, R0, 0x4, RZ, 0xc0, !PT ;  /* 0x0000000400ff7812 */ /* 0x000fe200078cc0ff */
[----:B------:R-:W-:Y:S01]  /*3f10*/  IMAD.IADD R221, R217, 0x1, R222 ;  /* 0x00000001d9dd7824 */ /* 0x000fe200078e02de */
[----:B------:R-:W-:Y:S02]  /*3f20*/  IADD3 R237, R193, R4, -R31 ;  /* 0x00000004c1ed7210 */ /* 0x000fe40007ffe81f */
[----:B------:R-:W-:Y:S01]  /*3f30*/  IADD3 R31, R31, 0x80, R239 ;  /* 0x000000801f1f7810 */ /* 0x000fe20007ffe0ef */
[----:B------:R-:W-:Y:S01]  /*3f40*/  IMAD.IADD R220, R217, 0x1, R221 ;  /* 0x00000001d9dc7824 */ /* 0x000fe200078e02dd */
[----:B------:R-:W-:-:S02]  /*3f50*/  SEL R169, R169, R180, !P3 ;  /* 0x000000b4a9a97207 */ /* 0x000fc40005800000 */
[----:B------:R-:W-:Y:S01]  /*3f60*/  SEL R178, R178, 0xffffffe0, !P0 ;  /* 0xffffffe0b2b27807 */ /* 0x000fe20004000000 */
[----:B------:R-:W-:Y:S01]  /*3f70*/  IMAD R224, R224, 0x38, RZ ;  /* 0x00000038e0e07824 */ /* 0x000fe200078e02ff */
[----:B------:R-:W-:Y:S01]  /*3f80*/  SEL R132, R132, 0xffffffc0, !P6 ;  /* 0xffffffc084847807 */ /* 0x000fe20007000000 */
[----:B------:R-:W-:Y:S02]  /*3f90*/  IMAD.IADD R234, R31, 0x1, -R193 ;  /* 0x000000011fea7824 */ /* 0x000fe400078e0ac1 */
[----:B------:R-:W-:Y:S02]  /*3fa0*/  IMAD R169, R169, 0x2, R181 ;  /* 0x00000002a9a97824 */ /* 0x000fe400078e02b5 */
[----:B------:R-:W-:Y:S02]  /*3fb0*/  IMAD.IADD R223, R217, 0x1, R220 ;  /* 0x00000001d9df7824 */ /* 0x000fe400078e02dc */
[----:B------:R-:W-:Y:S02]  /*3fc0*/  IMAD.IADD R172, R178, 0x1, R170 ;  /* 0x00000001b2ac7824 */ /* 0x000fe400078e02aa */
[----:B------:R-:W-:-:S02]  /*3fd0*/  IMAD.IADD R171, R173, 0x1, R178 ;  /* 0x00000001adab7824 */ /* 0x000fc400078e02b2 */
[----:B---3--:R-:W-:-:S05]  /*3fe0*/  VIADD R0, R5, 0x1000 ;  /* 0x0000100005007836 */ /* 0x008fca0000000000 */
[----:B------:R-:W-:-:S05]  /*3ff0*/  SEL R0, R0, R5, !P3 ;  /* 0x0000000500007207 */ /* 0x000fca0005800000 */
[----:B-12-4-:R-:W-:-:S07]  /*4000*/  IMAD R168, R0, 0x2, R181 ;  /* 0x0000000200a87824 */ /* 0x016fce00078e02b5 */
.L_x_50:
[----:B------:R-:W0:Y:S01]  /*4010*/  LDGDEPBAR ;  /* 0x00000000000079af */ /* 0x000e220000000000 */
[----:B------:R-:W-:Y:S01]  /*4020*/  IMAD.IADD R0, R169, 0x1, R178 ;  /* 0x00000001a9007824 */ /* 0x000fe200078e02b2 */
[----:B-----5:R-:W-:Y:S01]  /*4030*/  FSETP.NEU.FTZ.AND P1, PT, R209, -INF , PT ;  /* 0xff800000d100780b */ /* 0x020fe20003f3d000 */
[--C-:B------:R-:W-:Y:S01]  /*4040*/  IMAD.IADD R128, R169, 0x1, R132.reuse ;  /* 0x00000001a9807824 */ /* 0x100fe200078e0284 */
[----:B------:R-:W-:Y:S01]  /*4050*/  ISETP.GT.AND P3, PT, R184, R230, PT ;  /* 0x000000e6b800720c */ /* 0x000fe20003f64270 */
[----:B------:R-:W-:Y:S04]  /*4060*/  DEPBAR.LE SB0, 0x0 ;  /* 0x000080000000791a */ /* 0x000fe80000000000 */
[----:B------:R-:W-:Y:S06]  /*4070*/  BAR.SYNC.DEFER_BLOCKING 0x0 ;  /* 0x0000000000007b1d */ /* 0x000fec0000010000 */
[----:B------:R-:W-:Y:S08]  /*4080*/  LDSM.16.M88.4 R32, [R169] ;  /* 0x00000000a920783b */ /* 0x000ff00000000200 */
[----:B------:R-:W1:Y:S08]  /*4090*/  LDSM.16.M88.4 R16, [R177+0x6000] ;  /* 0x00600000b110783b */ /* 0x000e700000000200 */
[----:B------:R-:W2:Y:S08]  /*40a0*/  LDSM.16.M88.4 R28, [R169+0x1000] ;  /* 0x00100000a91c783b */ /* 0x000eb00000000200 */
[----:B------:R-:W3:Y:S08]  /*40b0*/  LDSM.16.M88.4 R100, [R177+0x6800] ;  /* 0x00680000b164783b */ /* 0x000ef00000000200 */
[----:B------:R-:W-:Y:S08]  /*40c0*/  LDSM.16.M88.4 R104, [R0] ;  /* 0x000000000068783b */ /* 0x000ff00000000200 */
[----:B------:R-:W4:Y:S01]  /*40d0*/  LDSM.16.M88.4 R108, [R176+-0x4000] ;  /* 0xffc00000b06c783b */ /* 0x000f220000000200 */
[-C--:B-1----:R-:W-:Y:S07]  /*40e0*/  HMMA.16816.F32.BF16 R4, R32, R16.reuse, RZ ;  /* 0x000000102004723c */ /* 0x082fee00000418ff */
[----:B------:R1:W4:Y:S01]  /*40f0*/  LDSM.16.M88.4 R112, [R0+0x1000] ;  /* 0x001000000070783b */ /* 0x0003220000000200 */
[C---:B--2---:R-:W-:Y:S07]  /*4100*/  HMMA.16816.F32.BF16 R8, R28.reuse, R16, RZ ;  /* 0x000000101c08723c */ /* 0x044fee00000418ff */
[----:B------:R-:W2:Y:S01]  /*4110*/  LDSM.16.M88.4 R116, [R176+-0x3800] ;  /* 0xffc80000b074783b */ /* 0x000ea20000000200 */
[-C--:B------:R-:W-:Y:S07]  /*4120*/  HMMA.16816.F32.BF16 R12, R28, R18.reuse, RZ ;  /* 0x000000121c0c723c */ /* 0x080fee00000418ff */
[----:B------:R-:W-:Y:S01]  /*4130*/  LDSM.16.M88.4 R120, [R128] ;  /* 0x000000008078783b */ /* 0x000fe20000000200 */
[C---:B------:R-:W-:Y:S07]  /*4140*/  HMMA.16816.F32.BF16 R16, R32.reuse, R18, RZ ;  /* 0x000000122010723c */ /* 0x040fee00000418ff */
[----:B------:R-:W2:Y:S01]  /*4150*/  LDSM.16.M88.4 R124, [R174+-0x4000] ;  /* 0xffc00000ae7c783b */ /* 0x000ea20000000200 */
[-C--:B---3--:R-:W-:Y:S03]  /*4160*/  HMMA.16816.F32.BF16 R20, R32, R100.reuse, RZ ;  /* 0x000000642014723c */ /* 0x088fe600000418ff */
[----:B-1----:R-:W-:Y:S03]  /*4170*/  IMAD.IADD R0, R0, 0x1, R132 ;  /* 0x0000000100007824 */ /* 0x002fe600078e0284 */
[C---:B------:R-:W-:Y:S01]  /*4180*/  HMMA.16816.F32.BF16 R24, R28.reuse, R100, RZ ;  /* 0x000000641c18723c */ /* 0x040fe200000418ff */
[----:B------:R-:W1:Y:S05]  /*4190*/  LDSM.16.M88.4 R128, [R128+0x1000] ;  /* 0x001000008080783b */ /* 0x000e6a0000000200 */
[-C--:B------:R-:W-:Y:S03]  /*41a0*/  HMMA.16816.F32.BF16 R28, R28, R102.reuse, RZ ;  /* 0x000000661c1c723c */ /* 0x080fe600000418ff */
[----:B------:R-:W-:Y:S03]  /*41b0*/  LDSM.16.M88.4 R132, [R175+-0x4000] ;  /* 0xffc00000af84783b */ /* 0x000fe60000000200 */
[----:B------:R-:W-:Y:S05]  /*41c0*/  HMMA.16816.F32.BF16 R32, R32, R102, RZ ;  /* 0x000000662020723c */ /* 0x000fea00000418ff */
[----:B------:R-:W3:Y:S01]  /*41d0*/  LDSM.16.M88.4 R100, [R174+-0x3800] ;  /* 0xffc80000ae64783b */ /* 0x000ee20000000200 */
[-C--:B----4-:R-:W-:Y:S06]  /*41e0*/  HMMA.16816.F32.BF16 R4, R104, R108.reuse, R4 ;  /* 0x0000006c6804723c */ /* 0x090fec0000041804 */
[C---:B------:R-:W-:Y:S06]  /*41f0*/  HMMA.16816.F32.BF16 R8, R112.reuse, R108, R8 ;  /* 0x0000006c7008723c */ /* 0x040fec0000041808 */
[-C--:B------:R-:W-:Y:S06]  /*4200*/  HMMA.16816.F32.BF16 R12, R112, R110.reuse, R12 ;  /* 0x0000006e700c723c */ /* 0x080fec000004180c */
[C---:B------:R-:W-:Y:S01]  /*4210*/  HMMA.16816.F32.BF16 R16, R104.reuse, R110, R16 ;  /* 0x0000006e6810723c */ /* 0x040fe20000041810 */
[----:B------:R-:W4:Y:S05]  /*4220*/  LDSM.16.M88.4 R108, [R0] ;  /* 0x00000000006c783b */ /* 0x000f2a0000000200 */
[-C--:B--2---:R-:W-:Y:S06]  /*4230*/  HMMA.16816.F32.BF16 R20, R104, R116.reuse, R20 ;  /* 0x000000746814723c */ /* 0x084fec0000041814 */
[C---:B------:R-:W-:Y:S06]  /*4240*/  HMMA.16816.F32.BF16 R24, R112.reuse, R116, R24 ;  /* 0x000000747018723c */ /* 0x040fec0000041818 */
[-C--:B------:R-:W-:Y:S06]  /*4250*/  HMMA.16816.F32.BF16 R28, R112, R118.reuse, R28 ;  /* 0x00000076701c723c */ /* 0x080fec000004181c */
[----:B------:R-:W-:Y:S01]  /*4260*/  HMMA.16816.F32.BF16 R32, R104, R118, R32 ;  /* 0x000000766820723c */ /* 0x000fe20000041820 */
[----:B------:R2:W4:Y:S05]  /*4270*/  LDSM.16.M88.4 R104, [R0+0x1000] ;  /* 0x001000000068783b */ /* 0x00052a0000000200 */
[-C--:B------:R-:W-:Y:S06]  /*4280*/  HMMA.16816.F32.BF16 R4, R120, R124.reuse, R4 ;  /* 0x0000007c7804723c */ /* 0x080fec0000041804 */
[C---:B-1----:R-:W-:Y:S06]  /*4290*/  HMMA.16816.F32.BF16 R8, R128.reuse, R124, R8 ;  /* 0x0000007c8008723c */ /* 0x042fec0000041808 */
[-C--:B------:R-:W-:Y:S06]  /*42a0*/  HMMA.16816.F32.BF16 R12, R128, R126.reuse, R12 ;  /* 0x0000007e800c723c */ /* 0x080fec000004180c */
[C---:B------:R-:W-:Y:S05]  /*42b0*/  HMMA.16816.F32.BF16 R16, R120.reuse, R126, R16 ;  /* 0x0000007e7810723c */ /* 0x040fea0000041810 */
[----:B--2---:R-:W-:Y:S01]  /*42c0*/  IMAD.SHL.U32 R0, R184, 0x40, RZ ;  /* 0x00000040b8007824 */ /* 0x004fe200078e00ff */
[-C--:B---3--:R-:W-:Y:S04]  /*42d0*/  HMMA.16816.F32.BF16 R20, R120, R100.reuse, R20 ;  /* 0x000000647814723c */ /* 0x088fe80000041814 */
[----:B------:R-:W-:Y:S02]  /*42e0*/  ISETP.GE.AND P0, PT, R0, R234, PT ;  /* 0x000000ea0000720c */ /* 0x000fe40003f06270 */
[C---:B------:R-:W-:Y:S04]  /*42f0*/  HMMA.16816.F32.BF16 R24, R128.reuse, R100, R24 ;  /* 0x000000648018723c */ /* 0x040fe80000041818 */
[-C--:B------:R-:W-:Y:S02]  /*4300*/  ISETP.LT.AND P0, PT, R235, R193.reuse, P0 ;  /* 0x000000c1eb00720c */ /* 0x080fe40000701270 */
[-C--:B------:R-:W-:Y:S05]  /*4310*/  HMMA.16816.F32.BF16 R28, R128, R102.reuse, R28 ;  /* 0x00000066801c723c */ /* 0x080fea000004181c */
[----:B------:R-:W-:Y:S01]  /*4320*/  FMUL.FTZ R101, R207, 1.4426950216293334961 ;  /* 0x3fb8aa3bcf657820 */ /* 0x000fe20000410000 */
[----:B------:R-:W-:Y:S05]  /*4330*/  HMMA.16816.F32.BF16 R32, R120, R102, R32 ;  /* 0x000000667820723c */ /* 0x000fea0000041820 */
[----:B------:R-:W-:Y:S01]  /*4340*/  @!P0 IMAD.IADD R0, R237, 0x1, R0 ;  /* 0x00000001ed008824 */ /* 0x000fe200078e0200 */
[-C--:B----4-:R-:W-:Y:S05]  /*4350*/  HMMA.16816.F32.BF16 R4, R108, R132.reuse, R4 ;  /* 0x000000846c04723c */ /* 0x090fea0000041804 */
[----:B------:R-:W-:Y:S02]  /*4360*/  @!P0 IMAD R100, R232, 0x80, R243 ;  /* 0x00000080e8648824 */ /* 0x000fe400078e02f3 */
[----:B------:R-:W-:Y:S01]  /*4370*/  FMUL.FTZ R103, R209, 1.4426950216293334961 ;  /* 0x3fb8aa3bd1677820 */ /* 0x000fe20000410000 */
[----:B------:R-:W-:Y:S01]  /*4380*/  @!P0 VIMNMX R116, R0, R193, PT ;  /* 0x000000c100748248 */ /* 0x000fe20003fe0100 */
[C---:B------:R-:W-:Y:S04]  /*4390*/  HMMA.16816.F32.BF16 R8, R104.reuse, R132, R8 ;  /* 0x000000846808723c */ /* 0x040fe80000041808 */
[----:B------:R-:W-:Y:S01]  /*43a0*/  @!P0 VIADD R112, R100, 0x1 ;  /* 0x0000000164708836 */ /* 0x000fe20000000000 */
[----:B------:R-:W-:Y:S01]  /*43b0*/  FSEL R103, R103, RZ, P1 ;  /* 0x000000ff67677208 */ /* 0x000fe20000800000 */
[----:B------:R-:W-:Y:S01]  /*43c0*/  FMUL.FTZ R102, R210, 1.4426950216293334961 ;  /* 0x3fb8aa3bd2667820 */ /* 0x000fe20000410000 */
[----:B------:R-:W-:Y:S01]  /*43d0*/  @!P0 VIADDMNMX R115, R0, 0x8, R193, PT ;  /* 0x0000000800738846 */ /* 0x000fe200038001c1 */
[-C--:B------:R-:W-:Y:S03]  /*43e0*/  HMMA.16816.F32.BF16 R12, R104, R134.reuse, R12 ;  /* 0x00000086680c723c */ /* 0x080fe6000004180c */
[-C--:B------:R-:W-:Y:S01]  /*43f0*/  @!P0 ISETP.GE.AND P1, PT, R112, R116.reuse, PT ;  /* 0x000000747000820c */ /* 0x080fe20003f26270 */
[----:B------:R-:W-:Y:S01]  /*4400*/  IMAD.MOV.U32 R132, RZ, RZ, 0x40 ;  /* 0x00000040ff847424 */ /* 0x000fe200078e00ff */
[C---:B------:R-:W-:Y:S01]  /*4410*/  @!P0 ISETP.GE.AND P2, PT, R100.reuse, R116, PT ;  /* 0x000000746400820c */ /* 0x040fe20003f46270 */
[C---:B------:R-:W-:Y:S05]  /*4420*/  HMMA.16816.F32.BF16 R16, R108.reuse, R134, R16 ;  /* 0x000000866c10723c */ /* 0x040fea0000041810 */
[----:B------:R-:W-:Y:S02]  /*4430*/  @!P0 FSEL R5, R5, -INF , !P1 ;  /* 0xff80000005058808 */ /* 0x000fe40004800000 */
[-C--:B------:R-:W-:Y:S04]  /*4440*/  @!P0 ISETP.GE.AND P1, PT, R100, R115.reuse, PT ;  /* 0x000000736400820c */ /* 0x080fe80003f26270 */
[----:B------:R-:W-:Y:S01]  /*4450*/  @!P0 FSEL R4, R4, -INF , !P2 ;  /* 0xff80000004048808 */ /* 0x000fe20005000000 */
[--C-:B------:R-:W-:Y:S01]  /*4460*/  FFMA.FTZ R5, R5, UR5, -R103.reuse ;  /* 0x0000000505057c23 */ /* 0x100fe20008010867 */
[----:B------:R-:W-:Y:S02]  /*4470*/  @!P0 FSEL R6, R6, -INF , !P1 ;  /* 0xff80000006068808 */ /* 0x000fe40004800000 */
[----:B------:R-:W-:Y:S01]  /*4480*/  @!P0 ISETP.GE.AND P1, PT, R112, R115, PT ;  /* 0x000000737000820c */ /* 0x000fe20003f26270 */
[----:B------:R-:W-:Y:S01]  /*4490*/  MUFU.EX2 R199, R5 ;  /* 0x0000000500c77308 */ /* 0x000fe20000000800 */
[----:B------:R-:W-:Y:S01]  /*44a0*/  FSETP.NEU.FTZ.AND P2, PT, R210, -INF , PT ;  /* 0xff800000d200780b */ /* 0x000fe20003f5d000 */
[----:B------:R-:W-:Y:S01]  /*44b0*/  FFMA.FTZ R4, R4, UR5, -R103 ;  /* 0x0000000504047c23 */ /* 0x000fe20008010867 */
[----:B------:R-:W-:Y:S02]  /*44c0*/  @!P0 FSEL R7, R7, -INF , !P1 ;  /* 0xff80000007078808 */ /* 0x000fe40004800000 */
[----:B------:R-:W-:Y:S02]  /*44d0*/  FSEL R102, R102, RZ, P2 ;  /* 0x000000ff66667208 */ /* 0x000fe40001000000 */
[----:B------:R-:W-:Y:S03]  /*44e0*/  @!P0 VIADDMNMX R114, R0, 0x20, R193, PT ;  /* 0x0000002000728846 */ /* 0x000fe600038001c1 */
[----:B------:R1:W2:Y:S01]  /*44f0*/  MUFU.EX2 R200, R4 ;  /* 0x0000000400c87308 */ /* 0x0002a20000000800 */
[----:B------:R-:W-:Y:S01]  /*4500*/  FSETP.NEU.FTZ.AND P1, PT, R207, -INF , PT ;  /* 0xff800000cf00780b */ /* 0x000fe20003f3d000 */
[--C-:B------:R-:W-:Y:S01]  /*4510*/  FFMA.FTZ R6, R6, UR5, -R102.reuse ;  /* 0x0000000506067c23 */ /* 0x100fe20008010866 */
[----:B------:R-:W-:Y:S01]  /*4520*/  FFMA.FTZ R7, R7, UR5, -R102 ;  /* 0x0000000507077c23 */ /* 0x000fe20008010866 */
[----:B------:R-:W-:Y:S02]  /*4530*/  SEL R132, R132, 0xffffffc0, !P6 ;  /* 0xffffffc084847807 */ /* 0x000fe40007000000 */
[-C--:B------:R-:W-:Y:S04]  /*4540*/  @!P0 ISETP.GE.AND P2, PT, R100, R114.reuse, PT ;  /* 0x000000726400820c */ /* 0x080fe80003f46270 */
[----:B------:R-:W-:Y:S01]  /*4550*/  MUFU.EX2 R197, R6 ;  /* 0x0000000600c57308 */ /* 0x000fe20000000800 */
[----:B------:R-:W-:Y:S02]  /*4560*/  FSEL R101, R101, RZ, P1 ;  /* 0x000000ff65657208 */ /* 0x000fe40000800000 */
[-C--:B------:R-:W-:Y:S02]  /*4570*/  @!P0 ISETP.GE.AND P1, PT, R112, R114.reuse, PT ;  /* 0x000000727000820c */ /* 0x080fe40003f26270 */
[----:B------:R-:W-:Y:S02]  /*4580*/  @!P0 FSEL R8, R8, -INF , !P2 ;  /* 0xff80000008088808 */ /* 0x000fe40005000000 */
[----:B------:R-:W-:Y:S03]  /*4590*/  @!P0 FSEL R9, R9, -INF , !P1 ;  /* 0xff80000009098808 */ /* 0x000fe60004800000 */
[----:B------:R3:W-:Y:S01]  /*45a0*/  MUFU.EX2 R201, R7 ;  /* 0x0000000700c97308 */ /* 0x0007e20000000800 */
[C---:B-1----:R-:W-:Y:S01]  /*45b0*/  FMUL.FTZ R4, R208.reuse, 1.4426950216293334961 ;  /* 0x3fb8aa3bd0047820 */ /* 0x042fe20000410000 */
[----:B------:R-:W-:Y:S01]  /*45c0*/  FSETP.NEU.FTZ.AND P1, PT, R208, -INF , PT ;  /* 0xff800000d000780b */ /* 0x000fe20003f3d000 */
[--C-:B------:R-:W-:Y:S01]  /*45d0*/  FFMA.FTZ R8, R8, UR5, -R101.reuse ;  /* 0x0000000508087c23 */ /* 0x100fe20008010865 */
[----:B------:R-:W-:Y:S01]  /*45e0*/  FFMA.FTZ R9, R9, UR5, -R101 ;  /* 0x0000000509097c23 */ /* 0x000fe20008010865 */
[----:B------:R-:W-:Y:S02]  /*45f0*/  @!P0 VIADDMNMX R113, R0, 0x28, R193, PT ;  /* 0x0000002800718846 */ /* 0x000fe400038001c1 */
[----:B------:R-:W-:Y:S03]  /*4600*/  FSEL R0, R4, RZ, P1 ;  /* 0x000000ff04007208 */ /* 0x000fe60000800000 */
[----:B------:R1:W-:Y:S01]  /*4610*/  MUFU.EX2 R123, R9 ;  /* 0x00000009007b7308 */ /* 0x0003e20000000800 */
[-C--:B------:R-:W-:Y:S02]  /*4620*/  @!P0 ISETP.GE.AND P1, PT, R112, R113.reuse, PT ;  /* 0x000000717000820c */ /* 0x080fe40003f26270 */
[-C--:B------:R-:W-:Y:S02]  /*4630*/  @!P0 ISETP.GE.AND P2, PT, R100, R113.reuse, PT ;  /* 0x000000716400820c */ /* 0x080fe40003f46270 */
[----:B------:R-:W-:Y:S02]  /*4640*/  @!P0 FSEL R11, R11, -INF , !P1 ;  /* 0xff8000000b0b8808 */ /* 0x000fe40004800000 */
[----:B------:R-:W-:Y:S03]  /*4650*/  @!P0 FSEL R10, R10, -INF , !P2 ;  /* 0xff8000000a0a8808 */ /* 0x000fe60005000000 */
[----:B------:R4:W2:Y:S01]  /*4660*/  MUFU.EX2 R124, R8 ;  /* 0x00000008007c7308 */ /* 0x0008a20000000800 */
[----:B---3--:R-:W3:Y:S01]  /*4670*/  LDSM.16.M88.4 R4, [R175+-0x3800] ;  /* 0xffc80000af04783b */ /* 0x008ee20000000200 */
[--C-:B------:R-:W-:Y:S01]  /*4680*/  FFMA.FTZ R11, R11, UR5, -R0.reuse ;  /* 0x000000050b0b7c23 */ /* 0x100fe20008010800 */
[--C-:B------:R-:W-:Y:S07]  /*4690*/  FFMA.FTZ R10, R10, UR5, -R0.reuse ;  /* 0x000000050a0a7c23 */ /* 0x100fee0008010800 */
[----:B------:R-:W-:Y:S01]  /*46a0*/  MUFU.EX2 R128, R10 ;  /* 0x0000000a00807308 */ /* 0x000fe20000000800 */
[C---:B-1----:R-:W-:Y:S05]  /*46b0*/  @!P0 VIADD R9, R100.reuse, 0x8 ;  /* 0x0000000864098836 */ /* 0x042fea0000000000 */
[-C--:B------:R-:W-:Y:S04]  /*46c0*/  @!P0 ISETP.GE.AND P1, PT, R9, R114.reuse, PT ;  /* 0x000000720900820c */ /* 0x080fe80003f26270 */
[----:B------:R-:W-:Y:S01]  /*46d0*/  MUFU.EX2 R127, R11 ;  /* 0x0000000b007f7308 */ /* 0x000fe20000000800 */
[----:B----4-:R-:W-:Y:S01]  /*46e0*/  @!P0 VIADD R8, R100, 0x9 ;  /* 0x0000000964088836 */ /* 0x010fe20000000000 */
[----:B------:R-:W-:Y:S04]  /*46f0*/  @!P0 FSEL R12, R12, -INF , !P1 ;  /* 0xff8000000c0c8808 */ /* 0x000fe80004800000 */
[----:B------:R-:W-:Y:S01]  /*4700*/  @!P0 ISETP.GE.AND P1, PT, R8, R114, PT ;  /* 0x000000720800820c */ /* 0x000fe20003f26270 */
[--C-:B------:R-:W-:Y:S03]  /*4710*/  FFMA.FTZ R12, R12, UR5, -R101.reuse ;  /* 0x000000050c0c7c23 */ /* 0x100fe60008010865 */
[----:B------:R-:W-:Y:S01]  /*4720*/  @!P0 FSEL R13, R13, -INF , !P1 ;  /* 0xff8000000d0d8808 */ /* 0x000fe20004800000 */
[----:B------:R-:W-:Y:S01]  /*4730*/  MUFU.EX2 R122, R12 ;  /* 0x0000000c007a7308 */ /* 0x000fe20000000800 */
[-C--:B------:R-:W-:Y:S03]  /*4740*/  @!P0 ISETP.GE.AND P1, PT, R9, R113.reuse, PT ;  /* 0x000000710900820c */ /* 0x080fe60003f26270 */
[----:B------:R-:W-:Y:S01]  /*4750*/  FFMA.FTZ R13, R13, UR5, -R101 ;  /* 0x000000050d0d7c23 */ /* 0x000fe20008010865 */
[----:B------:R-:W-:Y:S02]  /*4760*/  @!P0 FSEL R14, R14, -INF , !P1 ;  /* 0xff8000000e0e8808 */ /* 0x000fe40004800000 */
[----:B------:R-:W-:Y:S03]  /*4770*/  @!P0 ISETP.GE.AND P1, PT, R8, R113, PT ;  /* 0x000000710800820c */ /* 0x000fe60003f26270 */
[----:B------:R-:W-:Y:S01]  /*4780*/  MUFU.EX2 R121, R13 ;  /* 0x0000000d00797308 */ /* 0x000fe20000000800 */
[--C-:B------:R-:W-:Y:S01]  /*4790*/  FFMA.FTZ R14, R14, UR5, -R0.reuse ;  /* 0x000000050e0e7c23 */ /* 0x100fe20008010800 */
[----:B------:R-:W-:Y:S02]  /*47a0*/  @!P0 FSEL R15, R15, -INF , !P1 ;  /* 0xff8000000f0f8808 */ /* 0x000fe40004800000 */
[-C--:B------:R-:W-:Y:S01]  /*47b0*/  @!P0 ISETP.GE.AND P1, PT, R9, R116.reuse, PT ;  /* 0x000000740900820c */ /* 0x080fe20003f26270 */
[-C--:B---3--:R-:W-:Y:S05]  /*47c0*/  HMMA.16816.F32.BF16 R20, R108, R4.reuse, R20 ;  /* 0x000000046c14723c */ /* 0x088fea0000041814 */
[----:B------:R-:W-:Y:S01]  /*47d0*/  MUFU.EX2 R126, R14 ;  /* 0x0000000e007e7308 */ /* 0x000fe20000000800 */
[----:B------:R-:W-:Y:S01]  /*47e0*/  @!P0 FSEL R16, R16, -INF , !P1 ;  /* 0xff80000010108808 */ /* 0x000fe20004800000 */
[----:B------:R-:W-:Y:S01]  /*47f0*/  FFMA.FTZ R15, R15, UR5, -R0 ;  /* 0x000000050f0f7c23 */ /* 0x000fe20008010800 */
[-C--:B------:R-:W-:Y:S01]  /*4800*/  @!P0 ISETP.GE.AND P1, PT, R8, R116.reuse, PT ;  /* 0x000000740800820c */ /* 0x080fe20003f26270 */
[C---:B------:R-:W-:Y:S06]  /*4810*/  HMMA.16816.F32.BF16 R24, R104.reuse, R4, R24 ;  /* 0x000000046818723c */ /* 0x040fec0000041818 */
[----:B------:R-:W-:Y:S01]  /*4820*/  MUFU.EX2 R125, R15 ;  /* 0x0000000f007d7308 */ /* 0x000fe20000000800 */
[----:B------:R-:W-:Y:S01]  /*4830*/  @!P0 FSEL R17, R17, -INF , !P1 ;  /* 0xff80000011118808 */ /* 0x000fe20004800000 */
[-C--:B------:R-:W-:Y:S03]  /*4840*/  HMMA.16816.F32.BF16 R28, R104, R6.reuse, R28 ;  /* 0x00000006681c723c */ /* 0x080fe6000004181c */
[-C--:B------:R-:W-:Y:S01]  /*4850*/  @!P0 ISETP.GE.AND P1, PT, R9, R115.reuse, PT ;  /* 0x000000730900820c */ /* 0x080fe20003f26270 */
[----:B------:R-:W-:Y:S02]  /*4860*/  @!P0 VIADD R9, R100, 0x10 ;  /* 0x0000001064098836 */ /* 0x000fe40000000000 */
[----:B------:R-:W-:Y:S05]  /*4870*/  HMMA.16816.F32.BF16 R32, R108, R6, R32 ;  /* 0x000000066c20723c */ /* 0x000fea0000041820 */
[----:B------:R-:W-:Y:S01]  /*4880*/  @!P0 FSEL R18, R18, -INF , !P1 ;  /* 0xff80000012128808 */ /* 0x000fe20004800000 */
[----:B------:R-:W-:Y:S01]  /*4890*/  @!P0 VIADD R4, R100, 0x18 ;  /* 0x0000001864048836 */ /* 0x000fe20000000000 */
[-C--:B------:R-:W-:Y:S01]  /*48a0*/  @!P0 ISETP.GE.AND P1, PT, R8, R115.reuse, PT ;  /* 0x000000730800820c */ /* 0x080fe20003f26270 */
[C---:B------:R-:W-:Y:S03]  /*48b0*/  @!P0 VIADD R8, R100.reuse, 0x11 ;  /* 0x0000001164088836 */ /* 0x040fe60000000000 */
[----:B------:R-:W-:Y:S01]  /*48c0*/  @!P0 FSEL R19, R19, -INF , !P1 ;  /* 0xff80000013138808 */ /* 0x000fe20004800000 */
[----:B------:R-:W-:Y:S01]  /*48d0*/  @!P0 VIADD R100, R100, 0x19 ;  /* 0x0000001964648836 */ /* 0x000fe20000000000 */
[----:B------:R-:W-:Y:S01]  /*48e0*/  @!P0 ISETP.GE.AND P1, PT, R9, R116, PT ;  /* 0x000000740900820c */ /* 0x000fe20003f26270 */
[--C-:B------:R-:W-:Y:S01]  /*48f0*/  FFMA.FTZ R16, R16, UR5, -R103.reuse ;  /* 0x0000000510107c23 */ /* 0x100fe20008010867 */
[----:B--2---:R-:W-:Y:S01]  /*4900*/  F2FP.BF16.F32.PACK_AB R5, R199, R200 ;  /* 0x000000c8c705723e */ /* 0x004fe200000010ff */
[--C-:B------:R-:W-:Y:S01]  /*4910*/  FFMA.FTZ R17, R17, UR5, -R103.reuse ;  /* 0x0000000511117c23 */ /* 0x100fe20008010867 */
[----:B------:R-:W-:Y:S01]  /*4920*/  @!P0 FSEL R20, R20, -INF , !P1 ;  /* 0xff80000014148808 */ /* 0x000fe20004800000 */
[--C-:B------:R-:W-:Y:S01]  /*4930*/  FFMA.FTZ R18, R18, UR5, -R102.reuse ;  /* 0x0000000512127c23 */ /* 0x100fe20008010866 */
[----:B------:R-:W-:Y:S01]  /*4940*/  @!P0 ISETP.GE.AND P1, PT, R8, R116, PT ;  /* 0x000000740800820c */ /* 0x000fe20003f26270 */
[----:B------:R1:W-:Y:S01]  /*4950*/  STS [R190+0xe000], R5 ;  /* 0x00e00005be007388 */ /* 0x0003e20000000800 */
[--C-:B------:R-:W-:Y:S01]  /*4960*/  FFMA.FTZ R19, R19, UR5, -R102.reuse ;  /* 0x0000000513137c23 */ /* 0x100fe20008010866 */
[----:B------:R-:W-:Y:S01]  /*4970*/  MUFU.EX2 R202, R16 ;  /* 0x0000001000ca7308 */ /* 0x000fe20000000800 */
[----:B------:R-:W-:Y:S01]  /*4980*/  @!P0 FSEL R21, R21, -INF , !P1 ;  /* 0xff80000015158808 */ /* 0x000fe20004800000 */
[--C-:B------:R-:W-:Y:S01]  /*4990*/  FFMA.FTZ R20, R20, UR5, -R103.reuse ;  /* 0x0000000514147c23 */ /* 0x100fe20008010867 */
[-C--:B------:R-:W-:Y:S03]  /*49a0*/  @!P0 ISETP.GE.AND P1, PT, R9, R115.reuse, PT ;  /* 0x000000730900820c */ /* 0x080fe60003f26270 */
[----:B------:R-:W-:Y:S01]  /*49b0*/  FFMA.FTZ R21, R21, UR5, -R103 ;  /* 0x0000000515157c23 */ /* 0x000fe20008010867 */
[----:B------:R-:W-:Y:S03]  /*49c0*/  @!P0 FSEL R22, R22, -INF , !P1 ;  /* 0xff80000016168808 */ /* 0x000fe60004800000 */
[----:B------:R-:W2:Y:S01]  /*49d0*/  MUFU.EX2 R198, R17 ;  /* 0x0000001100c67308 */ /* 0x000ea20000000800 */
[----:B------:R-:W-:Y:S01]  /*49e0*/  @!P0 ISETP.GE.AND P1, PT, R8, R115, PT ;  /* 0x000000730800820c */ /* 0x000fe20003f26270 */
[--C-:B------:R-:W-:Y:S03]  /*49f0*/  FFMA.FTZ R22, R22, UR5, -R102.reuse ;  /* 0x0000000516167c23 */ /* 0x100fe60008010866 */
[----:B------:R-:W-:Y:S02]  /*4a00*/  @!P0 FSEL R23, R23, -INF , !P1 ;  /* 0xff80000017178808 */ /* 0x000fe40004800000 */
[-C--:B------:R-:W-:Y:S03]  /*4a10*/  @!P0 ISETP.GE.AND P1, PT, R9, R114.reuse, PT ;  /* 0x000000720900820c */ /* 0x080fe60003f26270 */
[----:B------:R-:W-:Y:S01]  /*4a20*/  MUFU.EX2 R206, R18 ;  /* 0x0000001200ce7308 */ /* 0x000fe20000000800 */
[----:B------:R-:W-:Y:S01]  /*4a30*/  FFMA.FTZ R23, R23, UR5, -R102 ;  /* 0x0000000517177c23 */ /* 0x000fe20008010866 */
[----:B------:R-:W-:Y:S02]  /*4a40*/  @!P0 FSEL R24, R24, -INF , !P1 ;  /* 0xff80000018188808 */ /* 0x000fe40004800000 */
[----:B------:R-:W-:Y:S02]  /*4a50*/  @!P0 ISETP.GE.AND P1, PT, R8, R114, PT ;  /* 0x000000720800820c */ /* 0x000fe40003f26270 */
[----:B-1----:R-:W-:Y:S04]  /*4a60*/  F2FP.BF16.F32.PACK_AB R5, R123, R124 ;  /* 0x0000007c7b05723e */ /* 0x002fe800000010ff */
[----:B------:R-:W1:Y:S01]  /*4a70*/  MUFU.EX2 R205, R19 ;  /* 0x0000001300cd7308 */ /* 0x000e620000000800 */
[----:B------:R-:W-:Y:S01]  /*4a80*/  @!P0 FSEL R25, R25, -INF , !P1 ;  /* 0xff80000019198808 */ /* 0x000fe20004800000 */
[--C-:B------:R-:W-:Y:S01]  /*4a90*/  FFMA.FTZ R24, R24, UR5, -R101.reuse ;  /* 0x0000000518187c23 */ /* 0x100fe20008010865 */
[-C--:B------:R-:W-:Y:S02]  /*4aa0*/  @!P0 ISETP.GE.AND P1, PT, R9, R113.reuse, PT ;  /* 0x000000710900820c */ /* 0x080fe40003f26270 */
[----:B--2---:R-:W-:Y:S01]  /*4ab0*/  F2FP.BF16.F32.PACK_AB R7, R198, R202 ;  /* 0x000000cac607723e */ /* 0x004fe200000010ff */
[--C-:B------:R-:W-:Y:S01]  /*4ac0*/  FFMA.FTZ R25, R25, UR5, -R101.reuse ;  /* 0x0000000519197c23 */ /* 0x100fe20008010865 */
[----:B------:R-:W-:Y:S03]  /*4ad0*/  @!P0 FSEL R26, R26, -INF , !P1 ;  /* 0xff8000001a1a8808 */ /* 0x000fe60004800000 */
[----:B------:R-:W-:Y:S01]  /*4ae0*/  MUFU.EX2 R134, R20 ;  /* 0x0000001400867308 */ /* 0x000fe20000000800 */
[-C--:B------:R-:W-:Y:S01]  /*4af0*/  @!P0 ISETP.GE.AND P1, PT, R8, R113.reuse, PT ;  /* 0x000000710800820c */ /* 0x080fe20003f26270 */
[--C-:B------:R-:W-:Y:S03]  /*4b00*/  FFMA.FTZ R26, R26, UR5, -R0.reuse ;  /* 0x000000051a1a7c23 */ /* 0x100fe60008010800 */
[----:B------:R-:W-:Y:S02]  /*4b10*/  @!P0 FSEL R27, R27, -INF , !P1 ;  /* 0xff8000001b1b8808 */ /* 0x000fe40004800000 */
[----:B------:R-:W-:Y:S03]  /*4b20*/  @!P0 ISETP.GE.AND P1, PT, R4, R114, PT ;  /* 0x000000720400820c */ /* 0x000fe60003f26270 */
[----:B------:R-:W2:Y:S01]  /*4b30*/  MUFU.EX2 R135, R21 ;  /* 0x0000001500877308 */ /* 0x000ea20000000800 */
[----:B-1----:R-:W-:Y:S01]  /*4b40*/  F2FP.BF16.F32.PACK_AB R6, R205, R206 ;  /* 0x000000cecd06723e */ /* 0x002fe200000010ff */
[--C-:B------:R-:W-:Y:S01]  /*4b50*/  FFMA.FTZ R27, R27, UR5, -R0.reuse ;  /* 0x000000051b1b7c23 */ /* 0x100fe20008010800 */
[----:B------:R-:W-:Y:S02]  /*4b60*/  @!P0 FSEL R28, R28, -INF , !P1 ;  /* 0xff8000001c1c8808 */ /* 0x000fe40004800000 */
[----:B------:R-:W-:Y:S05]  /*4b70*/  @!P0 ISETP.GE.AND P1, PT, R100, R114, PT ;  /* 0x000000726400820c */ /* 0x000fea0003f26270 */
[----:B------:R-:W-:Y:S01]  /*4b80*/  MUFU.EX2 R204, R22 ;  /* 0x0000001600cc7308 */ /* 0x000fe20000000800 */
[----:B------:R-:W-:Y:S01]  /*4b90*/  @!P0 FSEL R29, R29, -INF , !P1 ;  /* 0xff8000001d1d8808 */ /* 0x000fe20004800000 */
[--C-:B------:R-:W-:Y:S01]  /*4ba0*/  FFMA.FTZ R28, R28, UR5, -R101.reuse ;  /* 0x000000051c1c7c23 */ /* 0x100fe20008010865 */
[----:B------:R-:W-:Y:S03]  /*4bb0*/  @!P0 ISETP.GE.AND P1, PT, R4, R113, PT ;  /* 0x000000710400820c */ /* 0x000fe60003f26270 */
[----:B------:R-:W-:Y:S01]  /*4bc0*/  FFMA.FTZ R101, R29, UR5, -R101 ;  /* 0x000000051d657c23 */ /* 0x000fe20008010865 */
[----:B------:R-:W-:Y:S03]  /*4bd0*/  @!P0 FSEL R30, R30, -INF , !P1 ;  /* 0xff8000001e1e8808 */ /* 0x000fe60004800000 */
[----:B------:R-:W-:Y:S01]  /*4be0*/  MUFU.EX2 R203, R23 ;  /* 0x0000001700cb7308 */ /* 0x000fe20000000800 */
[-C--:B------:R-:W-:Y:S01]  /*4bf0*/  @!P0 ISETP.GE.AND P1, PT, R4, R116.reuse, PT ;  /* 0x000000740400820c */ /* 0x080fe20003f26270 */
[----:B------:R-:W-:Y:S03]  /*4c00*/  FFMA.FTZ R30, R30, UR5, -R0 ;  /* 0x000000051e1e7c23 */ /* 0x000fe60008010800 */
[----:B------:R-:W-:Y:S02]  /*4c10*/  @!P0 FSEL R32, R32, -INF , !P1 ;  /* 0xff80000020208808 */ /* 0x000fe40004800000 */
[----:B------:R-:W-:Y:S03]  /*4c20*/  @!P0 ISETP.GE.AND P1, PT, R100, R116, PT ;  /* 0x000000746400820c */ /* 0x000fe60003f26270 */
[----:B------:R-:W-:Y:S01]  /*4c30*/  MUFU.EX2 R118, R24 ;  /* 0x0000001800767308 */ /* 0x000fe20000000800 */
[--C-:B------:R-:W-:Y:S01]  /*4c40*/  FFMA.FTZ R32, R32, UR5, -R103.reuse ;  /* 0x0000000520207c23 */ /* 0x100fe20008010867 */
[----:B------:R-:W-:Y:S02]  /*4c50*/  @!P0 FSEL R33, R33, -INF , !P1 ;  /* 0xff80000021218808 */ /* 0x000fe40004800000 */
[----:B------:R-:W-:Y:S02]  /*4c60*/  @!P0 ISETP.GE.AND P1, PT, R4, R115, PT ;  /* 0x000000730400820c */ /* 0x000fe40003f26270 */
[----:B------:R-:W-:Y:S01]  /*4c70*/  F2FP.BF16.F32.PACK_AB R4, R201, R197 ;  /* 0x000000c5c904723e */ /* 0x000fe200000010ff */
[----:B------:R-:W-:Y:S01]  /*4c80*/  FFMA.FTZ R103, R33, UR5, -R103 ;  /* 0x0000000521677c23 */ /* 0x000fe20008010867 */
[----:B------:R-:W-:Y:S02]  /*4c90*/  @!P0 FSEL R34, R34, -INF , !P1 ;  /* 0xff80000022228808 */ /* 0x000fe40004800000 */
[----:B------:R-:W-:Y:S01]  /*4ca0*/  MUFU.EX2 R130, R32 ;  /* 0x0000002000827308 */ /* 0x000fe20000000800 */
[----:B------:R-:W-:Y:S01]  /*4cb0*/  @!P0 ISETP.GE.AND P1, PT, R100, R115, PT ;  /* 0x000000736400820c */ /* 0x000fe20003f26270 */
[----:B------:R1:W-:Y:S01]  /*4cc0*/  STS [R190+0xe400], R4 ;  /* 0x00e40004be007388 */ /* 0x0003e20000000800 */
[--C-:B------:R-:W-:Y:S02]  /*4cd0*/  FFMA.FTZ R34, R34, UR5, -R102.reuse ;  /* 0x0000000522227c23 */ /* 0x100fe40008010866 */
[----:B------:R-:W-:Y:S01]  /*4ce0*/  @!P0 FSEL R35, R35, -INF , !P1 ;  /* 0xff80000023238808 */ /* 0x000fe20004800000 */
[----:B------:R3:W-:Y:S01]  /*4cf0*/  STS [R192+0xe000], R7 ;  /* 0x00e00007c0007388 */ /* 0x0007e20000000800 */
[----:B------:R-:W-:Y:S03]  /*4d00*/  @!P0 ISETP.GE.AND P1, PT, R100, R113, PT ;  /* 0x000000716400820c */ /* 0x000fe60003f26270 */
[----:B------:R-:W4:Y:S01]  /*4d10*/  MUFU.EX2 R129, R103 ;  /* 0x0000006700817308 */ /* 0x000f220000000800 */
[----:B------:R2:W-:Y:S01]  /*4d20*/  STS [R192+0xe400], R6 ;  /* 0x00e40006c0007388 */ /* 0x0005e20000000800 */
[----:B------:R-:W-:Y:S01]  /*4d30*/  @!P0 FSEL R31, R31, -INF , !P1 ;  /* 0xff8000001f1f8808 */ /* 0x000fe20004800000 */
[----:B------:R-:W-:Y:S01]  /*4d40*/  FFMA.FTZ R102, R35, UR5, -R102 ;  /* 0x0000000523667c23 */ /* 0x000fe20008010866 */
[----:B------:R-:W-:Y:S01]  /*4d50*/  IADD3 R108, P0, R236, R216, RZ ;  /* 0x000000d8ec6c7210 */ /* 0x000fe20007f1e0ff */
[----:B------:R4:W-:Y:S02]  /*4d60*/  STS [R190+0xf000], R5 ;  /* 0x00f00005be007388 */ /* 0x0009e40000000800 */
[----:B------:R-:W-:Y:S03]  /*4d70*/  FFMA.FTZ R0, R31, UR5, -R0 ;  /* 0x000000051f007c23 */ /* 0x000fe60008010800 */
[----:B------:R-:W-:Y:S01]  /*4d80*/  MUFU.EX2 R133, R34 ;  /* 0x0000002200857308 */ /* 0x000fe20000000800 */
[----:B------:R-:W-:Y:S09]  /*4d90*/  IMAD.X R109, R233, 0x1, R215, P0 ;  /* 0x00000001e96d7824 */ /* 0x000ff200000e06d7 */
[----:B------:R4:W-:Y:S01]  /*4da0*/  MUFU.EX2 R110, R0 ;  /* 0x00000000006e7308 */ /* 0x0009e20000000800 */
[----:B-1----:R-:W-:Y:S02]  /*4db0*/  F2FP.BF16.F32.PACK_AB R4, R127, R128 ;  /* 0x000000807f04723e */ /* 0x002fe400000010ff */
[----:B---3--:R-:W-:Y:S03]  /*4dc0*/  F2FP.BF16.F32.PACK_AB R7, R121, R122 ;  /* 0x0000007a7907723e */ /* 0x008fe600000010ff */
[----:B------:R1:W-:Y:S04]  /*4dd0*/  STS [R190+0xf400], R4 ;  /* 0x00f40004be007388 */ /* 0x0003e80000000800 */
[----:B------:R-:W-:Y:S01]  /*4de0*/  MUFU.EX2 R131, R102 ;  /* 0x0000006600837308 */ /* 0x000fe20000000800 */
[----:B--2---:R-:W-:Y:S01]  /*4df0*/  F2FP.BF16.F32.PACK_AB R6, R125, R126 ;  /* 0x0000007e7d06723e */ /* 0x004fe200000010ff */
[----:B------:R2:W-:Y:S01]  /*4e00*/  STS [R192+0xf000], R7 ;  /* 0x00f00007c0007388 */ /* 0x0005e20000000800 */
[----:B----4-:R-:W-:Y:S03]  /*4e10*/  F2FP.BF16.F32.PACK_AB R5, R135, R134 ;  /* 0x000000868705723e */ /* 0x010fe600000010ff */
[----:B------:R-:W-:Y:S04]  /*4e20*/  STS [R192+0xf400], R6 ;  /* 0x00f40006c0007388 */ /* 0x000fe80000000800 */
[----:B------:R-:W2:Y:S01]  /*4e30*/  MUFU.EX2 R117, R25 ;  /* 0x0000001900757308 */ /* 0x000ea20000000800 */
[----:B------:R-:W-:Y:S01]  /*4e40*/  F2FP.BF16.F32.PACK_AB R0, R129, R130 ;  /* 0x000000828100723e */ /* 0x000fe200000010ff */
[----:B------:R3:W-:Y:S08]  /*4e50*/  STS [R185+0xe000], R5 ;  /* 0x00e00005b9007388 */ /* 0x0007f00000000800 */
[----:B------:R-:W-:Y:S01]  /*4e60*/  MUFU.EX2 R120, R26 ;  /* 0x0000001a00787308 */ /* 0x000fe20000000800 */
[----:B-1----:R-:W-:Y:S09]  /*4e70*/  F2FP.BF16.F32.PACK_AB R4, R203, R204 ;  /* 0x000000cccb04723e */ /* 0x002ff200000010ff */
[----:B------:R-:W1:Y:S01]  /*4e80*/  MUFU.EX2 R119, R27 ;  /* 0x0000001b00777308 */ /* 0x000e620000000800 */
[----:B--2---:R-:W-:Y:S01]  /*4e90*/  F2FP.BF16.F32.PACK_AB R7, R117, R118 ;  /* 0x000000767507723e */ /* 0x004fe200000010ff */
[----:B------:R2:W-:Y:S04]  /*4ea0*/  STS [R185+0xe400], R4 ;  /* 0x00e40004b9007388 */ /* 0x0005e80000000800 */
[----:B------:R4:W-:Y:S04]  /*4eb0*/  STS [R191+0xe000], R0 ;  /* 0x00e00000bf007388 */ /* 0x0009e80000000800 */
[----:B------:R-:W-:Y:S01]  /*4ec0*/  MUFU.EX2 R112, R28 ;  /* 0x0000001c00707308 */ /* 0x000fe20000000800 */
[----:B---3--:R-:W-:Y:S05]  /*4ed0*/  F2FP.BF16.F32.PACK_AB R5, R131, R133 ;  /* 0x000000858305723e */ /* 0x008fea00000010ff */
[----:B------:R-:W-:Y:S04]  /*4ee0*/  STS [R191+0xe400], R5 ;  /* 0x00e40005bf007388 */ /* 0x000fe80000000800 */
[----:B------:R-:W2:Y:S01]  /*4ef0*/  MUFU.EX2 R111, R101 ;  /* 0x00000065006f7308 */ /* 0x000ea20000000800 */
[----:B-1----:R-:W-:Y:S01]  /*4f00*/  F2FP.BF16.F32.PACK_AB R6, R119, R120 ;  /* 0x000000787706723e */ /* 0x002fe200000010ff */
[----:B------:R-:W-:Y:S04]  /*4f10*/  STS [R185+0xf000], R7 ;  /* 0x00f00007b9007388 */ /* 0x000fe80000000800 */
[----:B------:R-:W-:Y:S04]  /*4f20*/  STS [R185+0xf400], R6 ;  /* 0x00f40006b9007388 */ /* 0x000fe80000000800 */
[----:B------:R-:W4:Y:S01]  /*4f30*/  MUFU.EX2 R114, R30 ;  /* 0x0000001e00727308 */ /* 0x000f220000000800 */
[----:B--2---:R-:W-:Y:S05]  /*4f40*/  F2FP.BF16.F32.PACK_AB R4, R111, R112 ;  /* 0x000000706f04723e */ /* 0x004fea00000010ff */
[----:B------:R-:W-:Y:S01]  /*4f50*/  STS [R191+0xf000], R4 ;  /* 0x00f00004bf007388 */ /* 0x000fe20000000800 */
[----:B----4-:R-:W-:Y:S05]  /*4f60*/  F2FP.BF16.F32.PACK_AB R0, R110, R114 ;  /* 0x000000726e00723e */ /* 0x010fea00000010ff */
[----:B------:R1:W-:Y:S04]  /*4f70*/  STS [R191+0xf400], R0 ;  /* 0x00f40000bf007388 */ /* 0x0003e80000000800 */
[----:B------:R-:W2:Y:S08]  /*4f80*/  LDSM.16.M88.4 R32, [R170+0x4000] ;  /* 0x00400000aa20783b */ /* 0x000eb00000000200 */
[----:B------:R-:W3:Y:S08]  /*4f90*/  LDSM.16.M88.4 R28, [R170+0x5000] ;  /* 0x00500000aa1c783b */ /* 0x000ef00000000200 */
[----:B------:R-:W4:Y:S01]  /*4fa0*/  LDSM.16.M88.4 R100, [R172+0x4000] ;  /* 0x00400000ac64783b */ /* 0x000f220000000200 */
[C---:B-1----:R-:W-:Y:S07]  /*4fb0*/  IMAD.IADD R0, R132.reuse, 0x1, R172 ;  /* 0x0000000184007824 */ /* 0x042fee00078e02ac */
[----:B------:R-:W1:Y:S01]  /*4fc0*/  LDSM.16.M88.4 R104, [R172+0x5000] ;  /* 0x00500000ac68783b */ /* 0x000e620000000200 */
[-C--:B--2---:R-:W-:Y:S06]  /*4fd0*/  HMMA.16816.F32.BF16 R4, R32, R136.reuse, RZ ;  /* 0x000000882004723c */ /* 0x084fec00000418ff */
[C---:B---3--:R-:W-:Y:S06]  /*4fe0*/  HMMA.16816.F32.BF16 R8, R28.reuse, R136, RZ ;  /* 0x000000881c08723c */ /* 0x048fec00000418ff */
[-C--:B------:R-:W-:Y:S06]  /*4ff0*/  HMMA.16816.F32.BF16 R12, R28, R138.reuse, RZ ;  /* 0x0000008a1c0c723c */ /* 0x080fec00000418ff */
[C---:B------:R-:W-:Y:S06]  /*5000*/  HMMA.16816.F32.BF16 R16, R32.reuse, R138, RZ ;  /* 0x0000008a2010723c */ /* 0x040fec00000418ff */
[-C--:B------:R-:W-:Y:S06]  /*5010*/  HMMA.16816.F32.BF16 R20, R32, R140.reuse, RZ ;  /* 0x0000008c2014723c */ /* 0x080fec00000418ff */
[C---:B------:R-:W-:Y:S06]  /*5020*/  HMMA.16816.F32.BF16 R24, R28.reuse, R140, RZ ;  /* 0x0000008c1c18723c */ /* 0x040fec00000418ff */
[-C--:B------:R-:W-:Y:S06]  /*5030*/  HMMA.16816.F32.BF16 R28, R28, R142.reuse, RZ ;  /* 0x0000008e1c1c723c */ /* 0x080fec00000418ff */
[----:B------:R-:W-:Y:S06]  /*5040*/  HMMA.16816.F32.BF16 R32, R32, R142, RZ ;  /* 0x0000008e2020723c */ /* 0x000fec00000418ff */
[-C--:B----4-:R-:W-:Y:S06]  /*5050*/  HMMA.16816.F32.BF16 R4, R100, R144.reuse, R4 ;  /* 0x000000906404723c */ /* 0x090fec0000041804 */
[C---:B-1----:R-:W-:Y:S06]  /*5060*/  HMMA.16816.F32.BF16 R8, R104.reuse, R144, R8 ;  /* 0x000000906808723c */ /* 0x042fec0000041808 */
[-C--:B------:R-:W-:Y:S06]  /*5070*/  HMMA.16816.F32.BF16 R12, R104, R146.reuse, R12 ;  /* 0x00000092680c723c */ /* 0x080fec000004180c */
[C---:B------:R-:W-:Y:S06]  /*5080*/  HMMA.16816.F32.BF16 R16, R100.reuse, R146, R16 ;  /* 0x000000926410723c */ /* 0x040fec0000041810 */
[-C--:B------:R-:W-:Y:S06]  /*5090*/  HMMA.16816.F32.BF16 R20, R100, R148.reuse, R20 ;  /* 0x000000946414723c */ /* 0x080fec0000041814 */
[C---:B------:R-:W-:Y:S06]  /*50a0*/  HMMA.16816.F32.BF16 R24, R104.reuse, R148, R24 ;  /* 0x000000946818723c */ /* 0x040fec0000041818 */
[-C--:B------:R-:W-:Y:S06]  /*50b0*/  HMMA.16816.F32.BF16 R28, R104, R150.reuse, R28 ;  /* 0x00000096681c723c */ /* 0x080fec000004181c */
[----:B------:R-:W-:Y:S05]  /*50c0*/  HMMA.16816.F32.BF16 R32, R100, R150, R32 ;  /* 0x000000966420723c */ /* 0x000fea0000041820 */
[----:B------:R-:W-:Y:S05]  /*50d0*/  IMAD.IADD R104, R132, 0x1, R170 ;  /* 0x0000000184687824 */ /* 0x000fea00078e02aa */
[----:B------:R-:W1:Y:S08]  /*50e0*/  LDSM.16.M88.4 R100, [R104+0x4000] ;  /* 0x004000006864783b */ /* 0x000e700000000200 */
[----:B------:R-:W2:Y:S01]  /*50f0*/  LDSM.16.M88.4 R104, [R104+0x5000] ;  /* 0x005000006868783b */ /* 0x000ea20000000200 */
[-C--:B-1----:R-:W-:Y:S06]  /*5100*/  HMMA.16816.F32.BF16 R4, R100, R152.reuse, R4 ;  /* 0x000000986404723c */ /* 0x082fec0000041804 */
[C---:B--2---:R-:W-:Y:S06]  /*5110*/  HMMA.16816.F32.BF16 R8, R104.reuse, R152, R8 ;  /* 0x000000986808723c */ /* 0x044fec0000041808 */
[-C--:B------:R-:W-:Y:S06]  /*5120*/  HMMA.16816.F32.BF16 R12, R104, R154.reuse, R12 ;  /* 0x0000009a680c723c */ /* 0x080fec000004180c */
[C---:B------:R-:W-:Y:S06]  /*5130*/  HMMA.16816.F32.BF16 R16, R100.reuse, R154, R16 ;  /* 0x0000009a6410723c */ /* 0x040fec0000041810 */
[-C--:B------:R-:W-:Y:S06]  /*5140*/  HMMA.16816.F32.BF16 R20, R100, R156.reuse, R20 ;  /* 0x0000009c6414723c */ /* 0x080fec0000041814 */
[C---:B------:R-:W-:Y:S06]  /*5150*/  HMMA.16816.F32.BF16 R24, R104.reuse, R156, R24 ;  /* 0x0000009c6818723c */ /* 0x040fec0000041818 */
[-C--:B------:R-:W-:Y:S01]  /*5160*/  HMMA.16816.F32.BF16 R28, R104, R158.reuse, R28 ;  /* 0x0000009e681c723c */ /* 0x080fe2000004181c */
[----:B------:R-:W2:Y:S04]  /*5170*/  LDG.E R107, desc[UR12][R108.64] ;  /* 0x0000000c6c6b7981 */ /* 0x000ea8000c1e1900 */
[----:B------:R-:W3:Y:S01]  /*5180*/  LDG.E R106, desc[UR12][R108.64+0x20] ;  /* 0x0000200c6c6a7981 */ /* 0x000ee2000c1e1900 */
[----:B------:R-:W-:Y:S03]  /*5190*/  HMMA.16816.F32.BF16 R32, R100, R158, R32 ;  /* 0x0000009e6420723c */ /* 0x000fe60000041820 */
[----:B------:R-:W5:Y:S04]  /*51a0*/  LDG.E R105, desc[UR12][R108.64+0x80] ;  /* 0x0000800c6c697981 */ /* 0x000f68000c1e1900 */
[----:B------:R1:W5:Y:S04]  /*51b0*/  LDG.E R104, desc[UR12][R108.64+0xa0] ;  /* 0x0000a00c6c687981 */ /* 0x000368000c1e1900 */
[----:B------:R-:W4:Y:S02]  /*51c0*/  LDSM.16.M88.4 R100, [R0+0x4000] ;  /* 0x004000000064783b */ /* 0x000f240000000200 */
[-C--:B----4-:R-:W-:Y:S11]  /*51d0*/  HMMA.16816.F32.BF16 R4, R100, R160.reuse, R4 ;  /* 0x000000a06404723c */ /* 0x090ff60000041804 */
[----:B------:R-:W-:Y:S11]  /*51e0*/  @!UPT UIADD3 URZ, URZ, URZ, URZ ;  /* 0x0000003f3f3ff290 */ /* 0x000ff6000fffe03f */
[----:B------:R-:W-:Y:S02]  /*51f0*/  @!UPT UIADD3 URZ, URZ, URZ, URZ ;  /* 0x0000003f3f3ff290 */ /* 0x000fe4000fffe03f */
[C---:B--2---:R-:W-:Y:S01]  /*5200*/  FADD.FTZ R4, -R107.reuse, R4 ;  /* 0x000000046b047221 */ /* 0x044fe20000010100 */
[----:B------:R-:W-:Y:S01]  /*5210*/  FADD.FTZ R5, -R107, R5 ;  /* 0x000000056b057221 */ /* 0x000fe20000010100 */
[C---:B---3--:R-:W-:Y:S01]  /*5220*/  FADD.FTZ R6, -R106.reuse, R6 ;  /* 0x000000066a067221 */ /* 0x048fe20000010100 */
[----:B------:R-:W-:Y:S01]  /*5230*/  FADD.FTZ R7, -R106, R7 ;  /* 0x000000076a077221 */ /* 0x000fe20000010100 */
[----:B------:R-:W-:Y:S01]  /*5240*/  FMUL.FTZ R115, R200, R4 ;  /* 0x00000004c8737220 */ /* 0x000fe20000410000 */
[----:B------:R-:W-:Y:S01]  /*5250*/  FMUL.FTZ R113, R199, R5 ;  /* 0x00000005c7717220 */ /* 0x000fe20000410000 */
[----:B------:R-:W-:Y:S01]  /*5260*/  FMUL.FTZ R116, R197, R6 ;  /* 0x00000006c5747220 */ /* 0x000fe20000410000 */
[----:B-1----:R-:W-:Y:S02]  /*5270*/  FMUL.FTZ R108, R201, R7 ;  /* 0x00000007c96c7220 */ /* 0x002fe40000410000 */
[----:B------:R-:W1:Y:S02]  /*5280*/  LDSM.16.M88.4 R4, [R0+0x5000] ;  /* 0x005000000004783b */ /* 0x000e640000000200 */
[C---:B-1----:R-:W-:Y:S06]  /*5290*/  HMMA.16816.F32.BF16 R8, R4.reuse, R160, R8 ;  /* 0x000000a00408723c */ /* 0x042fec0000041808 */
[-C--:B------:R-:W-:Y:S06]  /*52a0*/  HMMA.16816.F32.BF16 R12, R4, R162.reuse, R12 ;  /* 0x000000a2040c723c */ /* 0x080fec000004180c */
[C---:B------:R-:W-:Y:S06]  /*52b0*/  HMMA.16816.F32.BF16 R16, R100.reuse, R162, R16 ;  /* 0x000000a26410723c */ /* 0x040fec0000041810 */
[-C--:B------:R-:W-:Y:S06]  /*52c0*/  HMMA.16816.F32.BF16 R20, R100, R164.reuse, R20 ;  /* 0x000000a46414723c */ /* 0x080fec0000041814 */
[C---:B------:R-:W-:Y:S06]  /*52d0*/  HMMA.16816.F32.BF16 R24, R4.reuse, R164, R24 ;  /* 0x000000a40418723c */ /* 0x040fec0000041818 */
[-C--:B------:R-:W-:Y:S06]  /*52e0*/  HMMA.16816.F32.BF16 R28, R4, R166.reuse, R28 ;  /* 0x000000a6041c723c */ /* 0x080fec000004181c */
[----:B------:R-:W-:Y:S05]  /*52f0*/  HMMA.16816.F32.BF16 R32, R100, R166, R32 ;  /* 0x000000a66420723c */ /* 0x000fea0000041820 */
[----:B------:R-:W-:Y:S01]  /*5300*/  FADD.FTZ R7, -R107, R16 ;  /* 0x000000106b077221 */ /* 0x000fe20000010100 */
[----:B------:R-:W-:Y:S01]  /*5310*/  F2FP.BF16.F32.PACK_AB R6, R113, R115 ;  /* 0x000000737106723e */ /* 0x000fe200000010ff */
[C---:B------:R-:W-:Y:S01]  /*5320*/  FADD.FTZ R17, -R107.reuse, R17 ;  /* 0x000000116b117221 */ /* 0x040fe20000010100 */
[C---:B------:R-:W-:Y:S03]  /*5330*/  FADD.FTZ R5, -R107.reuse, R20 ;  /* 0x000000146b057221 */ /* 0x040fe60000010100 */
[----:B------:R-:W-:Y:S01]  /*5340*/  FADD.FTZ R21, -R107, R21 ;  /* 0x000000156b157221 */ /* 0x000fe20000010100 */
[----:B------:R-:W-:Y:S01]  /*5350*/  FADD.FTZ R19, -R106, R19 ;  /* 0x000000136a137221 */ /* 0x000fe20000010100 */
[----:B------:R-:W-:Y:S01]  /*5360*/  FMUL.FTZ R7, R202, R7 ;  /* 0x00000007ca077220 */ /* 0x000fe20000410000 */
[----:B------:R-:W-:Y:S01]  /*5370*/  FMUL.FTZ R20, R198, R17 ;  /* 0x00000011c6147220 */ /* 0x000fe20000410000 */
[----:B------:R-:W-:Y:S01]  /*5380*/  FMUL.FTZ R5, R134, R5 ;  /* 0x0000000586057220 */ /* 0x000fe20000410000 */
[----:B------:R-:W-:Y:S01]  /*5390*/  FMUL.FTZ R21, R135, R21 ;  /* 0x0000001587157220 */ /* 0x000fe20000410000 */
[C---:B------:R-:W-:Y:S01]  /*53a0*/  FADD.FTZ R17, -R106.reuse, R22 ;  /* 0x000000166a117221 */ /* 0x040fe20000010100 */
[----:B------:R-:W-:Y:S01]  /*53b0*/  FADD.FTZ R16, -R106, R23 ;  /* 0x000000176a107221 */ /* 0x000fe20000010100 */
[----:B------:R-:W-:Y:S02]  /*53c0*/  F2FP.BF16.F32.PACK_AB R20, R20, R7 ;  /* 0x000000071414723e */ /* 0x000fe400000010ff */
[----:B------:R-:W-:Y:S01]  /*53d0*/  F2FP.BF16.F32.PACK_AB R21, R21, R5 ;  /* 0x000000051515723e */ /* 0x000fe200000010ff */
[----:B------:R-:W-:Y:S01]  /*53e0*/  FMUL.FTZ R17, R204, R17 ;  /* 0x00000011cc117220 */ /* 0x000fe20000410000 */
[----:B------:R-:W-:Y:S01]  /*53f0*/  F2FP.BF16.F32.PACK_AB R7, R108, R116 ;  /* 0x000000746c07723e */ /* 0x000fe200000010ff */
[C---:B------:R-:W-:Y:S01]  /*5400*/  FADD.FTZ R4, -R107.reuse, R32 ;  /* 0x000000206b047221 */ /* 0x040fe20000010100 */
[----:B------:R-:W-:Y:S01]  /*5410*/  FADD.FTZ R0, -R107, R33 ;  /* 0x000000216b007221 */ /* 0x000fe20000010100 */
[----:B------:R-:W-:Y:S01]  /*5420*/  FMUL.FTZ R32, R205, R19 ;  /* 0x00000013cd207220 */ /* 0x000fe20000410000 */
[----:B------:R-:W-:Y:S01]  /*5430*/  FADD.FTZ R33, -R106, R18 ;  /* 0x000000126a217221 */ /* 0x000fe20000010100 */
[----:B------:R-:W-:Y:S01]  /*5440*/  FMUL.FTZ R4, R130, R4 ;  /* 0x0000000482047220 */ /* 0x000fe20000410000 */
[----:B------:R-:W-:Y:S01]  /*5450*/  FMUL.FTZ R0, R129, R0 ;  /* 0x0000000081007220 */ /* 0x000fe20000410000 */
[C---:B------:R-:W-:Y:S01]  /*5460*/  FADD.FTZ R22, -R106.reuse, R34 ;  /* 0x000000226a167221 */ /* 0x040fe20000010100 */
[----:B------:R-:W-:Y:S01]  /*5470*/  FADD.FTZ R19, -R106, R35 ;  /* 0x000000236a137221 */ /* 0x000fe20000010100 */
[----:B------:R-:W-:Y:S01]  /*5480*/  FMUL.FTZ R33, R206, R33 ;  /* 0x00000021ce217220 */ /* 0x000fe20000410000 */
[----:B------:R-:W-:Y:S01]  /*5490*/  FMUL.FTZ R16, R203, R16 ;  /* 0x00000010cb107220 */ /* 0x000fe20000410000 */
[----:B------:R-:W-:Y:S01]  /*54a0*/  F2FP.BF16.F32.PACK_AB R18, R0, R4 ;  /* 0x000000040012723e */ /* 0x000fe200000010ff */
[----:B------:R-:W-:Y:S01]  /*54b0*/  FMUL.FTZ R22, R133, R22 ;  /* 0x0000001685167220 */ /* 0x000fe20000410000 */
[----:B------:R-:W-:Y:S01]  /*54c0*/  FMUL.FTZ R19, R131, R19 ;  /* 0x0000001383137220 */ /* 0x000fe20000410000 */
[----:B------:R-:W-:Y:S06]  /*54d0*/  @!P3 BRA `(.L_x_48) ;  /* 0x000000000088b947 */ /* 0x000fec0003800000 */
[----:B------:R-:W1:Y:S01]  /*54e0*/  LDC R34, c[0x0][0x240] ;  /* 0x00009000ff227b82 */ /* 0x000e620000000800 */
[----:B------:R-:W-:Y:S02]  /*54f0*/  ISETP.GE.AND P0, PT, R212, UR4, PT ;  /* 0x00000004d4007c0c */ /* 0x000fe4000bf06270 */
[----:B------:R-:W-:Y:S04]  /*5500*/  LOP3.LUT R0, R184, 0x1, RZ, 0xc0, !PT ;  /* 0x00000001b8007812 */ /* 0x000fe800078ec0ff */
[----:B------:R-:W-:Y:S01]  /*5510*/  ISETP.NE.U32.AND P1, PT, R0, 0x1, PT ;  /* 0x000000010000780c */ /* 0x000fe20003f25070 */
[----:B------:R-:W-:Y:S05]  /*5520*/  IMAD.MOV.U32 R0, RZ, RZ, -0x2000 ;  /* 0xffffe000ff007424 */ /* 0x000fea00078e00ff */
[----:B------:R-:W-:Y:S01]  /*5530*/  SEL R0, R0, 0x2000, !P1 ;  /* 0x0000200000007807 */ /* 0x000fe20004800000 */
[----:B------:R-:W2:Y:S04]  /*5540*/  @!P0 LDC R23, c[0x0][0x244] ;  /* 0x00009100ff178b82 */ /* 0x000ea80000000800 */
[--C-:B------:R-:W-:Y:S02]  /*5550*/  IMAD.IADD R183, R183, 0x1, R0.reuse ;  /* 0x00000001b7b77824 */ /* 0x100fe400078e0200 */
[--C-:B------:R-:W-:Y:S02]  /*5560*/  IMAD.IADD R196, R196, 0x1, R0.reuse ;  /* 0x00000001c4c47824 */ /* 0x100fe400078e0200 */
[----:B------:R-:W-:Y:S01]  /*5570*/  IMAD.IADD R169, R169, 0x1, R0 ;  /* 0x00000001a9a97824 */ /* 0x000fe200078e0200 */
[----:B------:R3:W-:Y:S04]  /*5580*/  @P0 STS [R183], RZ ;  /* 0x000000ffb7000388 */ /* 0x0007e80000000800 */
[----:B------:R3:W-:Y:S04]  /*5590*/  @P0 STS [R183+0x4], RZ ;  /* 0x000004ffb7000388 */ /* 0x0007e80000000800 */
[----:B------:R3:W-:Y:S04]  /*55a0*/  @P0 STS [R183+0x8], RZ ;  /* 0x000008ffb7000388 */ /* 0x0007e80000000800 */
[----:B------:R3:W-:Y:S01]  /*55b0*/  @P0 STS [R183+0xc], RZ ;  /* 0x00000cffb7000388 */ /* 0x0007e20000000800 */
[----:B-1----:R-:W-:Y:S05]  /*55c0*/  IMAD.U32 R4, R34, -0x40, RZ ;  /* 0xffffffc022047824 */ /* 0x002fea00078e00ff */
[C---:B------:R-:W-:Y:S04]  /*55d0*/  LEA R5, P1, R4.reuse, R188, 0x1 ;  /* 0x000000bc04057211 */ /* 0x040fe800078208ff */
[----:B------:R-:W-:Y:S01]  /*55e0*/  LEA.HI.X.SX32 R4, R4, R189, 0x1, P1 ;  /* 0x000000bd04047211 */ /* 0x000fe200008f0eff */
[----:B------:R-:W-:Y:S04]  /*55f0*/  IMAD.MOV.U32 R188, RZ, RZ, R5 ;  /* 0x000000ffffbc7224 */ /* 0x000fe800078e0005 */
[----:B------:R-:W-:Y:S01]  /*5600*/  IMAD.MOV.U32 R189, RZ, RZ, R4 ;  /* 0x000000ffffbd7224 */ /* 0x000fe200078e0004 */
[C---:B------:R-:W-:Y:S04]  /*5610*/  @!P0 LEA R4, P1, R34.reuse, R188, 0x6 ;  /* 0x000000bc22048211 */ /* 0x040fe800078230ff */
[----:B------:R-:W-:Y:S01]  /*5620*/  @!PT LDS RZ, [RZ] ;  /* 0x00000000fffff984 */ /* 0x000fe20000000800 */
[----:B------:R-:W-:Y:S01]  /*5630*/  @!PT LDS RZ, [RZ] ;  /* 0x00000000fffff984 */ /* 0x000fe20000000800 */
[----:B------:R-:W-:Y:S01]  /*5640*/  @!PT LDS RZ, [RZ] ;  /* 0x00000000fffff984 */ /* 0x000fe20000000800 */
[----:B------:R3:W-:Y:S01]  /*5650*/  @!P0 LDGSTS.E.BYPASS.LTC128B.128 [R196], desc[UR12][R188.64] ;  /* 0x00000000bcc48fae */ /* 0x0007e2000b901d4c */
[----:B--2---:R-:W-:Y:S03]  /*5660*/  @!P0 LEA.HI.X R5, R34, R189, R23, 0x6, P1 ;  /* 0x000000bd22058211 */ /* 0x004fe600008f3417 */
[----:B------:R3:W-:Y:S04]  /*5670*/  @P0 STS [R183+0x1000], RZ ;  /* 0x001000ffb7000388 */ /* 0x0007e80000000800 */
[----:B------:R3:W-:Y:S04]  /*5680*/  @P0 STS [R183+0x1004], RZ ;  /* 0x001004ffb7000388 */ /* 0x0007e80000000800 */
[----:B------:R3:W-:Y:S04]  /*5690*/  @P0 STS [R183+0x1008], RZ ;  /* 0x001008ffb7000388 */ /* 0x0007e80000000800 */
[----:B------:R3:W-:Y:S04]  /*56a0*/  @P0 STS [R183+0x100c], RZ ;  /* 0x00100cffb7000388 */ /* 0x0007e80000000800 */
[----:B------:R-:W-:Y:S01]  /*56b0*/  @!PT LDS RZ, [RZ] ;  /* 0x00000000fffff984 */ /* 0x000fe20000000800 */
[----:B------:R-:W-:Y:S01]  /*56c0*/  @!PT LDS RZ, [RZ] ;  /* 0x00000000fffff984 */ /* 0x000fe20000000800 */
[----:B------:R-:W-:Y:S01]  /*56d0*/  @!PT LDS RZ, [RZ] ;  /* 0x00000000fffff984 */ /* 0x000fe20000000800 */
[----:B------:R3:W-:Y:S04]  /*56e0*/  @!P0 LDGSTS.E.BYPASS.LTC128B.128 [R196+0x1000], desc[UR12][R4.64] ;  /* 0x0100000004c48fae */ /* 0x0007e8000b901d4c */
[----:B------:R-:W0:Y:S02]  /*56f0*/  LDGDEPBAR ;  /* 0x00000000000079af */ /* 0x000e240000000000 */
.L_x_48:
[----:B------:R-:W-:Y:S01]  /*5700*/  F2FP.BF16.F32.PACK_AB R0, R32, R33 ;  /* 0x000000212000723e */ /* 0x000fe200000010ff */
[----:B------:R1:W-:Y:S01]  /*5710*/  STS [R190+0xa000], R6 ;  /* 0x00a00006be007388 */ /* 0x0003e20000000800 */
[C---:B-----5:R-:W-:Y:S01]  /*5720*/  FADD.FTZ R8, -R105.reuse, R8 ;  /* 0x0000000869087221 */ /* 0x060fe20000010100 */
[----:B------:R-:W-:Y:S01]  /*5730*/  FADD.FTZ R9, -R105, R9 ;  /* 0x0000000969097221 */ /* 0x000fe20000010100 */
[----:B------:R-:W-:Y:S01]  /*5740*/  FADD.FTZ R11, -R104, R11 ;  /* 0x0000000b680b7221 */ /* 0x000fe20000010100 */
[----:B------:R2:W-:Y:S01]  /*5750*/  STS [R190+0xa400], R7 ;  /* 0x00a40007be007388 */ /* 0x0005e20000000800 */
[----:B---3--:R-:W-:Y:S01]  /*5760*/  FMUL.FTZ R5, R124, R8 ;  /* 0x000000087c057220 */ /* 0x008fe20000410000 */
[----:B------:R-:W-:Y:S01]  /*5770*/  FMUL.FTZ R4, R123, R9 ;  /* 0x000000097b047220 */ /* 0x000fe20000410000 */
[----:B------:R-:W-:Y:S01]  /*5780*/  FADD.FTZ R10, -R104, R10 ;  /* 0x0000000a680a7221 */ /* 0x000fe20000010100 */
[----:B------:R3:W-:Y:S01]  /*5790*/  STS [R192+0xa400], R0 ;  /* 0x00a40000c0007388 */ /* 0x0007e20000000800 */
[C---:B------:R-:W-:Y:S01]  /*57a0*/  FADD.FTZ R13, -R105.reuse, R13 ;  /* 0x0000000d690d7221 */ /* 0x040fe20000010100 */
[C---:B------:R-:W-:Y:S01]  /*57b0*/  FADD.FTZ R12, -R105.reuse, R12 ;  /* 0x0000000c690c7221 */ /* 0x040fe20000010100 */
[----:B------:R-:W-:Y:S01]  /*57c0*/  FMUL.FTZ R10, R128, R10 ;  /* 0x0000000a800a7220 */ /* 0x000fe20000410000 */
[----:B------:R-:W-:Y:S01]  /*57d0*/  STS [R192+0xa000], R20 ;  /* 0x00a00014c0007388 */ /* 0x000fe20000000800 */
[C---:B------:R-:W-:Y:S01]  /*57e0*/  FADD.FTZ R14, -R104.reuse, R14 ;  /* 0x0000000e680e7221 */ /* 0x040fe20000010100 */
[----:B------:R-:W-:Y:S01]  /*57f0*/  FADD.FTZ R15, -R104, R15 ;  /* 0x0000000f680f7221 */ /* 0x000fe20000010100 */
[----:B------:R-:W-:Y:S01]  /*5800*/  FMUL.FTZ R12, R122, R12 ;  /* 0x0000000c7a0c7220 */ /* 0x000fe20000410000 */
[----:B------:R-:W-:Y:S01]  /*5810*/  FADD.FTZ R25, -R105, R25 ;  /* 0x0000001969197221 */ /* 0x000fe20000010100 */
[----:B------:R-:W-:Y:S01]  /*5820*/  FMUL.FTZ R14, R126, R14 ;  /* 0x0000000e7e0e7220 */ /* 0x000fe20000410000 */
[----:B------:R-:W-:Y:S01]  /*5830*/  FMUL.FTZ R15, R125, R15 ;  /* 0x0000000f7d0f7220 */ /* 0x000fe20000410000 */
[C---:B------:R-:W-:Y:S01]  /*5840*/  FADD.FTZ R27, -R104.reuse, R27 ;  /* 0x0000001b681b7221 */ /* 0x040fe20000010100 */
[C---:B------:R-:W-:Y:S01]  /*5850*/  FADD.FTZ R24, -R105.reuse, R24 ;  /* 0x0000001869187221 */ /* 0x040fe20000010100 */
[----:B------:R-:W-:Y:S01]  /*5860*/  FADD.FTZ R26, -R104, R26 ;  /* 0x0000001a681a7221 */ /* 0x000fe20000010100 */
[----:B------:R-:W-:Y:S01]  /*5870*/  F2FP.BF16.F32.PACK_AB R16, R16, R17 ;  /* 0x000000111010723e */ /* 0x000fe200000010ff */
[----:B------:R-:W-:Y:S01]  /*5880*/  FADD.FTZ R29, -R105, R29 ;  /* 0x0000001d691d7221 */ /* 0x000fe20000010100 */
[----:B------:R-:W-:Y:S01]  /*5890*/  FMUL.FTZ R24, R118, R24 ;  /* 0x0000001876187220 */ /* 0x000fe20000410000 */
[----:B------:R-:W-:Y:S01]  /*58a0*/  FMUL.FTZ R9, R117, R25 ;  /* 0x0000001975097220 */ /* 0x000fe20000410000 */
[----:B------:R-:W-:Y:S01]  /*58b0*/  FADD.FTZ R31, -R104, R31 ;  /* 0x0000001f681f7221 */ /* 0x000fe20000010100 */
[----:B------:R-:W-:Y:S01]  /*58c0*/  FMUL.FTZ R26, R120, R26 ;  /* 0x0000001a781a7220 */ /* 0x000fe20000410000 */
[----:B-1----:R-:W-:Y:S01]  /*58d0*/  FMUL.FTZ R6, R119, R27 ;  /* 0x0000001b77067220 */ /* 0x002fe20000410000 */
[----:B--2---:R-:W-:Y:S01]  /*58e0*/  FMUL.FTZ R7, R121, R13 ;  /* 0x0000000d79077220 */ /* 0x004fe20000410000 */
[----:B------:R-:W-:Y:S01]  /*58f0*/  FADD.FTZ R28, -R105, R28 ;  /* 0x0000001c691c7221 */ /* 0x000fe20000010100 */
[----:B------:R-:W-:Y:S01]  /*5900*/  FADD.FTZ R30, -R104, R30 ;  /* 0x0000001e681e7221 */ /* 0x000fe20000010100 */
[----:B------:R-:W-:Y:S01]  /*5910*/  F2FP.BF16.F32.PACK_AB R17, R19, R22 ;  /* 0x000000161311723e */ /* 0x000fe200000010ff */
[----:B------:R-:W-:Y:S01]  /*5920*/  FMUL.FTZ R8, R111, R29 ;  /* 0x0000001d6f087220 */ /* 0x000fe20000410000 */
[----:B---3--:R-:W-:Y:S01]  /*5930*/  F2FP.BF16.F32.PACK_AB R0, R4, R5 ;  /* 0x000000050400723e */ /* 0x008fe200000010ff */
[----:B------:R-:W-:Y:S01]  /*5940*/  FMUL.FTZ R4, R127, R11 ;  /* 0x0000000b7f047220 */ /* 0x000fe20000410000 */
[----:B------:R-:W-:Y:S01]  /*5950*/  F2FP.BF16.F32.PACK_AB R7, R7, R12 ;  /* 0x0000000c0707723e */ /* 0x000fe200000010ff */
[----:B------:R-:W-:Y:S01]  /*5960*/  FMUL.FTZ R28, R112, R28 ;  /* 0x0000001c701c7220 */ /* 0x000fe20000410000 */
[----:B------:R-:W-:Y:S01]  /*5970*/  FMUL.FTZ R30, R114, R30 ;  /* 0x0000001e721e7220 */ /* 0x000fe20000410000 */
[----:B------:R1:W-:Y:S01]  /*5980*/  STS [R190+0xb000], R0 ;  /* 0x00b00000be007388 */ /* 0x0003e20000000800 */
[----:B------:R-:W-:Y:S01]  /*5990*/  F2FP.BF16.F32.PACK_AB R4, R4, R10 ;  /* 0x0000000a0404723e */ /* 0x000fe200000010ff */
[----:B------:R-:W-:Y:S01]  /*59a0*/  FMUL.FTZ R5, R110, R31 ;  /* 0x0000001f6e057220 */ /* 0x000fe20000410000 */
[----:B------:R-:W-:Y:S02]  /*59b0*/  F2FP.BF16.F32.PACK_AB R9, R9, R24 ;  /* 0x000000180909723e */ /* 0x000fe400000010ff */
[----:B------:R-:W-:Y:S01]  /*59c0*/  F2FP.BF16.F32.PACK_AB R6, R6, R26 ;  /* 0x0000001a0606723e */ /* 0x000fe200000010ff */
[----:B------:R-:W-:Y:S01]  /*59d0*/  STS [R190+0xb400], R4 ;  /* 0x00b40004be007388 */ /* 0x000fe20000000800 */
[----:B------:R-:W-:Y:S02]  /*59e0*/  F2FP.BF16.F32.PACK_AB R8, R8, R28 ;  /* 0x0000001c0808723e */ /* 0x000fe400000010ff */
[----:B------:R-:W-:Y:S01]  /*59f0*/  F2FP.BF16.F32.PACK_AB R5, R5, R30 ;  /* 0x0000001e0505723e */ /* 0x000fe200000010ff */
[----:B------:R-:W-:Y:S01]  /*5a00*/  STS [R192+0xb000], R7 ;  /* 0x00b00007c0007388 */ /* 0x000fe20000000800 */
[----:B------:R-:W-:Y:S02]  /*5a10*/  LEA R118, R240, R181, 0x1 ;  /* 0x000000b5f0767211 */ /* 0x000fe400078e08ff */
[----:B------:R-:W-:Y:S02]  /*5a20*/  MOV R120, R195 ;  /* 0x000000c300787202 */ /* 0x000fe40000000f00 */
[----:B------:R-:W-:Y:S02]  /*5a30*/  MOV R121, R194 ;  /* 0x000000c200797202 */ /* 0x000fe40000000f00 */
[----:B-1----:R-:W-:Y:S05]  /*5a40*/  F2FP.BF16.F32.PACK_AB R0, R15, R14 ;  /* 0x0000000e0f00723e */ /* 0x002fea00000010ff */
[----:B------:R1:W-:Y:S04]  /*5a50*/  STS [R192+0xb400], R0 ;  /* 0x00b40000c0007388 */ /* 0x0003e80000000800 */
[----:B------:R-:W-:Y:S04]  /*5a60*/  STS [R185+0xa000], R21 ;  /* 0x00a00015b9007388 */ /* 0x000fe80000000800 */
[----:B------:R-:W-:Y:S04]  /*5a70*/  STS [R185+0xa400], R16 ;  /* 0x00a40010b9007388 */ /* 0x000fe80000000800 */
[----:B------:R-:W-:Y:S04]  /*5a80*/  STS [R191+0xa000], R18 ;  /* 0x00a00012bf007388 */ /* 0x000fe80000000800 */
[----:B------:R-:W-:Y:S04]  /*5a90*/  STS [R191+0xa400], R17 ;  /* 0x00a40011bf007388 */ /* 0x000fe80000000800 */
[----:B------:R-:W-:Y:S04]  /*5aa0*/  STS [R185+0xb000], R9 ;  /* 0x00b00009b9007388 */ /* 0x000fe80000000800 */
[----:B------:R-:W-:Y:S01]  /*5ab0*/  STS [R185+0xb400], R6 ;  /* 0x00b40006b9007388 */ /* 0x000fe20000000800 */
[C---:B-1----:R-:W-:Y:S02]  /*5ac0*/  IADD3 R0, R3.reuse, 0x40, RZ ;  /* 0x0000004003007810 */ /* 0x042fe40007ffe0ff */
[----:B------:R-:W-:Y:S01]  /*5ad0*/  @P6 IADD3 R0, R3, -0x40, RZ ;  /* 0xffffffc003006810 */ /* 0x000fe20007ffe0ff */
[----:B------:R-:W-:Y:S04]  /*5ae0*/  STS [R191+0xb000], R8 ;  /* 0x00b00008bf007388 */ /* 0x000fe80000000800 */
[----:B------:R-:W-:Y:S01]  /*5af0*/  STS [R191+0xb400], R5 ;  /* 0x00b40005bf007388 */ /* 0x000fe20000000800 */
[----:B------:R-:W-:Y:S06]  /*5b00*/  BAR.SYNC.DEFER_BLOCKING 0x0 ;  /* 0x0000000000007b1d */ /* 0x000fec0000010000 */
[----:B------:R-:W-:Y:S04]  /*5b10*/  LDSM.16.MT88.4 R4, [R2+0xe000] ;  /* 0x00e000000204783b */ /* 0x000fe80000004200 */
[----:B------:R-:W1:Y:S04]  /*5b20*/  LDSM.16.MT88.4 R8, [R3] ;  /* 0x000000000308783b */ /* 0x000e680000004200 */
[----:B------:R-:W2:Y:S04]  /*5b30*/  LDSM.16.MT88.4 R12, [R2+0x10000] ;  /* 0x01000000020c783b */ /* 0x000ea80000004200 */
[----:B------:R-:W3:Y:S04]  /*5b40*/  LDSM.16.MT88.4 R16, [R0] ;  /* 0x000000000010783b */ /* 0x000ee80000004200 */
[----:B------:R-:W-:Y:S04]  /*5b50*/  LDSM.16.MT88.4 R20, [R2+0xe800] ;  /* 0x00e800000214783b */ /* 0x000fe80000004200 */
[----:B------:R-:W4:Y:S04]  /*5b60*/  LDSM.16.MT88.4 R24, [R3+0x800] ;  /* 0x000800000318783b */ /* 0x000f280000004200 */
[----:B------:R-:W4:Y:S04]  /*5b70*/  LDSM.16.MT88.4 R28, [R2+0x10800] ;  /* 0x01080000021c783b */ /* 0x000f280000004200 */
[----:B------:R-:W4:Y:S01]  /*5b80*/  LDSM.16.MT88.4 R32, [R0+0x800] ;  /* 0x000800000020783b */ /* 0x000f220000004200 */
[-C--:B-1----:R-:W-:Y:S06]  /*5b90*/  HMMA.16816.F32.BF16 R36, R4, R8.reuse, R36 ;  /* 0x000000080424723c */ /* 0x082fec0000041824 */
[C---:B--2---:R-:W-:Y:S06]  /*5ba0*/  HMMA.16816.F32.BF16 R40, R12.reuse, R8, R40 ;  /* 0x000000080c28723c */ /* 0x044fec0000041828 */
[-C--:B------:R-:W-:Y:S06]  /*5bb0*/  HMMA.16816.F32.BF16 R44, R12, R10.reuse, R44 ;  /* 0x0000000a0c2c723c */ /* 0x080fec000004182c */
[C---:B------:R-:W-:Y:S01]  /*5bc0*/  HMMA.16816.F32.BF16 R48, R4.reuse, R10, R48 ;  /* 0x0000000a0430723c */ /* 0x040fe20000041830 */
[----:B------:R-:W-:Y:S05]  /*5bd0*/  LDSM.16.MT88.4 R8, [R3+0x1000] ;  /* 0x001000000308783b */ /* 0x000fea0000004200 */
[-C--:B---3--:R-:W-:Y:S06]  /*5be0*/  HMMA.16816.F32.BF16 R52, R4, R16.reuse, R52 ;  /* 0x000000100434723c */ /* 0x088fec0000041834 */
[C---:B------:R-:W-:Y:S06]  /*5bf0*/  HMMA.16816.F32.BF16 R56, R12.reuse, R16, R56 ;  /* 0x000000100c38723c */ /* 0x040fec0000041838 */
[-C--:B------:R-:W-:Y:S01]  /*5c00*/  HMMA.16816.F32.BF16 R60, R12, R18.reuse, R60 ;  /* 0x000000120c3c723c */ /* 0x080fe2000004183c */
[----:B------:R-:W-:Y:S05]  /*5c10*/  LDSM.16.MT88.4 R12, [R2+0x11000] ;  /* 0x01100000020c783b */ /* 0x000fea0000004200 */
[----:B------:R-:W-:Y:S01]  /*5c20*/  HMMA.16816.F32.BF16 R64, R4, R18, R64 ;  /* 0x000000120440723c */ /* 0x000fe20000041840 */
[----:B------:R-:W1:Y:S04]  /*5c30*/  LDSM.16.MT88.4 R4, [R2+0xf000] ;  /* 0x00f000000204783b */ /* 0x000e680000004200 */
[----:B------:R-:W2:Y:S01]  /*5c40*/  LDSM.16.MT88.4 R16, [R0+0x1000] ;  /* 0x001000000010783b */ /* 0x000ea20000004200 */
[-C--:B----4-:R-:W-:Y:S06]  /*5c50*/  HMMA.16816.F32.BF16 R36, R20, R24.reuse, R36 ;  /* 0x000000181424723c */ /* 0x090fec0000041824 */
[C---:B------:R-:W-:Y:S06]  /*5c60*/  HMMA.16816.F32.BF16 R40, R28.reuse, R24, R40 ;  /* 0x000000181c28723c */ /* 0x040fec0000041828 */
[-C--:B------:R-:W-:Y:S06]  /*5c70*/  HMMA.16816.F32.BF16 R44, R28, R26.reuse, R44 ;  /* 0x0000001a1c2c723c */ /* 0x080fec000004182c */
[C---:B------:R-:W-:Y:S01]  /*5c80*/  HMMA.16816.F32.BF16 R48, R20.reuse, R26, R48 ;  /* 0x0000001a1430723c */ /* 0x040fe20000041830 */
[----:B------:R-:W-:Y:S05]  /*5c90*/  LDSM.16.MT88.4 R24, [R3+0x1800] ;  /* 0x001800000318783b */ /* 0x000fea0000004200 */
[-C--:B------:R-:W-:Y:S06]  /*5ca0*/  HMMA.16816.F32.BF16 R52, R20, R32.reuse, R52 ;  /* 0x000000201434723c */ /* 0x080fec0000041834 */
[C---:B------:R-:W-:Y:S06]  /*5cb0*/  HMMA.16816.F32.BF16 R56, R28.reuse, R32, R56 ;  /* 0x000000201c38723c */ /* 0x040fec0000041838 */
[-C--:B------:R-:W-:Y:S01]  /*5cc0*/  HMMA.16816.F32.BF16 R60, R28, R34.reuse, R60 ;  /* 0x000000221c3c723c */ /* 0x080fe2000004183c */
[----:B------:R-:W-:Y:S05]  /*5cd0*/  LDSM.16.MT88.4 R28, [R2+0x11800] ;  /* 0x01180000021c783b */ /* 0x000fea0000004200 */
[----:B------:R-:W-:Y:S01]  /*5ce0*/  HMMA.16816.F32.BF16 R64, R20, R34, R64 ;  /* 0x000000221440723c */ /* 0x000fe20000041840 */
[----:B------:R-:W3:Y:S04]  /*5cf0*/  LDSM.16.MT88.4 R20, [R2+0xf800] ;  /* 0x00f800000214783b */ /* 0x000ee80000004200 */
[----:B------:R-:W4:Y:S01]  /*5d00*/  LDSM.16.MT88.4 R32, [R0+0x1800] ;  /* 0x001800000020783b */ /* 0x000f220000004200 */
[-C--:B-1----:R-:W-:Y:S01]  /*5d10*/  HMMA.16816.F32.BF16 R36, R4, R8.reuse, R36 ;  /* 0x000000080424723c */ /* 0x082fe20000041824 */
[----:B------:R-:W-:Y:S05]  /*5d20*/  BAR.SYNC.DEFER_BLOCKING 0x0 ;  /* 0x0000000000007b1d */ /* 0x000fea0000010000 */
[C---:B------:R-:W-:Y:S06]  /*5d30*/  HMMA.16816.F32.BF16 R40, R12.reuse, R8, R40 ;  /* 0x000000080c28723c */ /* 0x040fec0000041828 */
[-C--:B------:R-:W-:Y:S06]  /*5d40*/  HMMA.16816.F32.BF16 R44, R12, R10.reuse, R44 ;  /* 0x0000000a0c2c723c */ /* 0x080fec000004182c */
[C---:B------:R-:W-:Y:S06]  /*5d50*/  HMMA.16816.F32.BF16 R48, R4.reuse, R10, R48 ;  /* 0x0000000a0430723c */ /* 0x040fec0000041830 */
[-C--:B--2---:R-:W-:Y:S06]  /*5d60*/  HMMA.16816.F32.BF16 R52, R4, R16.reuse, R52 ;  /* 0x000000100434723c */ /* 0x084fec0000041834 */
[C---:B------:R-:W-:Y:S06]  /*5d70*/  HMMA.16816.F32.BF16 R56, R12.reuse, R16, R56 ;  /* 0x000000100c38723c */ /* 0x040fec0000041838 */
[-C--:B------:R-:W-:Y:S06]  /*5d80*/  HMMA.16816.F32.BF16 R60, R12, R18.reuse, R60 ;  /* 0x000000120c3c723c */ /* 0x080fec000004183c */
[----:B------:R-:W-:Y:S06]  /*5d90*/  HMMA.16816.F32.BF16 R64, R4, R18, R64 ;  /* 0x000000120440723c */ /* 0x000fec0000041840 */
[-C--:B---3--:R-:W-:Y:S06]  /*5da0*/  HMMA.16816.F32.BF16 R36, R20, R24.reuse, R36 ;  /* 0x000000181424723c */ /* 0x088fec0000041824 */
[C---:B------:R-:W-:Y:S06]  /*5db0*/  HMMA.16816.F32.BF16 R40, R28.reuse, R24, R40 ;  /* 0x000000181c28723c */ /* 0x040fec0000041828 */
[-C--:B------:R-:W-:Y:S06]  /*5dc0*/  HMMA.16816.F32.BF16 R44, R28, R26.reuse, R44 ;  /* 0x0000001a1c2c723c */ /* 0x080fec000004182c */
[C---:B------:R-:W-:Y:S06]  /*5dd0*/  HMMA.16816.F32.BF16 R48, R20.reuse, R26, R48 ;  /* 0x0000001a1430723c */ /* 0x040fec0000041830 */
[-C--:B----4-:R-:W-:Y:S06]  /*5de0*/  HMMA.16816.F32.BF16 R52, R20, R32.reuse, R52 ;  /* 0x000000201434723c */ /* 0x090fec0000041834 */
[C---:B------:R-:W-:Y:S06]  /*5df0*/  HMMA.16816.F32.BF16 R56, R28.reuse, R32, R56 ;  /* 0x000000201c38723c */ /* 0x040fec0000041838 */
[-C--:B------:R-:W-:Y:S06]  /*5e00*/  HMMA.16816.F32.BF16 R60, R28, R34.reuse, R60 ;  /* 0x000000221c3c723c */ /* 0x080fec000004183c */
[----:B------:R-:W-:Y:S01]  /*5e10*/  HMMA.16816.F32.BF16 R64, R20, R34, R64 ;  /* 0x000000221440723c */ /* 0x000fe20000041840 */
[----:B------:R-:W-:Y:S11]  /*5e20*/  @!UPT UIADD3 URZ, URZ, URZ, URZ ;  /* 0x0000003f3f3ff290 */ /* 0x000ff6000fffe03f */
[----:B------:R-:W-:Y:S01]  /*5e30*/  @!UPT UIADD3 URZ, URZ, URZ, URZ ;  /* 0x0000003f3f3ff290 */ /* 0x000fe2000fffe03f */
[----:B------:R-:W-:Y:S11]  /*5e40*/  @!P3 BRA `(.L_x_49) ;  /* 0x000000000058b947 */ /* 0x000ff60003800000 */
[----:B------:R-:W1:Y:S01]  /*5e50*/  LDC R6, c[0x0][0x420] ;  /* 0x00010800ff067b82 */ /* 0x000e620000000800 */
[----:B------:R-:W-:Y:S11]  /*5e60*/  ISETP.GE.AND P0, PT, R212, UR4, PT ;  /* 0x00000004d4007c0c */ /* 0x000ff6000bf06270 */
[----:B------:R-:W-:Y:S02]  /*5e70*/  @!UPT UIADD3 URZ, URZ, URZ, URZ ;  /* 0x0000003f3f3ff290 */ /* 0x000fe4000fffe03f */
[----:B------:R2:W-:Y:S01]  /*5e80*/  @P0 STS.128 [R118+0x4000], RZ ;  /* 0x004000ff76000388 */ /* 0x0005e20000000c00 */
[----:B------:R-:W3:Y:S01]  /*5e90*/  @!P0 LDC R5, c[0x0][0x424] ;  /* 0x00010900ff058b82 */ /* 0x000ee20000000800 */
        /* <DEDUP_REMOVED lines=9> */
[----:B------:R2:W-:Y:S01]  /*5f30*/  @!P0 LDGSTS.E.BYPASS.LTC128B.128 [R118+0x4000], desc[UR12][R186.64] ;  /* 0x04000000ba768fae */ /* 0x0005e2000b901d4c */
[----:B---3--:R-:W-:Y:S03]  /*5f40*/  @!P0 LEA.HI.X R5, R6, R187, R5, 0x6, P1 ;  /* 0x000000bb06058211 */ /* 0x008fe600008f3405 */
[----:B------:R2:W-:Y:S04]  /*5f50*/  @P0 STS.128 [R118+0x5000], RZ ;  /* 0x005000ff76000388 */ /* 0x0005e80000000c00 */
[----:B------:R-:W-:Y:S01]  /*5f60*/  @!PT LDS RZ, [RZ] ;  /* 0x00000000fffff984 */ /* 0x000fe20000000800 */
[----:B------:R-:W-:Y:S01]  /*5f70*/  @!PT LDS RZ, [RZ] ;  /* 0x00000000fffff984 */ /* 0x000fe20000000800 */
[----:B------:R-:W-:Y:S01]  /*5f80*/  @!PT LDS RZ, [RZ] ;  /* 0x00000000fffff984 */ /* 0x000fe20000000800 */
[----:B------:R2:W-:Y:S04]  /*5f90*/  @!P0 LDGSTS.E.BYPASS.LTC128B.128 [R118+0x5000], desc[UR12][R4.64] ;  /* 0x0500000004768fae */ /* 0x0005e8000b901d4c */
[----:B------:R-:W0:Y:S02]  /*5fa0*/  LDGDEPBAR ;  /* 0x00000000000079af */ /* 0x000e240000000000 */
.L_x_49:
[----:B------:R-:W-:Y:S01]  /*5fb0*/  LDSM.16.M88.4 R16, [R173] ;  /* 0x00000000ad10783b */ /* 0x000fe20000000200 */
[--C-:B------:R-:W-:Y:S01]  /*5fc0*/  IMAD.IADD R0, R179, 0x1, R132.reuse ;  /* 0x00000001b3007824 */ /* 0x100fe200078e0284 */
[----:B------:R-:W-:Y:S01]  /*5fd0*/  LEA R195, P0, R229, R120, 0x2 ;  /* 0x00000078e5c37211 */ /* 0x000fe200078010ff */
[----:B------:R-:W-:Y:S01]  /*5fe0*/  IMAD.IADD R116, R173, 0x1, R132 ;  /* 0x00000001ad747824 */ /* 0x000fe200078e0284 */
[----:B------:R-:W2:Y:S01]  /*5ff0*/  LDSM.16.MT88.4 R8, [R3+0x2000] ;  /* 0x002000000308783b */ /* 0x000ea20000004200 */
[----:B------:R-:W-:Y:S01]  /*6000*/  IMAD.IADD R117, R132, 0x1, R171 ;  /* 0x0000000184757824 */ /* 0x000fe200078e02ab */
[----:B------:R-:W-:Y:S02]  /*6010*/  LEA.HI.X.SX32 R194, R229, R121, 0x2, P0 ;  /* 0x00000079e5c27211 */ /* 0x000fe400000f16ff */
[----:B------:R-:W1:Y:S04]  /*6020*/  LDSM.16.MT88.4 R20, [R0] ;  /* 0x000000000014783b */ /* 0x000e680000004200 */
[----:B------:R-:W-:Y:S04]  /*6030*/  LDSM.16.M88.4 R24, [R171] ;  /* 0x00000000ab18783b */ /* 0x000fe80000000200 */
[----:B------:R-:W3:Y:S04]  /*6040*/  LDSM.16.MT88.4 R28, [R3+0x2800] ;  /* 0x00280000031c783b */ /* 0x000ee80000004200 */
[----:B------:R-:W4:Y:S04]  /*6050*/  LDSM.16.MT88.4 R32, [R0+0x800] ;  /* 0x000800000020783b */ /* 0x000f280000004200 */
[----:B------:R-:W-:Y:S04]  /*6060*/  LDSM.16.MT88.4 R104, [R3+0x3000] ;  /* 0x003000000368783b */ /* 0x000fe80000004200 */
[----:B------:R-:W4:Y:S04]  /*6070*/  LDSM.16.M88.4 R100, [R116] ;  /* 0x000000007464783b */ /* 0x000f280000000200 */
[----:B------:R-:W-:Y:S04]  /*6080*/  LDSM.16.MT88.4 R112, [R3+0x3800] ;  /* 0x003800000370783b */ /* 0x000fe80000004200 */
[----:B------:R-:W-:Y:S01]  /*6090*/  LDSM.16.M88.4 R108, [R117] ;  /* 0x00000000756c783b */ /* 0x000fe20000000200 */
[C---:B--2---:R-:W-:Y:S06]  /*60a0*/  HMMA.16816.F32.BF16 R4, R16.reuse, R8, RZ ;  /* 0x000000081004723c */ /* 0x044fec00000418ff */
[C---:B------:R-:W-:Y:S06]  /*60b0*/  HMMA.16816.F32.BF16 R8, R16.reuse, R10, RZ ;  /* 0x0000000a1008723c */ /* 0x040fec00000418ff */
[C---:B-1----:R-:W-:Y:S06]  /*60c0*/  HMMA.16816.F32.BF16 R12, R16.reuse, R20, RZ ;  /* 0x00000014100c723c */ /* 0x042fec00000418ff */
[----:B------:R-:W-:Y:S01]  /*60d0*/  HMMA.16816.F32.BF16 R16, R16, R22, RZ ;  /* 0x000000161010723c */ /* 0x000fe200000418ff */
[----:B------:R-:W1:Y:S05]  /*60e0*/  LDSM.16.MT88.4 R20, [R0+0x1000] ;  /* 0x001000000014783b */ /* 0x000e6a0000004200 */
[C---:B---3--:R-:W-:Y:S06]  /*60f0*/  HMMA.16816.F32.BF16 R4, R24.reuse, R28, R4 ;  /* 0x0000001c1804723c */ /* 0x048fec0000041804 */
[C---:B------:R-:W-:Y:S01]  /*6100*/  HMMA.16816.F32.BF16 R8, R24.reuse, R30, R8 ;  /* 0x0000001e1808723c */ /* 0x040fe20000041808 */
[----:B------:R-:W-:Y:S05]  /*6110*/  LDSM.16.M88.4 R28, [R173+0x2000] ;  /* 0x00200000ad1c783b */ /* 0x000fea0000000200 */
[C---:B----4-:R-:W-:Y:S06]  /*6120*/  HMMA.16816.F32.BF16 R12, R24.reuse, R32, R12 ;  /* 0x00000020180c723c */ /* 0x050fec000004180c */
[----:B------:R-:W-:Y:S01]  /*6130*/  HMMA.16816.F32.BF16 R16, R24, R34, R16 ;  /* 0x000000221810723c */ /* 0x000fe20000041810 */
[----:B------:R-:W2:Y:S04]  /*6140*/  LDSM.16.MT88.4 R24, [R0+0x1800] ;  /* 0x001800000018783b */ /* 0x000ea80000004200 */
[----:B------:R-:W3:Y:S01]  /*6150*/  LDSM.16.MT88.4 R32, [R3+0x4000] ;  /* 0x004000000320783b */ /* 0x000ee20000004200 */
[C---:B------:R-:W-:Y:S06]  /*6160*/  HMMA.16816.F32.BF16 R4, R100.reuse, R104, R4 ;  /* 0x000000686404723c */ /* 0x040fec0000041804 */
[C---:B------:R-:W-:Y:S01]  /*6170*/  HMMA.16816.F32.BF16 R8, R100.reuse, R106, R8 ;  /* 0x0000006a6408723c */ /* 0x040fe20000041808 */
[----:B------:R-:W-:Y:S05]  /*6180*/  LDSM.16.MT88.4 R104, [R3+0x4800] ;  /* 0x004800000368783b */ /* 0x000fea0000004200 */
[C---:B-1----:R-:W-:Y:S06]  /*6190*/  HMMA.16816.F32.BF16 R12, R100.reuse, R20, R12 ;  /* 0x00000014640c723c */ /* 0x042fec000004180c */
[----:B------:R-:W-:Y:S01]  /*61a0*/  HMMA.16816.F32.BF16 R16, R100, R22, R16 ;  /* 0x000000166410723c */ /* 0x000fe20000041810 */
[----:B------:R-:W1:Y:S04]  /*61b0*/  LDSM.16.MT88.4 R20, [R0+0x2000] ;  /* 0x002000000014783b */ /* 0x000e680000004200 */
[----:B------:R-:W4:Y:S01]  /*61c0*/  LDSM.16.M88.4 R100, [R171+0x2000] ;  /* 0x00200000ab64783b */ /* 0x000f220000000200 */
[C---:B------:R-:W-:Y:S06]  /*61d0*/  HMMA.16816.F32.BF16 R4, R108.reuse, R112, R4 ;  /* 0x000000706c04723c */ /* 0x040fec0000041804 */
[C---:B------:R-:W-:Y:S01]  /*61e0*/  HMMA.16816.F32.BF16 R8, R108.reuse, R114, R8 ;  /* 0x000000726c08723c */ /* 0x040fe20000041808 */
[----:B------:R-:W-:Y:S05]  /*61f0*/  LDSM.16.MT88.4 R112, [R3+0x5000] ;  /* 0x005000000370783b */ /* 0x000fea0000004200 */
[C---:B--2---:R-:W-:Y:S06]  /*6200*/  HMMA.16816.F32.BF16 R12, R108.reuse, R24, R12 ;  /* 0x000000186c0c723c */ /* 0x044fec000004180c */
[----:B------:R-:W-:Y:S01]  /*6210*/  HMMA.16816.F32.BF16 R16, R108, R26, R16 ;  /* 0x0000001a6c10723c */ /* 0x000fe20000041810 */
[----:B------:R-:W2:Y:S04]  /*6220*/  LDSM.16.MT88.4 R24, [R0+0x2800] ;  /* 0x002800000018783b */ /* 0x000ea80000004200 */
[----:B------:R-:W2:Y:S01]  /*6230*/  LDSM.16.M88.4 R108, [R116+0x2000] ;  /* 0x00200000746c783b */ /* 0x000ea20000000200 */
[C---:B---3--:R-:W-:Y:S06]  /*6240*/  HMMA.16816.F32.BF16 R4, R28.reuse, R32, R4 ;  /* 0x000000201c04723c */ /* 0x048fec0000041804 */
[C---:B------:R-:W-:Y:S01]  /*6250*/  HMMA.16816.F32.BF16 R8, R28.reuse, R34, R8 ;  /* 0x000000221c08723c */ /* 0x040fe20000041808 */
[----:B------:R-:W-:Y:S05]  /*6260*/  LDSM.16.MT88.4 R32, [R3+0x5800] ;  /* 0x005800000320783b */ /* 0x000fea0000004200 */
[C---:B-1----:R-:W-:Y:S06]  /*6270*/  HMMA.16816.F32.BF16 R12, R28.reuse, R20, R12 ;  /* 0x000000141c0c723c */ /* 0x042fec000004180c */
[----:B------:R-:W-:Y:S01]  /*6280*/  HMMA.16816.F32.BF16 R16, R28, R22, R16 ;  /* 0x000000161c10723c */ /* 0x000fe20000041810 */
[----:B------:R-:W1:Y:S04]  /*6290*/  LDSM.16.MT88.4 R20, [R0+0x3000] ;  /* 0x003000000014783b */ /* 0x000e680000004200 */
[----:B------:R-:W3:Y:S01]  /*62a0*/  LDSM.16.M88.4 R28, [R117+0x2000] ;  /* 0x00200000751c783b */ /* 0x000ee20000000200 */
[C---:B----4-:R-:W-:Y:S06]  /*62b0*/  HMMA.16816.F32.BF16 R4, R100.reuse, R104, R4 ;  /* 0x000000686404723c */ /* 0x050fec0000041804 */
[C---:B------:R-:W-:Y:S06]  /*62c0*/  HMMA.16816.F32.BF16 R8, R100.reuse, R106, R8 ;  /* 0x0000006a6408723c */ /* 0x040fec0000041808 */
[C---:B--2---:R-:W-:Y:S06]  /*62d0*/  HMMA.16816.F32.BF16 R12, R100.reuse, R24, R12 ;  /* 0x00000018640c723c */ /* 0x044fec000004180c */
[----:B------:R-:W-:Y:S01]  /*62e0*/  HMMA.16816.F32.BF16 R16, R100, R26, R16 ;  /* 0x0000001a6410723c */ /* 0x000fe20000041810 */
[----:B------:R-:W2:Y:S04]  /*62f0*/  LDSM.16.MT88.4 R24, [R0+0x3800] ;  /* 0x003800000018783b */ /* 0x000ea80000004200 */
[----:B------:R-:W-:Y:S01]  /*6300*/  LDSM.16.MT88.4 R100, [R2+0xd000] ;  /* 0x00d000000264783b */ /* 0x000fe20000004200 */
[C---:B------:R-:W-:Y:S06]  /*6310*/  HMMA.16816.F32.BF16 R4, R108.reuse, R112, R4 ;  /* 0x000000706c04723c */ /* 0x040fec0000041804 */
[C---:B------:R-:W-:Y:S06]  /*6320*/  HMMA.16816.F32.BF16 R8, R108.reuse, R114, R8 ;  /* 0x000000726c08723c */ /* 0x040fec0000041808 */
[C---:B-1----:R-:W-:Y:S06]  /*6330*/  HMMA.16816.F32.BF16 R12, R108.reuse, R20, R12 ;  /* 0x000000146c0c723c */ /* 0x042fec000004180c */
[----:B------:R-:W-:Y:S05]  /*6340*/  HMMA.16816.F32.BF16 R16, R108, R22, R16 ;  /* 0x000000166c10723c */ /* 0x000fea0000041810 */
[----:B------:R-:W-:Y:S01]  /*6350*/  IMAD.MOV.U32 R20, RZ, RZ, R195 ;  /* 0x000000ffff147224 */ /* 0x000fe200078e00c3 */
[C---:B---3--:R-:W-:Y:S05]  /*6360*/  HMMA.16816.F32.BF16 R4, R28.reuse, R32, R4 ;  /* 0x000000201c04723c */ /* 0x048fea0000041804 */
[----:B------:R-:W-:Y:S01]  /*6370*/  @P3 IADD3 R22, P1, R214, R241, RZ ;  /* 0x000000f1d6163210 */ /* 0x000fe20007f3e0ff */
[C---:B------:R-:W-:Y:S01]  /*6380*/  HMMA.16816.F32.BF16 R8, R28.reuse, R34, R8 ;  /* 0x000000221c08723c */ /* 0x040fe20000041808 */
[----:B------:R-:W-:Y:S04]  /*6390*/  LDSM.16.MT88.4 R32, [R2+0xc800] ;  /* 0x00c800000220783b */ /* 0x000fe80000004200 */
[----:B------:R-:W-:Y:S01]  /*63a0*/  @P3 IMAD.X R23, R211, 0x1, R242, P1 ;  /* 0x00000001d3173824 */ /* 0x000fe200008e06f2 */
[C---:B--2---:R-:W-:Y:S04]  /*63b0*/  HMMA.16816.F32.BF16 R12, R28.reuse, R24, R12 ;  /* 0x000000181c0c723c */ /* 0x044fe8000004180c */
[----:B------:R-:W5:Y:S01]  /*63c0*/  @P3 LDG.E R209, desc[UR12][R22.64] ;  /* 0x0000000c16d13981 */ /* 0x000f62000c1e1900 */
[----:B------:R-:W-:Y:S01]  /*63d0*/  IMAD.MOV.U32 R21, RZ, RZ, R194 ;  /* 0x000000ffff157224 */ /* 0x000fe200078e00c2 */
[----:B------:R-:W-:Y:S02]  /*63e0*/  HMMA.16816.F32.BF16 R16, R28, R26, R16 ;  /* 0x0000001a1c10723c */ /* 0x000fe40000041810 */
[----:B------:R-:W5:Y:S03]  /*63f0*/  @P3 LDG.E R210, desc[UR12][R22.64+0x20] ;  /* 0x0000200c16d23981 */ /* 0x000f66000c1e1900 */
[-C--:B------:R-:W-:Y:S01]  /*6400*/  LEA R24, P0, R217, R20.reuse, 0x2 ;  /* 0x00000014d9187211 */ /* 0x080fe200078010ff */
[----:B------:R-:W5:Y:S01]  /*6410*/  @P3 LDG.E R207, desc[UR12][R22.64+0x80] ;  /* 0x0000800c16cf3981 */ /* 0x000f62000c1e1900 */
[-C--:B------:R-:W-:Y:S01]  /*6420*/  LEA R26, P4, R227, R20.reuse, 0x2 ;  /* 0x00000014e31a7211 */ /* 0x080fe200078810ff */
[----:B------:R-:W-:Y:S02]  /*6430*/  IMAD.IADD R0, R132, 0x1, R168 ;  /* 0x0000000184007824 */ /* 0x000fe400078e02a8 */
[----:B------:R1:W5:Y:S01]  /*6440*/  @P3 LDG.E R208, desc[UR12][R22.64+0xa0] ;  /* 0x0000a00c16d03981 */ /* 0x000362000c1e1900 */
[-C--:B------:R-:W-:Y:S02]  /*6450*/  LEA.HI.X.SX32 R25, R217, R21.reuse, 0x2, P0 ;  /* 0x00000015d9197211 */ /* 0x080fe400000f16ff */
[-C--:B------:R-:W-:Y:S01]  /*6460*/  LEA.HI.X.SX32 R27, R227, R21.reuse, 0x2, P4 ;  /* 0x00000015e31b7211 */ /* 0x080fe200020f16ff */
[----:B------:R2:W-:Y:S04]  /*6470*/  REDG.E.ADD.F32.FTZ.RN.STRONG.GPU desc[UR12][R20.64], R4 ;  /* 0x00000004140079a6 */ /* 0x0005e8000c10f38c */
[----:B------:R3:W-:Y:S04]  /*6480*/  REDG.E.ADD.F32.FTZ.RN.STRONG.GPU desc[UR12][R24.64], R5 ;  /* 0x00000005180079a6 */ /* 0x0007e8000c10f38c */
[----:B------:R-:W-:Y:S01]  /*6490*/  LDSM.16.MT88.4 R28, [R2+0xa800] ;  /* 0x00a80000021c783b */ /* 0x000fe20000004200 */
[CC--:B-1----:R-:W-:Y:S04]  /*64a0*/  LEA R22, P1, R218.reuse, R20.reuse, 0x2 ;  /* 0x00000014da167211 */ /* 0x0c2fe800078210ff */
[-C--:B------:R-:W-:Y:S02]  /*64b0*/  LEA.HI.X.SX32 R23, R218, R21.reuse, 0x2, P1 ;  /* 0x00000015da177211 */ /* 0x080fe400008f16ff */
[CC--:B--2---:R-:W-:Y:S03]  /*64c0*/  LEA R4, P0, R228.reuse, R20.reuse, 0x2 ;  /* 0x00000014e4047211 */ /* 0x0c4fe600078010ff */
[----:B------:R1:W-:Y:S01]  /*64d0*/  REDG.E.ADD.F32.FTZ.RN.STRONG.GPU desc[UR12][R22.64], R6 ;  /* 0x00000006160079a6 */ /* 0x0003e2000c10f38c */
[-C--:B---3--:R-:W-:Y:S05]  /*64e0*/  LEA.HI.X.SX32 R5, R228, R21.reuse, 0x2, P0 ;  /* 0x00000015e4057211 */ /* 0x088fea00000f16ff */
[----:B------:R2:W-:Y:S04]  /*64f0*/  REDG.E.ADD.F32.FTZ.RN.STRONG.GPU desc[UR12][R4.64], R7 ;  /* 0x00000007040079a6 */ /* 0x0005e8000c10f38c */
[----:B------:R3:W-:Y:S01]  /*6500*/  REDG.E.ADD.F32.FTZ.RN.STRONG.GPU desc[UR12][R26.64], R8 ;  /* 0x000000081a0079a6 */ /* 0x0007e2000c10f38c */
[CC--:B-1----:R-:W-:Y:S02]  /*6510*/  LEA R22, P2, R226.reuse, R20.reuse, 0x2 ;  /* 0x00000014e2167211 */ /* 0x0c2fe400078410ff */
[CC--:B------:R-:W-:Y:S02]  /*6520*/  LEA R6, P1, R225.reuse, R20.reuse, 0x2 ;  /* 0x00000014e1067211 */ /* 0x0c0fe400078210ff */
[-C--:B------:R-:W-:Y:S02]  /*6530*/  LEA.HI.X.SX32 R23, R226, R21.reuse, 0x2, P2 ;  /* 0x00000015e2177211 */ /* 0x080fe400010f16ff */
[CC--:B--2---:R-:W-:Y:S02]  /*6540*/  LEA R4, P0, R224.reuse, R20.reuse, 0x2 ;  /* 0x00000014e0047211 */ /* 0x0c4fe400078010ff */
[-C--:B------:R-:W-:Y:S01]  /*6550*/  LEA.HI.X.SX32 R7, R225, R21.reuse, 0x2, P1 ;  /* 0x00000015e1077211 */ /* 0x080fe200008f16ff */
[----:B------:R1:W-:Y:S01]  /*6560*/  REDG.E.ADD.F32.FTZ.RN.STRONG.GPU desc[UR12][R22.64], R9 ;  /* 0x00000009160079a6 */ /* 0x0003e2000c10f38c */
[-C--:B------:R-:W-:Y:S02]  /*6570*/  LEA.HI.X.SX32 R5, R224, R21.reuse, 0x2, P0 ;  /* 0x00000015e0057211 */ /* 0x080fe400000f16ff */
[CC--:B---3--:R-:W-:Y:S01]  /*6580*/  LEA R26, P0, R238.reuse, R20.reuse, 0x2 ;  /* 0x00000014ee1a7211 */ /* 0x0c8fe200078010ff */
[----:B------:R2:W-:Y:S01]  /*6590*/  REDG.E.ADD.F32.FTZ.RN.STRONG.GPU desc[UR12][R6.64], R10 ;  /* 0x0000000a060079a6 */ /* 0x0005e2000c10f38c */
[CC--:B------:R-:W-:Y:S02]  /*65a0*/  LEA R8, P2, R221.reuse, R20.reuse, 0x2 ;  /* 0x00000014dd087211 */ /* 0x0c0fe400078410ff */
[-C--:B------:R-:W-:Y:S01]  /*65b0*/  LEA.HI.X.SX32 R27, R238, R21.reuse, 0x2, P0 ;  /* 0x00000015ee1b7211 */ /* 0x080fe200000f16ff */
[----:B------:R3:W-:Y:S04]  /*65c0*/  REDG.E.ADD.F32.FTZ.RN.STRONG.GPU desc[UR12][R4.64], R11 ;  /* 0x0000000b040079a6 */ /* 0x0007e8000c10f38c */
[----:B------:R-:W-:Y:S04]  /*65d0*/  REDG.E.ADD.F32.FTZ.RN.STRONG.GPU desc[UR12][R20.64+0x80], R12 ;  /* 0x0000800c140079a6 */ /* 0x000fe8000c10f38c */
[----:B------:R-:W-:Y:S04]  /*65e0*/  REDG.E.ADD.F32.FTZ.RN.STRONG.GPU desc[UR12][R24.64+0x80], R13 ;  /* 0x0000800d180079a6 */ /* 0x000fe8000c10f38c */
[----:B------:R-:W-:Y:S04]  /*65f0*/  REDG.E.ADD.F32.FTZ.RN.STRONG.GPU desc[UR12][R26.64], R14 ;  /* 0x0000000e1a0079a6 */ /* 0x000fe8000c10f38c */
[----:B------:R-:W-:Y:S01]  /*6600*/  LDSM.16.MT88.4 R24, [R0] ;  /* 0x000000000018783b */ /* 0x000fe20000004200 */
[-C--:B-1----:R-:W-:Y:S02]  /*6610*/  LEA R22, P5, R250, R20.reuse, 0x2 ;  /* 0x00000014fa167211 */ /* 0x082fe400078a10ff */
[-C--:B------:R-:W-:Y:S02]  /*6620*/  LEA.HI.X.SX32 R9, R221, R21.reuse, 0x2, P2 ;  /* 0x00000015dd097211 */ /* 0x080fe400010f16ff */
[-C--:B--2---:R-:W-:Y:S02]  /*6630*/  LEA R10, P4, R222, R20.reuse, 0x2 ;  /* 0x00000014de0a7211 */ /* 0x084fe400078810ff */
[-C--:B------:R-:W-:Y:S02]  /*6640*/  LEA.HI.X.SX32 R23, R250, R21.reuse, 0x2, P5 ;  /* 0x00000015fa177211 */ /* 0x080fe400028f16ff */
[-C--:B---3--:R-:W-:Y:S02]  /*6650*/  LEA.HI.X.SX32 R11, R222, R21.reuse, 0x2, P4 ;  /* 0x00000015de0b7211 */ /* 0x088fe400020f16ff */
[CC--:B------:R-:W-:Y:S01]  /*6660*/  LEA R6, P1, R220.reuse, R20.reuse, 0x2 ;  /* 0x00000014dc067211 */ /* 0x0c0fe200078210ff */
[----:B------:R-:W-:Y:S01]  /*6670*/  REDG.E.ADD.F32.FTZ.RN.STRONG.GPU desc[UR12][R22.64], R15 ;  /* 0x0000000f160079a6 */ /* 0x000fe2000c10f38c */
[C---:B------:R-:W-:Y:S02]  /*6680*/  LEA R4, P0, R223.reuse, R20, 0x2 ;  /* 0x00000014df047211 */ /* 0x040fe400078010ff */
[-C--:B------:R-:W-:Y:S01]  /*6690*/  LEA.HI.X.SX32 R7, R220, R21.reuse, 0x2, P1 ;  /* 0x00000015dc077211 */ /* 0x080fe200008f16ff */
[----:B------:R-:W-:Y:S01]  /*66a0*/  REDG.E.ADD.F32.FTZ.RN.STRONG.GPU desc[UR12][R10.64], R16 ;  /* 0x000000100a0079a6 */ /* 0x000fe2000c10f38c */
[----:B------:R-:W-:Y:S02]  /*66b0*/  LEA.HI.X.SX32 R5, R223, R21, 0x2, P0 ;  /* 0x00000015df057211 */ /* 0x000fe400000f16ff */
[----:B------:R-:W-:Y:S01]  /*66c0*/  ISETP.GT.AND P4, PT, R184, R230, PT ;  /* 0x000000e6b800720c */ /* 0x000fe20003f84270 */
[----:B------:R-:W-:Y:S01]  /*66d0*/  REDG.E.ADD.F32.FTZ.RN.STRONG.GPU desc[UR12][R8.64], R17 ;  /* 0x00000011080079a6 */ /* 0x000fe2000c10f38c */
[----:B------:R-:W-:Y:S02]  /*66e0*/  @P3 IADD3 R216, P1, R216, -0x100, RZ ;  /* 0xffffff00d8d83810 */ /* 0x000fe40007f3e0ff */
[----:B------:R-:W-:Y:S01]  /*66f0*/  @P3 IADD3 R214, P2, R214, -0x100, RZ ;  /* 0xffffff00d6d63810 */ /* 0x000fe20007f5e0ff */
[----:B------:R-:W-:Y:S01]  /*6700*/  REDG.E.ADD.F32.FTZ.RN.STRONG.GPU desc[UR12][R6.64], R18 ;  /* 0x00000012060079a6 */ /* 0x000fe2000c10f38c */
[----:B------:R-:W-:Y:S02]  /*6710*/  @P3 IADD3.X R215, R215, -0x1, RZ, P1, !PT ;  /* 0xffffffffd7d73810 */ /* 0x000fe40000ffe4ff */
[----:B------:R-:W-:Y:S01]  /*6720*/  @P3 IADD3.X R211, R211, -0x1, RZ, P2, !PT ;  /* 0xffffffffd3d33810 */ /* 0x000fe200017fe4ff */
[----:B------:R-:W-:Y:S04]  /*6730*/  REDG.E.ADD.F32.FTZ.RN.STRONG.GPU desc[UR12][R4.64], R19 ;  /* 0x00000013040079a6 */ /* 0x000fe8000c10f38c */
[----:B------:R-:W-:Y:S04]  /*6740*/  LDSM.16.MT88.4 R4, [R2+0xa000] ;  /* 0x00a000000204783b */ /* 0x000fe80000004200 */
[----:B------:R-:W1:Y:S04]  /*6750*/  LDSM.16.MT88.4 R8, [R168] ;  /* 0x00000000a808783b */ /* 0x000e680000004200 */
[----:B------:R-:W2:Y:S04]  /*6760*/  LDSM.16.MT88.4 R20, [R2+0xc000] ;  /* 0x00c000000214783b */ /* 0x000ea80000004200 */
[----:B------:R-:W3:Y:S04]  /*6770*/  LDSM.16.MT88.4 R12, [R168+0x800] ;  /* 0x00080000a80c783b */ /* 0x000ee80000004200 */
[----:B------:R-:W4:Y:S01]  /*6780*/  LDSM.16.MT88.4 R16, [R0+0x800] ;  /* 0x000800000010783b */ /* 0x000f220000004200 */
[-C--:B-1----:R-:W-:Y:S06]  /*6790*/  HMMA.16816.F32.BF16 R68, R4, R8.reuse, R68 ;  /* 0x000000080444723c */ /* 0x082fec0000041844 */
[C---:B--2---:R-:W-:Y:S06]  /*67a0*/  HMMA.16816.F32.BF16 R72, R20.reuse, R8, R72 ;  /* 0x000000081448723c */ /* 0x044fec0000041848 */
[-C--:B------:R-:W-:Y:S06]  /*67b0*/  HMMA.16816.F32.BF16 R76, R20, R10.reuse, R76 ;  /* 0x0000000a144c723c */ /* 0x080fec000004184c */
[C---:B------:R-:W-:Y:S01]  /*67c0*/  HMMA.16816.F32.BF16 R80, R4.reuse, R10, R80 ;  /* 0x0000000a0450723c */ /* 0x040fe20000041850 */
[----:B------:R-:W-:Y:S05]  /*67d0*/  LDSM.16.MT88.4 R8, [R2+0xb000] ;  /* 0x00b000000208783b */ /* 0x000fea0000004200 */
[-C--:B------:R-:W-:Y:S06]  /*67e0*/  HMMA.16816.F32.BF16 R84, R4, R24.reuse, R84 ;  /* 0x000000180454723c */ /* 0x080fec0000041854 */
[C---:B------:R-:W-:Y:S06]  /*67f0*/  HMMA.16816.F32.BF16 R88, R20.reuse, R24, R88 ;  /* 0x000000181458723c */ /* 0x040fec0000041858 */
[-C--:B------:R-:W-:Y:S01]  /*6800*/  HMMA.16816.F32.BF16 R92, R20, R26.reuse, R92 ;  /* 0x0000001a145c723c */ /* 0x080fe2000004185c */
[----:B------:R-:W1:Y:S05]  /*6810*/  LDSM.16.MT88.4 R20, [R168+0x1000] ;  /* 0x00100000a814783b */ /* 0x000e6a0000004200 */
[----:B------:R-:W-:Y:S01]  /*6820*/  HMMA.16816.F32.BF16 R96, R4, R26, R96 ;  /* 0x0000001a0460723c */ /* 0x000fe20000041860 */
[----:B------:R-:W2:Y:S04]  /*6830*/  LDSM.16.MT88.4 R4, [R0+0x1000] ;  /* 0x001000000004783b */ /* 0x000ea80000004200 */
[----:B------:R-:W-:Y:S01]  /*6840*/  LDSM.16.MT88.4 R24, [R168+0x1800] ;  /* 0x00180000a818783b */ /* 0x000fe20000004200 */
[-C--:B---3--:R-:W-:Y:S06]  /*6850*/  HMMA.16816.F32.BF16 R68, R28, R12.reuse, R68 ;  /* 0x0000000c1c44723c */ /* 0x088fec0000041844 */
[C---:B------:R-:W-:Y:S06]  /*6860*/  HMMA.16816.F32.BF16 R72, R32.reuse, R12, R72 ;  /* 0x0000000c2048723c */ /* 0x040fec0000041848 */
[-C--:B------:R-:W-:Y:S06]  /*6870*/  HMMA.16816.F32.BF16 R76, R32, R14.reuse, R76 ;  /* 0x0000000e204c723c */ /* 0x080fec000004184c */
[C---:B------:R-:W-:Y:S01]  /*6880*/  HMMA.16816.F32.BF16 R80, R28.reuse, R14, R80 ;  /* 0x0000000e1c50723c */ /* 0x040fe20000041850 */
[----:B------:R-:W3:Y:S05]  /*6890*/  LDSM.16.MT88.4 R12, [R2+0xb800] ;  /* 0x00b80000020c783b */ /* 0x000eea0000004200 */
[-C--:B----4-:R-:W-:Y:S06]  /*68a0*/  HMMA.16816.F32.BF16 R84, R28, R16.reuse, R84 ;  /* 0x000000101c54723c */ /* 0x090fec0000041854 */
[C---:B------:R-:W-:Y:S06]  /*68b0*/  HMMA.16816.F32.BF16 R88, R32.reuse, R16, R88 ;  /* 0x000000102058723c */ /* 0x040fec0000041858 */
[-C--:B------:R-:W-:Y:S01]  /*68c0*/  HMMA.16816.F32.BF16 R92, R32, R18.reuse, R92 ;  /* 0x00000012205c723c */ /* 0x080fe2000004185c */
[----:B------:R-:W4:Y:S05]  /*68d0*/  LDSM.16.MT88.4 R32, [R2+0xd800] ;  /* 0x00d800000220783b */ /* 0x000f2a0000004200 */
[----:B------:R-:W-:Y:S01]  /*68e0*/  HMMA.16816.F32.BF16 R96, R28, R18, R96 ;  /* 0x000000121c60723c */ /* 0x000fe20000041860 */
[----:B------:R2:W4:Y:S05]  /*68f0*/  LDSM.16.MT88.4 R16, [R0+0x1800] ;  /* 0x001800000010783b */ /* 0x00052a0000004200 */
[-C--:B-1----:R-:W-:Y:S06]  /*6900*/  HMMA.16816.F32.BF16 R68, R8, R20.reuse, R68 ;  /* 0x000000140844723c */ /* 0x082fec0000041844 */
[C---:B------:R-:W-:Y:S06]  /*6910*/  HMMA.16816.F32.BF16 R72, R100.reuse, R20, R72 ;  /* 0x000000146448723c */ /* 0x040fec0000041848 */
[-C--:B------:R-:W-:Y:S06]  /*6920*/  HMMA.16816.F32.BF16 R76, R100, R22.reuse, R76 ;  /* 0x00000016644c723c */ /* 0x080fec000004184c */
[C---:B------:R-:W-:Y:S05]  /*6930*/  HMMA.16816.F32.BF16 R80, R8.reuse, R22, R80 ;  /* 0x000000160850723c */ /* 0x040fea0000041850 */
[----:B--2---:R-:W-:Y:S01]  /*6940*/  LOP3.LUT R0, R184, 0x1, RZ, 0xc0, !PT ;  /* 0x00000001b8007812 */ /* 0x004fe200078ec0ff */
[-C--:B------:R-:W-:Y:S03]  /*6950*/  HMMA.16816.F32.BF16 R84, R8, R4.reuse, R84 ;  /* 0x000000040854723c */ /* 0x080fe60000041854 */
[----:B------:R-:W-:Y:S02]  /*6960*/  ISETP.NE.U32.AND P0, PT, R0, 0x1, PT ;  /* 0x000000010000780c */ /* 0x000fe40003f05070 */
[----:B------:R-:W-:Y:S01]  /*6970*/  VIADD R0, R168, 0xffffe000 ;  /* 0xffffe000a8007836 */ /* 0x000fe20000000000 */
[C---:B------:R-:W-:Y:S06]  /*6980*/  HMMA.16816.F32.BF16 R88, R100.reuse, R4, R88 ;  /* 0x000000046458723c */ /* 0x040fec0000041858 */
[-C--:B------:R-:W-:Y:S05]  /*6990*/  HMMA.16816.F32.BF16 R92, R100, R6.reuse, R92 ;  /* 0x00000006645c723c */ /* 0x080fea000004185c */
[----:B------:R-:W-:Y:S01]  /*69a0*/  VIADD R4, R184, 0xffffffff ;  /* 0xffffffffb8047836 */ /* 0x000fe20000000000 */
[----:B------:R-:W-:Y:S05]  /*69b0*/  HMMA.16816.F32.BF16 R96, R8, R6, R96 ;  /* 0x000000060860723c */ /* 0x000fea0000041860 */
[----:B------:R-:W-:Y:S01]  /*69c0*/  @P0 VIADD R0, R168, 0x2000 ;  /* 0x00002000a8000836 */ /* 0x000fe20000000000 */
[-C--:B---3--:R-:W-:Y:S05]  /*69d0*/  HMMA.16816.F32.BF16 R68, R12, R24.reuse, R68 ;  /* 0x000000180c44723c */ /* 0x088fea0000041844 */
[----:B------:R-:W-:Y:S01]  /*69e0*/  IMAD.MOV.U32 R184, RZ, RZ, R4 ;  /* 0x000000ffffb87224 */ /* 0x000fe200078e0004 */
[C---:B----4-:R-:W-:Y:S05]  /*69f0*/  HMMA.16816.F32.BF16 R72, R32.reuse, R24, R72 ;  /* 0x000000182048723c */ /* 0x050fea0000041848 */
[----:B------:R-:W-:Y:S01]  /*6a00*/  IMAD.MOV.U32 R168, RZ, RZ, R0 ;  /* 0x000000ffffa87224 */ /* 0x000fe200078e0000 */
[-C--:B------:R-:W-:Y:S06]  /*6a10*/  HMMA.16816.F32.BF16 R76, R32, R26.reuse, R76 ;  /* 0x0000001a204c723c */ /* 0x080fec000004184c */
[C---:B------:R-:W-:Y:S06]  /*6a20*/  HMMA.16816.F32.BF16 R80, R12.reuse, R26, R80 ;  /* 0x0000001a0c50723c */ /* 0x040fec0000041850 */
[-C--:B------:R-:W-:Y:S06]  /*6a30*/  HMMA.16816.F32.BF16 R84, R12, R16.reuse, R84 ;  /* 0x000000100c54723c */ /* 0x080fec0000041854 */
[C---:B------:R-:W-:Y:S06]  /*6a40*/  HMMA.16816.F32.BF16 R88, R32.reuse, R16, R88 ;  /* 0x000000102058723c */ /* 0x040fec0000041858 */
[-C--:B------:R-:W-:Y:S06]  /*6a50*/  HMMA.16816.F32.BF16 R92, R32, R18.reuse, R92 ;  /* 0x00000012205c723c */ /* 0x080fec000004185c */
[----:B------:R-:W-:Y:S01]  /*6a60*/  HMMA.16816.F32.BF16 R96, R12, R18, R96 ;  /* 0x000000120c60723c */ /* 0x000fe20000041860 */
[----:B------:R-:W-:Y:S11]  /*6a70*/  @!UPT UIADD3 URZ, URZ, URZ, URZ ;  /* 0x0000003f3f3ff290 */ /* 0x000ff6000fffe03f */
[----:B------:R-:W-:Y:S01]  /*6a80*/  @!UPT UIADD3 URZ, URZ, URZ, URZ ;  /* 0x0000003f3f3ff290 */ /* 0x000fe2000fffe03f */
[----:B------:R-:W-:Y:S11]  /*6a90*/  @P4 BRA `(.L_x_50) ;  /* 0xffffffd4005c4947 */ /* 0x000ff6000383ffff */
[----:B------:R-:W-:Y:S01]  /*6aa0*/  BAR.SYNC.DEFER_BLOCKING 0x0 ;  /* 0x0000000000007b1d */ /* 0x000fe20000010000 */
[----:B------:R-:W-:Y:S02]  /*6ab0*/  ISETP.NE.AND P0, PT, R244, -0x1, PT ;  /* 0xfffffffff400780c */ /* 0x000fe40003f05270 */
[----:B------:R-:W-:Y:S02]  /*6ac0*/  F2FP.BF16.F32.PACK_AB R36, R37, R36 ;  /* 0x000000242524723e */ /* 0x000fe400000010ff */
[----:B------:R-:W-:Y:S01]  /*6ad0*/  F2FP.BF16.F32.PACK_AB R38, R39, R38 ;  /* 0x000000262726723e */ /* 0x000fe200000010ff */
[----:B------:R-:W-:Y:S01]  /*6ae0*/  ULDC UR4, c[0x0][0x390] ;  /* 0x0000e40000047ab9 */ /* 0x000fe20000000800 */
[----:B------:R-:W-:Y:S01]  /*6af0*/  F2FP.BF16.F32.PACK_AB R48, R49, R48 ;  /* 0x000000303130723e */ /* 0x000fe200000010ff */
[----:B------:R-:W-:Y:S01]  /*6b00*/  FMUL.FTZ R68, R68, UR4 ;  /* 0x0000000444447c20 */ /* 0x000fe20008410000 */
        /* <DEDUP_REMOVED lines=19> */
[----:B------:R-:W-:Y:S01]  /*6c40*/  F2FP.BF16.F32.PACK_AB R17, R17, R68 ;  /* 0x000000441111723e */ /* 0x000fe200000010ff */
[----:B------:R-:W-:Y:S01]  /*6c50*/  FMUL.FTZ R96, R96, UR4 ;  /* 0x0000000460607c20 */ /* 0x000fe20008410000 */
[----:B------:R-:W-:Y:S01]  /*6c60*/  F2FP.BF16.F32.PACK_AB R16, R16, R70 ;  /* 0x000000461010723e */ /* 0x000fe200000010ff */
[----:B------:R-:W-:Y:S01]  /*6c70*/  FMUL.FTZ R5, R97, UR4 ;  /* 0x0000000461057c20 */ /* 0x000fe20008410000 */
[----:B------:R-:W-:Y:S01]  /*6c80*/  FMUL.FTZ R98, R98, UR4 ;  /* 0x0000000462627c20 */ /* 0x000fe20008410000 */
[----:B------:R-:W-:Y:S01]  /*6c90*/  FMUL.FTZ R4, R99, UR4 ;  /* 0x0000000463047c20 */ /* 0x000fe20008410000 */
[----:B------:R-:W-:Y:S01]  /*6ca0*/  F2FP.BF16.F32.PACK_AB R13, R13, R80 ;  /* 0x000000500d0d723e */ /* 0x000fe200000010ff */
        /* <DEDUP_REMOVED lines=14> */
[----:B------:R-:W-:Y:S01]  /*6d90*/  STS [R246], R17 ;  /* 0x00000011f6007388 */ /* 0x000fe20000000800 */
[----:B------:R-:W-:-:S02]  /*6da0*/  F2FP.BF16.F32.PACK_AB R8, R8, R86 ;  /* 0x000000560808723e */ /* 0x000fc400000010ff */
[----:B------:R-:W-:Y:S01]  /*6db0*/  F2FP.BF16.F32.PACK_AB R5, R5, R96 ;  /* 0x000000600505723e */ /* 0x000fe200000010ff */
[----:B------:R-:W-:Y:S01]  /*6dc0*/  STS [R246+0x400], R16 ;  /* 0x00040010f6007388 */ /* 0x000fe20000000800 */
[----:B------:R-:W-:Y:S02]  /*6dd0*/  F2FP.BF16.F32.PACK_AB R4, R4, R98 ;  /* 0x000000620404723e */ /* 0x000fe400000010ff */
[----:B------:R-:W-:Y:S01]  /*6de0*/  F2FP.BF16.F32.PACK_AB R7, R7, R88 ;  /* 0x000000580707723e */ /* 0x000fe200000010ff */
[----:B------:R-:W-:Y:S01]  /*6df0*/  STS [R249], R13 ;  /* 0x0000000df9007388 */ /* 0x000fe20000000800 */
[----:B------:R-:W-:Y:S02]  /*6e00*/  F2FP.BF16.F32.PACK_AB R6, R6, R90 ;  /* 0x0000005a0606723e */ /* 0x000fe400000010ff */
[----:B------:R-:W-:Y:S01]  /*6e10*/  F2FP.BF16.F32.PACK_AB R0, R0, R92 ;  /* 0x0000005c0000723e */ /* 0x000fe200000010ff */
[----:B------:R1:W-:Y:S01]  /*6e20*/  STS [R252], R12 ;  /* 0x0000000cfc007388 */ /* 0x0003e20000000800 */
[----:B------:R-:W-:-:S02]  /*6e30*/  F2FP.BF16.F32.PACK_AB R18, R18, R94 ;  /* 0x0000005e1212723e */ /* 0x000fc400000010ff */
[----:B------:R-:W-:Y:S01]  /*6e40*/  F2FP.BF16.F32.PACK_AB R50, R51, R50 ;  /* 0x000000323332723e */ /* 0x000fe200000010ff */
[----:B------:R-:W-:Y:S01]  /*6e50*/  STS [R246+0x2000], R15 ;  /* 0x0020000ff6007388 */ /* 0x000fe20000000800 */
[----:B------:R-:W-:Y:S02]  /*6e60*/  F2FP.BF16.F32.PACK_AB R40, R41, R40 ;  /* 0x000000282928723e */ /* 0x000fe400000010ff */
[----:B------:R-:W-:Y:S01]  /*6e70*/  F2FP.BF16.F32.PACK_AB R42, R43, R42 ;  /* 0x0000002a2b2a723e */ /* 0x000fe200000010ff */
[----:B------:R2:W-:Y:S01]  /*6e80*/  STS [R246+0x2400], R14 ;  /* 0x0024000ef6007388 */ /* 0x0005e20000000800 */
[----:B------:R-:W-:Y:S02]  /*6e90*/  F2FP.BF16.F32.PACK_AB R44, R45, R44 ;  /* 0x0000002c2d2c723e */ /* 0x000fe400000010ff */
[----:B------:R-:W-:Y:S01]  /*6ea0*/  F2FP.BF16.F32.PACK_AB R46, R47, R46 ;  /* 0x0000002e2f2e723e */ /* 0x000fe200000010ff */
[----:B------:R-:W-:Y:S01]  /*6eb0*/  STS [R249+0x2000], R11 ;  /* 0x0020000bf9007388 */ /* 0x000fe20000000800 */
        /* <DEDUP_REMOVED lines=8> */
[----:B------:R-:W-:Y:S01]  /*6f40*/  STS [R247+0x400], R8 ;  /* 0x00040008f7007388 */ /* 0x000fe20000000800 */
[----:B------:R-:W-:-:S02]  /*6f50*/  F2FP.BF16.F32.PACK_AB R60, R61, R60 ;  /* 0x0000003c3d3c723e */ /* 0x000fc400000010ff */
[----:B------:R-:W-:Y:S01]  /*6f60*/  F2FP.BF16.F32.PACK_AB R62, R63, R62 ;  /* 0x0000003e3f3e723e */ /* 0x000fe200000010ff */
[----:B------:R-:W-:Y:S01]  /*6f70*/  STS [R248], R5 ;  /* 0x00000005f8007388 */ /* 0x000fe20000000800 */
[----:B-1----:R-:W-:-:S03]  /*6f80*/  SHF.R.S32.HI R12, RZ, 0x1f, R251 ;  /* 0x0000001fff0c7819 */ /* 0x002fc600000114fb */
[----:B------:R1:W-:Y:S01]  /*6f90*/  STS [R248+0x400], R4 ;  /* 0x00040004f8007388 */ /* 0x0003e20000000800 */
[----:B--2---:R-:W2:Y:S03]  /*6fa0*/  @P0 LDC.64 R14, c[0x0][0x458] ;  /* 0x00011600ff0e0b82 */ /* 0x004ea60000000a00 */
[----:B------:R-:W-:Y:S04]  /*6fb0*/  STS [R247+0x2000], R7 ;  /* 0x00200007f7007388 */ /* 0x000fe80000000800 */
[----:B------:R3:W-:Y:S04]  /*6fc0*/  STS [R247+0x2400], R6 ;  /* 0x00240006f7007388 */ /* 0x0007e80000000800 */
[----:B------:R4:W-:Y:S04]  /*6fd0*/  STS [R248+0x2000], R0 ;  /* 0x00200000f8007388 */ /* 0x0009e80000000800 */
[----:B------:R2:W-:Y:S04]  /*6fe0*/  STS [R248+0x2400], R18 ;  /* 0x00240012f8007388 */ /* 0x0005e80000000800 */
[----:B------:R2:W-:Y:S04]  /*6ff0*/  STS [R246+0x4000], R36 ;  /* 0x00400024f6007388 */ /* 0x0005e80000000800 */
[----:B------:R2:W-:Y:S01]  /*7000*/  STS [R246+0x4400], R38 ;  /* 0x00440026f6007388 */ /* 0x0005e20000000800 */
[----:B-1----:R-:W1:Y:S03]  /*7010*/  @P0 LDC.64 R4, c[0x0][0x450] ;  /* 0x00011400ff040b82 */ /* 0x002e660000000a00 */
[----:B------:R1:W-:Y:S04]  /*7020*/  STS [R249+0x4000], R48 ;  /* 0x00400030f9007388 */ /* 0x0003e80000000800 */
[----:B------:R1:W-:Y:S01]  /*7030*/  STS [R252+0x4000], R50 ;  /* 0x00400032fc007388 */ /* 0x0003e20000000800 */
[----:B---3--:R-:W-:-:S03]  /*7040*/  @P0 IADD3 R6, R231, R244, RZ ;  /* 0x000000f4e7060210 */ /* 0x008fc60007ffe0ff */
[----:B------:R3:W-:Y:S01]  /*7050*/  STS [R246+0x6000], R40 ;  /* 0x00600028f6007388 */ /* 0x0007e20000000800 */
[----:B----4-:R-:W-:-:S03]  /*7060*/  @P0 IADD3 R0, R231, R244, RZ ;  /* 0x000000f4e7000210 */ /* 0x010fc60007ffe0ff */
[----:B------:R3:W-:Y:S04]  /*7070*/  STS [R246+0x6400], R42 ;  /* 0x0064002af6007388 */ /* 0x0007e80000000800 */
[----:B------:R3:W-:Y:S04]  /*7080*/  STS [R249+0x6000], R44 ;  /* 0x0060002cf9007388 */ /* 0x0007e80000000800 */
[----:B------:R3:W-:Y:S01]  /*7090*/  STS [R249+0x6400], R46 ;  /* 0x0064002ef9007388 */ /* 0x0007e20000000800 */
[C---:B-1----:R-:W-:Y:S02]  /*70a0*/  @P0 IMAD R10, R0.reuse, R5, RZ ;  /* 0x00000005000a0224 */ /* 0x042fe400078e02ff */
[----:B------:R-:W-:Y:S01]  /*70b0*/  @P0 IMAD.WIDE.U32 R8, R0, R4, RZ ;  /* 0x0000000400080225 */ /* 0x000fe200078e00ff */
[----:B------:R3:W-:Y:S03]  /*70c0*/  STS [R247+0x4000], R52 ;  /* 0x00400034f7007388 */ /* 0x0007e60000000800 */
[C---:B--2---:R-:W-:Y:S01]  /*70d0*/  @P0 IMAD R0, R6.reuse, R15, RZ ;  /* 0x0000000f06000224 */ /* 0x044fe200078e02ff */
[----:B------:R3:W-:Y:S01]  /*70e0*/  STS [R247+0x4400], R54 ;  /* 0x00440036f7007388 */ /* 0x0007e20000000800 */
[----:B------:R-:W-:Y:S01]  /*70f0*/  @P0 IMAD.WIDE.U32 R6, R6, R14, RZ ;  /* 0x0000000e06060225 */ /* 0x000fe200078e00ff */
[----:B------:R-:W-:-:S02]  /*7100*/  @P0 IADD3 R11, R9, R10, RZ ;  /* 0x0000000a090b0210 */ /* 0x000fc40007ffe0ff */
[----:B------:R3:W-:Y:S01]  /*7110*/  STS [R248+0x4000], R64 ;  /* 0x00400040f8007388 */ /* 0x0007e20000000800 */
[----:B------:R-:W-:Y:S01]  /*7120*/  @P0 IMAD.MOV.U32 R10, RZ, RZ, R8 ;  /* 0x000000ffff0a0224 */ /* 0x000fe200078e0008 */
[----:B------:R-:W-:Y:S01]  /*7130*/  @P0 IADD3 R26, R7, R0, RZ ;  /* 0x00000000071a0210 */ /* 0x000fe20007ffe0ff */
[----:B------:R-:W-:Y:S01]  /*7140*/  @P0 IMAD.MOV.U32 R25, RZ, RZ, R6 ;  /* 0x000000ffff190224 */ /* 0x000fe200078e0006 */
[----:B------:R3:W-:Y:S04]  /*7150*/  STS [R248+0x4400], R66 ;  /* 0x00440042f8007388 */ /* 0x0007e80000000800 */
[----:B------:R3:W-:Y:S04]  /*7160*/  STS [R247+0x6000], R56 ;  /* 0x00600038f7007388 */ /* 0x0007e80000000800 */
[----:B------:R3:W-:Y:S01]  /*7170*/  STS [R247+0x6400], R58 ;  /* 0x0064003af7007388 */ /* 0x0007e20000000800 */
        /* <DEDUP_REMOVED lines=13> */
.L_x_51:
        /* <DEDUP_REMOVED lines=13> */
.L_x_52:
[----:B------:R1:W-:Y:S01]  /*7320*/  STS [R248+0x6000], R60 ;  /* 0x0060003cf8007388 */ /* 0x0003e20000000800 */
[----:B------:R-:W-:Y:S01]  /*7330*/  SHF.R.S32.HI R24, RZ, 0x1f, R239 ;  /* 0x0000001fff187819 */ /* 0x000fe200000114ef */
[--C-:B------:R-:W-:Y:S01]  /*7340*/  IMAD.MOV.U32 R8, RZ, RZ, R212.reuse ;  /* 0x000000ffff087224 */ /* 0x100fe200078e00d4 */
[----:B------:R-:W-:Y:S01]  /*7350*/  SHF.R.S32.HI R9, RZ, 0x1f, R212 ;  /* 0x0000001fff097819 */ /* 0x000fe200000114d4 */
[----:B------:R1:W-:Y:S01]  /*7360*/  STS [R248+0x6400], R62 ;  /* 0x0064003ef8007388 */ /* 0x0003e20000000800 */
[----:B------:R-:W-:Y:S01]  /*7370*/  ULDC UR4, c[0x0][0x2d0] ;  /* 0x0000b40000047ab9 */ /* 0x000fe20000000800 */
[-C--:B------:R-:W-:Y:S01]  /*7380*/  IMAD R0, R24, R4.reuse, RZ ;  /* 0x0000000418007224 */ /* 0x080fe200078e02ff */
[----:B------:R-:W-:Y:S01]  /*7390*/  IADD3 R12, R219, 0x40, RZ ;  /* 0x00000040db0c7810 */ /* 0x000fe20007ffe0ff */
[----:B------:R-:W-:Y:S01]  /*73a0*/  BAR.SYNC.DEFER_BLOCKING 0x0 ;  /* 0x0000000000007b1d */ /* 0x000fe20000010000 */
[----:B------:R-:W-:Y:S01]  /*73b0*/  IMAD.WIDE.U32 R6, R239, R4, R8 ;  /* 0x00000004ef067225 */ /* 0x000fe200078e0008 */
[----:B------:R-:W-:-:S03]  /*73c0*/  SHF.R.S32.HI R27, RZ, 0x1f, R219 ;  /* 0x0000001fff1b7819 */ /* 0x000fc600000114db */
[----:B------:R-:W-:Y:S01]  /*73d0*/  IMAD R0, R239, R5, R0 ;  /* 0x00000005ef007224 */ /* 0x000fe200078e0200 */
[----:B------:R-:W-:Y:S01]  /*73e0*/  IADD3 R6, P0, R10, R6, RZ ;  /* 0x000000060a067210 */ /* 0x000fe20007f1e0ff */
[----:B------:R-:W-:Y:S01]  /*73f0*/  VIADD R10, R219, 0x20 ;  /* 0x00000020db0a7836 */ /* 0x000fe20000000000 */
[----:B------:R-:W3:Y:S01]  /*7400*/  S2R R41, SR_CTAID.Z ;  /* 0x0000000000297919 */ /* 0x000ee20000002700 */
[----:B------:R-:W-:Y:S01]  /*7410*/  BSSY B0, `(.L_x_53) ;  /* 0x000001f000007945 */ /* 0x000fe20003800000 */
[----:B------:R-:W-:Y:S01]  /*7420*/  IADD3.X R7, R11, R7, R0, P0, !PT ;  /* 0x000000070b077210 */ /* 0x000fe200007fe400 */
[----:B------:R-:W-:Y:S01]  /*7430*/  IMAD R0, R232, -0x80, R193 ;  /* 0xffffff80e8007824 */ /* 0x000fe200078e02c1 */
[----:B------:R-:W-:Y:S01]  /*7440*/  ISETP.GE.AND P0, PT, R212, UR4, PT ;  /* 0x00000004d4007c0c */ /* 0x000fe2000bf06270 */
[C---:B------:R-:W-:Y:S01]  /*7450*/  VIADD R11, R219.reuse, 0x60 ;  /* 0x00000060db0b7836 */ /* 0x040fe20000000000 */
[----:B------:R-:W-:Y:S02]  /*7460*/  ULDC.64 UR4, c[0x0][0x468] ;  /* 0x00011a0000047ab9 */ /* 0x000fe40000000a00 */
[----:B------:R-:W-:-:S02]  /*7470*/  ISETP.GE.OR P1, PT, R219, R0, P0 ;  /* 0x00000000db00720c */ /* 0x000fc40000726670 */
[-C--:B------:R-:W-:Y:S02]  /*7480*/  ISETP.GE.OR P2, PT, R10, R0.reuse, P0 ;  /* 0x000000000a00720c */ /* 0x080fe40000746670 */
[-C--:B------:R-:W-:Y:S02]  /*7490*/  ISETP.GE.OR P3, PT, R12, R0.reuse, P0 ;  /* 0x000000000c00720c */ /* 0x080fe40000766670 */
[----:B------:R-:W-:Y:S01]  /*74a0*/  ISETP.GE.OR P4, PT, R11, R0, P0 ;  /* 0x000000000b00720c */ /* 0x000fe20000786670 */
[----:B------:R1:W2:Y:S04]  /*74b0*/  LDS.128 R20, [R118+0x7000] ;  /* 0x0070000076147984 */ /* 0x0002a80000000c00 */
[----:B------:R1:W4:Y:S04]  /*74c0*/  LDS.128 R28, [R118+0xb000] ;  /* 0x00b00000761c7984 */ /* 0x0003280000000c00 */
[----:B------:R1:W1:Y:S04]  /*74d0*/  LDS.128 R32, [R118+0xc000] ;  /* 0x00c0000076207984 */ /* 0x0002680000000c00 */
[----:B------:R1:W1:Y:S01]  /*74e0*/  LDS.128 R36, [R118+0xd000] ;  /* 0x00d0000076247984 */ /* 0x0002620000000c00 */
[----:B---3--:R-:W-:Y:S01]  /*74f0*/  SHF.R.S32.HI R40, RZ, 0x1f, R41 ;  /* 0x0000001fff287819 */ /* 0x008fe20000011429 */
[----:B------:R-:W-:-:S04]  /*7500*/  IMAD.WIDE.U32 R6, R41, UR4, R6 ;  /* 0x0000000429067c25 */ /* 0x000fc8000f8e0006 */
[----:B------:R-:W-:-:S04]  /*7510*/  IMAD R10, R40, UR4, RZ ;  /* 0x00000004280a7c24 */ /* 0x000fc8000f8e02ff */
[----:B------:R-:W-:-:S05]  /*7520*/  IMAD R0, R41, UR5, R10 ;  /* 0x0000000529007c24 */ /* 0x000fca000f8e020a */
[----:B------:R-:W-:Y:S01]  /*7530*/  IADD3 R0, R0, R7, RZ ;  /* 0x0000000700007210 */ /* 0x000fe20007ffe0ff */
[----:B------:R-:W-:Y:S06]  /*7540*/  @P1 BRA `(.L_x_54) ;  /* 0x00000000002c1947 */ /* 0x000fec0003800000 */
[----:B------:R-:W3:Y:S01]  /*7550*/  LDS.128 R16, [R118+0x6000] ;  /* 0x0060000076107984 */ /* 0x000ee20000000c00 */
        /* <DEDUP_REMOVED lines=9> */
[----:B---3--:R3:W-:Y:S04]  /*75f0*/  STG.E.128 desc[UR12][R12.64], R16 ;  /* 0x000000100c007986 */ /* 0x0087e8000c101d0c */
.L_x_54:
[----:B------:R-:W-:Y:S05]  /*7600*/  BSYNC B0 ;  /* 0x0000000000007941 */ /* 0x000fea0003800000 */
.L_x_53:
[----:B------:R-:W-:Y:S04]  /*7610*/  BSSY B0, `(.L_x_55) ;  /* 0x000000e000007945 */ /* 0x000fe80003800000 */
[----:B------:R-:W-:Y:S05]  /*7620*/  @P2 BRA `(.L_x_56) ;  /* 0x0000000000302947 */ /* 0x000fea0003800000 */
[----:B---3--:R-:W-:Y:S01]  /*7630*/  IADD3 R12, P0, R219, 0x20, RZ ;  /* 0x00000020db0c7810 */ /* 0x008fe20007f1e0ff */
        /* <DEDUP_REMOVED lines=10> */
[----:B--2---:R2:W-:Y:S02]  /*76e0*/  STG.E.128 desc[UR12][R12.64], R20 ;  /* 0x000000140c007986 */ /* 0x0045e4000c101d0c */
.L_x_56:
[----:B------:R-:W-:Y:S05]  /*76f0*/  BSYNC B0 ;  /* 0x0000000000007941 */ /* 0x000fea0003800000 */
.L_x_55:
[----:B---3--:R3:W1:Y:S01]  /*7700*/  LDS.128 R16, [R118+0x8000] ;  /* 0x0080000076107984 */ /* 0x0086620000000c00 */
[----:B------:R-:W-:Y:S04]  /*7710*/  BSSY B0, `(.L_x_57) ;  /* 0x000000e000007945 */ /* 0x000fe80003800000 */
[----:B------:R-:W-:Y:S05]  /*7720*/  @P3 BRA `(.L_x_58) ;  /* 0x0000000000303947 */ /* 0x000fea0003800000 */
[----:B--2---:R-:W-:Y:S01]  /*7730*/  IADD3 R12, P0, R219, 0x40, RZ ;  /* 0x00000040db0c7810 */ /* 0x004fe20007f1e0ff */
        /* <DEDUP_REMOVED lines=10> */
[----:B-1----:R1:W-:Y:S02]  /*77e0*/  STG.E.128 desc[UR12][R12.64], R16 ;  /* 0x000000100c007986 */ /* 0x0023e4000c101d0c */
.L_x_58:
[----:B------:R-:W-:Y:S05]  /*77f0*/  BSYNC B0 ;  /* 0x0000000000007941 */ /* 0x000fea0003800000 */
.L_x_57:
[----:B-1----:R1:W1:Y:S01]  /*7800*/  LDS.128 R16, [R118+0x9000] ;  /* 0x0090000076107984 */ /* 0x0022620000000c00 */
        /* <DEDUP_REMOVED lines=12> */
[----:B-1----:R1:W-:Y:S02]  /*78d0*/  STG.E.128 desc[UR12][R4.64], R16 ;  /* 0x0000001004007986 */ /* 0x0023e4000c101d0c */
.L_x_60:
[----:B------:R-:W-:Y:S05]  /*78e0*/  BSYNC B0 ;  /* 0x0000000000007941 */ /* 0x000fea0003800000 */
.L_x_59:
[----:B-1-3--:R-:W1:Y:S01]  /*78f0*/  LDS.128 R116, [R118+0xa000] ;  /* 0x00a0000076747984 */ /* 0x00ae620000000c00 */
[-C--:B------:R-:W-:Y:S01]  /*7900*/  IMAD.WIDE.U32 R4, R239, R14.reuse, R8 ;  /* 0x0000000eef047225 */ /* 0x080fe200078e0008 */
[----:B------:R-:W-:Y:S01]  /*7910*/  ULDC.64 UR4, c[0x0][0x470] ;  /* 0x00011c0000047ab9 */ /* 0x000fe20000000a00 */
[----:B------:R-:W-:Y:S02]  /*7920*/  BSSY B0, `(.L_x_61) ;  /* 0x0000014000007945 */ /* 0x000fe40003800000 */
[----:B------:R-:W-:Y:S01]  /*7930*/  IMAD R0, R24, R14, RZ ;  /* 0x0000000e18007224 */ /* 0x000fe200078e02ff */
[----:B------:R-:W-:-:S03]  /*7940*/  IADD3 R4, P0, R25, R4, RZ ;  /* 0x0000000419047210 */ /* 0x000fc60007f1e0ff */
[----:B------:R-:W-:-:S05]  /*7950*/  IMAD R0, R239, R15, R0 ;  /* 0x0000000fef007224 */ /* 0x000fca00078e0200 */
[----:B------:R-:W-:Y:S01]  /*7960*/  IADD3.X R5, R26, R5, R0, P0, !PT ;  /* 0x000000051a057210 */ /* 0x000fe200007fe400 */
[----:B------:R-:W-:-:S04]  /*7970*/  IMAD R0, R40, UR4, RZ ;  /* 0x0000000428007c24 */ /* 0x000fc8000f8e02ff */
        /* <DEDUP_REMOVED lines=13> */
[----:B-1----:R3:W-:Y:S04]  /*7a50*/  STG.E.128 desc[UR12][R8.64], R116 ;  /* 0x0000007408007986 */ /* 0x0027e8000c101d0c */
.L_x_62:
[----:B------:R-:W-:Y:S05]  /*7a60*/  BSYNC B0 ;  /* 0x0000000000007941 */ /* 0x000fea0003800000 */
.L_x_61:
        /* <DEDUP_REMOVED lines=13> */
[----:B----4-:R3:W-:Y:S02]  /*7b40*/  STG.E.128 desc[UR12][R8.64], R28 ;  /* 0x0000001c08007986 */ /* 0x0107e4000c101d0c */
.L_x_64:
[----:B------:R-:W-:Y:S05]  /*7b50*/  BSYNC B0 ;  /* 0x0000000000007941 */ /* 0x000fea0003800000 */
.L_x_63:
        /* <DEDUP_REMOVED lines=13> */
[----:B------:R3:W-:Y:S02]  /*7c30*/  STG.E.128 desc[UR12][R8.64], R32 ;  /* 0x0000002008007986 */ /* 0x0007e4000c101d0c */
.L_x_66:
[----:B------:R-:W-:Y:S05]  /*7c40*/  BSYNC B0 ;  /* 0x0000000000007941 */ /* 0x000fea0003800000 */
.L_x_65:
[----:B------:R-:W-:Y:S05]  /*7c50*/  @P4 BRA `(.L_x_23) ;  /* 0x0000000000304947 */ /* 0x000fea0003800000 */
[----:B------:R-:W-:Y:S01]  /*7c60*/  IADD3 R5, P0, R219, 0x60, RZ ;  /* 0x00000060db057810 */ /* 0x000fe20007f1e0ff */
[----:B------:R-:W-:Y:S01]  /*7c70*/  ULDC.64 UR4, c[0x0][0x3f8] ;  /* 0x0000fe0000047ab9 */ /* 0x000fe20000000a00 */
[----:B------:R-:W-:-:S03]  /*7c80*/  MOV R7, R0 ;  /* 0x0000000000077202 */ /* 0x000fc60000000f00 */
[----:B------:R-:W-:-:S04]  /*7c90*/  IMAD.X R6, RZ, RZ, R27, P0 ;  /* 0x000000ffff067224 */ /* 0x000fc800000e061b */
[-C--:B---3--:R-:W-:Y:S02]  /*7ca0*/  IMAD R8, R6, R14.reuse, RZ ;  /* 0x0000000e06087224 */ /* 0x088fe400078e02ff */
[----:B------:R-:W-:Y:S02]  /*7cb0*/  IMAD.MOV.U32 R6, RZ, RZ, R4 ;  /* 0x000000ffff067224 */ /* 0x000fe400078e0004 */
[C---:B------:R-:W-:Y:S02]  /*7cc0*/  IMAD R0, R5.reuse, R15, R8 ;  /* 0x0000000f05007224 */ /* 0x040fe400078e0208 */
[----:B------:R-:W-:-:S03]  /*7cd0*/  IMAD.WIDE.U32 R6, R5, R14, R6 ;  /* 0x0000000e05067225 */ /* 0x000fc600078e0006 */
[----:B------:R-:W-:Y:S02]  /*7ce0*/  LEA R4, P0, R6, UR4, 0x1 ;  /* 0x0000000406047c11 */ /* 0x000fe4000f8008ff */
[----:B------:R-:W-:-:S04]  /*7cf0*/  IADD3 R0, R0, R7, RZ ;  /* 0x0000000700007210 */ /* 0x000fc80007ffe0ff */
[----:B------:R-:W-:-:S05]  /*7d00*/  LEA.HI.X R5, R6, UR5, R0, 0x1, P0 ;  /* 0x0000000506057c11 */ /* 0x000fca00080f0c00 */
[----:B------:R3:W-:Y:S02]  /*7d10*/  STG.E.128 desc[UR12][R4.64], R36 ;  /* 0x0000002404007986 */ /* 0x0007e4000c101d0c */
.L_x_23:
[----:B------:R-:W-:Y:S05]  /*7d20*/  BSYNC B1 ;  /* 0x0000000000017941 */ /* 0x000fea0003800000 */
.L_x_1:
[----:B------:R-:W1:Y:S02]  /*7d30*/  LDC R0, c[0x0][0xc] ;  /* 0x00000300ff007b82 */ /* 0x000e640000000800 */
[----:B-1----:R-:W-:-:S04]  /*7d40*/  IADD3 R232, R0, R232, RZ ;  /* 0x000000e800e87210 */ /* 0x002fc80007ffe0ff */
[----:B------:R-:W-:-:S13]  /*7d50*/  ISETP.GE.AND P0, PT, R232, UR10, PT ;  /* 0x0000000ae8007c0c */ /* 0x000fda000bf06270 */
[----:B------:R-:W-:Y:S05]  /*7d60*/  @P0 BRA `(.L_x_67) ;  /* 0x0000000000040947 */ /* 0x000fea0003800000 */
[----:B------:R-:W-:Y:S05]  /*7d70*/  BRA `(.L_x_68) ;  /* 0xffffff8c00007947 */ /* 0x000fea000383ffff */
.L_x_67:
[----:B------:R-:W-:Y:S05]  /*7d80*/  EXIT ;  /* 0x000000000000794d */ /* 0x000fea0003800000 */
.L_x_69:
[----:B------:R-:W-:-:S00]  /*7d90*/  BRA `(.L_x_69) ;  /* 0xfffffffc00fc7947 */ /* 0x000fc0000383ffff */
[----:B------:R-:W-:-:S00]  /*7da0*/  NOP ;  /* 0x0000000000007918 */ /* 0x000fc00000000000 */
        /* <DEDUP_REMOVED lines=13> */
.L_x_1255:


//--------------------- .text._ZN5flash44flash_bwd_dq_dk_dv_loop_seqk_parallel_kernelI23Flash_bwd_kernel_traitsILi64ELi64ELi128ELi8ELi2ELi4ELi4ELb1ELb0EN7cutlass10bfloat16_tE19Flash_kernel_traitsILi64ELi64ELi128ELi8ES3_EELb0ELb1ELb0ELb0ELb1ELb1ELb0EEEvNS_16Flash_bwd_paramsE --------------------------
	.section	.text._ZN5flash44flash_bwd_dq_dk_dv_loop_seqk_parallel_kernelI23Flash_bwd_kernel_traitsILi64ELi64ELi128ELi8ELi2ELi4ELi4ELb1ELb0EN7cutlass10bfloat16_tE19Flash_kernel_traitsILi64ELi64ELi128ELi8ES3_EELb0ELb1ELb0ELb0ELb1ELb1ELb0EEEvNS_16Flash_bwd_paramsE,"ax",@progbits
	.align	128
        .global         _ZN5flash44flash_bwd_dq_dk_dv_loop_seqk_parallel_kernelI23Flash_bwd_kernel_traitsILi64ELi64ELi128ELi8ELi2ELi4ELi4ELb1ELb0EN7cutlass10bfloat16_tE19Flash_kernel_traitsILi64ELi64ELi128ELi8ES3_EELb0ELb1ELb0ELb0ELb1ELb1ELb0EEEvNS_16Flash_bwd_paramsE
        .type           _ZN5flash44flash_bwd_dq_dk_dv_loop_seqk_parallel_kernelI23Flash_bwd_kernel_traitsILi64ELi64ELi128ELi8ELi2ELi4ELi4ELb1ELb0EN7cutlass10bfloat16_tE19Flash_kernel_traitsILi64ELi64ELi128ELi8ES3_EELb0ELb1ELb0ELb0ELb1ELb1ELb0EEEvNS_16Flash_bwd_paramsE,@function
        .size           _ZN5flash44flash_bwd_dq_dk_dv_loop_seqk_parallel_kernelI23Flash_bwd_kernel_traitsILi64ELi64ELi128ELi8ELi2ELi4ELi4ELb1ELb0EN7cutlass10bfloat16_tE19Flash_kernel_traitsILi64ELi64ELi128ELi8ES3_EELb0ELb1ELb0ELb0ELb1ELb1ELb0EEEvNS_16Flash_bwd_paramsE,(.L_x_1256 - _ZN5flash44flash_bwd_dq_dk_dv_loop_seqk_parallel_kernelI23Flash_bwd_kernel_traitsILi64ELi64ELi128ELi8ELi2ELi4ELi4ELb1ELb0EN7cutlass10bfloat16_tE19Flash_kernel_traitsILi64ELi64ELi128ELi8ES3_EELb0ELb1ELb0ELb0ELb1ELb1ELb0EEEvNS_16Flash_bwd_paramsE)
        .other          _ZN5flash44flash_bwd_dq_dk_dv_loop_seqk_parallel_kernelI23Flash_bwd_kernel_traitsILi64ELi64ELi128ELi8ELi2ELi4ELi4ELb1ELb0EN7cutlass10bfloat16_tE19Flash_kernel_traitsILi64ELi64ELi128ELi8ES3_EELb0ELb1ELb0ELb0ELb1ELb1ELb0EEEvNS_16Flash_bwd_paramsE,@"STO_CUDA_ENTRY STV_DEFAULT"
_ZN5flash44flash_bwd_dq_dk_dv_loop_seqk_parallel_kernelI23Flash_bwd_kernel_traitsILi64ELi64ELi128ELi8ELi2ELi4ELi4ELb1ELb0EN7cutlass10bfloat16_tE19Flash_kernel_traitsILi64ELi64ELi128ELi8ES3_EELb0ELb1ELb0ELb0ELb1ELb1ELb0EEEvNS_16Flash_bwd_paramsE:
.text._ZN5flash44flash_bwd_dq_dk_dv_loop_seqk_parallel_kernelI23Flash_bwd_kernel_traitsILi64ELi64ELi128ELi8ELi2ELi4ELi4ELb1ELb0EN7cutlass10bfloat16_tE19Flash_kernel_traitsILi64ELi64ELi128ELi8ES3_EELb0ELb1ELb0ELb0ELb1ELb1ELb0EEEvNS_16Flash_bwd_paramsE:
[----:B------:R-:W-:Y:S08]  /*0000*/  LDC R1, c[0x0][0x28] ;  /* 0x00000a00ff017b82 */ /* 0x000ff00000000800 */
[----:B------:R-:W1:Y:S01]  /*0010*/  S2UR UR18, SR_CTAID.X ;  /* 0x00000000001279c3 */ /* 0x000e620000002500 */
[----:B------:R-:W-:Y:S02]  /*0020*/  ULDC UR5, c[0x0][0x2c8] ;  /* 0x0000b20000057ab9 */ /* 0x000fe40000000800 */
[----:B------:R-:W-:-:S04]  /*0030*/  UIADD3 UR5, UR5, 0x7f, URZ ;  /* 0x0000007f05057890 */ /* 0x000fc8000fffe03f */
[----:B------:R-:W-:-:S04]  /*0040*/  USHF.R.S32.HI UR4, URZ, 0x1f, UR5 ;  /* 0x0000001f3f047899 */ /* 0x000fc80008011405 */
[----:B------:R-:W-:-:S04]  /*0050*/  ULEA.HI UR4, UR4, UR5, URZ, 0x7 ;  /* 0x0000000504047291 */ /* 0x000fc8000f8f383f */
[----:B------:R-:W-:-:S04]  /*0060*/  USHF.R.S32.HI UR4, URZ, 0x7, UR4 ;  /* 0x000000073f047899 */ /* 0x000fc80008011404 */
[----:B-1----:R-:W-:-:S06]  /*0070*/  UISETP.GE.AND UP0, UPT, UR18, UR4, UPT ;  /* 0x000000041200728c */ /* 0x002fcc000bf06270 */
[----:B------:R-:W-:-:S13]  /*0080*/  PLOP3.LUT P0, PT, PT, PT, UP0, 0x80, 0x0 ;  /* 0x000000000000781c */ /* 0x000fda0003f0f008 */
[----:B------:R-:W-:Y:S05]  /*0090*/  @P0 EXIT ;  /* 0x000000000000094d */ /* 0x000fea0003800000 */
[----:B------:R-:W1:Y:S01]  /*00a0*/  S2R R180, SR_TID.X ;  /* 0x0000000000b47919 */ /* 0x000e620000002100 */
[----:B------:R-:W2:Y:S01]  /*00b0*/  S2UR UR5, SR_CgaCtaId ;  /* 0x00000000000579c3 */ /* 0x000ea20000008800 */
[----:B------:R-:W-:Y:S01]  /*00c0*/  UMOV UR4, 0x400 ;  /* 0x0000040000047882 */ /* 0x000fe20000000000 */
[----:B------:R-:W-:Y:S01]  /*00d0*/  ULDC.64 UR40, c[0x0][0x208] ;  /* 0x0000820000287ab9 */ /* 0x000fe20000000a00 */
[----:B------:R-:W-:-:S05]  /*00e0*/  UMOV UR24, 0xffffe000 ;  /* 0xffffe00000187882 */ /* 0x000fca0000000000 */
[----:B------:R-:W3:Y:S08]  /*00f0*/  S2UR UR16, SR_CTAID.Y ;  /* 0x00000000001079c3 */ /* 0x000ef00000002600 */
[----:B------:R-:W4:Y:S08]  /*0100*/  S2UR UR17, SR_CTAID.Z ;  /* 0x00000000001179c3 */ /* 0x000f300000002700 */
[----:B------:R-:W5:Y:S01]  /*0110*/  S2UR UR15, SR_CTAID.Z ;  /* 0x00000000000f79c3 */ /* 0x000f620000002700 */
[----:B--2---:R-:W-:-:S04]  /*0120*/  ULEA UR5, UR5, UR4, 0x18 ;  /* 0x0000000405057291 */ /* 0x004fc8000f8ec03f */
[----:B------:R-:W-:Y:S01]  /*0130*/  UIADD3 UR6, UR5, 0x6000, URZ ;  /* 0x0000600005067890 */ /* 0x000fe2000fffe03f */
[----:B-1----:R-:W-:Y:S02]  /*0140*/  SHF.R.S32.HI R7, RZ, 0x1f, R180 ;  /* 0x0000001fff077819 */ /* 0x002fe400000114b4 */
[----:B------:R-:W1:Y:S01]  /*0150*/  S2UR UR14, SR_CTAID.Y ;  /* 0x00000000000e79c3 */ /* 0x000e620000002600 */
[----:B------:R-:W-:Y:S01]  /*0160*/  UIADD3 UR4, UR5, 0xa000, URZ ;  /* 0x0000a00005047890 */ /* 0x000fe2000fffe03f */
[CC--:B------:R-:W-:Y:S01]  /*0170*/  LEA.HI R13, R7.reuse, R180.reuse, RZ, 0x4 ;  /* 0x000000b4070d7211 */ /* 0x0c0fe200078f20ff */
[----:B---3--:R-:W-:Y:S01]  /*0180*/  USHF.R.S32.HI UR22, URZ, 0x1f, UR16 ;  /* 0x0000001f3f167899 */ /* 0x008fe20008011410 */
[CC--:B------:R-:W-:Y:S01]  /*0190*/  LEA.HI R5, R7.reuse, R180.reuse, RZ, 0x2 ;  /* 0x000000b407057211 */ /* 0x0c0fe200078f10ff */
[----:B------:R-:W-:Y:S01]  /*01a0*/  UIMAD.WIDE UR34, UR16, 0x80, URZ ;  /* 0x00000080102278a5 */ /* 0x000fe2000f8e023f */
[----:B------:R-:W-:Y:S01]  /*01b0*/  SHF.R.S32.HI R0, RZ, 0x4, R13 ;  /* 0x00000004ff007819 */ /* 0x000fe2000001140d */
[----:B----4-:R-:W-:Y:S01]  /*01c0*/  USHF.R.S32.HI UR21, URZ, 0x1f, UR17 ;  /* 0x0000001f3f157899 */ /* 0x010fe20008011411 */
[----:B------:R-:W-:-:S02]  /*01d0*/  LEA.HI R176, R7, R180, RZ, 0x5 ;  /* 0x000000b407b07211 */ /* 0x000fc400078f28ff */
[----:B------:R-:W-:Y:S02]  /*01e0*/  LEA.HI R3, R13, R0, RZ, 0x1 ;  /* 0x000000000d037211 */ /* 0x000fe400078f08ff */
[--C-:B------:R-:W-:Y:S02]  /*01f0*/  SHF.R.S32.HI R11, RZ, 0x2, R5.reuse ;  /* 0x00000002ff0b7819 */ /* 0x100fe40000011405 */
[----:B------:R-:W-:Y:S01]  /*0200*/  LOP3.LUT R3, R3, 0xfffffffe, RZ, 0xc0, !PT ;  /* 0xfffffffe03037812 */ /* 0x000fe200078ec0ff */
[----:B-----5:R-:W-:Y:S01]  /*0210*/  USHF.R.S32.HI UR20, URZ, 0x1f, UR15 ;  /* 0x0000001f3f147899 */ /* 0x020fe2000801140f */
[----:B------:R-:W-:Y:S02]  /*0220*/  SHF.R.S32.HI R192, RZ, 0x1f, R5 ;  /* 0x0000001fffc07819 */ /* 0x000fe40000011405 */
[----:B------:R-:W-:Y:S01]  /*0230*/  LEA.HI R12, R7, R180, RZ, 0x3 ;  /* 0x000000b4070c7211 */ /* 0x000fe200078f18ff */
[----:B------:R-:W-:Y:S01]  /*0240*/  IMAD.IADD R3, R0, 0x1, -R3 ;  /* 0x0000000100037824 */ /* 0x000fe200078e0a03 */
[----:B------:R-:W-:-:S02]  /*0250*/  SHF.R.S32.HI R183, RZ, 0x5, R176 ;  /* 0x00000005ffb77819 */ /* 0x000fc400000114b0 */
[----:B------:R-:W-:Y:S01]  /*0260*/  SHF.R.S32.HI R0, RZ, 0x1f, R176 ;  /* 0x0000001fff007819 */ /* 0x000fe200000114b0 */
[C---:B------:R-:W-:Y:S01]  /*0270*/  IMAD.SHL.U32 R10, R3.reuse, 0x200, RZ ;  /* 0x00000200030a7824 */ /* 0x040fe200078e00ff */
[----:B------:R-:W-:Y:S01]  /*0280*/  LEA.HI R192, R192, R11, RZ, 0x3 ;  /* 0x0000000bc0c07211 */ /* 0x000fe200078f18ff */
[----:B------:R-:W-:Y:S01]  /*0290*/  IMAD.SHL.U32 R174, R3, 0x10, RZ ;  /* 0x0000001003ae7824 */ /* 0x000fe200078e00ff */
[----:B------:R-:W-:Y:S01]  /*02a0*/  LOP3.LUT R15, R12, 0xfffffff8, RZ, 0xc0, !PT ;  /* 0xfffffff80c0f7812 */ /* 0x000fe200078ec0ff */
[----:B-1----:R-:W-:Y:S01]  /*02b0*/  USHF.R.S32.HI UR19, URZ, 0x1f, UR14 ;  /* 0x0000001f3f137899 */ /* 0x002fe2000801140e */
[----:B------:R-:W-:Y:S02]  /*02c0*/  LEA.HI R0, R0, R183, RZ, 0x2 ;  /* 0x000000b700007211 */ /* 0x000fe400078f10ff */
[----:B------:R-:W-:Y:S01]  /*02d0*/  SHF.R.S32.HI R185, RZ, 0x3, R12 ;  /* 0x00000003ffb97819 */ /* 0x000fe2000001140c */
[----:B------:R-:W-:Y:S01]  /*02e0*/  IMAD.IADD R2, R180, 0x1, -R15 ;  /* 0x00000001b4027824 */ /* 0x000fe200078e0a0f */
[----:B------:R-:W-:-:S02]  /*02f0*/  LOP3.LUT R192, R192, 0xfffffff8, RZ, 0xc0, !PT ;  /* 0xfffffff8c0c07812 */ /* 0x000fc400078ec0ff */
[----:B------:R-:W-:Y:S01]  /*0300*/  LOP3.LUT R0, R0, 0xfffffffc, RZ, 0xc0, !PT ;  /* 0xfffffffc00007812 */ /* 0x000fe200078ec0ff */
[----:B------:R-:W-:Y:S01]  /*0310*/  IMAD.SHL.U32 R9, R185, 0x40, RZ ;  /* 0x00000040b9097824 */ /* 0x000fe200078e00ff */
[----:B------:R-:W-:Y:S01]  /*0320*/  LOP3.LUT R13, R13, 0xfffffff0, RZ, 0xc0, !PT ;  /* 0xfffffff00d0d7812 */ /* 0x000fe200078ec0ff */
[----:B------:R-:W-:Y:S01]  /*0330*/  IMAD.IADD R192, R11, 0x1, -R192 ;  /* 0x000000010bc07824 */ /* 0x000fe200078e0ac0 */
[C---:B------:R-:W-:Y:S01]  /*0340*/  LOP3.LUT P4, RZ, R2.reuse, 0x2, RZ, 0xc0, !PT ;  /* 0x0000000202ff7812 */ /* 0x040fe2000788c0ff */
[C---:B------:R-:W-:Y:S01]  /*0350*/  IMAD.SHL.U32 R11, R2.reuse, 0x40, RZ ;  /* 0x00000040020b7824 */ /* 0x040fe200078e00ff */
[----:B------:R-:W-:Y:S01]  /*0360*/  LOP3.LUT R9, R9, 0x1c0, RZ, 0xc0, !PT ;  /* 0x000001c009097812 */ /* 0x000fe200078ec0ff */
[----:B------:R-:W-:Y:S01]  /*0370*/  IMAD.IADD R0, R183, 0x1, -R0 ;  /* 0x00000001b7007824 */ /* 0x000fe200078e0a00 */
[C---:B------:R-:W-:Y:S01]  /*0380*/  LOP3.LUT P3, RZ, R2.reuse, 0x4, RZ, 0xc0, !PT ;  /* 0x0000000402ff7812 */ /* 0x040fe2000786c0ff */
[----:B------:R-:W-:Y:S01]  /*0390*/  IMAD.SHL.U32 R186, R2, 0x8, RZ ;  /* 0x0000000802ba7824 */ /* 0x000fe200078e00ff */
[----:B------:R-:W-:Y:S01]  /*03a0*/  LOP3.LUT R11, R11, 0x1c0, RZ, 0xc0, !PT ;  /* 0x000001c00b0b7812 */ /* 0x000fe200078ec0ff */
[----:B------:R-:W-:Y:S01]  /*03b0*/  IMAD.SHL.U32 R4, R0, 0x10, RZ ;  /* 0x0000001000047824 */ /* 0x000fe200078e00ff */
[----:B------:R-:W-:Y:S01]  /*03c0*/  SHF.R.U32.HI R184, RZ, 0x3, R9 ;  /* 0x00000003ffb87819 */ /* 0x000fe20000011609 */
[----:B------:R-:W-:Y:S01]  /*03d0*/  IMAD.IADD R13, R180, 0x1, -R13 ;  /* 0x00000001b40d7824 */ /* 0x000fe200078e0a0d */
[----:B------:R-:W-:-:S02]  /*03e0*/  LOP3.LUT R9, R9, 0x38, R186, 0xf8, !PT ;  /* 0x0000003809097812 */ /* 0x000fc400078ef8ba */
[C---:B------:R-:W-:Y:S02]  /*03f0*/  LOP3.LUT R169, R11.reuse, 0x8, R12, 0xf8, !PT ;  /* 0x000000080ba97812 */ /* 0x040fe400078ef80c */
[----:B------:R-:W-:Y:S02]  /*0400*/  LOP3.LUT R173, R11, 0x30, R4, 0xf8, !PT ;  /* 0x000000300bad7812 */ /* 0x000fe400078ef804 */
[----:B------:R-:W-:Y:S02]  /*0410*/  SHF.R.U32.HI R8, RZ, 0x3, R11 ;  /* 0x00000003ff087819 */ /* 0x000fe4000001160b */
[----:B------:R-:W-:Y:S02]  /*0420*/  LOP3.LUT R11, R192, 0x1, RZ, 0xc0, !PT ;  /* 0x00000001c00b7812 */ /* 0x000fe400078ec0ff */
[----:B------:R-:W-:Y:S02]  /*0430*/  LOP3.LUT R184, R9, R184, RZ, 0x3c, !PT ;  /* 0x000000b809b87212 */ /* 0x000fe400078e3cff */
[----:B------:R-:W-:-:S02]  /*0440*/  LEA.HI R9, R7, R180, RZ, 0x6 ;  /* 0x000000b407097211 */ /* 0x000fc400078f30ff */
[----:B------:R-:W-:Y:S02]  /*0450*/  SHF.R.S32.HI R2, RZ, 0x1f, R13 ;  /* 0x0000001fff027819 */ /* 0x000fe4000001140d */
[----:B------:R-:W-:Y:S02]  /*0460*/  LOP3.LUT R173, R173, 0x8, R12, 0xf8, !PT ;  /* 0x00000008adad7812 */ /* 0x000fe400078ef80c */
[----:B------:R-:W-:Y:S02]  /*0470*/  ISETP.NE.U32.AND P0, PT, R11, 0x1, PT ;  /* 0x000000010b00780c */ /* 0x000fe40003f05070 */
[----:B------:R-:W-:Y:S02]  /*0480*/  LEA.HI R12, R7, R180, RZ, 0x7 ;  /* 0x000000b4070c7211 */ /* 0x000fe400078f38ff */
[----:B------:R-:W-:Y:S02]  /*0490*/  SHF.R.S32.HI R9, RZ, 0x6, R9 ;  /* 0x00000006ff097819 */ /* 0x000fe40000011409 */
[----:B------:R-:W-:-:S02]  /*04a0*/  LEA.HI R2, R2, R13, RZ, 0x3 ;  /* 0x0000000d02027211 */ /* 0x000fc400078f18ff */
[----:B------:R-:W-:Y:S01]  /*04b0*/  LOP3.LUT R11, R176, 0xffffffe0, RZ, 0xc0, !PT ;  /* 0xffffffe0b00b7812 */ /* 0x000fe200078ec0ff */
[----:B------:R-:W-:Y:S01]  /*04c0*/  IMAD R6, R9, 0x800, R10 ;  /* 0x0000080009067824 */ /* 0x000fe200078e020a */
[----:B------:R-:W-:Y:S01]  /*04d0*/  LOP3.LUT R5, R5, 0x7ffffffc, RZ, 0xc0, !PT ;  /* 0x7ffffffc05057812 */ /* 0x000fe200078ec0ff */
[----:B------:R-:W-:Y:S01]  /*04e0*/  IMAD R184, R9, 0x200, R184 ;  /* 0x0000020009b87824 */ /* 0x000fe200078e02b8 */
[----:B------:R-:W-:Y:S01]  /*04f0*/  SHF.R.S32.HI R12, RZ, 0x7, R12 ;  /* 0x00000007ff0c7819 */ /* 0x000fe2000001140c */
[----:B------:R-:W-:Y:S01]  /*0500*/  IMAD.IADD R182, R180, 0x1, -R11 ;  /* 0x00000001b4b67824 */ /* 0x000fe200078e0a0b */
[C---:B------:R-:W-:Y:S01]  /*0510*/  R2P PR, R192.reuse, 0x6 ;  /* 0x00000006c0007804 */ /* 0x040fe20000000000 */
[----:B------:R-:W-:Y:S01]  /*0520*/  IMAD.SHL.U32 R192, R192, 0x40, RZ ;  /* 0x00000040c0c07824 */ /* 0x000fe200078e00ff */
[----:B------:R-:W-:Y:S01]  /*0530*/  LOP3.LUT R4, R2, 0xfffffff8, RZ, 0xc0, !PT ;  /* 0xfffffff802047812 */ /* 0x000fe200078ec0ff */
[----:B------:R-:W-:Y:S01]  /*0540*/  IMAD.IADD R7, R180, 0x1, -R5 ;  /* 0x00000001b4077824 */ /* 0x000fe200078e0a05 */
[----:B------:R-:W-:Y:S01]  /*0550*/  LEA.HI R176, R176, R183, RZ, 0x1 ;  /* 0x000000b7b0b07211 */ /* 0x000fe200078f08ff */
[----:B------:R-:W-:Y:S01]  /*0560*/  IMAD.SHL.U32 R180, R180, 0x2, RZ ;  /* 0x00000002b4b47824 */ /* 0x000fe200078e00ff */
[----:B------:R-:W-:Y:S01]  /*0570*/  LOP3.LUT R169, R169, R8, RZ, 0x3c, !PT ;  /* 0x00000008a9a97212 */ /* 0x000fe200078e3cff */
[----:B------:R-:W-:Y:S01]  /*0580*/  IMAD.SHL.U32 R9, R9, 0x20, RZ ;  /* 0x0000002009097824 */ /* 0x000fe200078e00ff */
[----:B------:R-:W-:Y:S01]  /*0590*/  LOP3.LUT R176, R176, 0xfffffffe, RZ, 0xc0, !PT ;  /* 0xfffffffeb0b07812 */ /* 0x000fe200078ec0ff */
[----:B------:R-:W-:Y:S01]  /*05a0*/  IMAD.SHL.U32 R11, R12, 0x8, RZ ;  /* 0x000000080c0b7824 */ /* 0x000fe200078e00ff */
[----:B------:R-:W-:Y:S01]  /*05b0*/  LOP3.LUT R192, R192, 0x1c0, RZ, 0xc0, !PT ;  /* 0x000001c0c0c07812 */ /* 0x000fe200078ec0ff */
[----:B------:R-:W-:Y:S01]  /*05c0*/  IMAD.IADD R4, R13, 0x1, -R4 ;  /* 0x000000010d047824 */ /* 0x000fe200078e0a04 */
[----:B------:R-:W-:Y:S01]  /*05d0*/  LOP3.LUT R180, R9, 0x6, R180, 0xf8, !PT ;  /* 0x0000000609b47812 */ /* 0x000fe200078ef8b4 */
[----:B------:R-:W-:Y:S01]  /*05e0*/  IMAD.SHL.U32 R7, R7, 0x2, RZ ;  /* 0x0000000207077824 */ /* 0x000fe200078e00ff */
[----:B------:R-:W-:Y:S01]  /*05f0*/  LOP3.LUT R11, R11, 0x8, RZ, 0xc0, !PT ;  /* 0x000000080b0b7812 */ /* 0x000fe200078ec0ff */
[----:B------:R-:W-:Y:S01]  /*0600*/  IMAD.IADD R169, R6, 0x1, R169 ;  /* 0x0000000106a97824 */ /* 0x000fe200078e02a9 */
[----:B------:R-:W-:Y:S01]  /*0610*/  SHF.R.U32.HI R6, RZ, 0x3, R192 ;  /* 0x00000003ff067819 */ /* 0x000fe200000116c0 */
[----:B------:R-:W-:Y:S01]  /*0620*/  IMAD.IADD R176, R183, 0x1, -R176 ;  /* 0x00000001b7b07824 */ /* 0x000fe200078e0ab0 */
[----:B------:R-:W-:Y:S01]  /*0630*/  LOP3.LUT R9, R192, 0x20, R9, 0xf8, !PT ;  /* 0x00000020c0097812 */ /* 0x000fe200078ef809 */
[----:B------:R-:W-:Y:S01]  /*0640*/  IMAD R5, R12, 0x1000, R7 ;  /* 0x000010000c057824 */ /* 0x000fe200078e0207 */
[----:B------:R-:W-:Y:S01]  /*0650*/  LOP3.LUT R192, R6, R192, R11, 0x1e, !PT ;  /* 0x000000c006c07212 */ /* 0x000fe200078e1e0b */
[----:B------:R-:W-:Y:S01]  /*0660*/  IMAD.SHL.U32 R4, R4, 0x40, RZ ;  /* 0x0000004004047824 */ /* 0x000fe200078e00ff */
[----:B------:R-:W-:Y:S01]  /*0670*/  LOP3.LUT R9, R9, R6, RZ, 0x3c, !PT ;  /* 0x0000000609097212 */ /* 0x000fe200078e3cff */
[----:B------:R-:W-:Y:S01]  /*0680*/  IMAD R6, R176, 0x400, R5 ;  /* 0x00000400b0067824 */ /* 0x000fe200078e0205 */
[----:B------:R-:W-:Y:S01]  /*0690*/  SHF.R.S32.HI R181, RZ, 0x1f, R182 ;  /* 0x0000001fffb57819 */ /* 0x000fe200000114b6 */
[----:B------:R-:W-:Y:S01]  /*06a0*/  IMAD R7, R0, 0x400, R7 ;  /* 0x0000040000077824 */ /* 0x000fe200078e0207 */
[----:B------:R-:W-:Y:S01]  /*06b0*/  LOP3.LUT R5, R4, 0x1c0, RZ, 0xc0, !PT ;  /* 0x000001c004057812 */ /* 0x000fe200078ec0ff */
[----:B------:R-:W-:Y:S01]  /*06c0*/  IMAD.SHL.U32 R4, R3, 0x8, RZ ;  /* 0x0000000803047824 */ /* 0x000fe200078e00ff */
[----:B------:R-:W-:Y:S01]  /*06d0*/  LEA.HI R181, R181, R182, RZ, 0x2 ;  /* 0x000000b6b5b57211 */ /* 0x000fe200078f10ff */
[----:B------:R-:W-:Y:S01]  /*06e0*/  IMAD.SHL.U32 R3, R2, 0x40, RZ ;  /* 0x0000004002037824 */ /* 0x000fe200078e00ff */
[----:B------:R-:W-:Y:S01]  /*06f0*/  LOP3.LUT R174, R11, 0x10, R174, 0xf8, !PT ;  /* 0x000000100bae7812 */ /* 0x000fe200078ef8ae */
[----:B------:R-:W-:Y:S01]  /*0700*/  IMAD.IADD R193, R9, 0x1, R6 ;  /* 0x0000000109c17824 */ /* 0x000fe200078e0206 */
[----:B------:R-:W-:Y:S01]  /*0710*/  SHF.R.U32.HI R175, RZ, 0x3, R5 ;  /* 0x00000003ffaf7819 */ /* 0x000fe20000011605 */
[----:B------:R-:W1:Y:S01]  /*0720*/  LDC R6, c[0x0][0x2c4] ;  /* 0x0000b100ff067b82 */ /* 0x000e620000000800 */
[----:B------:R-:W-:Y:S01]  /*0730*/  SHF.R.S32.HI R181, RZ, 0x2, R181 ;  /* 0x00000002ffb57819 */ /* 0x000fe200000114b5 */
[----:B------:R-:W-:Y:S01]  /*0740*/  IMAD.IADD R192, R7, 0x1, R192 ;  /* 0x0000000107c07824 */ /* 0x000fe200078e02c0 */
[----:B------:R-:W-:-:S02]  /*0750*/  LOP3.LUT R4, R5, 0x8, R4, 0xf8, !PT ;  /* 0x0000000805047812 */ /* 0x000fc400078ef804 */
[----:B------:R-:W-:Y:S01]  /*0760*/  LOP3.LUT R3, R3, 0xfffffe00, RZ, 0xc0, !PT ;  /* 0xfffffe0003037812 */ /* 0x000fe200078ec0ff */
[----:B------:R-:W-:Y:S01]  /*0770*/  IMAD R181, R176, 0x10, R181 ;  /* 0x00000010b0b57824 */ /* 0x000fe200078e02b5 */
[----:B------:R-:W-:Y:S01]  /*0780*/  LOP3.LUT R174, R175, R174, R5, 0x1e, !PT ;  /* 0x000000aeafae7212 */ /* 0x000fe200078e1e05 */
[----:B------:R-:W-:Y:S01]  /*0790*/  IMAD.MOV.U32 R5, RZ, RZ, 0x20 ;  /* 0x00000020ff057424 */ /* 0x000fe200078e00ff */
[----:B------:R-:W-:Y:S01]  /*07a0*/  LOP3.LUT R175, R4, R175, RZ, 0x3c, !PT ;  /* 0x000000af04af7212 */ /* 0x000fe200078e3cff */
[--C-:B------:R-:W-:Y:S01]  /*07b0*/  IMAD R176, R176, 0x400, R3.reuse ;  /* 0x00000400b0b07824 */ /* 0x100fe200078e0203 */
[----:B------:R-:W-:Y:S01]  /*07c0*/  LEA R192, R192, UR6, 0x1 ;  /* 0x00000006c0c07c11 */ /* 0x000fe2000f8e08ff */
[----:B------:R-:W-:Y:S01]  /*07d0*/  IMAD R0, R0, 0x400, R3 ;  /* 0x0000040000007824 */ /* 0x000fe200078e0203 */
[C---:B------:R-:W-:Y:S01]  /*07e0*/  SEL R2, R5.reuse, 0xffffffe0, !P4 ;  /* 0xffffffe005027807 */ /* 0x040fe20006000000 */
[----:B------:R-:W-:Y:S01]  /*07f0*/  IMAD.IADD R176, R176, 0x1, R175 ;  /* 0x00000001b0b07824 */ /* 0x000fe200078e02af */
[----:B------:R-:W-:Y:S01]  /*0800*/  SEL R5, R5, 0xffffffe0, !P1 ;  /* 0xffffffe005057807 */ /* 0x000fe20004800000 */
[----:B------:R-:W-:Y:S01]  /*0810*/  IMAD.IADD R175, R175, 0x1, R0 ;  /* 0x00000001afaf7824 */ /* 0x000fe200078e0200 */
[----:B------:R-:W-:Y:S01]  /*0820*/  LEA R169, R169, UR5, 0x1 ;  /* 0x00000005a9a97c11 */ /* 0x000fe2000f8e08ff */
[----:B------:R-:W-:Y:S01]  /*0830*/  IMAD.MOV.U32 R0, RZ, RZ, 0x40 ;  /* 0x00000040ff007424 */ /* 0x000fe200078e00ff */
[----:B------:R-:W-:Y:S01]  /*0840*/  LEA R193, R193, UR5, 0x1 ;  /* 0x00000005c1c17c11 */ /* 0x000fe2000f8e08ff */
[----:B------:R-:W-:Y:S01]  /*0850*/  IMAD.MOV.U32 R4, RZ, RZ, -0x10 ;  /* 0xfffffff0ff047424 */ /* 0x000fe200078e00ff */
[----:B------:R-:W-:Y:S01]  /*0860*/  LOP3.LUT R174, R174, R3, RZ, 0xfc, !PT ;  /* 0x00000003aeae7212 */ /* 0x000fe200078efcff */
[----:B------:R-:W-:Y:S01]  /*0870*/  VIADD R191, R181, 0xffffffc0 ;  /* 0xffffffc0b5bf7836 */ /* 0x000fe20000000000 */
[----:B------:R-:W-:Y:S01]  /*0880*/  SEL R0, R0, 0xffffffc0, !P3 ;  /* 0xffffffc000007807 */ /* 0x000fe20005800000 */
[----:B------:R-:W-:Y:S01]  /*0890*/  VIADD R194, R192, 0x40 ;  /* 0x00000040c0c27836 */ /* 0x000fe20000000000 */
[----:B------:R-:W-:Y:S01]  /*08a0*/  SEL R4, R4, 0x10, !P0 ;  /* 0x0000001004047807 */ /* 0x000fe20004000000 */
[----:B------:R-:W-:Y:S01]  /*08b0*/  IMAD.IADD R197, R193, 0x1, R5 ;  /* 0x00000001c1c57824 */ /* 0x000fe200078e0205 */
[----:B------:R-:W-:Y:S01]  /*08c0*/  SHF.R.S32.HI R190, RZ, 0x1f, R191 ;  /* 0x0000001fffbe7819 */ /* 0x000fe200000114bf */
[--C-:B------:R-:W-:Y:S01]  /*08d0*/  IMAD.IADD R3, R0, 0x1, R169.reuse ;  /* 0x0000000100037824 */ /* 0x100fe200078e02a9 */
[----:B------:R-:W-:Y:S01]  /*08e0*/  LOP3.LUT R173, R10, R173, R8, 0xf6, !PT ;  /* 0x000000ad0aad7212 */ /* 0x000fe200078ef608 */
[----:B------:R-:W-:Y:S01]  /*08f0*/  @P2 VIADD R194, R192, 0xffffffc0 ;  /* 0xffffffc0c0c22836 */ /* 0x000fe20000000000 */
[----:B------:R-:W-:Y:S01]  /*0900*/  SHF.L.U64.HI R190, R191, 0x2, R190 ;  /* 0x00000002bfbe7819 */ /* 0x000fe200000102be */
[----:B------:R-:W-:Y:S01]  /*0910*/  IMAD.IADD R168, R2, 0x1, R169 ;  /* 0x0000000102a87824 */ /* 0x000fe200078e02a9 */
[----:B------:R-:W-:Y:S01]  /*0920*/  SHF.R.S32.HI R188, RZ, 0x1f, R181 ;  /* 0x0000001fffbc7819 */ /* 0x000fe200000114b5 */
[----:B------:R-:W-:Y:S01]  /*0930*/  VIADD R195, R192, 0x420 ;  /* 0x00000420c0c37836 */ /* 0x000fe20000000000 */
[----:B-1----:R-:W-:Y:S01]  /*0940*/  IADD3 R189, R181, 0x1, -R6 ;  /* 0x00000001b5bd7810 */ /* 0x002fe20007ffe806 */
[----:B------:R-:W-:Y:S01]  /*0950*/  IMAD.SHL.U32 R191, R191, 0x4, RZ ;  /* 0x00000004bfbf7824 */ /* 0x000fe200078e00ff */
[----:B------:R-:W-:Y:S01]  /*0960*/  LEA R173, R173, UR5, 0x1 ;  /* 0x00000005adad7c11 */ /* 0x000fe2000f8e08ff */
[----:B------:R-:W-:Y:S01]  /*0970*/  IMAD.IADD R2, R2, 0x1, R3 ;  /* 0x0000000102027824 */ /* 0x000fe200078e0203 */
[----:B------:R-:W-:Y:S01]  /*0980*/  LEA R175, R175, UR4, 0x1 ;  /* 0x00000004afaf7c11 */ /* 0x000fe2000f8e08ff */
[----:B------:R-:W-:-:S02]  /*0990*/  IMAD.IADD R198, R193, 0x1, R4 ;  /* 0x00000001c1c67824 */ /* 0x000fc400078e0204 */
[C---:B------:R-:W-:Y:S02]  /*09a0*/  IMAD.IADD R196, R5.reuse, 0x1, R192 ;  /* 0x0000000105c47824 */ /* 0x040fe400078e02c0 */
[----:B------:R-:W-:Y:S02]  /*09b0*/  @P1 VIADD R195, R192, 0x3e0 ;  /* 0x000003e0c0c31836 */ /* 0x000fe40000000000 */
[----:B------:R-:W-:Y:S02]  /*09c0*/  IMAD.IADD R213, R4, 0x1, R197 ;  /* 0x0000000104d57824 */ /* 0x000fe400078e02c5 */
[----:B------:R-:W-:-:S07]  /*09d0*/  IMAD.IADD R206, R5, 0x1, R194 ;  /* 0x0000000105ce7824 */ /* 0x000fce00078e02c2 */
.L_x_78:
[----:B------:R-:W-:Y:S02]  /*09e0*/  ULDC.64 UR6, c[0x0][0x308] ;  /* 0x0000c20000067ab9 */ /* 0x000fe40000000a00 */
[----:B------:R-:W-:-:S04]  /*09f0*/  UISETP.NE.U32.AND UP1, UPT, UR6, URZ, UPT ;  /* 0x0000003f0600728c */ /* 0x000fc8000bf25070 */
[----:B------:R-:W-:-:S03]  /*0a00*/  UISETP.NE.AND.EX UP1, UPT, UR7, URZ, UPT, UP1 ;  /* 0x0000003f0700728c */ /* 0x000fc6000bf25310 */
[----:B------:R-:W-:Y:S02]  /*0a10*/  ULDC.64 UR6, c[0x0][0x300] ;  /* 0x0000c00000067ab9 */ /* 0x000fe40000000a00 */
[----:B------:R-:W-:Y:S02]  /*0a20*/  ISETP.NE.U32.AND P1, PT, RZ, UR6, PT ;  /* 0x00000006ff007c0c */ /* 0x000fe4000bf25070 */
[----:B------:R-:W-:Y:S02]  /*0a30*/  PLOP3.LUT P0, PT, PT, PT, UP1, 0x80, 0x0 ;  /* 0x000000000000781c */ /* 0x000fe40003f0f018 */
[----:B------:R-:W-:Y:S02]  /*0a40*/  ISETP.NE.AND.EX P1, PT, RZ, UR7, PT, P1 ;  /* 0x00000007ff007c0c */ /* 0x000fe4000bf25310 */
[----:B------:R-:W-:-:S09]  /*0a50*/  @UP1 ULDC.64 UR6, c[0x0][0x308] ;  /* 0x0000c20000061ab9 */ /* 0x000fd20000000a00 */
[----:B------:R-:W1:Y:S02]  /*0a60*/  @P0 S2R R0, SR_CTAID.Y ;  /* 0x0000000000000919 */ /* 0x000e640000002600 */
[----:B--2---:R-:W2:Y:S01]  /*0a70*/  @P1 LDC.64 R6, c[0x0][0x300] ;  /* 0x0000c000ff061b82 */ /* 0x004ea20000000a00 */
[----:B------:R-:W2:Y:S01]  /*0a80*/  @P1 S2R R4, SR_CTAID.Y ;  /* 0x0000000000041919 */ /* 0x000ea20000002600 */
[----:B-1----:R-:W-:Y:S01]  /*0a90*/  @P0 R2UR UR4, R0 ;  /* 0x00000000000402ca */ /* 0x002fe200000e0000 */
[----:B--2---:R-:W-:-:S06]  /*0aa0*/  @P1 IMAD.WIDE R4, R4, 0x4, R6 ;  /* 0x0000000404041825 */ /* 0x004fcc00078e0206 */
[----:B------:R-:W2:Y:S06]  /*0ab0*/  @P1 LDG.E R4, desc[UR40][R4.64] ;  /* 0x0000002804041981 */ /* 0x000eac000c1e1900 */
[----:B------:R-:W-:-:S06]  /*0ac0*/  @UP1 UIMAD.WIDE UR6, UR4, 0x4, UR6 ;  /* 0x00000004040618a5 */ /* 0x000fcc000f8e0206 */
[----:B------:R-:W-:Y:S02]  /*0ad0*/  IMAD.U32 R6, RZ, RZ, UR6 ;  /* 0x00000006ff067e24 */ /* 0x000fe4000f8e00ff */
[----:B------:R-:W-:Y:S01]  /*0ae0*/  IMAD.U32 R7, RZ, RZ, UR7 ;  /* 0x00000007ff077e24 */ /* 0x000fe2000f8e00ff */
[----:B------:R-:W-:Y:S01]  /*0af0*/  UMOV UR23, URZ ;  /* 0x0000003f00177c82 */ /* 0x000fe20008000000 */
[----:B------:R-:W-:-:S03]  /*0b00*/  @!UP1 ULDC.64 UR6, c[0x0][0x318] ;  /* 0x0000c60000069ab9 */ /* 0x000fc60000000a00 */
[----:B------:R-:W3:Y:S01]  /*0b10*/  @P0 LDG.E R0, desc[UR40][R6.64] ;  /* 0x0000002806000981 */ /* 0x000ee2000c1e1900 */
[----:B------:R-:W-:-:S04]  /*0b20*/  @!UP1 UISETP.NE.U32.AND UP0, UPT, UR6, URZ, UPT ;  /* 0x0000003f0600928c */ /* 0x000fc8000bf05070 */
[----:B------:R-:W-:-:S03]  /*0b30*/  @!UP1 UISETP.NE.AND.EX UP0, UPT, UR7, URZ, UPT, UP0 ;  /* 0x0000003f0700928c */ /* 0x000fc6000bf05300 */
[----:B------:R-:W-:Y:S02]  /*0b40*/  @!UP1 ULDC.64 UR6, c[0x0][0x2c8] ;  /* 0x0000b20000069ab9 */ /* 0x000fe40000000a00 */
[----:B------:R-:W-:Y:S02]  /*0b50*/  @!UP1 USEL UR7, UR7, URZ, UP0 ;  /* 0x0000003f07079287 */ /* 0x000fe40008000000 */
[----:B------:R-:W-:Y:S01]  /*0b60*/  USHF.L.U32 UR37, UR18, 0x7, URZ ;  /* 0x0000000712257899 */ /* 0x000fe2000800063f */
[----:B--2---:R-:W-:Y:S02]  /*0b70*/  @P1 R2UR UR23, R4 ;  /* 0x00000000041712ca */ /* 0x004fe400000e0000 */
[----:B---3--:R-:W-:-:S13]  /*0b80*/  @P0 R2UR UR38, R0 ;  /* 0x00000000002602ca */ /* 0x008fda00000e0000 */
[----:B------:R-:W-:Y:S02]  /*0b90*/  @UP1 UIADD3 UR38, UR38, -UR23, URZ ;  /* 0x8000001726261290 */ /* 0x000fe4000fffe03f */
[----:B------:R-:W-:-:S04]  /*0ba0*/  @!UP1 UIADD3 UR38, UR7, UR6, -UR23 ;  /* 0x0000000607269290 */ /* 0x000fc8000fffe817 */
[----:B------:R-:W-:-:S06]  /*0bb0*/  UISETP.GE.AND UP0, UPT, UR37, UR38, UPT ;  /* 0x000000262500728c */ /* 0x000fcc000bf06270 */
[----:B------:R-:W-:-:S13]  /*0bc0*/  PLOP3.LUT P0, PT, PT, PT, UP0, 0x80, 0x0 ;  /* 0x000000000000781c */ /* 0x000fda0003f0f008 */
[----:B-----5:R-:W-:Y:S05]  /*0bd0*/  @P0 BRA `(.L_x_70) ;  /* 0x0000004c00340947 */ /* 0x020fea0003800000 */
[----:B------:R-:W1:Y:S01]  /*0be0*/  LDC R0, c[0x0][0x278] ;  /* 0x00009e00ff007b82 */ /* 0x000e620000000800 */
[----:B------:R-:W2:Y:S01]  /*0bf0*/  S2R R4, SR_CTAID.Z ;  /* 0x0000000000047919 */ /* 0x000ea20000002700 */
[----:B------:R-:W-:Y:S01]  /*0c00*/  IMAD.MOV.U32 R8, RZ, RZ, RZ ;  /* 0x000000ffff087224 */ /* 0x000fe200078e00ff */
[----:B------:R-:W-:Y:S01]  /*0c10*/  ULDC.64 UR6, c[0x0][0x2f0] ;  /* 0x0000bc0000067ab9 */ /* 0x000fe20000000a00 */
[----:B------:R-:W-:Y:S01]  /*0c20*/  ULDC UR4, c[0x0][0x2c4] ;  /* 0x0000b10000047ab9 */ /* 0x000fe20000000800 */
[----:B------:R-:W-:Y:S02]  /*0c30*/  UISETP.NE.U32.AND UP1, UPT, UR6, URZ, UPT ;  /* 0x0000003f0600728c */ /* 0x000fe4000bf25070 */
[----:B------:R-:W-:Y:S01]  /*0c40*/  UIADD3 UR9, UR4, 0x3f, URZ ;  /* 0x0000003f04097890 */ /* 0x000fe2000fffe03f */
[----:B------:R-:W-:Y:S01]  /*0c50*/  ULDC.U8 UR6, c[0x0][0x3d8] ;  /* 0x0000f60000067ab9 */ /* 0x000fe20000000000 */
[----:B------:R-:W-:Y:S01]  /*0c60*/  ULDC UR27, c[0x0][0x270] ;  /* 0x00009c00001b7ab9 */ /* 0x000fe20000000800 */
[----:B------:R-:W-:-:S02]  /*0c70*/  UISETP.NE.AND UP0, UPT, UR6, URZ, UPT ;  /* 0x0000003f0600728c */ /* 0x000fc4000bf05270 */
[----:B------:R-:W-:Y:S01]  /*0c80*/  USHF.R.S32.HI UR36, URZ, 0x1f, UR9 ;  /* 0x0000001f3f247899 */ /* 0x000fe20008011409 */
[----:B------:R-:W-:Y:S01]  /*0c90*/  ULDC UR26, c[0x0][0x2dc] ;  /* 0x0000b700001a7ab9 */ /* 0x000fe20000000800 */
[----:B------:R-:W-:Y:S02]  /*0ca0*/  UISETP.NE.AND.EX UP1, UPT, UR7, URZ, UPT, UP1 ;  /* 0x0000003f0700728c */ /* 0x000fe4000bf25310 */
[----:B------:R-:W-:Y:S02]  /*0cb0*/  ULEA.HI UR36, UR36, UR9, URZ, 0x6 ;  /* 0x0000000924247291 */ /* 0x000fe4000f8f303f */
[----:B------:R-:W-:Y:S02]  /*0cc0*/  UIMAD UR33, UR17, UR26, URZ ;  /* 0x0000001a112172a4 */ /* 0x000fe4000f8e023f */
[----:B------:R-:W-:Y:S01]  /*0cd0*/  ULOP3.LUT UR42, UR36, 0xffffffc0, URZ, 0xc0, !UPT ;  /* 0xffffffc0242a7892 */ /* 0x000fe2000f8ec03f */
[----:B-1----:R-:W-:Y:S01]  /*0ce0*/  IABS R7, R0 ;  /* 0x0000000000077213 */ /* 0x002fe20000000000 */
[----:B------:R-:W-:Y:S01]  /*0cf0*/  @UP0 UIMAD UR8, UR16, UR4, URZ ;  /* 0x00000004100802a4 */ /* 0x000fe2000f8e023f */
[----:B------:R-:W-:Y:S01]  /*0d00*/  ISETP.NE.AND P1, PT, R0, RZ, PT ;  /* 0x000000ff0000720c */ /* 0x000fe20003f25270 */
[----:B------:R-:W-:Y:S01]  /*0d10*/  @!UP0 UIMAD UR6, UR16, UR27, UR17 ;  /* 0x0000001b100682a4 */ /* 0x000fe2000f8e0211 */
[----:B------:R-:W1:Y:S01]  /*0d20*/  I2F.RP R6, R7 ;  /* 0x0000000700067306 */ /* 0x000e620000209400 */
[----:B------:R-:W-:Y:S01]  /*0d30*/  UIADD3 UR42, UR42, -0x40, URZ ;  /* 0xffffffc02a2a7890 */ /* 0x000fe2000fffe03f */
[----:B------:R-:W-:Y:S01]  /*0d40*/  ULDC.U8 UR7, c[0x0][0x480] ;  /* 0x0001200000077ab9 */ /* 0x000fe20000000000 */
[----:B------:R-:W-:Y:S01]  /*0d50*/  @UP0 ULDC UR44, c[0x0][0x2e4] ;  /* 0x0000b900002c0ab9 */ /* 0x000fe20000000800 */
[----:B--2---:R-:W-:Y:S01]  /*0d60*/  IABS R4, R4 ;  /* 0x0000000400047213 */ /* 0x004fe20000000000 */
[----:B------:R-:W-:-:S02]  /*0d70*/  @UP0 UIMAD UR44, UR17, UR44, UR8 ;  /* 0x0000002c112c02a4 */ /* 0x000fc4000f8e0208 */
[----:B------:R-:W-:Y:S02]  /*0d80*/  USHF.R.S32.HI UR47, URZ, 0x1f, UR23 ;  /* 0x0000001f3f2f7899 */ /* 0x000fe40008011417 */
[----:B------:R-:W-:Y:S02]  /*0d90*/  USHF.R.S32.HI UR39, URZ, 0x1f, UR37 ;  /* 0x0000001f3f277899 */ /* 0x000fe40008011425 */
[----:B------:R-:W-:Y:S02]  /*0da0*/  USHF.R.S32.HI UR31, URZ, 0x1f, UR27 ;  /* 0x0000001f3f1f7899 */ /* 0x000fe4000801141b */
[----:B------:R-:W-:Y:S01]  /*0db0*/  USHF.R.S32.HI UR30, URZ, 0x1f, UR33 ;  /* 0x0000001f3f1e7899 */ /* 0x000fe20008011421 */
[----:B-1----:R-:W1:Y:S01]  /*0dc0*/  MUFU.RCP R9, R6 ;  /* 0x0000000600097308 */ /* 0x002e620000001000 */
[----:B------:R-:W-:Y:S02]  /*0dd0*/  USEL UR29, UR34, URZ, UP1 ;  /* 0x0000003f221d7287 */ /* 0x000fe40008800000 */
[----:B------:R-:W-:-:S02]  /*0de0*/  USEL UR28, UR35, URZ, UP1 ;  /* 0x0000003f231c7287 */ /* 0x000fc40008800000 */
[----:B------:R-:W-:Y:S02]  /*0df0*/  USHF.R.S32.HI UR36, URZ, 0x6, UR36 ;  /* 0x000000063f247899 */ /* 0x000fe40008011424 */
[----:B------:R-:W-:Y:S02]  /*0e00*/  @!UP0 UIMAD UR44, UR6, UR4, URZ ;  /* 0x00000004062c82a4 */ /* 0x000fe4000f8e023f */
[----:B------:R-:W-:Y:S01]  /*0e10*/  USHF.R.S32.HI UR43, URZ, 0x1f, UR42 ;  /* 0x0000001f3f2b7899 */ /* 0x000fe2000801142a */
[----:B-1----:R-:W-:Y:S01]  /*0e20*/  VIADD R9, R9, 0xffffffe ;  /* 0x0ffffffe09097836 */ /* 0x002fe20000000000 */
[----:B------:R-:W1:Y:S05]  /*0e30*/  S2R R6, SR_CTAID.X ;  /* 0x0000000000067919 */ /* 0x000e6a0000002500 */
[----:B------:R-:W2:Y:S02]  /*0e40*/  F2I.FTZ.U32.TRUNC.NTZ R9, R9 ;  /* 0x0000000900097305 */ /* 0x000ea4000021f000 */
[----:B--2---:R-:W-:-:S04]  /*0e50*/  IMAD.MOV R5, RZ, RZ, -R9 ;  /* 0x000000ffff057224 */ /* 0x004fc800078e0a09 */
[----:B------:R-:W-:-:S04]  /*0e60*/  IMAD R5, R5, R7, RZ ;  /* 0x0000000705057224 */ /* 0x000fc800078e02ff */
[----:B------:R-:W-:-:S06]  /*0e70*/  IMAD.HI.U32 R5, R9, R5, R8 ;  /* 0x0000000509057227 */ /* 0x000fcc00078e0008 */
[----:B------:R-:W-:-:S04]  /*0e80*/  IMAD.HI.U32 R16, R5, R4, RZ ;  /* 0x0000000405107227 */ /* 0x000fc800078e00ff */
[----:B------:R-:W-:-:S04]  /*0e90*/  IMAD.MOV R8, RZ, RZ, -R16 ;  /* 0x000000ffff087224 */ /* 0x000fc800078e0a10 */
[C---:B------:R-:W-:Y:S02]  /*0ea0*/  IMAD R8, R7.reuse, R8, R4 ;  /* 0x0000000807087224 */ /* 0x040fe400078e0204 */
[----:B------:R-:W1:Y:S03]  /*0eb0*/  LDC.64 R4, c[0x0][0x488] ;  /* 0x00012200ff047b82 */ /* 0x000e660000000a00 */
[----:B------:R-:W-:-:S13]  /*0ec0*/  ISETP.GT.U32.AND P2, PT, R7, R8, PT ;  /* 0x000000080700720c */ /* 0x000fda0003f44070 */
[----:B------:R-:W-:Y:S01]  /*0ed0*/  @!P2 IADD3 R8, R8, -R7, RZ ;  /* 0x800000070808a210 */ /* 0x000fe20007ffe0ff */
[----:B------:R-:W-:-:S03]  /*0ee0*/  @!P2 VIADD R16, R16, 0x1 ;  /* 0x000000011010a836 */ /* 0x000fc60000000000 */
[----:B------:R-:W-:Y:S02]  /*0ef0*/  ISETP.GE.U32.AND P3, PT, R8, R7, PT ;  /* 0x000000070800720c */ /* 0x000fe40003f66070 */
[----:B------:R-:W-:Y:S01]  /*0f00*/  LOP3.LUT R7, R0, UR17, RZ, 0x3c, !PT ;  /* 0x0000001100077c12 */ /* 0x000fe2000f8e3cff */
[----:B-1----:R-:W-:-:S03]  /*0f10*/  IMAD.WIDE.U32 R14, R6, R4, RZ ;  /* 0x00000004060e7225 */ /* 0x002fc600078e00ff */
[----:B------:R-:W-:Y:S01]  /*0f20*/  ISETP.GE.AND P0, PT, R7, RZ, PT ;  /* 0x000000ff0700720c */ /* 0x000fe20003f06270 */
[----:B------:R-:W-:-:S06]  /*0f30*/  IMAD R5, R6, R5, R15 ;  /* 0x0000000506057224 */ /* 0x000fcc00078e020f */
[----:B------:R-:W-:Y:S01]  /*0f40*/  @P3 VIADD R16, R16, 0x1 ;  /* 0x0000000110103836 */ /* 0x000fe20000000000 */
[----:B------:R-:W-:-:S04]  /*0f50*/  ISETP.NE.AND P3, PT, RZ, UR7, PT ;  /* 0x00000007ff007c0c */ /* 0x000fc8000bf65270 */
[----:B------:R-:W-:Y:S02]  /*0f60*/  SEL R14, R14, RZ, P3 ;  /* 0x000000ff0e0e7207 */ /* 0x000fe40001800000 */
[----:B------:R-:W-:Y:S02]  /*0f70*/  @!P0 IADD3 R16, -R16, RZ, RZ ;  /* 0x000000ff10108210 */ /* 0x000fe40007ffe1ff */
[----:B------:R-:W-:Y:S02]  /*0f80*/  PLOP3.LUT P0, PT, PT, PT, UP0, 0x80, 0x0 ;  /* 0x000000000000781c */ /* 0x000fe40003f0f008 */
[----:B------:R-:W-:Y:S02]  /*0f90*/  @!P1 LOP3.LUT R16, RZ, R0, RZ, 0x33, !PT ;  /* 0x00000000ff109212 */ /* 0x000fe400078e33ff */
[----:B------:R-:W-:Y:S02]  /*0fa0*/  SEL R0, R5, RZ, P3 ;  /* 0x000000ff05007207 */ /* 0x000fe40001800000 */
[----:B------:R-:W-:-:S07]  /*0fb0*/  SHF.R.S32.HI R15, RZ, 0x1f, R16 ;  /* 0x0000001fff0f7819 */ /* 0x000fce0000011410 */
[----:B------:R-:W-:Y:S05]  /*0fc0*/  @!P0 BRA `(.L_x_71) ;  /* 0x0000000000208947 */ /* 0x000fea0003800000 */
[----:B------:R-:W-:Y:S01]  /*0fd0*/  ULDC UR25, c[0x0][0x2d4] ;  /* 0x0000b50000197ab9 */ /* 0x000fe20000000800 */
[----:B------:R-:W-:Y:S01]  /*0fe0*/  ULDC UR7, c[0x0][0x2c0] ;  /* 0x0000b00000077ab9 */ /* 0x000fe20000000800 */
[----:B------:R-:W-:Y:S01]  /*0ff0*/  UIADD3 UR8, UR25, 0x80, URZ ;  /* 0x0000008019087890 */ /* 0x000fe2000fffe03f */
[----:B------:R-:W-:Y:S02]  /*1000*/  ULDC UR6, c[0x0][0x2e4] ;  /* 0x0000b90000067ab9 */ /* 0x000fe40000000800 */
[----:B------:R-:W-:Y:S02]  /*1010*/  ULEA UR6, UR7, UR6, 0x7 ;  /* 0x0000000607067291 */ /* 0x000fe4000f8e383f */
[----:B------:R-:W-:-:S04]  /*1020*/  UIMAD UR8, UR8, UR16, URZ ;  /* 0x00000010080872a4 */ /* 0x000fc8000f8e023f */
[----:B------:R-:W-:Y:S01]  /*1030*/  UIMAD UR32, UR6, UR17, UR8 ;  /* 0x00000011062072a4 */ /* 0x000fe2000f8e0208 */
[----:B------:R-:W-:Y:S11]  /*1040*/  BRA `(.L_x_72) ;  /* 0x00000000000c7947 */ /* 0x000ff60003800000 */
.L_x_71:
[----:B------:R-:W-:Y:S01]  /*1050*/  UIMAD UR32, UR16, UR27, UR17 ;  /* 0x0000001b102072a4 */ /* 0x000fe2000f8e0211 */
[----:B------:R-:W-:-:S03]  /*1060*/  ULDC UR25, c[0x0][0x2d4] ;  /* 0x0000b50000197ab9 */ /* 0x000fc60000000800 */
[----:B------:R-:W-:-:S12]  /*1070*/  UIMAD UR32, UR32, UR25, URZ ;  /* 0x00000019202072a4 */ /* 0x000fd8000f8e023f */
.L_x_72:
[----:B------:R-:W1:Y:S01]  /*1080*/  LDC.64 R8, c[0x0][0x240] ;  /* 0x00009000ff087b82 */ /* 0x000e620000000a00 */
[----:B------:R-:W-:Y:S01]  /*1090*/  SHF.R.S32.HI R4, RZ, 0x1f, R185 ;  /* 0x0000001fff047819 */ /* 0x000fe200000114b9 */
[----:B------:R-:W-:Y:S01]  /*10a0*/  ULDC.64 UR8, c[0x0][0x250] ;  /* 0x0000940000087ab9 */ /* 0x000fe20000000a00 */
[C---:B------:R-:W-:Y:S01]  /*10b0*/  IADD3 R23, P0, R185.reuse, UR42, RZ ;  /* 0x0000002ab9177c10 */ /* 0x040fe2000ff1e0ff */
[----:B------:R-:W-:Y:S01]  /*10c0*/  ULDC.64 UR6, c[0x0][0x248] ;  /* 0x0000920000067ab9 */ /* 0x000fe20000000a00 */
[----:B------:R-:W-:Y:S01]  /*10d0*/  SHF.R.S32.HI R187, RZ, 0x1f, R186 ;  /* 0x0000001fffbb7819 */ /* 0x000fe200000114ba */
[C---:B------:R-:W-:Y:S01]  /*10e0*/  IMAD R24, R4.reuse, UR8, RZ ;  /* 0x0000000804187c24 */ /* 0x040fe2000f8e02ff */
[C---:B------:R-:W-:Y:S01]  /*10f0*/  IADD3.X R21, R4.reuse, UR43, RZ, P0, !PT ;  /* 0x0000002b04157c10 */ /* 0x040fe200087fe4ff */
[----:B------:R-:W2:Y:S01]  /*1100*/  LDC.64 R10, c[0x0][0x418] ;  /* 0x00010600ff0a7b82 */ /* 0x000ea20000000a00 */
[----:B------:R-:W-:Y:S01]  /*1110*/  IMAD R4, R4, UR6, RZ ;  /* 0x0000000604047c24 */ /* 0x000fe2000f8e02ff */
[----:B------:R-:W-:Y:S01]  /*1120*/  ULDC.64 UR10, c[0x0][0x258] ;  /* 0x00009600000a7ab9 */ /* 0x000fe20000000a00 */
[C---:B------:R-:W-:Y:S01]  /*1130*/  IMAD.WIDE.U32 R26, R185.reuse, UR6, RZ ;  /* 0x00000006b91a7c25 */ /* 0x040fe2000f8e00ff */
[----:B------:R-:W-:Y:S01]  /*1140*/  UIMAD UR45, UR21, UR10, URZ ;  /* 0x0000000a152d72a4 */ /* 0x000fe2000f8e023f */
[----:B------:R-:W-:Y:S01]  /*1150*/  LEA R212, R184, UR5, 0x1 ;  /* 0x00000005b8d47c11 */ /* 0x000fe2000f8e08ff */
[----:B------:R-:W-:Y:S01]  /*1160*/  ULDC.64 UR12, c[0x0][0x428] ;  /* 0x00010a00000c7ab9 */ /* 0x000fe20000000a00 */
[C---:B------:R-:W-:Y:S01]  /*1170*/  IMAD R19, R185.reuse, UR7, R4 ;  /* 0x00000007b9137c24 */ /* 0x040fe2000f8e0204 */
[----:B------:R-:W3:Y:S01]  /*1180*/  LDC.64 R12, c[0x0][0x228] ;  /* 0x00008a00ff0c7b82 */ /* 0x000ee20000000a00 */
[----:B------:R-:W-:Y:S01]  /*1190*/  IMAD.WIDE.U32 R28, R185, UR8, RZ ;  /* 0x00000008b91c7c25 */ /* 0x000fe2000f8e00ff */
[----:B------:R-:W-:-:S02]  /*11a0*/  UIMAD UR46, UR21, UR12, URZ ;  /* 0x0000000c152e72a4 */ /* 0x000fc4000f8e023f */
[----:B------:R-:W-:Y:S01]  /*11b0*/  UIADD3 UR23, UP0, UR37, UR23, URZ ;  /* 0x0000001725177290 */ /* 0x000fe2000ff1e03f */
[----:B------:R-:W-:Y:S01]  /*11c0*/  IMAD R24, R185, UR9, R24 ;  /* 0x00000009b9187c24 */ /* 0x000fe2000f8e0218 */
[----:B------:R-:W-:Y:S01]  /*11d0*/  UIMAD UR45, UR17, UR11, UR45 ;  /* 0x0000000b112d72a4 */ /* 0x000fe2000f8e022d */
[----:B------:R-:W-:Y:S01]  /*11e0*/  IMAD.IADD R19, R27, 0x1, R19 ;  /* 0x000000011b137824 */ /* 0x000fe200078e0213 */
[----:B------:R-:W4:Y:S01]  /*11f0*/  LDC.64 R6, c[0x0][0x420] ;  /* 0x00010800ff067b82 */ /* 0x000f220000000a00 */
[-C--:B-1----:R-:W-:Y:S01]  /*1200*/  IMAD R18, R21, R8.reuse, RZ ;  /* 0x0000000815127224 */ /* 0x082fe200078e02ff */
[----:B------:R-:W-:Y:S01]  /*1210*/  UIMAD UR46, UR17, UR13, UR46 ;  /* 0x0000000d112e72a4 */ /* 0x000fe2000f8e022e */
[C---:B------:R-:W-:Y:S01]  /*1220*/  IMAD.WIDE.U32 R30, R23.reuse, R8, R186 ;  /* 0x00000008171e7225 */ /* 0x040fe200078e00ba */
[----:B------:R-:W-:Y:S01]  /*1230*/  UIADD3.X UR39, UR47, UR39, URZ, UP0, !UPT ;  /* 0x000000272f277290 */ /* 0x000fe200087fe43f */
[----:B------:R-:W-:Y:S02]  /*1240*/  ULDC.64 UR48, c[0x0][0x2b0] ;  /* 0x0000ac0000307ab9 */ /* 0x000fe40000000a00 */
[----:B------:R-:W-:Y:S01]  /*1250*/  IMAD R17, R23, R9, R18 ;  /* 0x0000000917117224 */ /* 0x000fe200078e0212 */
[----:B------:R-:W1:Y:S01]  /*1260*/  LDC.64 R4, c[0x0][0x238] ;  /* 0x00008e00ff047b82 */ /* 0x000e620000000a00 */
[----:B--2---:R-:W-:Y:S01]  /*1270*/  IMAD R20, R10, UR22, RZ ;  /* 0x000000160a147c24 */ /* 0x004fe2000f8e02ff */
[----:B------:R-:W-:Y:S01]  /*1280*/  UIMAD UR47, UR39, UR8, URZ ;  /* 0x00000008272f72a4 */ /* 0x000fe2000f8e023f */
[----:B------:R-:W-:-:S02]  /*1290*/  IMAD.MOV.U32 R18, RZ, RZ, R26 ;  /* 0x000000ffff127224 */ /* 0x000fc400078e001a */
[----:B------:R-:W-:Y:S01]  /*12a0*/  IMAD.WIDE.U32 R26, R10, UR16, R186 ;  /* 0x000000100a1a7c25 */ /* 0x000fe2000f8e00ba */
[----:B------:R-:W-:-:S03]  /*12b0*/  UIMAD UR47, UR23, UR9, UR47 ;  /* 0x00000009172f72a4 */ /* 0x000fc6000f8e022f */
[----:B------:R-:W-:Y:S02]  /*12c0*/  IMAD.IADD R31, R31, 0x1, R17 ;  /* 0x000000011f1f7824 */ /* 0x000fe400078e0211 */
[----:B---3--:R-:W-:Y:S02]  /*12d0*/  IMAD R10, R12, UR22, RZ ;  /* 0x000000160c0a7c24 */ /* 0x008fe4000f8e02ff */
[----:B------:R-:W-:Y:S02]  /*12e0*/  IMAD R11, R11, UR16, R20 ;  /* 0x000000100b0b7c24 */ /* 0x000fe4000f8e0214 */
[----:B------:R-:W-:Y:S02]  /*12f0*/  IMAD.IADD R25, R29, 0x1, R24 ;  /* 0x000000011d197824 */ /* 0x000fe400078e0218 */
[----:B------:R-:W-:Y:S02]  /*1300*/  IMAD.MOV.U32 R24, RZ, RZ, R28 ;  /* 0x000000ffff187224 */ /* 0x000fe400078e001c */
[----:B------:R-:W-:-:S02]  /*1310*/  IMAD R10, R13, UR16, R10 ;  /* 0x000000100d0a7c24 */ /* 0x000fc4000f8e020a */
[----:B------:R-:W-:-:S04]  /*1320*/  IMAD.WIDE.U32 R28, R12, UR16, R30 ;  /* 0x000000100c1c7c25 */ /* 0x000fc8000f8e001e */
[----:B------:R-:W-:Y:S02]  /*1330*/  IMAD.IADD R27, R27, 0x1, R11 ;  /* 0x000000011b1b7824 */ /* 0x000fe400078e020b */
[-C--:B----4-:R-:W-:Y:S02]  /*1340*/  IMAD R12, R21, R6.reuse, RZ ;  /* 0x00000006150c7224 */ /* 0x090fe400078e02ff */
[----:B------:R-:W-:Y:S02]  /*1350*/  IMAD.IADD R29, R29, 0x1, R10 ;  /* 0x000000011d1d7824 */ /* 0x000fe400078e020a */
[----:B-1----:R-:W-:Y:S02]  /*1360*/  IMAD R10, R4, UR22, RZ ;  /* 0x00000016040a7c24 */ /* 0x002fe4000f8e02ff */
[C---:B------:R-:W-:Y:S02]  /*1370*/  IMAD R11, R23.reuse, R7, R12 ;  /* 0x00000007170b7224 */ /* 0x040fe400078e020c */
[----:B------:R-:W-:-:S04]  /*1380*/  IMAD.WIDE.U32 R26, R23, R6, R26 ;  /* 0x00000006171a7225 */ /* 0x000fc800078e001a */
[----:B------:R-:W-:Y:S02]  /*1390*/  IMAD R5, R5, UR16, R10 ;  /* 0x0000001005057c24 */ /* 0x000fe4000f8e020a */
[----:B------:R-:W-:Y:S02]  /*13a0*/  IMAD.IADD R27, R27, 0x1, R11 ;  /* 0x000000011b1b7824 */ /* 0x000fe400078e020b */
[----:B------:R-:W-:-:S04]  /*13b0*/  IMAD.WIDE.U32 R10, R4, UR16, R186 ;  /* 0x00000010040a7c25 */ /* 0x000fc8000f8e00ba */
[----:B------:R-:W-:Y:S02]  /*13c0*/  IMAD.IADD R11, R11, 0x1, R5 ;  /* 0x000000010b0b7824 */ /* 0x000fe400078e0205 */
[----:B------:R-:W1:Y:S01]  /*13d0*/  LDC.64 R4, c[0x0][0x230] ;  /* 0x00008c00ff047b82 */ /* 0x000e620000000a00 */
[----:B------:R-:W-:Y:S01]  /*13e0*/  IMAD.U32 R20, RZ, RZ, UR10 ;  /* 0x0000000aff147e24 */ /* 0x000fe2000f8e00ff */
[----:B------:R-:W-:Y:S01]  /*13f0*/  ULDC.64 UR10, c[0x0][0x268] ;  /* 0x00009a00000a7ab9 */ /* 0x000fe20000000a00 */
[----:B------:R-:W-:Y:S01]  /*1400*/  IMAD.U32 R22, RZ, RZ, UR12 ;  /* 0x0000000cff167e24 */ /* 0x000fe2000f8e00ff */
[----:B------:R-:W-:Y:S01]  /*1410*/  ULDC.64 UR12, c[0x0][0x210] ;  /* 0x00008400000c7ab9 */ /* 0x000fe20000000a00 */
[----:B------:R-:W-:Y:S02]  /*1420*/  IMAD R13, R15, UR10, RZ ;  /* 0x0000000a0f0d7c24 */ /* 0x000fe4000f8e02ff */
[----:B------:R-:W-:Y:S02]  /*1430*/  IMAD.U32 R17, RZ, RZ, UR8 ;  /* 0x00000008ff117e24 */ /* 0x000fe4000f8e00ff */
[----:B------:R-:W-:-:S04]  /*1440*/  IMAD.WIDE.U32 R22, R22, UR17, R26 ;  /* 0x0000001116167c25 */ /* 0x000fc8000f8e001a */
[C---:B------:R-:W-:Y:S02]  /*1450*/  IMAD R13, R16.reuse, UR11, R13 ;  /* 0x0000000b100d7c24 */ /* 0x040fe4000f8e020d */
[----:B------:R-:W-:Y:S01]  /*1460*/  IMAD.WIDE.U32 R26, R16, UR10, R10 ;  /* 0x0000000a101a7c25 */ /* 0x000fe2000f8e000a */
[----:B------:R-:W-:Y:S02]  /*1470*/  ULDC.64 UR10, c[0x0][0x3e0] ;  /* 0x0000f800000a7ab9 */ /* 0x000fe40000000a00 */
[----:B------:R-:W-:Y:S01]  /*1480*/  LEA R216, P1, R22, UR10, 0x1 ;  /* 0x0000000a16d87c11 */ /* 0x000fe2000f8208ff */
[----:B------:R-:W-:-:S04]  /*1490*/  IMAD.WIDE.U32 R24, R17, UR23, R24 ;  /* 0x0000001711187c25 */ /* 0x000fc8000f8e0018 */
[----:B------:R-:W-:Y:S01]  /*14a0*/  IMAD.WIDE.U32 R20, R20, UR17, R28 ;  /* 0x0000001114147c25 */ /* 0x000fe2000f8e001c */
[----:B------:R-:W-:-:S03]  /*14b0*/  IADD3 R17, P0, R26, R24, RZ ;  /* 0x000000181a117210 */ /* 0x000fc60007f1e0ff */
[----:B------:R-:W-:Y:S01]  /*14c0*/  VIADD R12, R23, UR46 ;  /* 0x0000002e170c7c36 */ /* 0x000fe20008000000 */
[----:B------:R-:W-:Y:S01]  /*14d0*/  LEA R218, P2, R20, UR12, 0x1 ;  /* 0x0000000c14da7c11 */ /* 0x000fe2000f8408ff */
[----:B------:R-:W-:Y:S01]  /*14e0*/  VIADD R10, R21, UR45 ;  /* 0x0000002d150a7c36 */ /* 0x000fe20008000000 */
[----:B------:R-:W-:Y:S01]  /*14f0*/  USHF.L.U32 UR12, UR8, 0x6, URZ ;  /* 0x00000006080c7899 */ /* 0x000fe2000800063f */
[----:B------:R-:W-:Y:S01]  /*1500*/  IMAD.IADD R13, R27, 0x1, R13 ;  /* 0x000000011b0d7824 */ /* 0x000fe200078e020d */
[----:B------:R-:W-:Y:S01]  /*1510*/  LEA.HI.X R217, R22, UR11, R12, 0x1, P1 ;  /* 0x0000000b16d97c11 */ /* 0x000fe200088f0c0c */
[----:B------:R-:W-:Y:S01]  /*1520*/  IMAD.U32 R11, RZ, RZ, UR6 ;  /* 0x00000006ff0b7e24 */ /* 0x000fe2000f8e00ff */
[----:B------:R-:W-:Y:S01]  /*1530*/  LEA R12, P1, R6, R216, 0x6 ;  /* 0x000000d8060c7211 */ /* 0x000fe200078230ff */
[----:B------:R-:W-:Y:S01]  /*1540*/  ULDC.64 UR10, c[0x0][0x220] ;  /* 0x00008800000a7ab9 */ /* 0x000fe20000000a00 */
[----:B------:R-:W-:Y:S01]  /*1550*/  LEA.HI.X R219, R20, UR13, R10, 0x1, P2 ;  /* 0x0000000d14db7c11 */ /* 0x000fe200090f0c0a */
[----:B------:R-:W-:Y:S01]  /*1560*/  IMAD.WIDE.U32 R18, R11, UR23, R18 ;  /* 0x000000170b127c25 */ /* 0x000fe2000f8e0012 */
[----:B------:R-:W-:Y:S01]  /*1570*/  IADD3.X R24, R13, UR47, R25, P0, !PT ;  /* 0x0000002f0d187c10 */ /* 0x000fe200087fe419 */
[----:B------:R-:W-:Y:S01]  /*1580*/  USHF.L.U64.HI UR45, UR8, 0x6, UR9 ;  /* 0x00000006082d7899 */ /* 0x000fe20008010209 */
[----:B------:R-:W-:Y:S01]  /*1590*/  LEA R10, P0, R8, R218, 0x6 ;  /* 0x000000da080a7211 */ /* 0x000fe200078030ff */
[----:B-1----:R-:W-:Y:S01]  /*15a0*/  IMAD.WIDE.U32 R22, R4, UR16, R186 ;  /* 0x0000001004167c25 */ /* 0x002fe2000f8e00ba */
[----:B------:R-:W-:Y:S01]  /*15b0*/  LEA.HI.X R13, R6, R217, R7, 0x6, P1 ;  /* 0x000000d9060d7211 */ /* 0x000fe200008f3407 */
[----:B------:R-:W-:Y:S01]  /*15c0*/  UIADD3 UR13, UR36, -0x1, URZ ;  /* 0xffffffff240d7890 */ /* 0x000fe2000fffe03f */
[C---:B------:R-:W-:Y:S01]  /*15d0*/  LEA R20, P2, R17.reuse, UR10, 0x1 ;  /* 0x0000000a11147c11 */ /* 0x040fe2000f8408ff */
[----:B------:R-:W-:Y:S01]  /*15e0*/  IMAD R6, R4, UR22, RZ ;  /* 0x0000001604067c24 */ /* 0x000fe2000f8e02ff */
[----:B------:R-:W-:Y:S01]  /*15f0*/  LEA.HI.X R11, R8, R219, R9, 0x6, P0 ;  /* 0x000000db080b7211 */ /* 0x000fe200000f3409 */
[----:B------:R-:W-:Y:S01]  /*1600*/  UIADD3 UR46, UR42, UR44, URZ ;  /* 0x0000002c2a2e7290 */ /* 0x000fe2000fffe03f */
[----:B------:R-:W-:Y:S01]  /*1610*/  LEA.HI.X R21, R17, UR11, R24, 0x1, P2 ;  /* 0x0000000b11157c11 */ /* 0x000fe200090f0c18 */
[----:B------:R-:W-:Y:S01]  /*1620*/  @P3 BAR.SYNC.DEFER_BLOCKING 0x0 ;  /* 0x0000000000003b1d */ /* 0x000fe20000010000 */
[----:B------:R-:W-:Y:S01]  /*1630*/  IADD3 R8, P0, R20, UR12, RZ ;  /* 0x0000000c14087c10 */ /* 0x000fe2000ff1e0ff */
[----:B------:R-:W-:Y:S01]  /*1640*/  IMAD R5, R5, UR16, R6 ;  /* 0x0000001005057c24 */ /* 0x000fe2000f8e0206 */
[----:B------:R-:W-:-:S02]  /*1650*/  USHF.L.U32 UR44, UR6, 0x6, URZ ;  /* 0x00000006062c7899 */ /* 0x000fc4000800063f */
[----:B------:R-:W-:Y:S01]  /*1660*/  IADD3.X R9, R21, UR45, RZ, P0, !PT ;  /* 0x0000002d15097c10 */ /* 0x000fe200087fe4ff */
[----:B------:R-:W-:Y:S01]  /*1670*/  ULDC.64 UR10, c[0x0][0x260] ;  /* 0x00009800000a7ab9 */ /* 0x000fe20000000a00 */
[----:B------:R-:W-:Y:S01]  /*1680*/  IMAD.IADD R23, R23, 0x1, R5 ;  /* 0x0000000117177824 */ /* 0x000fe200078e0205 */
[----:B------:R-:W-:Y:S01]  /*1690*/  IADD3 R6, P0, R8, UR12, RZ ;  /* 0x0000000c08067c10 */ /* 0x000fe2000ff1e0ff */
[----:B------:R-:W-:Y:S01]  /*16a0*/  IMAD R15, R15, UR10, RZ ;  /* 0x0000000a0f0f7c24 */ /* 0x000fe2000f8e02ff */
[----:B------:R-:W-:Y:S01]  /*16b0*/  ULDC.64 UR8, c[0x0][0x218] ;  /* 0x0000860000087ab9 */ /* 0x000fe20000000a00 */
[C---:B------:R-:W-:Y:S01]  /*16c0*/  IMAD.WIDE.U32 R4, R16.reuse, UR10, R22 ;  /* 0x0000000a10047c25 */ /* 0x040fe2000f8e0016 */
[----:B------:R-:W-:Y:S01]  /*16d0*/  IADD3.X R7, R9, UR45, RZ, P0, !PT ;  /* 0x0000002d09077c10 */ /* 0x000fe200087fe4ff */
[----:B------:R-:W-:Y:S02]  /*16e0*/  UIMAD UR10, UR39, UR6, URZ ;  /* 0x00000006270a72a4 */ /* 0x000fe4000f8e023f */
[----:B------:R-:W-:Y:S01]  /*16f0*/  IMAD R15, R16, UR11, R15 ;  /* 0x0000000b100f7c24 */ /* 0x000fe2000f8e020f */
[----:B------:R-:W-:Y:S01]  /*1700*/  IADD3 R16, P0, R6, UR12, RZ ;  /* 0x0000000c06107c10 */ /* 0x000fe2000ff1e0ff */
[----:B------:R-:W-:-:S02]  /*1710*/  UIMAD UR10, UR23, UR7, UR10 ;  /* 0x00000007170a72a4 */ /* 0x000fc4000f8e020a */
[----:B------:R-:W-:Y:S01]  /*1720*/  ULEA.HI UR11, UR13, UR13, URZ, 0x1 ;  /* 0x0000000d0d0b7291 */ /* 0x000fe2000f8f083f */
[----:B------:R-:W-:Y:S01]  /*1730*/  IADD3.X R17, R7, UR45, RZ, P0, !PT ;  /* 0x0000002d07117c10 */ /* 0x000fe200087fe4ff */
[----:B------:R-:W-:Y:S01]  /*1740*/  IMAD.IADD R15, R5, 0x1, R15 ;  /* 0x00000001050f7824 */ /* 0x000fe200078e020f */
[----:B------:R-:W-:Y:S01]  /*1750*/  IADD3 R4, P0, R4, R18, RZ ;  /* 0x0000001204047210 */ /* 0x000fe20007f1e0ff */
[----:B------:R-:W-:Y:S01]  /*1760*/  ULOP3.LUT UR11, UR11, 0xfffffffe, URZ, 0xc0, !UPT ;  /* 0xfffffffe0b0b7892 */ /* 0x000fe2000f8ec03f */
[----:B------:R-:W-:Y:S01]  /*1770*/  @!PT LDS RZ, [RZ] ;  /* 0x00000000fffff984 */ /* 0x000fe20000000800 */
[----:B------:R-:W-:Y:S01]  /*1780*/  @!PT LDS RZ, [RZ] ;  /* 0x00000000fffff984 */ /* 0x000fe20000000800 */
[----:B------:R-:W-:Y:S01]  /*1790*/  @!PT LDS RZ, [RZ] ;  /* 0x00000000fffff984 */ /* 0x000fe20000000800 */
[----:B------:R-:W-:Y:S01]  /*17a0*/  LDGSTS.E.BYPASS.LTC128B.128 [R212+0xa000], desc[UR40][R20.64] ;  /* 0x0a00000014d47fae */ /* 0x000fe2000b901d68 */
[----:B------:R-:W-:Y:S01]  /*17b0*/  USHF.L.U64.HI UR6, UR6, 0x6, UR7 ;  /* 0x0000000606067899 */ /* 0x000fe20008010207 */
[----:B------:R-:W-:Y:S01]  /*17c0*/  IADD3.X R15, R15, UR10, R19, P0, !PT ;  /* 0x0000000a0f0f7c10 */ /* 0x000fe200087fe413 */
[----:B------:R-:W-:Y:S01]  /*17d0*/  UIADD3 UR11, UR13, -UR11, URZ ;  /* 0x8000000b0d0b7290 */ /* 0x000fe2000fffe03f */
[----:B------:R1:W-:Y:S01]  /*17e0*/  LDGSTS.E.BYPASS.LTC128B.128 [R212+0xb000], desc[UR40][R8.64] ;  /* 0x0b00000008d47fae */ /* 0x0003e2000b901d68 */
[----:B------:R-:W-:Y:S01]  /*17f0*/  UIMAD.WIDE UR46, UR46, 0x4, UR48 ;  /* 0x000000042e2e78a5 */ /* 0x000fe2000f8e0230 */
[----:B------:R-:W-:Y:S01]  /*1800*/  VIADD R5, R184, 0x1000 ;  /* 0x00001000b8057836 */ /* 0x000fe20000000000 */
[----:B------:R-:W-:Y:S01]  /*1810*/  UISETP.NE.AND UP0, UPT, UR11, 0x1, UPT ;  /* 0x000000010b00788c */ /* 0x000fe2000bf05270 */
[----:B------:R2:W-:Y:S04]  /*1820*/  LDGSTS.E.BYPASS.LTC128B.128 [R212+0xc000], desc[UR40][R6.64] ;  /* 0x0c00000006d47fae */ /* 0x0005e8000b901d68 */
[----:B------:R3:W-:Y:S01]  /*1830*/  LDGSTS.E.BYPASS.LTC128B.128 [R212+0xd000], desc[UR40][R16.64] ;  /* 0x0d00000010d47fae */ /* 0x0007e2000b901d68 */
[----:B------:R-:W-:-:S03]  /*1840*/  PLOP3.LUT P2, PT, PT, PT, UP0, 0x80, 0x0 ;  /* 0x000000000000781c */ /* 0x000fc60003f4f008 */
[----:B------:R-:W0:Y:S01]  /*1850*/  LDGDEPBAR ;  /* 0x00000000000079af */ /* 0x000e220000000000 */
[----:B------:R-:W-:Y:S01]  /*1860*/  UIMAD UR10, UR27, UR26, URZ ;  /* 0x0000001a1b0a72a4 */ /* 0x000fe2000f8e023f */
[----:B------:R-:W-:Y:S02]  /*1870*/  SEL R5, R5, R184, !P2 ;  /* 0x000000b805057207 */ /* 0x000fe40005000000 */
[----:B------:R-:W-:Y:S01]  /*1880*/  LDGSTS.E.BYPASS.LTC128B.128 [R212+0x4000], desc[UR40][R216.64] ;  /* 0x04000000d8d47fae */ /* 0x000fe2000b901d68 */
[----:B------:R-:W-:Y:S01]  /*1890*/  USHF.R.S32.HI UR7, URZ, 0x1f, UR26 ;  /* 0x0000001f3f077899 */ /* 0x000fe2000801141a */
[----:B------:R-:W-:Y:S02]  /*18a0*/  LEA R211, R5, UR5, 0x1 ;  /* 0x0000000505d37c11 */ /* 0x000fe4000f8e08ff */
[----:B------:R4:W-:Y:S01]  /*18b0*/  LDGSTS.E.BYPASS.LTC128B.128 [R212+0x5000], desc[UR40][R12.64] ;  /* 0x050000000cd47fae */ /* 0x0009e2000b901d68 */
[----:B-1----:R-:W-:Y:S01]  /*18c0*/  LEA R8, P0, R4, UR8, 0x1 ;  /* 0x0000000804087c11 */ /* 0x002fe2000f8008ff */
[----:B------:R-:W-:Y:S01]  /*18d0*/  UMOV UR8, UR46 ;  /* 0x0000002e00087c82 */ /* 0x000fe20008000000 */
[----:B--2---:R-:W-:-:S02]  /*18e0*/  IMAD.SHL.U32 R6, R181, 0x4, RZ ;  /* 0x00000004b5067824 */ /* 0x004fc400078e00ff */
[----:B------:R-:W-:Y:S01]  /*18f0*/  LEA.HI.X R9, R4, UR9, R15, 0x1, P0 ;  /* 0x0000000904097c11 */ /* 0x000fe200080f0c0f */
[----:B------:R-:W-:Y:S01]  /*1900*/  IMAD.U32 R5, RZ, RZ, UR33 ;  /* 0x00000021ff057e24 */ /* 0x000fe2000f8e00ff */
[----:B------:R-:W-:Y:S01]  /*1910*/  IADD3 R18, P0, R8, UR44, RZ ;  /* 0x0000002c08127c10 */ /* 0x000fe2000ff1e0ff */
[----:B------:R-:W-:Y:S01]  /*1920*/  UMOV UR9, UR47 ;  /* 0x0000002f00097c82 */ /* 0x000fe20008000000 */
[----:B------:R-:W-:Y:S01]  /*1930*/  SHF.L.U64.HI R4, R181, 0x2, R188 ;  /* 0x00000002b5047819 */ /* 0x000fe200000102bc */
[----:B------:R-:W-:Y:S01]  /*1940*/  UIMAD UR7, UR7, UR27, URZ ;  /* 0x0000001b070772a4 */ /* 0x000fe2000f8e023f */
[----:B------:R-:W-:Y:S01]  /*1950*/  IADD3.X R19, R9, UR6, RZ, P0, !PT ;  /* 0x0000000609137c10 */ /* 0x000fe200087fe4ff */
[----:B------:R1:W-:Y:S01]  /*1960*/  LDGSTS.E.BYPASS.LTC128B.128 [R211], desc[UR40][R218.64] ;  /* 0x00000000dad37fae */ /* 0x0003e2000b901d68 */
[----:B---3--:R-:W-:Y:S02]  /*1970*/  IADD3 R16, P1, R6, UR8, RZ ;  /* 0x0000000806107c10 */ /* 0x008fe4000ff3e0ff */
[----:B----4-:R-:W-:Y:S01]  /*1980*/  IADD3 R12, P0, R18, UR44, RZ ;  /* 0x0000002c120c7c10 */ /* 0x010fe2000ff1e0ff */
[----:B------:R-:W-:Y:S01]  /*1990*/  IMAD R6, R183, UR10, R182 ;  /* 0x0000000ab7067c24 */ /* 0x000fe2000f8e02b6 */
[----:B------:R-:W-:Y:S01]  /*19a0*/  IADD3.X R17, R4, UR9, RZ, P1, !PT ;  /* 0x0000000904117c10 */ /* 0x000fe20008ffe4ff */
[----:B------:R-:W-:Y:S01]  /*19b0*/  UIMAD.WIDE.U32 UR46, UR26, UR27, URZ ;  /* 0x0000001b1a2e72a5 */ /* 0x000fe2000f8e003f */
[----:B------:R-:W-:Y:S01]  /*19c0*/  IADD3.X R13, R19, UR6, RZ, P0, !PT ;  /* 0x00000006130d7c10 */ /* 0x000fe200087fe4ff */
[----:B------:R-:W-:Y:S01]  /*19d0*/  UIMAD UR7, UR31, UR26, UR7 ;  /* 0x0000001a1f0772a4 */ /* 0x000fe2000f8e0207 */
[----:B------:R-:W-:Y:S01]  /*19e0*/  IADD3 R20, P0, R12, UR44, RZ ;  /* 0x0000002c0c147c10 */ /* 0x000fe2000ff1e0ff */
[----:B------:R-:W-:Y:S01]  /*19f0*/  IMAD.U32 R4, RZ, RZ, UR30 ;  /* 0x0000001eff047e24 */ /* 0x000fe2000f8e00ff */
[----:B------:R-:W-:Y:S01]  /*1a00*/  ULDC.64 UR26, c[0x0][0x478] ;  /* 0x00011e00001a7ab9 */ /* 0x000fe20000000a00 */
[----:B------:R-:W-:Y:S01]  /*1a10*/  SHF.R.S32.HI R7, RZ, 0x1f, R6 ;  /* 0x0000001fff077819 */ /* 0x000fe20000011406 */
[----:B------:R1:W-:Y:S01]  /*1a20*/  LDGSTS.E.BYPASS.LTC128B.128 [R211+0x1000], desc[UR40][R10.64] ;  /* 0x010000000ad37fae */ /* 0x0003e2000b901d68 */
[----:B------:R-:W-:Y:S01]  /*1a30*/  IADD3.X R21, R13, UR6, RZ, P0, !PT ;  /* 0x000000060d157c10 */ /* 0x000fe200087fe4ff */
[----:B------:R-:W-:-:S02]  /*1a40*/  USHF.L.U32 UR6, UR10, 0x6, URZ ;  /* 0x000000060a067899 */ /* 0x000fc4000800063f */
[----:B------:R-:W-:Y:S01]  /*1a50*/  UIMAD.WIDE UR44, UR16, UR25, UR42 ;  /* 0x00000019102c72a5 */ /* 0x000fe2000f8e022a */
[----:B------:R1:W-:Y:S01]  /*1a60*/  LDGSTS.E.BYPASS.LTC128B.128 [R212+0x6000], desc[UR40][R8.64] ;  /* 0x0600000008d47fae */ /* 0x0003e2000b901d68 */
[----:B------:R-:W-:Y:S02]  /*1a70*/  USHF.R.S32.HI UR11, URZ, 0x1f, UR6 ;  /* 0x0000001f3f0b7899 */ /* 0x000fe40008011406 */
[----:B------:R-:W-:Y:S01]  /*1a80*/  IADD3 R5, P1, P0, R6, UR6, R5 ;  /* 0x0000000606057c10 */ /* 0x000fe2000f83e005 */
[----:B------:R-:W-:Y:S01]  /*1a90*/  UIADD3 UR29, UP0, UR44, UR29, URZ ;  /* 0x0000001d2c1d7290 */ /* 0x000fe2000ff1e03f */
[----:B------:R1:W-:Y:S01]  /*1aa0*/  LDGSTS.E.BYPASS.LTC128B.128 [R212+0x7000], desc[UR40][R18.64] ;  /* 0x0700000012d47fae */ /* 0x0003e2000b901d68 */
[----:B------:R-:W-:Y:S01]  /*1ab0*/  UIADD3 UR7, UR47, UR7, URZ ;  /* 0x000000072f077290 */ /* 0x000fe2000fffe03f */
[----:B------:R-:W-:Y:S02]  /*1ac0*/  IADD3.X R7, R7, UR11, R4, P1, P0 ;  /* 0x0000000b07077c10 */ /* 0x000fe40008fe0404 */
[----:B------:R-:W-:Y:S01]  /*1ad0*/  IADD3 R14, P0, R5, R14, RZ ;  /* 0x0000000e050e7210 */ /* 0x000fe20007f1e0ff */
[----:B------:R-:W-:Y:S01]  /*1ae0*/  UIADD3.X UR28, UR45, UR28, URZ, UP0, !UPT ;  /* 0x0000001c2d1c7290 */ /* 0x000fe200087fe43f */
[----:B------:R1:W-:Y:S01]  /*1af0*/  LDGSTS.E.BYPASS.LTC128B.128 [R212+0x8000], desc[UR40][R12.64] ;  /* 0x080000000cd47fae */ /* 0x0003e2000b901d68 */
[----:B------:R-:W-:Y:S01]  /*1b00*/  UIMAD UR7, UR7, UR29, URZ ;  /* 0x0000001d070772a4 */ /* 0x000fe2000f8e023f */
[----:B------:R-:W-:-:S02]  /*1b10*/  IMAD.U32 R4, RZ, RZ, UR46 ;  /* 0x0000002eff047e24 */ /* 0x000fc4000f8e00ff */
[----:B------:R-:W-:Y:S01]  /*1b20*/  IMAD.X R15, R7, 0x1, R0, P0 ;  /* 0x00000001070f7824 */ /* 0x000fe200000e0600 */
[----:B------:R-:W-:Y:S01]  /*1b30*/  UIMAD UR28, UR28, UR46, UR7 ;  /* 0x0000002e1c1c72a4 */ /* 0x000fe2000f8e0207 */
[----:B------:R1:W-:Y:S01]  /*1b40*/  LDGSTS.E.BYPASS.LTC128B.128 [R212+0x9000], desc[UR40][R20.64] ;  /* 0x0900000014d47fae */ /* 0x0003e2000b901d68 */
[----:B------:R-:W-:Y:S01]  /*1b50*/  IMAD.WIDE.U32 R14, R4, UR29, R14 ;  /* 0x0000001d040e7c25 */ /* 0x000fe2000f8e000e */
[----:B------:R-:W-:Y:S02]  /*1b60*/  ULDC.64 UR6, c[0x0][0x400] ;  /* 0x0001000000067ab9 */ /* 0x000fe40000000a00 */
[----:B------:R-:W0:Y:S01]  /*1b70*/  LDGDEPBAR ;  /* 0x00000000000079af */ /* 0x000e220000000000 */
[----:B------:R-:W-:Y:S01]  /*1b80*/  VIADD R0, R15, UR28 ;  /* 0x0000001c0f007c36 */ /* 0x000fe20008000000 */
[C---:B------:R-:W-:Y:S01]  /*1b90*/  LEA R214, P0, R14.reuse, UR6, 0x2 ;  /* 0x000000060ed67c11 */ /* 0x040fe2000f8010ff */
[----:B------:R-:W-:Y:S01]  /*1ba0*/  UIADD3 UR6, -UR38, UR4, UR37 ;  /* 0x0000000426067290 */ /* 0x000fe2000fffe125 */
[----:B------:R1:W5:Y:S02]  /*1bb0*/  LDG.E R210, desc[UR40][R16.64] ;  /* 0x0000002810d27981 */ /* 0x000364000c1e1900 */
[----:B------:R-:W-:Y:S01]  /*1bc0*/  LEA.HI.X R215, R14, UR7, R0, 0x2, P0 ;  /* 0x000000070ed77c11 */ /* 0x000fe200080f1400 */
[----:B------:R-:W-:Y:S01]  /*1bd0*/  ULDC UR7, c[0x0][0x398] ;  /* 0x0000e60000077ab9 */ /* 0x000fe20000000800 */
[----:B------:R1:W5:Y:S01]  /*1be0*/  LDG.E R209, desc[UR40][R16.64+0x20] ;  /* 0x0000202810d17981 */ /* 0x000362000c1e1900 */
[----:B------:R-:W-:-:S03]  /*1bf0*/  UIADD3 UR7, UR6, -UR7, URZ ;  /* 0x8000000706077290 */ /* 0x000fc6000fffe03f */
[----:B------:R1:W5:Y:S01]  /*1c00*/  LDG.E R208, desc[UR40][R16.64+0x80] ;  /* 0x0000802810d07981 */ /* 0x000362000c1e1900 */
[----:B------:R-:W-:-:S03]  /*1c10*/  USHF.R.S32.HI UR6, URZ, 0x1f, UR7 ;  /* 0x0000001f3f067899 */ /* 0x000fc60008011407 */
[----:B------:R1:W5:Y:S01]  /*1c20*/  LDG.E R207, desc[UR40][R16.64+0xa0] ;  /* 0x0000a02810cf7981 */ /* 0x000362000c1e1900 */
[----:B------:R-:W-:Y:S01]  /*1c30*/  ULEA.HI UR6, UR6, UR7, URZ, 0x6 ;  /* 0x0000000706067291 */ /* 0x000fe2000f8f303f */
[----:B------:R-:W-:Y:S01]  /*1c40*/  IMAD.U32 R5, RZ, RZ, UR47 ;  /* 0x0000002fff057e24 */ /* 0x000fe2000f8e00ff */
[----:B------:R-:W-:Y:S01]  /*1c50*/  UIADD3 UR32, UR42, UR32, URZ ;  /* 0x000000202a207290 */ /* 0x000fe2000fffe03f */
[----:B------:R-:W-:Y:S01]  /*1c60*/  CS2R R94, SRZ ;  /* 0x00000000005e7805 */ /* 0x000fe2000001ff00 */
[----:B------:R-:W-:Y:S01]  /*1c70*/  USHF.R.S32.HI UR6, URZ, 0x6, UR6 ;  /* 0x000000063f067899 */ /* 0x000fe20008011406 */
[----:B------:R-:W-:Y:S01]  /*1c80*/  CS2R R92, SRZ ;  /* 0x00000000005c7805 */ /* 0x000fe2000001ff00 */
[----:B------:R-:W-:-:S04]  /*1c90*/  DEPBAR.LE SB0, 0x1 ;  /* 0x000080400000791a */ /* 0x000fc80000000000 */
[----:B------:R-:W-:Y:S01]  /*1ca0*/  UISETP.LT.AND UP0, UPT, URZ, UR6, UPT ;  /* 0x000000063f00728c */ /* 0x000fe2000bf01270 */
[----:B------:R-:W-:Y:S01]  /*1cb0*/  BAR.SYNC.DEFER_BLOCKING 0x0 ;  /* 0x0000000000007b1d */ /* 0x000fe20000010000 */
[----:B------:R-:W-:Y:S01]  /*1cc0*/  UIMAD.WIDE UR26, UR32, 0x4, UR26 ;  /* 0x00000004201a78a5 */ /* 0x000fe2000f8e021a */
[----:B------:R-:W-:Y:S01]  /*1cd0*/  CS2R R98, SRZ ;  /* 0x0000000000627805 */ /* 0x000fe2000001ff00 */
[----:B------:R-:W-:Y:S01]  /*1ce0*/  USEL UR6, URZ, UR6, !UP0 ;  /* 0x000000063f067287 */ /* 0x000fe2000c000000 */
[----:B------:R-:W-:Y:S02]  /*1cf0*/  CS2R R96, SRZ ;  /* 0x0000000000607805 */ /* 0x000fe4000001ff00 */
[----:B------:R-:W-:Y:S02]  /*1d00*/  CS2R R90, SRZ ;  /* 0x00000000005a7805 */ /* 0x000fe4000001ff00 */
[----:B------:R-:W-:Y:S01]  /*1d10*/  CS2R R88, SRZ ;  /* 0x0000000000587805 */ /* 0x000fe2000001ff00 */
[----:B------:R-:W-:Y:S01]  /*1d20*/  UISETP.GT.AND UP0, UPT, UR36, UR6, UPT ;  /* 0x000000062400728c */ /* 0x000fe2000bf04270 */
[----:B------:R-:W-:-:S02]  /*1d30*/  CS2R R86, SRZ ;  /* 0x0000000000567805 */ /* 0x000fc4000001ff00 */
[----:B------:R-:W-:Y:S02]  /*1d40*/  CS2R R84, SRZ ;  /* 0x0000000000547805 */ /* 0x000fe4000001ff00 */
[----:B------:R-:W-:Y:S02]  /*1d50*/  CS2R R78, SRZ ;  /* 0x00000000004e7805 */ /* 0x000fe4000001ff00 */
[----:B------:R-:W-:Y:S02]  /*1d60*/  CS2R R76, SRZ ;  /* 0x00000000004c7805 */ /* 0x000fe4000001ff00 */
[----:B------:R-:W-:Y:S02]  /*1d70*/  CS2R R82, SRZ ;  /* 0x0000000000527805 */ /* 0x000fe4000001ff00 */
[----:B------:R-:W-:Y:S02]  /*1d80*/  PLOP3.LUT P0, PT, PT, PT, UP0, 0x80, 0x0 ;  /* 0x000000000000781c */ /* 0x000fe40003f0f008 */
[----:B------:R-:W-:-:S02]  /*1d90*/  CS2R R80, SRZ ;  /* 0x0000000000507805 */ /* 0x000fc4000001ff00 */
[----:B------:R-:W-:Y:S02]  /*1da0*/  CS2R R74, SRZ ;  /* 0x00000000004a7805 */ /* 0x000fe4000001ff00 */
[----:B------:R-:W-:Y:S02]  /*1db0*/  CS2R R72, SRZ ;  /* 0x0000000000487805 */ /* 0x000fe4000001ff00 */
[----:B------:R-:W-:Y:S02]  /*1dc0*/  CS2R R70, SRZ ;  /* 0x0000000000467805 */ /* 0x000fe4000001ff00 */
[----:B------:R-:W-:Y:S02]  /*1dd0*/  CS2R R68, SRZ ;  /* 0x0000000000447805 */ /* 0x000fe4000001ff00 */
[----:B------:R-:W-:Y:S02]  /*1de0*/  CS2R R62, SRZ ;  /* 0x00000000003e7805 */ /* 0x000fe4000001ff00 */
[----:B------:R-:W-:-:S02]  /*1df0*/  CS2R R60, SRZ ;  /* 0x00000000003c7805 */ /* 0x000fc4000001ff00 */
[----:B------:R-:W-:Y:S02]  /*1e00*/  CS2R R66, SRZ ;  /* 0x0000000000427805 */ /* 0x000fe4000001ff00 */
[----:B------:R-:W-:Y:S02]  /*1e10*/  CS2R R64, SRZ ;  /* 0x0000000000407805 */ /* 0x000fe4000001ff00 */
[----:B------:R-:W-:Y:S01]  /*1e20*/  CS2R R58, SRZ ;  /* 0x00000000003a7805 */ /* 0x000fe2000001ff00 */
[----:B------:R1:W2:Y:S01]  /*1e30*/  LDSM.16.M88.4 R136, [R169+0xa000] ;  /* 0x00a00000a988783b */ /* 0x0002a20000000200 */
[----:B------:R-:W-:Y:S02]  /*1e40*/  CS2R R56, SRZ ;  /* 0x0000000000387805 */ /* 0x000fe4000001ff00 */
[----:B------:R-:W-:Y:S02]  /*1e50*/  CS2R R54, SRZ ;  /* 0x0000000000367805 */ /* 0x000fe4000001ff00 */
[----:B------:R-:W-:Y:S01]  /*1e60*/  CS2R R52, SRZ ;  /* 0x0000000000347805 */ /* 0x000fe2000001ff00 */
[----:B------:R1:W3:Y:S01]  /*1e70*/  LDSM.16.M88.4 R140, [R169+0xa800] ;  /* 0x00a80000a98c783b */ /* 0x0002e20000000200 */
[----:B------:R-:W-:-:S02]  /*1e80*/  CS2R R46, SRZ ;  /* 0x00000000002e7805 */ /* 0x000fc4000001ff00 */
[----:B------:R-:W-:Y:S02]  /*1e90*/  CS2R R44, SRZ ;  /* 0x00000000002c7805 */ /* 0x000fe4000001ff00 */
[----:B------:R-:W-:Y:S01]  /*1ea0*/  CS2R R50, SRZ ;  /* 0x0000000000327805 */ /* 0x000fe2000001ff00 */
[----:B------:R1:W4:Y:S01]  /*1eb0*/  LDSM.16.M88.4 R144, [R168+0xa000] ;  /* 0x00a00000a890783b */ /* 0x0003220000000200 */
[----:B------:R-:W-:Y:S02]  /*1ec0*/  CS2R R48, SRZ ;  /* 0x0000000000307805 */ /* 0x000fe4000001ff00 */
[----:B------:R-:W-:Y:S02]  /*1ed0*/  CS2R R42, SRZ ;  /* 0x00000000002a7805 */ /* 0x000fe4000001ff00 */
[----:B------:R-:W-:Y:S01]  /*1ee0*/  CS2R R40, SRZ ;  /* 0x0000000000287805 */ /* 0x000fe2000001ff00 */
[----:B------:R1:W1:Y:S01]  /*1ef0*/  LDSM.16.M88.4 R148, [R168+0xa800] ;  /* 0x00a80000a894783b */ /* 0x0002620000000200 */
[----:B------:R-:W-:-:S02]  /*1f00*/  CS2R R38, SRZ ;  /* 0x0000000000267805 */ /* 0x000fc4000001ff00 */
[----:B------:R-:W-:Y:S01]  /*1f10*/  CS2R R36, SRZ ;  /* 0x0000000000247805 */ /* 0x000fe2000001ff00 */
[----:B------:R1:W1:Y:S04]  /*1f20*/  LDSM.16.M88.4 R152, [R3+0xa000] ;  /* 0x00a000000398783b */ /* 0x0002680000000200 */
[----:B------:R1:W1:Y:S04]  /*1f30*/  LDSM.16.M88.4 R156, [R3+0xa800] ;  /* 0x00a80000039c783b */ /* 0x0002680000000200 */
[----:B------:R1:W1:Y:S04]  /*1f40*/  LDSM.16.M88.4 R160, [R2+0xa000] ;  /* 0x00a0000002a0783b */ /* 0x0002680000000200 */
[----:B------:R1:W1:Y:S01]  /*1f50*/  LDSM.16.M88.4 R164, [R2+0xa800] ;  /* 0x00a8000002a4783b */ /* 0x0002620000000200 */
[----:B------:R-:W-:Y:S05]  /*1f60*/  @!P0 BRA `(.L_x_73) ;  /* 0x0000002c00708947 */ /* 0x000fea0003800000 */
[----:B------:R-:W2:Y:S01]  /*1f70*/  S2R R0, SR_TID.X ;  /* 0x0000000000007919 */ /* 0x000ea20000002100 */
[----:B------:R-:W1:Y:S01]  /*1f80*/  LDC R204, c[0x0][0x2dc] ;  /* 0x0000b700ffcc7b82 */ /* 0x000e620000000800 */
[----:B------:R-:W-:Y:S01]  /*1f90*/  UMOV UR7, UR27 ;  /* 0x0000001b00077c82 */ /* 0x000fe20008000000 */
[----:B------:R-:W-:Y:S01]  /*1fa0*/  USHF.L.U32 UR27, UR10, 0x4, URZ ;  /* 0x000000040a1b7899 */ /* 0x000fe2000800063f */
[----:B------:R-:W-:Y:S01]  /*1fb0*/  VIADD R171, R176, 0x1000 ;  /* 0x00001000b0ab7836 */ /* 0x000fe20000000000 */
[----:B------:R-:W-:Y:S01]  /*1fc0*/  USHF.L.U32 UR28, UR10, 0x3, URZ ;  /* 0x000000030a1c7899 */ /* 0x000fe2000800063f */
[----:B------:R-:W-:Y:S01]  /*1fd0*/  IMAD.MOV.U32 R170, RZ, RZ, 0x20 ;  /* 0x00000020ffaa7424 */ /* 0x000fe200078e00ff */
[----:B------:R-:W-:Y:S01]  /*1fe0*/  UIADD3 UR43, UR27, 0x20, URZ ;  /* 0x000000201b2b7890 */ /* 0x000fe2000fffe03f */
[----:B------:R-:W-:Y:S01]  /*1ff0*/  IMAD.MOV.U32 R177, RZ, RZ, 0x40 ;  /* 0x00000040ffb17424 */ /* 0x000fe200078e00ff */
[----:B------:R-:W-:Y:S01]  /*2000*/  UIADD3 UR30, UR37, UR4, URZ ;  /* 0x00000004251e7290 */ /* 0x000fe2000fffe03f */
[C---:B------:R-:W-:Y:S01]  /*2010*/  SHF.L.U64.HI R203, R181.reuse, 0x2, R188 ;  /* 0x00000002b5cb7819 */ /* 0x040fe200000102bc */
[----:B------:R-:W-:Y:S01]  /*2020*/  UIADD3 UR42, UR28, UR43, URZ ;  /* 0x0000002b1c2a7290 */ /* 0x000fe2000fffe03f */
[----:B------:R-:W-:Y:S01]  /*2030*/  SHF.L.U32 R202, R181, 0x2, RZ ;  /* 0x00000002b5ca7819 */ /* 0x000fe200000006ff */
[----:B------:R-:W-:Y:S01]  /*2040*/  IMAD.MOV.U32 R201, RZ, RZ, 0x8 ;  /* 0x00000008ffc97424 */ /* 0x000fe200078e00ff */
[----:B------:R-:W-:Y:S01]  /*2050*/  MOV R205, 0x40 ;  /* 0x0000004000cd7802 */ /* 0x000fe20000000f00 */
[----:B------:R-:W-:Y:S01]  /*2060*/  UIADD3 UR37, UR28, UR42, URZ ;  /* 0x0000002a1c257290 */ /* 0x000fe2000fffe03f */
[----:B------:R-:W-:Y:S01]  /*2070*/  IMAD.MOV.U32 R200, RZ, RZ, 0x20 ;  /* 0x00000020ffc87424 */ /* 0x000fe200078e00ff */
[----:B------:R-:W-:Y:S01]  /*2080*/  SEL R171, R171, R176, !P2 ;  /* 0x000000b0abab7207 */ /* 0x000fe20005000000 */
[----:B------:R-:W-:Y:S01]  /*2090*/  IMAD.MOV.U32 R199, RZ, RZ, 0x28 ;  /* 0x00000028ffc77424 */ /* 0x000fe200078e00ff */
[----:B------:R-:W-:Y:S01]  /*20a0*/  UIADD3 UR36, UR28, UR37, URZ ;  /* 0x000000251c247290 */ /* 0x000fe2000fffe03f */
[----:B------:R-:W-:Y:S01]  /*20b0*/  IMAD.MOV.U32 R95, RZ, RZ, RZ ;  /* 0x000000ffff5f7224 */ /* 0x000fe200078e00ff */
[----:B------:R-:W-:Y:S01]  /*20c0*/  UMOV UR12, UR26 ;  /* 0x0000001a000c7c82 */ /* 0x000fe20008000000 */
[----:B------:R-:W-:-:S02]  /*20d0*/  UIMAD UR26, UR10, 0x18, URZ ;  /* 0x000000180a1a78a4 */ /* 0x000fc4000f8e023f */
[----:B------:R-:W-:Y:S02]  /*20e0*/  USHF.L.U32 UR25, UR10, 0x5, URZ ;  /* 0x000000050a197899 */ /* 0x000fe4000800063f */
[----:B------:R-:W-:Y:S02]  /*20f0*/  UIMAD UR11, UR10, 0x28, URZ ;  /* 0x000000280a0b78a4 */ /* 0x000fe4000f8e023f */
[----:B------:R-:W-:Y:S02]  /*2100*/  UIMAD UR4, UR10, 0x30, URZ ;  /* 0x000000300a0478a4 */ /* 0x000fe4000f8e023f */
[----:B------:R-:W-:Y:S01]  /*2110*/  UIMAD UR44, UR10, 0x38, URZ ;  /* 0x000000380a2c78a4 */ /* 0x000fe2000f8e023f */
[----:B--2---:R-:W-:Y:S01]  /*2120*/  SHF.R.S32.HI R5, RZ, 0x1f, R0 ;  /* 0x0000001fff057819 */ /* 0x004fe20000011400 */
[----:B------:R-:W-:Y:S02]  /*2130*/  UIADD3 UR30, -UR38, 0x80, UR30 ;  /* 0x00000080261e7890 */ /* 0x000fe4000fffe11e */
[----:B------:R-:W-:Y:S01]  /*2140*/  UIADD3 UR33, UR28, UR36, URZ ;  /* 0x000000241c217290 */ /* 0x000fe2000fffe03f */
[----:B------:R-:W-:-:S04]  /*2150*/  LEA.HI R5, R5, R0, RZ, 0x4 ;  /* 0x0000000005057211 */ /* 0x000fc800078f20ff */
[----:B------:R-:W-:-:S05]  /*2160*/  LOP3.LUT R5, R5, 0xfffffff0, RZ, 0xc0, !PT ;  /* 0xfffffff005057812 */ /* 0x000fca00078ec0ff */
[----:B------:R-:W-:-:S05]  /*2170*/  IMAD.IADD R5, R0, 0x1, -R5 ;  /* 0x0000000100057824 */ /* 0x000fca00078e0a05 */
[----:B------:R-:W-:-:S04]  /*2180*/  SHF.R.S32.HI R0, RZ, 0x1f, R5 ;  /* 0x0000001fff007819 */ /* 0x000fc80000011405 */
[----:B------:R-:W-:-:S04]  /*2190*/  LEA.HI R0, R0, R5, RZ, 0x3 ;  /* 0x0000000500007211 */ /* 0x000fc800078f18ff */
[----:B------:R-:W-:-:S05]  /*21a0*/  LOP3.LUT R0, R0, 0xfffffff8, RZ, 0xc0, !PT ;  /* 0xfffffff800007812 */ /* 0x000fca00078ec0ff */
[----:B------:R-:W-:Y:S02]  /*21b0*/  IMAD.IADD R0, R5, 0x1, -R0 ;  /* 0x0000000105007824 */ /* 0x000fe400078e0a00 */
[----:B------:R-:W-:-:S03]  /*21c0*/  VIADD R5, R174, 0x1000 ;  /* 0x00001000ae057836 */ /* 0x000fc60000000000 */
[C---:B------:R-:W-:Y:S02]  /*21d0*/  LOP3.LUT P0, RZ, R0.reuse, 0x2, RZ, 0xc0, !PT ;  /* 0x0000000200ff7812 */ /* 0x040fe4000780c0ff */
[----:B------:R-:W-:Y:S02]  /*21e0*/  LOP3.LUT P1, RZ, R0, 0x4, RZ, 0xc0, !PT ;  /* 0x0000000400ff7812 */ /* 0x000fe4000782c0ff */
[----:B------:R-:W-:Y:S02]  /*21f0*/  SEL R172, R5, R174, !P2 ;  /* 0x000000ae05ac7207 */ /* 0x000fe40005000000 */
[----:B------:R-:W-:Y:S01]  /*2200*/  SEL R170, R170, 0xffffffe0, !P0 ;  /* 0xffffffe0aaaa7807 */ /* 0x000fe20004000000 */
[----:B------:R-:W-:Y:S01]  /*2210*/  UIADD3 UR32, UR28, UR33, URZ ;  /* 0x000000211c207290 */ /* 0x000fe2000fffe03f */
[----:B------:R-:W-:Y:S01]  /*2220*/  LEA R172, R172, UR5, 0x1 ;  /* 0x00000005acac7c11 */ /* 0x000fe2000f8e08ff */
[----:B------:R-:W-:Y:S01]  /*2230*/  ULDC UR29, c[0x0][0x270] ;  /* 0x00009c00001d7ab9 */ /* 0x000fe20000000800 */
[----:B------:R-:W-:Y:S01]  /*2240*/  LEA R171, R171, UR5, 0x1 ;  /* 0x00000005abab7c11 */ /* 0x000fe2000f8e08ff */
[----:B------:R-:W-:Y:S01]  /*2250*/  IMAD.IADD R0, R175, 0x1, R170 ;  /* 0x00000001af007824 */ /* 0x000fe200078e02aa */
[----:B------:R-:W-:Y:S01]  /*2260*/  SEL R177, R177, 0xffffffc0, !P1 ;  /* 0xffffffc0b1b17807 */ /* 0x000fe20004800000 */
[----:B-1----:R-:W-:-:S06]  /*2270*/  ULDC UR31, c[0x0][0x2ec] ;  /* 0x0000bb00001f7ab9 */ /* 0x002fcc0000000800 */
.L_x_76:
[----:B------:R-:W0:Y:S01]  /*2280*/  LDGDEPBAR ;  /* 0x00000000000079af */ /* 0x000e220000000000 */
[C---:B------:R-:W-:Y:S01]  /*2290*/  IMAD.IADD R178, R171.reuse, 0x1, R170 ;  /* 0x00000001abb27824 */ /* 0x040fe200078e02aa */
[----:B------:R-:W-:Y:S01]  /*22a0*/  USHF.L.U32 UR10, UR13, 0x6, URZ ;  /* 0x000000060d0a7899 */ /* 0x000fe2000800063f */
[--C-:B------:R-:W-:Y:S02]  /*22b0*/  IMAD.IADD R179, R171, 0x1, R177.reuse ;  /* 0x00000001abb37824 */ /* 0x100fe400078e02b1 */
[----:B-----5:R-:W-:Y:S01]  /*22c0*/  FMUL.FTZ R251, R210, 1.4426950216293334961 ;  /* 0x3fb8aa3bd2fb7820 */ /* 0x020fe20000410000 */
[----:B------:R-:W-:Y:S01]  /*22d0*/  IMAD.IADD R177, R178, 0x1, R177 ;  /* 0x00000001b2b17824 */ /* 0x000fe200078e02b1 */
[----:B------:R-:W-:Y:S01]  /*22e0*/  UISETP.GE.AND UP0, UPT, UR10, UR30, UPT ;  /* 0x0000001e0a00728c */ /* 0x000fe2000bf06270 */
[----:B------:R-:W-:Y:S01]  /*22f0*/  IMAD.U32 R221, RZ, RZ, UR18 ;  /* 0x00000012ffdd7e24 */ /* 0x000fe2000f8e00ff */
[----:B------:R-:W-:Y:S01]  /*2300*/  FSETP.NEU.FTZ.AND P2, PT, R210, -INF , PT ;  /* 0xff800000d200780b */ /* 0x000fe20003f5d000 */
[----:B------:R-:W-:Y:S02]  /*2310*/  IMAD.U32 R224, RZ, RZ, UR10 ;  /* 0x0000000affe07e24 */ /* 0x000fe4000f8e00ff */
[----:B------:R-:W-:Y:S01]  /*2320*/  FMUL.FTZ R220, R209, 1.4426950216293334961 ;  /* 0x3fb8aa3bd1dc7820 */ /* 0x000fe20000410000 */
[----:B------:R-:W-:Y:S01]  /*2330*/  FMUL.FTZ R250, R208, 1.4426950216293334961 ;  /* 0x3fb8aa3bd0fa7820 */ /* 0x000fe20000410000 */
[----:B------:R-:W-:Y:S01]  /*2340*/  PLOP3.LUT P0, PT, PT, PT, UP0, 0x80, 0x0 ;  /* 0x000000000000781c */ /* 0x000fe20003f0f008 */
[----:B------:R-:W-:Y:S01]  /*2350*/  FMUL.FTZ R225, R207, 1.4426950216293334961 ;  /* 0x3fb8aa3bcfe17820 */ /* 0x000fe20000410000 */
[----:B------:R-:W-:Y:S01]  /*2360*/  FSEL R251, R251, RZ, P2 ;  /* 0x000000fffbfb7208 */ /* 0x000fe20001000000 */
[----:B------:R-:W-:Y:S01]  /*2370*/  UISETP.GT.AND UP3, UPT, UR13, UR6, UPT ;  /* 0x000000060d00728c */ /* 0x000fe2000bf64270 */
[----:B------:R-:W-:Y:S01]  /*2380*/  FSETP.NEU.FTZ.AND P2, PT, R209, -INF , PT ;  /* 0xff800000d100780b */ /* 0x000fe20003f5d000 */
[----:B------:R-:W-:Y:S04]  /*2390*/  DEPBAR.LE SB0, 0x0 ;  /* 0x000080000000791a */ /* 0x000fe80000000000 */
[----:B------:R-:W-:Y:S04]  /*23a0*/  BAR.SYNC.DEFER_BLOCKING 0x0 ;  /* 0x0000000000007b1d */ /* 0x000fe80000010000 */
[----:B------:R-:W-:Y:S01]  /*23b0*/  @!P0 IMAD R248, R221, 0x80, R180 ;  /* 0x00000080ddf88824 */ /* 0x000fe200078e02b4 */
[----:B------:R-:W-:Y:S03]  /*23c0*/  @!P0 IADD3 R224, R224, UR38, R189 ;  /* 0x00000026e0e08c10 */ /* 0x000fe6000fffe0bd */
[----:B------:R-:W-:Y:S01]  /*23d0*/  @!P0 VIADD R226, R248, 0x1 ;  /* 0x00000001f8e28836 */ /* 0x000fe20000000000 */
[----:B------:R-:W-:Y:S01]  /*23e0*/  @!P0 VIADDMNMX R247, R224, R200, UR38, PT ;  /* 0x00000026e0f78e46 */ /* 0x000fe2000b8001c8 */
[----:B------:R-:W-:Y:S01]  /*23f0*/  @!P0 VIADD R234, R248, 0x8 ;  /* 0x00000008f8ea8836 */ /* 0x000fe20000000000 */
[----:B------:R-:W-:Y:S01]  /*2400*/  @!P0 VIMNMX R249, R224, UR38, PT ;  /* 0x00000026e0f98c48 */ /* 0x000fe2000bfe0100 */
[C---:B------:R-:W-:Y:S02]  /*2410*/  @!P0 VIADD R236, R248.reuse, 0x9 ;  /* 0x00000009f8ec8836 */ /* 0x040fe40000000000 */
[C---:B------:R-:W-:Y:S01]  /*2420*/  @!P0 VIADD R246, R248.reuse, 0x10 ;  /* 0x00000010f8f68836 */ /* 0x040fe20000000000 */
[C---:B------:R-:W-:Y:S01]  /*2430*/  @!P0 ISETP.GE.AND P3, PT, R248.reuse, R249, PT ;  /* 0x000000f9f800820c */ /* 0x040fe20003f66270 */
[----:B------:R-:W-:Y:S01]  /*2440*/  @!P0 VIADD R252, R248, 0x11 ;  /* 0x00000011f8fc8836 */ /* 0x000fe20000000000 */
[----:B------:R-:W-:Y:S08]  /*2450*/  LDSM.16.M88.4 R100, [R171] ;  /* 0x00000000ab64783b */ /* 0x000ff00000000200 */
[----:B------:R-:W1:Y:S08]  /*2460*/  LDSM.16.M88.4 R104, [R169+0x6000] ;  /* 0x00600000a968783b */ /* 0x000e700000000200 */
[----:B------:R-:W2:Y:S08]  /*2470*/  LDSM.16.M88.4 R108, [R171+0x1000] ;  /* 0x00100000ab6c783b */ /* 0x000eb00000000200 */
[----:B------:R-:W3:Y:S08]  /*2480*/  LDSM.16.M88.4 R112, [R169+0x6800] ;  /* 0x00680000a970783b */ /* 0x000ef00000000200 */
[----:B------:R-:W-:Y:S08]  /*2490*/  LDSM.16.M88.4 R116, [R178] ;  /* 0x00000000b274783b */ /* 0x000ff00000000200 */
[----:B------:R-:W4:Y:S01]  /*24a0*/  LDSM.16.M88.4 R120, [R168+0x6000] ;  /* 0x00600000a878783b */ /* 0x000f220000000200 */
[-C--:B-1----:R-:W-:Y:S07]  /*24b0*/  HMMA.16816.F32.BF16 R4, R100, R104.reuse, RZ ;  /* 0x000000686404723c */ /* 0x082fee00000418ff */
[----:B------:R-:W1:Y:S01]  /*24c0*/  LDSM.16.M88.4 R124, [R178+0x1000] ;  /* 0x00100000b27c783b */ /* 0x000e620000000200 */
[C---:B--2---:R-:W-:Y:S07]  /*24d0*/  HMMA.16816.F32.BF16 R8, R108.reuse, R104, RZ ;  /* 0x000000686c08723c */ /* 0x044fee00000418ff */
[----:B------:R-:W2:Y:S01]  /*24e0*/  LDSM.16.M88.4 R128, [R168+0x6800] ;  /* 0x00680000a880783b */ /* 0x000ea20000000200 */
[-C--:B------:R-:W-:Y:S07]  /*24f0*/  HMMA.16816.F32.BF16 R12, R108, R106.reuse, RZ ;  /* 0x0000006a6c0c723c */ /* 0x080fee00000418ff */
[----:B------:R-:W-:Y:S01]  /*2500*/  LDSM.16.M88.4 R132, [R3+0x6000] ;  /* 0x006000000384783b */ /* 0x000fe20000000200 */
[C---:B------:R-:W-:Y:S07]  /*2510*/  HMMA.16816.F32.BF16 R16, R100.reuse, R106, RZ ;  /* 0x0000006a6410723c */ /* 0x040fee00000418ff */
[----:B------:R-:W2:Y:S01]  /*2520*/  LDSM.16.M88.4 R104, [R179] ;  /* 0x00000000b368783b */ /* 0x000ea20000000200 */
[-C--:B---3--:R-:W-:Y:S06]  /*2530*/  HMMA.16816.F32.BF16 R20, R100, R112.reuse, RZ ;  /* 0x000000706414723c */ /* 0x088fec00000418ff */
[C---:B------:R-:W-:Y:S06]  /*2540*/  HMMA.16816.F32.BF16 R24, R108.reuse, R112, RZ ;  /* 0x000000706c18723c */ /* 0x040fec00000418ff */
[-C--:B------:R-:W-:Y:S01]  /*2550*/  HMMA.16816.F32.BF16 R28, R108, R114.reuse, RZ ;  /* 0x000000726c1c723c */ /* 0x080fe200000418ff */
[----:B------:R-:W3:Y:S05]  /*2560*/  LDSM.16.M88.4 R108, [R179+0x1000] ;  /* 0x00100000b36c783b */ /* 0x000eea0000000200 */
[----:B------:R-:W-:Y:S03]  /*2570*/  HMMA.16816.F32.BF16 R32, R100, R114, RZ ;  /* 0x000000726420723c */ /* 0x000fe600000418ff */
[----:B------:R-:W3:Y:S03]  /*2580*/  LDSM.16.M88.4 R100, [R3+0x6800] ;  /* 0x006800000364783b */ /* 0x000ee60000000200 */
[-C--:B----4-:R-:W-:Y:S05]  /*2590*/  HMMA.16816.F32.BF16 R4, R116, R120.reuse, R4 ;  /* 0x000000787404723c */ /* 0x090fea0000041804 */
[----:B------:R-:W-:Y:S01]  /*25a0*/  LDSM.16.M88.4 R112, [R177] ;  /* 0x00000000b170783b */ /* 0x000fe20000000200 */
[C---:B-1----:R-:W-:Y:S06]  /*25b0*/  HMMA.16816.F32.BF16 R8, R124.reuse, R120, R8 ;  /* 0x000000787c08723c */ /* 0x042fec0000041808 */
[-C--:B------:R-:W-:Y:S06]  /*25c0*/  HMMA.16816.F32.BF16 R12, R124, R122.reuse, R12 ;  /* 0x0000007a7c0c723c */ /* 0x080fec000004180c */
[C---:B------:R-:W-:Y:S01]  /*25d0*/  HMMA.16816.F32.BF16 R16, R116.reuse, R122, R16 ;  /* 0x0000007a7410723c */ /* 0x040fe20000041810 */
[----:B------:R-:W1:Y:S05]  /*25e0*/  LDSM.16.M88.4 R120, [R2+0x6000] ;  /* 0x006000000278783b */ /* 0x000e6a0000000200 */
[-C--:B--2---:R-:W-:Y:S06]  /*25f0*/  HMMA.16816.F32.BF16 R20, R116, R128.reuse, R20 ;  /* 0x000000807414723c */ /* 0x084fec0000041814 */
[C---:B------:R-:W-:Y:S06]  /*2600*/  HMMA.16816.F32.BF16 R24, R124.reuse, R128, R24 ;  /* 0x000000807c18723c */ /* 0x040fec0000041818 */
[-C--:B------:R-:W-:Y:S06]  /*2610*/  HMMA.16816.F32.BF16 R28, R124, R130.reuse, R28 ;  /* 0x000000827c1c723c */ /* 0x080fec000004181c */
[----:B------:R-:W-:Y:S01]  /*2620*/  HMMA.16816.F32.BF16 R32, R116, R130, R32 ;  /* 0x000000827420723c */ /* 0x000fe20000041820 */
[----:B------:R2:W4:Y:S05]  /*2630*/  LDSM.16.M88.4 R116, [R177+0x1000] ;  /* 0x00100000b174783b */ /* 0x00052a0000000200 */
[-C--:B------:R-:W-:Y:S05]  /*2640*/  HMMA.16816.F32.BF16 R4, R104, R132.reuse, R4 ;  /* 0x000000846804723c */ /* 0x080fea0000041804 */
[C---:B------:R-:W-:Y:S01]  /*2650*/  @!P0 VIADDMNMX R131, R224.reuse, R199, UR38, PT ;  /* 0x00000026e0838e46 */ /* 0x040fe2000b8001c7 */
[C---:B---3--:R-:W-:Y:S06]  /*2660*/  HMMA.16816.F32.BF16 R8, R108.reuse, R132, R8 ;  /* 0x000000846c08723c */ /* 0x048fec0000041808 */
[-C--:B------:R-:W-:Y:S06]  /*2670*/  HMMA.16816.F32.BF16 R12, R108, R134.reuse, R12 ;  /* 0x000000866c0c723c */ /* 0x080fec000004180c */
[C---:B------:R-:W-:Y:S05]  /*2680*/  HMMA.16816.F32.BF16 R16, R104.reuse, R134, R16 ;  /* 0x000000866810723c */ /* 0x040fea0000041810 */
[----:B--2---:R-:W-:Y:S01]  /*2690*/  SEL R177, R205, 0xffffffc0, !P1 ;  /* 0xffffffc0cdb17807 */ /* 0x004fe20004800000 */
[-C--:B------:R-:W-:Y:S05]  /*26a0*/  HMMA.16816.F32.BF16 R20, R104, R100.reuse, R20 ;  /* 0x000000646814723c */ /* 0x080fea0000041814 */
[----:B------:R-:W-:Y:S01]  /*26b0*/  @!P0 VIADDMNMX R135, R224, R201, UR38, PT ;  /* 0x00000026e0878e46 */ /* 0x000fe2000b8001c9 */
[C---:B------:R-:W-:Y:S05]  /*26c0*/  HMMA.16816.F32.BF16 R24, R108.reuse, R100, R24 ;  /* 0x000000646c18723c */ /* 0x040fea0000041818 */
[----:B------:R-:W-:Y:S01]  /*26d0*/  FSEL R134, R220, RZ, P2 ;  /* 0x000000ffdc867208 */ /* 0x000fe20001000000 */
[-C--:B------:R-:W-:Y:S03]  /*26e0*/  HMMA.16816.F32.BF16 R28, R108, R102.reuse, R28 ;  /* 0x000000666c1c723c */ /* 0x080fe6000004181c */
[----:B------:R-:W-:Y:S03]  /*26f0*/  @!P0 ISETP.GE.AND P2, PT, R226, R135, PT ;  /* 0x00000087e200820c */ /* 0x000fe60003f46270 */
[----:B------:R-:W-:Y:S01]  /*2700*/  HMMA.16816.F32.BF16 R32, R104, R102, R32 ;  /* 0x000000666820723c */ /* 0x000fe20000041820 */
[----:B------:R-:W2:Y:S05]  /*2710*/  LDSM.16.M88.4 R100, [R2+0x6800] ;  /* 0x006800000264783b */ /* 0x000eaa0000000200 */
[-C--:B-1----:R-:W-:Y:S06]  /*2720*/  HMMA.16816.F32.BF16 R4, R112, R120.reuse, R4 ;  /* 0x000000787004723c */ /* 0x082fec0000041804 */
[C---:B----4-:R-:W-:Y:S06]  /*2730*/  HMMA.16816.F32.BF16 R8, R116.reuse, R120, R8 ;  /* 0x000000787408723c */ /* 0x050fec0000041808 */
[-C--:B------:R-:W-:Y:S05]  /*2740*/  HMMA.16816.F32.BF16 R12, R116, R122.reuse, R12 ;  /* 0x0000007a740c723c */ /* 0x080fea000004180c */
[----:B------:R-:W-:Y:S01]  /*2750*/  LEA R120, R176, UR5, 0x1 ;  /* 0x00000005b0787c11 */ /* 0x000fe2000f8e08ff */
[C---:B------:R-:W-:Y:S05]  /*2760*/  HMMA.16816.F32.BF16 R16, R112.reuse, R122, R16 ;  /* 0x0000007a7010723c */ /* 0x040fea0000041810 */
[--C-:B------:R-:W-:Y:S01]  /*2770*/  IMAD.IADD R124, R170, 0x1, R120.reuse ;  /* 0x00000001aa7c7824 */ /* 0x100fe200078e0278 */
[----:B------:R-:W-:Y:S01]  /*2780*/  @!P0 FSEL R7, R7, -INF , !P2 ;  /* 0xff80000007078808 */ /* 0x000fe20005000000 */
[----:B------:R-:W-:Y:S01]  /*2790*/  IMAD.IADD R125, R177, 0x1, R120 ;  /* 0x00000001b17d7824 */ /* 0x000fe200078e0278 */
[----:B------:R-:W-:Y:S03]  /*27a0*/  FSETP.NEU.FTZ.AND P2, PT, R208, -INF , PT ;  /* 0xff800000d000780b */ /* 0x000fe60003f5d000 */
[----:B------:R-:W-:Y:S01]  /*27b0*/  @!P0 FSEL R4, R4, -INF , !P3 ;  /* 0xff80000004048808 */ /* 0x000fe20005800000 */
[----:B------:R-:W-:Y:S01]  /*27c0*/  FFMA.FTZ R223, R7, UR31, -R134 ;  /* 0x0000001f07df7c23 */ /* 0x000fe20008010886 */
[----:B------:R-:W-:Y:S02]  /*27d0*/  FSEL R250, R250, RZ, P2 ;  /* 0x000000fffafa7208 */ /* 0x000fe40001000000 */
[----:B------:R-:W-:Y:S01]  /*27e0*/  @!P0 ISETP.GE.AND P2, PT, R226, R247, PT ;  /* 0x000000f7e200820c */ /* 0x000fe20003f46270 */
[--C-:B------:R-:W-:Y:S01]  /*27f0*/  FFMA.FTZ R221, R4, UR31, -R251.reuse ;  /* 0x0000001f04dd7c23 */ /* 0x100fe200080108fb */
[-C--:B--2---:R-:W-:Y:S01]  /*2800*/  HMMA.16816.F32.BF16 R20, R112, R100.reuse, R20 ;  /* 0x000000647014723c */ /* 0x084fe20000041814 */
[----:B------:R-:W-:Y:S02]  /*2810*/  MUFU.EX2 R223, R223 ;  /* 0x000000df00df7308 */ /* 0x000fe40000000800 */
[----:B------:R-:W-:Y:S02]  /*2820*/  @!P0 FSEL R9, R9, -INF , !P2 ;  /* 0xff80000009098808 */ /* 0x000fe40005000000 */
[----:B------:R-:W-:Y:S01]  /*2830*/  FSETP.NEU.FTZ.AND P2, PT, R207, -INF , PT ;  /* 0xff800000cf00780b */ /* 0x000fe20003f5d000 */
[C---:B------:R-:W-:Y:S05]  /*2840*/  HMMA.16816.F32.BF16 R24, R116.reuse, R100, R24 ;  /* 0x000000647418723c */ /* 0x040fea0000041818 */
[----:B------:R-:W-:Y:S01]  /*2850*/  MUFU.EX2 R221, R221 ;  /* 0x000000dd00dd7308 */ /* 0x000fe20000000800 */
[C---:B------:R-:W-:Y:S01]  /*2860*/  @!P0 ISETP.GE.AND P3, PT, R226.reuse, R249, PT ;  /* 0x000000f9e200820c */ /* 0x040fe20003f66270 */
[--C-:B------:R-:W-:Y:S01]  /*2870*/  FFMA.FTZ R228, R9, UR31, -R250.reuse ;  /* 0x0000001f09e47c23 */ /* 0x100fe200080108fa */
[----:B------:R-:W-:Y:S01]  /*2880*/  FSEL R129, R225, RZ, P2 ;  /* 0x000000ffe1817208 */ /* 0x000fe20001000000 */
[-C--:B------:R-:W-:Y:S03]  /*2890*/  HMMA.16816.F32.BF16 R28, R116, R102.reuse, R28 ;  /* 0x00000066741c723c */ /* 0x080fe6000004181c */
[----:B------:R-:W-:Y:S03]  /*28a0*/  @!P0 ISETP.GE.AND P2, PT, R226, R131, PT ;  /* 0x00000083e200820c */ /* 0x000fe60003f46270 */
[----:B------:R1:W-:Y:S01]  /*28b0*/  MUFU.EX2 R225, R228 ;  /* 0x000000e400e17308 */ /* 0x0003e20000000800 */
[----:B------:R-:W-:Y:S01]  /*28c0*/  @!P0 FSEL R5, R5, -INF , !P3 ;  /* 0xff80000005058808 */ /* 0x000fe20005800000 */
[----:B------:R-:W-:Y:S04]  /*28d0*/  HMMA.16816.F32.BF16 R32, R112, R102, R32 ;  /* 0x000000667020723c */ /* 0x000fe80000041820 */
[----:B------:R-:W-:Y:S01]  /*28e0*/  @!P0 ISETP.GE.AND P3, PT, R248, R135, PT ;  /* 0x00000087f800820c */ /* 0x000fe20003f66270 */
[----:B------:R-:W-:Y:S01]  /*28f0*/  FFMA.FTZ R222, R5, UR31, -R251 ;  /* 0x0000001f05de7c23 */ /* 0x000fe200080108fb */
[----:B------:R-:W-:Y:S02]  /*2900*/  @!P0 FSEL R11, R11, -INF , !P2 ;  /* 0xff8000000b0b8808 */ /* 0x000fe40005000000 */
[-C--:B------:R-:W-:Y:S03]  /*2910*/  @!P0 ISETP.GE.AND P2, PT, R234, R247.reuse, PT ;  /* 0x000000f7ea00820c */ /* 0x080fe60003f46270 */
[----:B------:R-:W-:Y:S01]  /*2920*/  MUFU.EX2 R222, R222 ;  /* 0x000000de00de7308 */ /* 0x000fe20000000800 */
[----:B------:R-:W-:Y:S02]  /*2930*/  @!P0 FSEL R12, R12, -INF , !P2 ;  /* 0xff8000000c0c8808 */ /* 0x000fe40005000000 */
[----:B------:R-:W-:Y:S02]  /*2940*/  @!P0 ISETP.GE.AND P2, PT, R236, R247, PT ;  /* 0x000000f7ec00820c */ /* 0x000fe40003f46270 */
[----:B------:R-:W-:Y:S01]  /*2950*/  @!P0 FSEL R6, R6, -INF , !P3 ;  /* 0xff80000006068808 */ /* 0x000fe20005800000 */
[----:B-1----:R-:W-:Y:S01]  /*2960*/  FFMA.FTZ R228, R12, UR31, -R250 ;  /* 0x0000001f0ce47c23 */ /* 0x002fe200080108fa */
[----:B------:R-:W-:Y:S02]  /*2970*/  @!P0 FSEL R13, R13, -INF , !P2 ;  /* 0xff8000000d0d8808 */ /* 0x000fe40005000000 */
[----:B------:R-:W-:Y:S01]  /*2980*/  @!P0 ISETP.GE.AND P2, PT, R234, R131, PT ;  /* 0x00000083ea00820c */ /* 0x000fe20003f46270 */
[----:B------:R-:W-:Y:S01]  /*2990*/  FFMA.FTZ R220, R6, UR31, -R134 ;  /* 0x0000001f06dc7c23 */ /* 0x000fe20008010886 */
[----:B------:R-:W-:Y:S01]  /*29a0*/  @!P0 ISETP.GE.AND P3, PT, R248, R247, PT ;  /* 0x000000f7f800820c */ /* 0x000fe20003f66270 */
[----:B------:R-:W-:Y:S01]  /*29b0*/  MUFU.EX2 R228, R228 ;  /* 0x000000e400e47308 */ /* 0x000fe20000000800 */
[----:B------:R-:W-:Y:S01]  /*29c0*/  @!P0 FSEL R14, R14, -INF , !P2 ;  /* 0xff8000000e0e8808 */ /* 0x000fe20005000000 */
[--C-:B------:R-:W-:Y:S01]  /*29d0*/  FFMA.FTZ R229, R13, UR31, -R250.reuse ;  /* 0x0000001f0de57c23 */ /* 0x100fe200080108fa */
[-C--:B------:R-:W-:Y:S02]  /*29e0*/  @!P0 ISETP.GE.AND P2, PT, R236, R131.reuse, PT ;  /* 0x00000083ec00820c */ /* 0x080fe40003f46270 */
[----:B------:R-:W-:Y:S01]  /*29f0*/  @!P0 FSEL R8, R8, -INF , !P3 ;  /* 0xff80000008088808 */ /* 0x000fe20005800000 */
[--C-:B------:R-:W-:Y:S01]  /*2a00*/  FFMA.FTZ R230, R14, UR31, -R129.reuse ;  /* 0x0000001f0ee67c23 */ /* 0x100fe20008010881 */
[----:B------:R-:W-:Y:S03]  /*2a10*/  @!P0 FSEL R15, R15, -INF , !P2 ;  /* 0xff8000000f0f8808 */ /* 0x000fe60005000000 */
[----:B------:R-:W-:Y:S01]  /*2a20*/  MUFU.EX2 R220, R220 ;  /* 0x000000dc00dc7308 */ /* 0x000fe20000000800 */
[----:B------:R-:W-:Y:S01]  /*2a30*/  IADD3 R178, P2, R202, UR12, RZ ;  /* 0x0000000ccab27c10 */ /* 0x000fe2000ff5e0ff */
[----:B------:R-:W-:Y:S01]  /*2a40*/  FFMA.FTZ R227, R8, UR31, -R250 ;  /* 0x0000001f08e37c23 */ /* 0x000fe200080108fa */
[----:B------:R-:W-:Y:S01]  /*2a50*/  @!P0 ISETP.GE.AND P3, PT, R248, R131, PT ;  /* 0x00000083f800820c */ /* 0x000fe20003f66270 */
[--C-:B------:R-:W-:Y:S01]  /*2a60*/  FFMA.FTZ R231, R15, UR31, -R129.reuse ;  /* 0x0000001f0fe77c23 */ /* 0x100fe20008010881 */
[----:B------:R-:W-:Y:S02]  /*2a70*/  IADD3.X R179, R203, UR7, RZ, P2, !PT ;  /* 0x00000007cbb37c10 */ /* 0x000fe400097fe4ff */
[----:B------:R-:W-:Y:S03]  /*2a80*/  @!P0 ISETP.GE.AND P2, PT, R236, R249, PT ;  /* 0x000000f9ec00820c */ /* 0x000fe60003f46270 */
[----:B------:R1:W-:Y:S01]  /*2a90*/  MUFU.EX2 R224, R227 ;  /* 0x000000e300e07308 */ /* 0x0003e20000000800 */
[----:B------:R-:W-:Y:S01]  /*2aa0*/  @!P0 FSEL R10, R10, -INF , !P3 ;  /* 0xff8000000a0a8808 */ /* 0x000fe20005800000 */
[----:B------:R-:W2:Y:S01]  /*2ab0*/  LDG.E R232, desc[UR40][R178.64] ;  /* 0x00000028b2e87981 */ /* 0x000ea2000c1e1900 */
[----:B------:R-:W-:Y:S02]  /*2ac0*/  @!P0 FSEL R17, R17, -INF , !P2 ;  /* 0xff80000011118808 */ /* 0x000fe40005000000 */
[----:B------:R-:W-:Y:S01]  /*2ad0*/  @!P0 ISETP.GE.AND P2, PT, R234, R135, PT ;  /* 0x00000087ea00820c */ /* 0x000fe20003f46270 */
[----:B------:R-:W-:Y:S01]  /*2ae0*/  FFMA.FTZ R226, R10, UR31, -R129 ;  /* 0x0000001f0ae27c23 */ /* 0x000fe20008010881 */
[----:B------:R-:W-:Y:S03]  /*2af0*/  @!P0 ISETP.GE.AND P3, PT, R234, R249, PT ;  /* 0x000000f9ea00820c */ /* 0x000fe60003f66270 */
[----:B------:R-:W-:Y:S01]  /*2b00*/  MUFU.EX2 R229, R229 ;  /* 0x000000e500e57308 */ /* 0x000fe20000000800 */
[----:B------:R-:W-:Y:S01]  /*2b10*/  @!P0 FSEL R18, R18, -INF , !P2 ;  /* 0xff80000012128808 */ /* 0x000fe20005000000 */
[--C-:B------:R-:W-:Y:S01]  /*2b20*/  FFMA.FTZ R234, R17, UR31, -R251.reuse ;  /* 0x0000001f11ea7c23 */ /* 0x100fe200080108fb */
[----:B------:R-:W-:Y:S01]  /*2b30*/  @!P0 ISETP.GE.AND P2, PT, R236, R135, PT ;  /* 0x00000087ec00820c */ /* 0x000fe20003f46270 */
[----:B------:R3:W5:Y:S01]  /*2b40*/  LDG.E R242, desc[UR40][R178.64+0x80] ;  /* 0x00008028b2f27981 */ /* 0x000762000c1e1900 */
[----:B------:R-:W-:Y:S01]  /*2b50*/  @!P0 FSEL R16, R16, -INF , !P3 ;  /* 0xff80000010108808 */ /* 0x000fe20005800000 */
[--C-:B------:R-:W-:Y:S01]  /*2b60*/  FFMA.FTZ R233, R18, UR31, -R134.reuse ;  /* 0x0000001f12e97c23 */ /* 0x100fe20008010886 */
[----:B------:R-:W-:Y:S03]  /*2b70*/  @!P0 FSEL R19, R19, -INF , !P2 ;  /* 0xff80000013138808 */ /* 0x000fe60005000000 */
[----:B------:R-:W-:Y:S01]  /*2b80*/  MUFU.EX2 R234, R234 ;  /* 0x000000ea00ea7308 */ /* 0x000fe20000000800 */
[-C--:B------:R-:W-:Y:S01]  /*2b90*/  @!P0 ISETP.GE.AND P2, PT, R246, R249.reuse, PT ;  /* 0x000000f9f600820c */ /* 0x080fe20003f46270 */
[----:B------:R-:W-:Y:S02]  /*2ba0*/  @!P0 VIADD R18, R248, 0x18 ;  /* 0x00000018f8128836 */ /* 0x000fe40000000000 */
[----:B------:R-:W-:Y:S01]  /*2bb0*/  FFMA.FTZ R235, R16, UR31, -R251 ;  /* 0x0000001f10eb7c23 */ /* 0x000fe200080108fb */
[--C-:B------:R-:W-:Y:S01]  /*2bc0*/  FFMA.FTZ R238, R19, UR31, -R134.reuse ;  /* 0x0000001f13ee7c23 */ /* 0x100fe20008010886 */
[----:B------:R-:W-:Y:S01]  /*2bd0*/  @!P0 FSEL R20, R20, -INF , !P2 ;  /* 0xff80000014148808 */ /* 0x000fe20005000000 */
[----:B-1----:R-:W-:Y:S01]  /*2be0*/  FFMA.FTZ R227, R11, UR31, -R129 ;  /* 0x0000001f0be37c23 */ /* 0x002fe20008010881 */
[----:B------:R-:W-:Y:S02]  /*2bf0*/  @!P0 ISETP.GE.AND P2, PT, R252, R249, PT ;  /* 0x000000f9fc00820c */ /* 0x000fe40003f46270 */
[----:B------:R-:W-:Y:S01]  /*2c00*/  MUFU.EX2 R233, R233 ;  /* 0x000000e900e97308 */ /* 0x000fe20000000800 */
[----:B------:R-:W-:Y:S01]  /*2c10*/  @!P0 ISETP.GE.AND P3, PT, R18, R131, PT ;  /* 0x000000831200820c */ /* 0x000fe20003f66270 */
[----:B------:R-:W4:Y:S01]  /*2c20*/  LDG.E R236, desc[UR40][R178.64+0x20] ;  /* 0x00002028b2ec7981 */ /* 0x000f22000c1e1900 */
[----:B------:R-:W-:Y:S01]  /*2c30*/  @!P0 FSEL R21, R21, -INF , !P2 ;  /* 0xff80000015158808 */ /* 0x000fe20005000000 */
[--C-:B------:R-:W-:Y:S01]  /*2c40*/  FFMA.FTZ R237, R20, UR31, -R251.reuse ;  /* 0x0000001f14ed7c23 */ /* 0x100fe200080108fb */
[-C--:B------:R-:W-:Y:S01]  /*2c50*/  @!P0 ISETP.GE.AND P2, PT, R246, R135.reuse, PT ;  /* 0x00000087f600820c */ /* 0x080fe20003f46270 */
[----:B------:R3:W5:Y:S01]  /*2c60*/  LDG.E R241, desc[UR40][R178.64+0xa0] ;  /* 0x0000a028b2f17981 */ /* 0x000762000c1e1900 */
[----:B------:R-:W-:Y:S03]  /*2c70*/  @!P0 FSEL R30, R30, -INF , !P3 ;  /* 0xff8000001e1e8808 */ /* 0x000fe60005800000 */
[----:B------:R-:W1:Y:S01]  /*2c80*/  MUFU.EX2 R235, R235 ;  /* 0x000000eb00eb7308 */ /* 0x000e620000000800 */
[----:B------:R-:W-:Y:S01]  /*2c90*/  @!P0 FSEL R22, R22, -INF , !P2 ;  /* 0xff80000016168808 */ /* 0x000fe20005000000 */
[----:B------:R-:W-:Y:S01]  /*2ca0*/  FFMA.FTZ R240, R21, UR31, -R251 ;  /* 0x0000001f15f07c23 */ /* 0x000fe200080108fb */
[----:B------:R-:W-:Y:S01]  /*2cb0*/  @!P0 ISETP.GE.AND P2, PT, R252, R135, PT ;  /* 0x00000087fc00820c */ /* 0x000fe20003f46270 */
[--C-:B------:R-:W-:Y:S02]  /*2cc0*/  FFMA.FTZ R19, R30, UR31, -R129.reuse ;  /* 0x0000001f1e137c23 */ /* 0x100fe40008010881 */
[--C-:B------:R-:W-:Y:S01]  /*2cd0*/  FFMA.FTZ R239, R22, UR31, -R134.reuse ;  /* 0x0000001f16ef7c23 */ /* 0x100fe20008010886 */
[----:B------:R-:W-:Y:S01]  /*2ce0*/  @!P0 FSEL R23, R23, -INF , !P2 ;  /* 0xff80000017178808 */ /* 0x000fe20005000000 */
[----:B------:R-:W-:Y:S01]  /*2cf0*/  @!P0 VIADD R22, R248, 0x19 ;  /* 0x00000019f8168836 */ /* 0x000fe20000000000 */
[-C--:B------:R-:W-:Y:S01]  /*2d00*/  @!P0 ISETP.GE.AND P2, PT, R246, R247.reuse, PT ;  /* 0x000000f7f600820c */ /* 0x080fe20003f46270 */
[----:B------:R-:W3:Y:S02]  /*2d10*/  MUFU.EX2 R238, R238 ;  /* 0x000000ee00ee7308 */ /* 0x000ee40000000800 */
[----:B------:R-:W-:Y:S01]  /*2d20*/  FFMA.FTZ R244, R23, UR31, -R134 ;  /* 0x0000001f17f47c23 */ /* 0x000fe20008010886 */
[----:B------:R-:W-:Y:S02]  /*2d30*/  @!P0 FSEL R24, R24, -INF , !P2 ;  /* 0xff80000018188808 */ /* 0x000fe40005000000 */
[----:B------:R-:W-:Y:S02]  /*2d40*/  @!P0 ISETP.GE.AND P2, PT, R252, R247, PT ;  /* 0x000000f7fc00820c */ /* 0x000fe40003f46270 */
[----:B-1----:R-:W-:Y:S03]  /*2d50*/  F2FP.BF16.F32.PACK_AB R17, R234, R235 ;  /* 0x000000ebea11723e */ /* 0x002fe600000010ff */
[----:B------:R-:W-:Y:S01]  /*2d60*/  MUFU.EX2 R226, R226 ;  /* 0x000000e200e27308 */ /* 0x000fe20000000800 */
[----:B------:R-:W-:Y:S01]  /*2d70*/  @!P0 FSEL R25, R25, -INF , !P2 ;  /* 0xff80000019198808 */ /* 0x000fe20005000000 */
[--C-:B------:R-:W-:Y:S01]  /*2d80*/  FFMA.FTZ R243, R24, UR31, -R250.reuse ;  /* 0x0000001f18f37c23 */ /* 0x100fe200080108fa */
[-C--:B------:R-:W-:Y:S03]  /*2d90*/  @!P0 ISETP.GE.AND P2, PT, R246, R131.reuse, PT ;  /* 0x00000083f600820c */ /* 0x080fe60003f46270 */
[--C-:B------:R-:W-:Y:S01]  /*2da0*/  FFMA.FTZ R246, R25, UR31, -R250.reuse ;  /* 0x0000001f19f67c23 */ /* 0x100fe200080108fa */
[----:B------:R-:W-:Y:S03]  /*2db0*/  @!P0 FSEL R26, R26, -INF , !P2 ;  /* 0xff8000001a1a8808 */ /* 0x000fe60005000000 */
[----:B------:R-:W1:Y:S01]  /*2dc0*/  MUFU.EX2 R227, R227 ;  /* 0x000000e300e37308 */ /* 0x000e620000000800 */
[----:B------:R-:W-:Y:S02]  /*2dd0*/  @!P0 ISETP.GE.AND P2, PT, R252, R131, PT ;  /* 0x00000083fc00820c */ /* 0x000fe40003f46270 */
[----:B------:R-:W-:Y:S01]  /*2de0*/  F2FP.BF16.F32.PACK_AB R25, R229, R228 ;  /* 0x000000e4e519723e */ /* 0x000fe200000010ff */
[--C-:B------:R-:W-:Y:S01]  /*2df0*/  FFMA.FTZ R245, R26, UR31, -R129.reuse ;  /* 0x0000001f1af57c23 */ /* 0x100fe20008010881 */
[----:B------:R-:W-:Y:S02]  /*2e00*/  @!P0 FSEL R27, R27, -INF , !P2 ;  /* 0xff8000001b1b8808 */ /* 0x000fe40005000000 */
[-C--:B------:R-:W-:Y:S03]  /*2e10*/  @!P0 ISETP.GE.AND P2, PT, R18, R247.reuse, PT ;  /* 0x000000f71200820c */ /* 0x080fe60003f46270 */
[----:B------:R-:W-:Y:S01]  /*2e20*/  MUFU.EX2 R230, R230 ;  /* 0x000000e600e67308 */ /* 0x000fe20000000800 */
[----:B------:R-:W-:Y:S01]  /*2e30*/  F2FP.BF16.F32.PACK_AB R26, R223, R220 ;  /* 0x000000dcdf1a723e */ /* 0x000fe200000010ff */
[----:B------:R-:W-:Y:S01]  /*2e40*/  FFMA.FTZ R252, R27, UR31, -R129 ;  /* 0x0000001f1bfc7c23 */ /* 0x000fe20008010881 */
[----:B------:R-:W-:Y:S02]  /*2e50*/  @!P0 FSEL R28, R28, -INF , !P2 ;  /* 0xff8000001c1c8808 */ /* 0x000fe40005000000 */
[----:B------:R-:W-:Y:S01]  /*2e60*/  @!P0 ISETP.GE.AND P2, PT, R22, R247, PT ;  /* 0x000000f71600820c */ /* 0x000fe20003f46270 */
[----:B------:R-:W-:Y:S01]  /*2e70*/  STS [R193+0xe400], R26 ;  /* 0x00e4001ac1007388 */ /* 0x000fe20000000800 */
[----:B---3--:R-:W-:Y:S03]  /*2e80*/  F2FP.BF16.F32.PACK_AB R27, R238, R233 ;  /* 0x000000e9ee1b723e */ /* 0x008fe600000010ff */
[----:B------:R-:W3:Y:S01]  /*2e90*/  MUFU.EX2 R231, R231 ;  /* 0x000000e700e77308 */ /* 0x000ee20000000800 */
[----:B------:R-:W-:Y:S01]  /*2ea0*/  @!P0 FSEL R29, R29, -INF , !P2 ;  /* 0xff8000001d1d8808 */ /* 0x000fe20005000000 */
[--C-:B------:R-:W-:Y:S01]  /*2eb0*/  FFMA.FTZ R247, R28, UR31, -R250.reuse ;  /* 0x0000001f1cf77c23 */ /* 0x100fe200080108fa */
[-C--:B------:R-:W-:Y:S03]  /*2ec0*/  @!P0 ISETP.GE.AND P2, PT, R18, R249.reuse, PT ;  /* 0x000000f91200820c */ /* 0x080fe60003f46270 */
[----:B------:R-:W-:Y:S01]  /*2ed0*/  FFMA.FTZ R250, R29, UR31, -R250 ;  /* 0x0000001f1dfa7c23 */ /* 0x000fe200080108fa */
[----:B------:R-:W-:Y:S03]  /*2ee0*/  @!P0 FSEL R32, R32, -INF , !P2 ;  /* 0xff80000020208808 */ /* 0x000fe60005000000 */
[----:B------:R-:W-:Y:S01]  /*2ef0*/  MUFU.EX2 R248, R252 ;  /* 0x000000fc00f87308 */ /* 0x000fe20000000800 */
[----:B------:R-:W-:Y:S01]  /*2f00*/  @!P0 ISETP.GE.AND P2, PT, R22, R249, PT ;  /* 0x000000f91600820c */ /* 0x000fe20003f46270 */
[--C-:B------:R-:W-:Y:S03]  /*2f10*/  FFMA.FTZ R249, R32, UR31, -R251.reuse ;  /* 0x0000001f20f97c23 */ /* 0x100fe600080108fb */
[----:B------:R-:W-:Y:S02]  /*2f20*/  @!P0 FSEL R33, R33, -INF , !P2 ;  /* 0xff80000021218808 */ /* 0x000fe40005000000 */
[-C--:B------:R-:W-:Y:S03]  /*2f30*/  @!P0 ISETP.GE.AND P2, PT, R18, R135.reuse, PT ;  /* 0x000000871200820c */ /* 0x080fe60003f46270 */
[----:B------:R-:W-:Y:S01]  /*2f40*/  MUFU.EX2 R237, R237 ;  /* 0x000000ed00ed7308 */ /* 0x000fe20000000800 */
[----:B-1----:R-:W-:Y:S01]  /*2f50*/  F2FP.BF16.F32.PACK_AB R18, R227, R226 ;  /* 0x000000e2e312723e */ /* 0x002fe200000010ff */
[----:B------:R-:W-:Y:S01]  /*2f60*/  FFMA.FTZ R251, R33, UR31, -R251 ;  /* 0x0000001f21fb7c23 */ /* 0x000fe200080108fb */
[----:B------:R-:W-:Y:S02]  /*2f70*/  @!P0 FSEL R34, R34, -INF , !P2 ;  /* 0xff80000022228808 */ /* 0x000fe40005000000 */
[----:B------:R-:W-:Y:S02]  /*2f80*/  @!P0 ISETP.GE.AND P2, PT, R22, R135, PT ;  /* 0x000000871600820c */ /* 0x000fe40003f46270 */
[----:B---3--:R-:W-:Y:S01]  /*2f90*/  F2FP.BF16.F32.PACK_AB R23, R231, R230 ;  /* 0x000000e6e717723e */ /* 0x008fe200000010ff */
[--C-:B------:R-:W-:Y:S01]  /*2fa0*/  FFMA.FTZ R135, R34, UR31, -R134.reuse ;  /* 0x0000001f22877c23 */ /* 0x100fe20008010886 */
[----:B------:R-:W-:Y:S01]  /*2fb0*/  F2FP.BF16.F32.PACK_AB R34, R222, R221 ;  /* 0x000000ddde22723e */ /* 0x000fe200000010ff */
[----:B------:R-:W-:Y:S01]  /*2fc0*/  MUFU.EX2 R252, R251 ;  /* 0x000000fb00fc7308 */ /* 0x000fe20000000800 */
[----:B------:R-:W-:Y:S02]  /*2fd0*/  @!P0 FSEL R35, R35, -INF , !P2 ;  /* 0xff80000023238808 */ /* 0x000fe40005000000 */
[----:B------:R-:W-:Y:S01]  /*2fe0*/  @!P0 ISETP.GE.AND P2, PT, R22, R131, PT ;  /* 0x000000831600820c */ /* 0x000fe20003f46270 */
[----:B------:R-:W-:Y:S01]  /*2ff0*/  STS [R193+0xe000], R34 ;  /* 0x00e00022c1007388 */ /* 0x000fe20000000800 */
[----:B------:R-:W-:Y:S01]  /*3000*/  F2FP.BF16.F32.PACK_AB R22, R225, R224 ;  /* 0x000000e0e116723e */ /* 0x000fe200000010ff */
[----:B------:R-:W-:Y:S01]  /*3010*/  FFMA.FTZ R134, R35, UR31, -R134 ;  /* 0x0000001f23867c23 */ /* 0x000fe20008010886 */
[----:B------:R-:W-:Y:S01]  /*3020*/  @!P0 FSEL R31, R31, -INF , !P2 ;  /* 0xff8000001f1f8808 */ /* 0x000fe20005000000 */
[----:B------:R1:W-:Y:S02]  /*3030*/  STS [R198+0xe000], R17 ;  /* 0x00e00011c6007388 */ /* 0x0003e40000000800 */
[----:B------:R-:W-:Y:S01]  /*3040*/  MUFU.EX2 R251, R135 ;  /* 0x0000008700fb7308 */ /* 0x000fe20000000800 */
[----:B------:R-:W-:Y:S01]  /*3050*/  PLOP3.LUT P2, PT, PT, PT, UP3, 0x80, 0x0 ;  /* 0x000000000000781c */ /* 0x000fe20003f4f038 */
[----:B------:R-:W-:Y:S01]  /*3060*/  STS [R198+0xe400], R27 ;  /* 0x00e4001bc6007388 */ /* 0x000fe20000000800 */
[----:B------:R-:W-:Y:S03]  /*3070*/  FFMA.FTZ R129, R31, UR31, -R129 ;  /* 0x0000001f1f817c23 */ /* 0x000fe60008010881 */
[----:B------:R3:W-:Y:S04]  /*3080*/  STS [R193+0xf000], R22 ;  /* 0x00f00016c1007388 */ /* 0x0007e80000000800 */
[----:B------:R-:W1:Y:S01]  /*3090*/  MUFU.EX2 R240, R240 ;  /* 0x000000f000f07308 */ /* 0x000e620000000800 */
[----:B------:R3:W-:Y:S04]  /*30a0*/  STS [R193+0xf400], R18 ;  /* 0x00f40012c1007388 */ /* 0x0007e80000000800 */
[----:B------:R-:W-:Y:S05]  /*30b0*/  STS [R198+0xf000], R25 ;  /* 0x00f00019c6007388 */ /* 0x000fea0000000800 */
[----:B------:R-:W-:Y:S01]  /*30c0*/  MUFU.EX2 R239, R239 ;  /* 0x000000ef00ef7308 */ /* 0x000fe20000000800 */
[----:B------:R-:W-:Y:S09]  /*30d0*/  STS [R198+0xf400], R23 ;  /* 0x00f40017c6007388 */ /* 0x000ff20000000800 */
[----:B------:R-:W3:Y:S01]  /*30e0*/  MUFU.EX2 R244, R244 ;  /* 0x000000f400f47308 */ /* 0x000ee20000000800 */
[----:B-1----:R-:W-:Y:S05]  /*30f0*/  F2FP.BF16.F32.PACK_AB R21, R240, R237 ;  /* 0x000000edf015723e */ /* 0x002fea00000010ff */
[----:B------:R-:W-:Y:S04]  /*3100*/  STS [R197+0xe000], R21 ;  /* 0x00e00015c5007388 */ /* 0x000fe80000000800 */
[----:B------:R3:W-:Y:S10]  /*3110*/  MUFU.EX2 R135, R19 ;  /* 0x0000001300877308 */ /* 0x0007f40000000800 */
[----:B------:R-:W1:Y:S10]  /*3120*/  MUFU.EX2 R249, R249 ;  /* 0x000000f900f97308 */ /* 0x000e740000000800 */
[----:B------:R-:W1:Y:S01]  /*3130*/  MUFU.EX2 R134, R134 ;  /* 0x0000008600867308 */ /* 0x000e620000000800 */
[----:B---3--:R-:W-:Y:S05]  /*3140*/  F2FP.BF16.F32.PACK_AB R19, R244, R239 ;  /* 0x000000eff413723e */ /* 0x008fea00000010ff */
[----:B------:R-:W-:Y:S04]  /*3150*/  STS [R197+0xe400], R19 ;  /* 0x00e40013c5007388 */ /* 0x000fe80000000800 */
[----:B------:R-:W-:Y:S01]  /*3160*/  MUFU.EX2 R243, R243 ;  /* 0x000000f300f37308 */ /* 0x000fe20000000800 */
[----:B-1----:R-:W-:Y:S05]  /*3170*/  F2FP.BF16.F32.PACK_AB R17, R252, R249 ;  /* 0x000000f9fc11723e */ /* 0x002fea00000010ff */
[----:B------:R-:W-:Y:S04]  /*3180*/  STS [R213+0xe000], R17 ;  /* 0x00e00011d5007388 */ /* 0x000fe80000000800 */
[----:B------:R-:W1:Y:S01]  /*3190*/  MUFU.EX2 R246, R246 ;  /* 0x000000f600f67308 */ /* 0x000e620000000800 */
[----:B------:R-:W-:Y:S05]  /*31a0*/  F2FP.BF16.F32.PACK_AB R34, R134, R251 ;  /* 0x000000fb8622723e */ /* 0x000fea00000010ff */
[----:B------:R-:W-:Y:S04]  /*31b0*/  STS [R213+0xe400], R34 ;  /* 0x00e40022d5007388 */ /* 0x000fe80000000800 */
[----:B------:R-:W3:Y:S10]  /*31c0*/  MUFU.EX2 R245, R245 ;  /* 0x000000f500f57308 */ /* 0x000ef40000000800 */
[----:B------:R-:W-:Y:S01]  /*31d0*/  MUFU.EX2 R247, R247 ;  /* 0x000000f700f77308 */ /* 0x000fe20000000800 */
[----:B-1----:R-:W-:Y:S05]  /*31e0*/  F2FP.BF16.F32.PACK_AB R30, R246, R243 ;  /* 0x000000f3f61e723e */ /* 0x002fea00000010ff */
[----:B------:R-:W-:Y:S04]  /*31f0*/  STS [R197+0xf000], R30 ;  /* 0x00f0001ec5007388 */ /* 0x000fe80000000800 */
[----:B------:R-:W1:Y:S01]  /*3200*/  MUFU.EX2 R250, R250 ;  /* 0x000000fa00fa7308 */ /* 0x000e620000000800 */
[----:B---3--:R-:W-:Y:S05]  /*3210*/  F2FP.BF16.F32.PACK_AB R26, R248, R245 ;  /* 0x000000f5f81a723e */ /* 0x008fea00000010ff */
[----:B------:R-:W-:Y:S04]  /*3220*/  STS [R197+0xf400], R26 ;  /* 0x00f4001ac5007388 */ /* 0x000fe80000000800 */
[----:B------:R-:W3:Y:S01]  /*3230*/  MUFU.EX2 R130, R129 ;  /* 0x0000008100827308 */ /* 0x000ee20000000800 */
[----:B-1----:R-:W-:Y:S05]  /*3240*/  F2FP.BF16.F32.PACK_AB R22, R250, R247 ;  /* 0x000000f7fa16723e */ /* 0x002fea00000010ff */
[----:B------:R-:W-:Y:S01]  /*3250*/  STS [R213+0xf000], R22 ;  /* 0x00f00016d5007388 */ /* 0x000fe20000000800 */
[----:B---3--:R-:W-:Y:S05]  /*3260*/  F2FP.BF16.F32.PACK_AB R18, R130, R135 ;  /* 0x000000878212723e */ /* 0x008fea00000010ff */
[----:B------:R-:W-:Y:S04]  /*3270*/  STS [R213+0xf400], R18 ;  /* 0x00f40012d5007388 */ /* 0x000fe80000000800 */
[----:B------:R-:W1:Y:S08]  /*3280*/  LDSM.16.M88.4 R100, [R120+0x4000] ;  /* 0x004000007864783b */ /* 0x000e700000000200 */
[----:B------:R-:W3:Y:S08]  /*3290*/  LDSM.16.M88.4 R104, [R120+0x5000] ;  /* 0x005000007868783b */ /* 0x000ef00000000200 */
[----:B------:R-:W2:Y:S08]  /*32a0*/  LDSM.16.M88.4 R108, [R124+0x4000] ;  /* 0x004000007c6c783b */ /* 0x000eb00000000200 */
[----:B------:R3:W4:Y:S08]  /*32b0*/  LDSM.16.M88.4 R112, [R124+0x5000] ;  /* 0x005000007c70783b */ /* 0x0007300000000200 */
[----:B------:R-:W4:Y:S01]  /*32c0*/  LDSM.16.M88.4 R116, [R125+0x4000] ;  /* 0x004000007d74783b */ /* 0x000f220000000200 */
[-C--:B-1----:R-:W-:Y:S07]  /*32d0*/  HMMA.16816.F32.BF16 R4, R100, R136.reuse, RZ ;  /* 0x000000886404723c */ /* 0x082fee00000418ff */
[----:B------:R-:W1:Y:S01]  /*32e0*/  LDSM.16.M88.4 R120, [R125+0x5000] ;  /* 0x005000007d78783b */ /* 0x000e620000000200 */
[----:B---3--:R-:W-:Y:S01]  /*32f0*/  IMAD.IADD R124, R177, 0x1, R124 ;  /* 0x00000001b17c7824 */ /* 0x008fe200078e027c */
[C---:B------:R-:W-:Y:S06]  /*3300*/  HMMA.16816.F32.BF16 R8, R104.reuse, R136, RZ ;  /* 0x000000886808723c */ /* 0x040fec00000418ff */
[-C--:B------:R-:W-:Y:S06]  /*3310*/  HMMA.16816.F32.BF16 R12, R104, R138.reuse, RZ ;  /* 0x0000008a680c723c */ /* 0x080fec00000418ff */
[C---:B------:R-:W-:Y:S06]  /*3320*/  HMMA.16816.F32.BF16 R16, R100.reuse, R138, RZ ;  /* 0x0000008a6410723c */ /* 0x040fec00000418ff */
[-C--:B------:R-:W-:Y:S06]  /*3330*/  HMMA.16816.F32.BF16 R20, R100, R140.reuse, RZ ;  /* 0x0000008c6414723c */ /* 0x080fec00000418ff */
[C---:B------:R-:W-:Y:S06]  /*3340*/  HMMA.16816.F32.BF16 R24, R104.reuse, R140, RZ ;  /* 0x0000008c6818723c */ /* 0x040fec00000418ff */
[-C--:B------:R-:W-:Y:S01]  /*3350*/  HMMA.16816.F32.BF16 R28, R104, R142.reuse, RZ ;  /* 0x0000008e681c723c */ /* 0x080fe200000418ff */
[----:B------:R-:W-:Y:S05]  /*3360*/  LDSM.16.M88.4 R104, [R124+0x5000] ;  /* 0x005000007c68783b */ /* 0x000fea0000000200 */
[----:B------:R-:W-:Y:S03]  /*3370*/  HMMA.16816.F32.BF16 R32, R100, R142, RZ ;  /* 0x0000008e6420723c */ /* 0x000fe600000418ff */
[----:B------:R-:W3:Y:S03]  /*3380*/  LDSM.16.M88.4 R100, [R124+0x4000] ;  /* 0x004000007c64783b */ /* 0x000ee60000000200 */
[-C--:B--2---:R-:W-:Y:S06]  /*3390*/  HMMA.16816.F32.BF16 R4, R108, R144.reuse, R4 ;  /* 0x000000906c04723c */ /* 0x084fec0000041804 */
[C---:B----4-:R-:W-:Y:S06]  /*33a0*/  HMMA.16816.F32.BF16 R8, R112.reuse, R144, R8 ;  /* 0x000000907008723c */ /* 0x050fec0000041808 */
[-C--:B------:R-:W-:Y:S06]  /*33b0*/  HMMA.16816.F32.BF16 R12, R112, R146.reuse, R12 ;  /* 0x00000092700c723c */ /* 0x080fec000004180c */
[C---:B------:R-:W-:Y:S06]  /*33c0*/  HMMA.16816.F32.BF16 R16, R108.reuse, R146, R16 ;  /* 0x000000926c10723c */ /* 0x040fec0000041810 */
[-C--:B------:R-:W-:Y:S06]  /*33d0*/  HMMA.16816.F32.BF16 R20, R108, R148.reuse, R20 ;  /* 0x000000946c14723c */ /* 0x080fec0000041814 */
[C---:B------:R-:W-:Y:S06]  /*33e0*/  HMMA.16816.F32.BF16 R24, R112.reuse, R148, R24 ;  /* 0x000000947018723c */ /* 0x040fec0000041818 */
[-C--:B------:R-:W-:Y:S06]  /*33f0*/  HMMA.16816.F32.BF16 R28, R112, R150.reuse, R28 ;  /* 0x00000096701c723c */ /* 0x080fec000004181c */
[----:B------:R-:W-:Y:S06]  /*3400*/  HMMA.16816.F32.BF16 R32, R108, R150, R32 ;  /* 0x000000966c20723c */ /* 0x000fec0000041820 */
[-C--:B------:R-:W-:Y:S06]  /*3410*/  HMMA.16816.F32.BF16 R4, R116, R152.reuse, R4 ;  /* 0x000000987404723c */ /* 0x080fec0000041804 */
[C---:B-1----:R-:W-:Y:S06]  /*3420*/  HMMA.16816.F32.BF16 R8, R120.reuse, R152, R8 ;  /* 0x000000987808723c */ /* 0x042fec0000041808 */
[-C--:B------:R-:W-:Y:S06]  /*3430*/  HMMA.16816.F32.BF16 R12, R120, R154.reuse, R12 ;  /* 0x0000009a780c723c */ /* 0x080fec000004180c */
[C---:B------:R-:W-:Y:S06]  /*3440*/  HMMA.16816.F32.BF16 R16, R116.reuse, R154, R16 ;  /* 0x0000009a7410723c */ /* 0x040fec0000041810 */
[-C--:B------:R-:W-:Y:S06]  /*3450*/  HMMA.16816.F32.BF16 R20, R116, R156.reuse, R20 ;  /* 0x0000009c7414723c */ /* 0x080fec0000041814 */
[C---:B------:R-:W-:Y:S06]  /*3460*/  HMMA.16816.F32.BF16 R24, R120.reuse, R156, R24 ;  /* 0x0000009c7818723c */ /* 0x040fec0000041818 */
[-C--:B------:R-:W-:Y:S06]  /*3470*/  HMMA.16816.F32.BF16 R28, R120, R158.reuse, R28 ;  /* 0x0000009e781c723c */ /* 0x080fec000004181c */
[----:B------:R-:W-:Y:S06]  /*3480*/  HMMA.16816.F32.BF16 R32, R116, R158, R32 ;  /* 0x0000009e7420723c */ /* 0x000fec0000041820 */
[-C--:B---3--:R-:W-:Y:S05]  /*3490*/  HMMA.16816.F32.BF16 R4, R100, R160.reuse, R4 ;  /* 0x000000a06404723c */ /* 0x088fea0000041804 */
[----:B------:R-:W-:Y:S01]  /*34a0*/  LEA R116, R174, UR5, 0x1 ;  /* 0x00000005ae747c11 */ /* 0x000fe2000f8e08ff */
[C---:B------:R-:W-:Y:S06]  /*34b0*/  HMMA.16816.F32.BF16 R8, R104.reuse, R160, R8 ;  /* 0x000000a06808723c */ /* 0x040fec0000041808 */
[-C--:B------:R-:W-:Y:S06]  /*34c0*/  HMMA.16816.F32.BF16 R12, R104, R162.reuse, R12 ;  /* 0x000000a2680c723c */ /* 0x080fec000004180c */
[C---:B------:R-:W-:Y:S06]  /*34d0*/  HMMA.16816.F32.BF16 R16, R100.reuse, R162, R16 ;  /* 0x000000a26410723c */ /* 0x040fec0000041810 */
[-C--:B------:R-:W-:Y:S05]  /*34e0*/  HMMA.16816.F32.BF16 R20, R100, R164.reuse, R20 ;  /* 0x000000a46414723c */ /* 0x080fea0000041814 */
[C---:B------:R-:W-:Y:S01]  /*34f0*/  FADD.FTZ R129, -R232.reuse, R4 ;  /* 0x00000004e8817221 */ /* 0x040fe20000010100 */
[C---:B------:R-:W-:Y:S05]  /*3500*/  HMMA.16816.F32.BF16 R24, R104.reuse, R164, R24 ;  /* 0x000000a46818723c */ /* 0x040fea0000041818 */
[C---:B------:R-:W-:Y:S01]  /*3510*/  FADD.FTZ R131, -R232.reuse, R5 ;  /* 0x00000005e8837221 */ /* 0x040fe20000010100 */
[-C--:B------:R-:W-:Y:S05]  /*3520*/  HMMA.16816.F32.BF16 R28, R104, R166.reuse, R28 ;  /* 0x000000a6681c723c */ /* 0x080fea000004181c */
[----:B------:R-:W-:Y:S01]  /*3530*/  FMUL.FTZ R221, R221, R129 ;  /* 0x00000081dddd7220 */ /* 0x000fe20000410000 */
[----:B------:R-:W-:Y:S05]  /*3540*/  HMMA.16816.F32.BF16 R32, R100, R166, R32 ;  /* 0x000000a66420723c */ /* 0x000fea0000041820 */
[C---:B------:R-:W-:Y:S01]  /*3550*/  FADD.FTZ R17, -R232.reuse, R17 ;  /* 0x00000011e8117221 */ /* 0x040fe20000010100 */
[----:B------:R-:W-:Y:S01]  /*3560*/  FADD.FTZ R133, -R232, R16 ;  /* 0x00000010e8857221 */ /* 0x000fe20000010100 */
[----:B------:R-:W-:Y:S04]  /*3570*/  VIADD R100, R116, 0x4040 ;  /* 0x0000404074647836 */ /* 0x000fe80000000000 */
[----:B------:R-:W-:Y:S01]  /*3580*/  FADD.FTZ R129, -R232, R21 ;  /* 0x00000015e8817221 */ /* 0x000fe20000010100 */
[----:B------:R-:W-:Y:S01]  /*3590*/  FMUL.FTZ R234, R234, R17 ;  /* 0x00000011eaea7220 */ /* 0x000fe20000410000 */
[----:B------:R-:W-:Y:S01]  /*35a0*/  FADD.FTZ R17, -R232, R20 ;  /* 0x00000014e8117221 */ /* 0x000fe20000010100 */
[----:B------:R-:W-:Y:S01]  /*35b0*/  FMUL.FTZ R222, R222, R131 ;  /* 0x00000083dede7220 */ /* 0x000fe20000410000 */
[----:B------:R-:W-:Y:S01]  /*35c0*/  FMUL.FTZ R235, R235, R133 ;  /* 0x00000085ebeb7220 */ /* 0x000fe20000410000 */
[----:B------:R-:W-:Y:S01]  /*35d0*/  FMUL.FTZ R240, R240, R129 ;  /* 0x00000081f0f07220 */ /* 0x000fe20000410000 */
[----:B------:R-:W-:Y:S01]  /*35e0*/  FMUL.FTZ R237, R237, R17 ;  /* 0x00000011eded7220 */ /* 0x000fe20000410000 */
[----:B------:R-:W-:Y:S01]  /*35f0*/  VIADD R21, R116, 0x4000 ;  /* 0x0000400074157836 */ /* 0x000fe20000000000 */
[----:B------:R-:W-:Y:S02]  /*3600*/  F2FP.BF16.F32.PACK_AB R222, R222, R221 ;  /* 0x000000dddede723e */ /* 0x000fe400000010ff */
[----:B------:R-:W-:Y:S01]  /*3610*/  F2FP.BF16.F32.PACK_AB R235, R234, R235 ;  /* 0x000000ebeaeb723e */ /* 0x000fe200000010ff */
[----:B------:R-:W-:Y:S01]  /*3620*/  @P1 VIADD R100, R21, 0xffffffc0 ;  /* 0xffffffc015641836 */ /* 0x000fe20000000000 */
[----:B------:R-:W-:Y:S01]  /*3630*/  F2FP.BF16.F32.PACK_AB R240, R240, R237 ;  /* 0x000000edf0f0723e */ /* 0x000fe200000010ff */
[----:B------:R-:W-:Y:S01]  /*3640*/  FADD.FTZ R237, -R236, R6 ;  /* 0x00000006eced7221 */ /* 0x000fe20000010100 */
[C---:B------:R-:W-:Y:S01]  /*3650*/  FADD.FTZ R234, -R232.reuse, R32 ;  /* 0x00000020e8ea7221 */ /* 0x040fe20000010100 */
[----:B------:R-:W-:Y:S01]  /*3660*/  FADD.FTZ R221, -R232, R33 ;  /* 0x00000021e8dd7221 */ /* 0x000fe20000010100 */
[----:B------:R-:W-:Y:S01]  /*3670*/  FADD.FTZ R232, -R236, R7 ;  /* 0x00000007ece87221 */ /* 0x000fe20000010100 */
[----:B------:R-:W-:Y:S01]  /*3680*/  FMUL.FTZ R237, R220, R237 ;  /* 0x000000eddced7220 */ /* 0x000fe20000410000 */
[----:B------:R-:W-:Y:S01]  /*3690*/  FMUL.FTZ R234, R249, R234 ;  /* 0x000000eaf9ea7220 */ /* 0x000fe20000410000 */
[----:B------:R-:W-:Y:S01]  /*36a0*/  FMUL.FTZ R221, R252, R221 ;  /* 0x000000ddfcdd7220 */ /* 0x000fe20000410000 */
[----:B------:R-:W-:Y:S01]  /*36b0*/  FMUL.FTZ R232, R223, R232 ;  /* 0x000000e8dfe87220 */ /* 0x000fe20000410000 */
[C---:B------:R-:W-:Y:S01]  /*36c0*/  FADD.FTZ R220, -R236.reuse, R18 ;  /* 0x00000012ecdc7221 */ /* 0x040fe20000010100 */
[C---:B------:R-:W-:Y:S01]  /*36d0*/  FADD.FTZ R223, -R236.reuse, R19 ;  /* 0x00000013ecdf7221 */ /* 0x040fe20000010100 */
[----:B------:R-:W-:Y:S01]  /*36e0*/  FADD.FTZ R252, -R236, R34 ;  /* 0x00000022ecfc7221 */ /* 0x000fe20000010100 */
[----:B------:R-:W-:Y:S01]  /*36f0*/  F2FP.BF16.F32.PACK_AB R234, R221, R234 ;  /* 0x000000eaddea723e */ /* 0x000fe200000010ff */
        /* <DEDUP_REMOVED lines=8> */
[----:B------:R-:W-:Y:S01]  /*3780*/  FMUL.FTZ R252, R251, R252 ;  /* 0x000000fcfbfc7220 */ /* 0x000fe20000410000 */
[----:B------:R-:W-:Y:S01]  /*3790*/  FMUL.FTZ R233, R134, R233 ;  /* 0x000000e986e97220 */ /* 0x000fe20000410000 */
[----:B------:R-:W-:Y:S06]  /*37a0*/  @!P2 BRA `(.L_x_74) ;  /* 0x000000000048a947 */ /* 0x000fec0003800000 */
[----:B------:R-:W1:Y:S01]  /*37b0*/  LDC R7, c[0x0][0x240] ;  /* 0x00009000ff077b82 */ /* 0x000e620000000800 */
[----:B------:R-:W-:Y:S04]  /*37c0*/  ULOP3.LUT UR10, UR13, 0x1, URZ, 0xc0, !UPT ;  /* 0x000000010d0a7892 */ /* 0x000fe8000f8ec03f */
[----:B------:R-:W-:Y:S03]  /*37d0*/  UISETP.NE.U32.AND UP0, UPT, UR10, 0x1, UPT ;  /* 0x000000010a00788c */ /* 0x000fe6000bf05070 */
[----:B------:R-:W2:Y:S01]  /*37e0*/  LDC R5, c[0x0][0x244] ;  /* 0x00009100ff057b82 */ /* 0x000ea20000000800 */
[----:B------:R-:W-:Y:S06]  /*37f0*/  USEL UR10, UR24, 0x2000, !UP0 ;  /* 0x00002000180a7887 */ /* 0x000fec000c000000 */
[----:B------:R-:W-:Y:S02]  /*3800*/  VIADD R211, R211, UR10 ;  /* 0x0000000ad3d37c36 */ /* 0x000fe40008000000 */
[----:B------:R-:W-:Y:S02]  /*3810*/  VIADD R171, R171, UR10 ;  /* 0x0000000aabab7c36 */ /* 0x000fe40008000000 */
[----:B-1----:R-:W-:Y:S05]  /*3820*/  IMAD.U32 R17, R7, -0x40, RZ ;  /* 0xffffffc007117824 */ /* 0x002fea00078e00ff */
[C---:B------:R-:W-:Y:S04]  /*3830*/  LEA R218, P0, R17.reuse, R218, 0x1 ;  /* 0x000000da11da7211 */ /* 0x040fe800078008ff */
[----:B------:R-:W-:Y:S02]  /*3840*/  LEA.HI.X.SX32 R219, R17, R219, 0x1, P0 ;  /* 0x000000db11db7211 */ /* 0x000fe400000f0eff */
[C---:B------:R-:W-:Y:S03]  /*3850*/  LEA R4, P0, R7.reuse, R218, 0x6 ;  /* 0x000000da07047211 */ /* 0x040fe600078030ff */
[----:B------:R-:W-:Y:S01]  /*3860*/  @!PT LDS RZ, [RZ] ;  /* 0x00000000fffff984 */ /* 0x000fe20000000800 */
[----:B------:R-:W-:Y:S01]  /*3870*/  @!PT LDS RZ, [RZ] ;  /* 0x00000000fffff984 */ /* 0x000fe20000000800 */
[----:B------:R-:W-:Y:S01]  /*3880*/  @!PT LDS RZ, [RZ] ;  /* 0x00000000fffff984 */ /* 0x000fe20000000800 */
[----:B------:R1:W-:Y:S01]  /*3890*/  LDGSTS.E.BYPASS.LTC128B.128 [R211], desc[UR40][R218.64] ;  /* 0x00000000dad37fae */ /* 0x0003e2000b901d68 */
[----:B--2---:R-:W-:Y:S05]  /*38a0*/  LEA.HI.X R5, R7, R219, R5, 0x6, P0 ;  /* 0x000000db07057211 */ /* 0x004fea00000f3405 */
[----:B------:R1:W-:Y:S04]  /*38b0*/  LDGSTS.E.BYPASS.LTC128B.128 [R211+0x1000], desc[UR40][R4.64] ;  /* 0x0100000004d37fae */ /* 0x0003e8000b901d68 */
[----:B------:R-:W0:Y:S02]  /*38c0*/  LDGDEPBAR ;  /* 0x00000000000079af */ /* 0x000e240000000000 */
.L_x_74:
[C---:B-----5:R-:W-:Y:S01]  /*38d0*/  FADD.FTZ R7, -R242.reuse, R12 ;  /* 0x0000000cf2077221 */ /* 0x060fe20000010100 */
[C---:B------:R-:W-:Y:S01]  /*38e0*/  FADD.FTZ R6, -R242.reuse, R13 ;  /* 0x0000000df2067221 */ /* 0x040fe20000010100 */
[C---:B-1----:R-:W-:Y:S01]  /*38f0*/  FADD.FTZ R5, -R242.reuse, R8 ;  /* 0x00000008f2057221 */ /* 0x042fe20000010100 */
[----:B------:R-:W-:Y:S01]  /*3900*/  FADD.FTZ R4, -R242, R9 ;  /* 0x00000009f2047221 */ /* 0x000fe20000010100 */
[----:B------:R-:W-:Y:S01]  /*3910*/  FMUL.FTZ R7, R228, R7 ;  /* 0x00000007e4077220 */ /* 0x000fe20000410000 */
[----:B------:R-:W-:Y:S01]  /*3920*/  FMUL.FTZ R6, R229, R6 ;  /* 0x00000006e5067220 */ /* 0x000fe20000410000 */
[----:B------:R-:W-:Y:S01]  /*3930*/  FMUL.FTZ R5, R224, R5 ;  /* 0x00000005e0057220 */ /* 0x000fe20000410000 */
[----:B------:R-:W-:Y:S01]  /*3940*/  FMUL.FTZ R4, R225, R4 ;  /* 0x00000004e1047220 */ /* 0x000fe20000410000 */
[C---:B------:R-:W-:Y:S01]  /*3950*/  FADD.FTZ R9, -R241.reuse, R14 ;  /* 0x0000000ef1097221 */ /* 0x040fe20000010100 */
[C---:B------:R-:W-:Y:S01]  /*3960*/  FADD.FTZ R8, -R241.reuse, R15 ;  /* 0x0000000ff1087221 */ /* 0x040fe20000010100 */
[----:B------:R-:W-:Y:S01]  /*3970*/  F2FP.BF16.F32.PACK_AB R7, R6, R7 ;  /* 0x000000070607723e */ /* 0x000fe200000010ff */
[C---:B------:R-:W-:Y:S01]  /*3980*/  FADD.FTZ R6, -R241.reuse, R11 ;  /* 0x0000000bf1067221 */ /* 0x040fe20000010100 */
[----:B------:R-:W-:Y:S01]  /*3990*/  F2FP.BF16.F32.PACK_AB R4, R4, R5 ;  /* 0x000000050404723e */ /* 0x000fe200000010ff */
[----:B------:R-:W-:Y:S01]  /*39a0*/  FADD.FTZ R5, -R241, R10 ;  /* 0x0000000af1057221 */ /* 0x000fe20000010100 */
[----:B------:R-:W-:Y:S01]  /*39b0*/  F2FP.BF16.F32.PACK_AB R223, R223, R220 ;  /* 0x000000dcdfdf723e */ /* 0x000fe200000010ff */
[----:B------:R-:W-:Y:S01]  /*39c0*/  FMUL.FTZ R6, R227, R6 ;  /* 0x00000006e3067220 */ /* 0x000fe20000410000 */
[----:B------:R-:W-:Y:S01]  /*39d0*/  STS [R193+0xa000], R222 ;  /* 0x00a000dec1007388 */ /* 0x000fe20000000800 */
[----:B------:R-:W-:Y:S01]  /*39e0*/  FMUL.FTZ R5, R226, R5 ;  /* 0x00000005e2057220 */ /* 0x000fe20000410000 */
[----:B------:R-:W-:Y:S01]  /*39f0*/  FMUL.FTZ R8, R231, R8 ;  /* 0x00000008e7087220 */ /* 0x000fe20000410000 */
[----:B------:R-:W-:Y:S01]  /*3a00*/  FMUL.FTZ R9, R230, R9 ;  /* 0x00000009e6097220 */ /* 0x000fe20000410000 */
[----:B------:R-:W-:Y:S01]  /*3a10*/  STS [R193+0xa400], R232 ;  /* 0x00a400e8c1007388 */ /* 0x000fe20000000800 */
[----:B------:R-:W-:Y:S01]  /*3a20*/  FADD.FTZ R24, -R242, R24 ;  /* 0x00000018f2187221 */ /* 0x000fe20000010100 */
[----:B------:R-:W-:Y:S01]  /*3a30*/  F2FP.BF16.F32.PACK_AB R6, R6, R5 ;  /* 0x000000050606723e */ /* 0x000fe200000010ff */
[----:B------:R-:W-:Y:S01]  /*3a40*/  FADD.FTZ R25, -R242, R25 ;  /* 0x00000019f2197221 */ /* 0x000fe20000010100 */
[----:B------:R-:W-:Y:S01]  /*3a50*/  STS [R198+0xa000], R235 ;  /* 0x00a000ebc6007388 */ /* 0x000fe20000000800 */
[----:B------:R-:W-:Y:S01]  /*3a60*/  F2FP.BF16.F32.PACK_AB R9, R8, R9 ;  /* 0x000000090809723e */ /* 0x000fe200000010ff */
[C---:B------:R-:W-:Y:S01]  /*3a70*/  FADD.FTZ R26, -R241.reuse, R26 ;  /* 0x0000001af11a7221 */ /* 0x040fe20000010100 */
[----:B------:R-:W-:Y:S01]  /*3a80*/  FADD.FTZ R27, -R241, R27 ;  /* 0x0000001bf11b7221 */ /* 0x000fe20000010100 */
[----:B------:R-:W-:Y:S01]  /*3a90*/  STS [R198+0xa400], R223 ;  /* 0x00a400dfc6007388 */ /* 0x000fe20000000800 */
[----:B------:R-:W-:Y:S01]  /*3aa0*/  F2FP.BF16.F32.PACK_AB R238, R221, R238 ;  /* 0x000000eeddee723e */ /* 0x000fe200000010ff */
[----:B------:R-:W-:Y:S01]  /*3ab0*/  FMUL.FTZ R24, R243, R24 ;  /* 0x00000018f3187220 */ /* 0x000fe20000410000 */
[----:B------:R-:W-:Y:S01]  /*3ac0*/  FMUL.FTZ R25, R246, R25 ;  /* 0x00000019f6197220 */ /* 0x000fe20000410000 */
[----:B------:R-:W-:Y:S01]  /*3ad0*/  STS [R193+0xb000], R4 ;  /* 0x00b00004c1007388 */ /* 0x000fe20000000800 */
[----:B------:R-:W-:Y:S01]  /*3ae0*/  FMUL.FTZ R26, R245, R26 ;  /* 0x0000001af51a7220 */ /* 0x000fe20000410000 */
[----:B------:R-:W-:Y:S01]  /*3af0*/  FMUL.FTZ R27, R248, R27 ;  /* 0x0000001bf81b7220 */ /* 0x000fe20000410000 */
[C---:B------:R-:W-:Y:S01]  /*3b00*/  FADD.FTZ R28, -R242.reuse, R28 ;  /* 0x0000001cf21c7221 */ /* 0x040fe20000010100 */
[----:B------:R-:W-:Y:S01]  /*3b10*/  STS [R193+0xb400], R6 ;  /* 0x00b40006c1007388 */ /* 0x000fe20000000800 */
[----:B------:R-:W-:Y:S01]  /*3b20*/  FADD.FTZ R29, -R242, R29 ;  /* 0x0000001df21d7221 */ /* 0x000fe20000010100 */
        /* <DEDUP_REMOVED lines=9> */
[----:B------:R-:W-:Y:S01]  /*3bc0*/  F2FP.BF16.F32.PACK_AB R32, R25, R24 ;  /* 0x000000181920723e */ /* 0x000fe200000010ff */
[----:B------:R-:W-:Y:S01]  /*3bd0*/  STS [R197+0xa000], R240 ;  /* 0x00a000f0c5007388 */ /* 0x000fe20000000800 */
[----:B------:R-:W-:Y:S02]  /*3be0*/  F2FP.BF16.F32.PACK_AB R34, R27, R26 ;  /* 0x0000001a1b22723e */ /* 0x000fe400000010ff */
[----:B------:R-:W-:Y:S01]  /*3bf0*/  F2FP.BF16.F32.PACK_AB R102, R29, R28 ;  /* 0x0000001c1d66723e */ /* 0x000fe200000010ff */
[----:B------:R-:W-:Y:S01]  /*3c00*/  STS [R197+0xa400], R238 ;  /* 0x00a400eec5007388 */ /* 0x000fe20000000800 */
[----:B------:R-:W-:Y:S03]  /*3c10*/  F2FP.BF16.F32.PACK_AB R104, R31, R30 ;  /* 0x0000001e1f68723e */ /* 0x000fe600000010ff */
[----:B------:R-:W-:Y:S04]  /*3c20*/  STS [R213+0xa000], R234 ;  /* 0x00a000ead5007388 */ /* 0x000fe80000000800 */
[----:B------:R-:W-:Y:S04]  /*3c30*/  STS [R213+0xa400], R252 ;  /* 0x00a400fcd5007388 */ /* 0x000fe80000000800 */
[----:B------:R-:W-:Y:S04]  /*3c40*/  STS [R197+0xb000], R32 ;  /* 0x00b00020c5007388 */ /* 0x000fe80000000800 */
[----:B------:R-:W-:Y:S04]  /*3c50*/  STS [R197+0xb400], R34 ;  /* 0x00b40022c5007388 */ /* 0x000fe80000000800 */
[----:B------:R-:W-:Y:S04]  /*3c60*/  STS [R213+0xb000], R102 ;  /* 0x00b00066d5007388 */ /* 0x000fe80000000800 */
[----:B------:R-:W-:Y:S01]  /*3c70*/  STS [R213+0xb400], R104 ;  /* 0x00b40068d5007388 */ /* 0x000fe20000000800 */
[----:B------:R-:W-:Y:S06]  /*3c80*/  BAR.SYNC.DEFER_BLOCKING 0x0 ;  /* 0x0000000000007b1d */ /* 0x000fec0000010000 */
[----:B------:R-:W-:Y:S04]  /*3c90*/  LDSM.16.MT88.4 R4, [R173+0xe000] ;  /* 0x00e00000ad04783b */ /* 0x000fe80000004200 */
[----:B------:R-:W1:Y:S04]  /*3ca0*/  LDSM.16.MT88.4 R8, [R116+0x4000] ;  /* 0x004000007408783b */ /* 0x000e680000004200 */
        /* <DEDUP_REMOVED lines=39> */
[-C--:B---3--:R-:W-:Y:S05]  /*3f20*/  HMMA.16816.F32.BF16 R36, R20, R24.reuse, R36 ;  /* 0x000000181424723c */ /* 0x088fea0000041824 */
[----:B------:R-:W-:Y:S01]  /*3f30*/  IMAD R5, R204, UR29, RZ ;  /* 0x0000001dcc057c24 */ /* 0x000fe2000f8e02ff */
[C---:B------:R-:W-:Y:S05]  /*3f40*/  HMMA.16816.F32.BF16 R40, R28.reuse, R24, R40 ;  /* 0x000000181c28723c */ /* 0x040fea0000041828 */
[----:B------:R-:W-:Y:S01]  /*3f50*/  LEA R5, -R5, RZ, 0x6 ;  /* 0x000000ff05057211 */ /* 0x000fe200078e31ff */
[-C--:B------:R-:W-:Y:S05]  /*3f60*/  HMMA.16816.F32.BF16 R44, R28, R26.reuse, R44 ;  /* 0x0000001a1c2c723c */ /* 0x080fea000004182c */
[C---:B------:R-:W-:Y:S01]  /*3f70*/  LEA R214, P0, R5.reuse, R214, 0x2 ;  /* 0x000000d605d67211 */ /* 0x040fe200078010ff */
[C---:B------:R-:W-:Y:S05]  /*3f80*/  HMMA.16816.F32.BF16 R48, R20.reuse, R26, R48 ;  /* 0x0000001a1430723c */ /* 0x040fea0000041830 */
[----:B------:R-:W-:Y:S01]  /*3f90*/  LEA.HI.X.SX32 R215, R5, R215, 0x2, P0 ;  /* 0x000000d705d77211 */ /* 0x000fe200000f16ff */
[-C--:B----4-:R-:W-:Y:S06]  /*3fa0*/  HMMA.16816.F32.BF16 R52, R20, R32.reuse, R52 ;  /* 0x000000201434723c */ /* 0x090fec0000041834 */
[C---:B------:R-:W-:Y:S06]  /*3fb0*/  HMMA.16816.F32.BF16 R56, R28.reuse, R32, R56 ;  /* 0x000000201c38723c */ /* 0x040fec0000041838 */
[-C--:B------:R-:W-:Y:S06]  /*3fc0*/  HMMA.16816.F32.BF16 R60, R28, R34.reuse, R60 ;  /* 0x000000221c3c723c */ /* 0x080fec000004183c */
[----:B------:R-:W-:Y:S01]  /*3fd0*/  HMMA.16816.F32.BF16 R64, R20, R34, R64 ;  /* 0x000000221440723c */ /* 0x000fe20000041840 */
[----:B------:R-:W-:Y:S11]  /*3fe0*/  @!UPT UIADD3 URZ, URZ, URZ, URZ ;  /* 0x0000003f3f3ff290 */ /* 0x000ff6000fffe03f */
[----:B------:R-:W-:Y:S01]  /*3ff0*/  @!UPT UIADD3 URZ, URZ, URZ, URZ ;  /* 0x0000003f3f3ff290 */ /* 0x000fe2000fffe03f */
[----:B------:R-:W-:Y:S11]  /*4000*/  @!P2 BRA `(.L_x_75) ;  /* 0x000000000034a947 */ /* 0x000ff60003800000 */
[----:B------:R-:W1:Y:S08]  /*4010*/  LDC R7, c[0x0][0x420] ;  /* 0x00010800ff077b82 */ /* 0x000e700000000800 */
[----:B------:R-:W2:Y:S01]  /*4020*/  LDC R5, c[0x0][0x424] ;  /* 0x00010900ff057b82 */ /* 0x000ea20000000800 */
[----:B-1----:R-:W-:Y:S05]  /*4030*/  IMAD.U32 R9, R7, -0x40, RZ ;  /* 0xffffffc007097824 */ /* 0x002fea00078e00ff */
[C---:B------:R-:W-:Y:S04]  /*4040*/  LEA R216, P0, R9.reuse, R216, 0x1 ;  /* 0x000000d809d87211 */ /* 0x040fe800078008ff */
[----:B------:R-:W-:Y:S02]  /*4050*/  LEA.HI.X.SX32 R217, R9, R217, 0x1, P0 ;  /* 0x000000d909d97211 */ /* 0x000fe400000f0eff */
[C---:B------:R-:W-:Y:S03]  /*4060*/  LEA R10, P0, R7.reuse, R216, 0x6 ;  /* 0x000000d8070a7211 */ /* 0x040fe600078030ff */
[----:B------:R-:W-:Y:S01]  /*4070*/  @!PT LDS RZ, [RZ] ;  /* 0x00000000fffff984 */ /* 0x000fe20000000800 */
[----:B------:R-:W-:Y:S01]  /*4080*/  @!PT LDS RZ, [RZ] ;  /* 0x00000000fffff984 */ /* 0x000fe20000000800 */
[----:B------:R-:W-:Y:S01]  /*4090*/  @!PT LDS RZ, [RZ] ;  /* 0x00000000fffff984 */ /* 0x000fe20000000800 */
[----:B------:R1:W-:Y:S01]  /*40a0*/  LDGSTS.E.BYPASS.LTC128B.128 [R212+0x4000], desc[UR40][R216.64] ;  /* 0x04000000d8d47fae */ /* 0x0003e2000b901d68 */
[----:B--2---:R-:W-:Y:S05]  /*40b0*/  LEA.HI.X R11, R7, R217, R5, 0x6, P0 ;  /* 0x000000d9070b7211 */ /* 0x004fea00000f3405 */
[----:B------:R1:W-:Y:S04]  /*40c0*/  LDGSTS.E.BYPASS.LTC128B.128 [R212+0x5000], desc[UR40][R10.64] ;  /* 0x050000000ad47fae */ /* 0x0003e8000b901d68 */
[----:B------:R-:W0:Y:S02]  /*40d0*/  LDGDEPBAR ;  /* 0x00000000000079af */ /* 0x000e240000000000 */
.L_x_75:
[----:B------:R-:W-:Y:S01]  /*40e0*/  LDSM.16.M88.4 R20, [R175] ;  /* 0x00000000af14783b */ /* 0x000fe20000000200 */
[----:B------:R-:W-:Y:S01]  /*40f0*/  VIADD R4, R116, 0x6000 ;  /* 0x0000600074047836 */ /* 0x000fe20000000000 */
[----:B------:R-:W-:Y:S01]  /*4100*/  ULOP3.LUT UR10, UR13, 0x1, URZ, 0xc0, !UPT ;  /* 0x000000010d0a7892 */ /* 0x000fe2000f8ec03f */
[--C-:B------:R-:W-:Y:S01]  /*4110*/  IMAD.IADD R119, R175, 0x1, R177.reuse ;  /* 0x00000001af777824 */ /* 0x100fe200078e02b1 */
[----:B-1----:R-:W1:Y:S01]  /*4120*/  LDSM.16.MT88.4 R8, [R116+0x6000] ;  /* 0x006000007408783b */ /* 0x002e620000004200 */
[----:B------:R-:W-:Y:S01]  /*4130*/  IMAD.IADD R117, R4, 0x1, R177 ;  /* 0x0000000104757824 */ /* 0x000fe200078e02b1 */
[----:B------:R-:W-:Y:S01]  /*4140*/  UISETP.NE.U32.AND UP0, UPT, UR10, 0x1, UPT ;  /* 0x000000010a00788c */ /* 0x000fe2000bf05070 */
[C---:B------:R-:W-:Y:S01]  /*4150*/  IMAD.IADD R118, R177.reuse, 0x1, R0 ;  /* 0x00000001b1767824 */ /* 0x040fe200078e0200 */
[----:B------:R-:W-:Y:S01]  /*4160*/  LDSM.16.M88.4 R24, [R0] ;  /* 0x000000000018783b */ /* 0x000fe20000000200 */
[----:B------:R-:W-:Y:S02]  /*4170*/  UISETP.GT.AND UP2, UPT, UR13, UR6, UPT ;  /* 0x000000060d00728c */ /* 0x000fe4000bf44270 */
[----:B------:R-:W-:Y:S01]  /*4180*/  UIADD3 UR13, UR13, -0x1, URZ ;  /* 0xffffffff0d0d7890 */ /* 0x000fe2000fffe03f */
[----:B------:R-:W2:Y:S04]  /*4190*/  LDSM.16.MT88.4 R16, [R117] ;  /* 0x000000007510783b */ /* 0x000ea80000004200 */
[----:B------:R-:W3:Y:S04]  /*41a0*/  LDSM.16.MT88.4 R28, [R116+0x6800] ;  /* 0x00680000741c783b */ /* 0x000ee80000004200 */
[----:B------:R-:W4:Y:S04]  /*41b0*/  LDSM.16.MT88.4 R32, [R117+0x800] ;  /* 0x000800007520783b */ /* 0x000f280000004200 */
[----:B------:R-:W-:Y:S04]  /*41c0*/  LDSM.16.MT88.4 R104, [R116+0x7000] ;  /* 0x007000007468783b */ /* 0x000fe80000004200 */
[----:B------:R-:W4:Y:S04]  /*41d0*/  LDSM.16.M88.4 R100, [R119] ;  /* 0x000000007764783b */ /* 0x000f280000000200 */
[----:B------:R-:W-:Y:S04]  /*41e0*/  LDSM.16.MT88.4 R112, [R116+0x7800] ;  /* 0x007800007470783b */ /* 0x000fe80000004200 */
[----:B------:R-:W-:Y:S01]  /*41f0*/  LDSM.16.M88.4 R108, [R118] ;  /* 0x00000000766c783b */ /* 0x000fe20000000200 */
[C---:B-1----:R-:W-:Y:S06]  /*4200*/  HMMA.16816.F32.BF16 R4, R20.reuse, R8, RZ ;  /* 0x000000081404723c */ /* 0x042fec00000418ff */
[C---:B------:R-:W-:Y:S06]  /*4210*/  HMMA.16816.F32.BF16 R8, R20.reuse, R10, RZ ;  /* 0x0000000a1408723c */ /* 0x040fec00000418ff */
[C---:B--2---:R-:W-:Y:S06]  /*4220*/  HMMA.16816.F32.BF16 R12, R20.reuse, R16, RZ ;  /* 0x00000010140c723c */ /* 0x044fec00000418ff */
        /* <DEDUP_REMOVED lines=34> */
[----:B------:R-:W2:Y:S05]  /*4450*/  LDSM.16.MT88.4 R24, [R117+0x3800] ;  /* 0x003800007518783b */ /* 0x000eaa0000004200 */
[C---:B------:R-:W-:Y:S01]  /*4460*/  HMMA.16816.F32.BF16 R4, R108.reuse, R112, R4 ;  /* 0x000000706c04723c */ /* 0x040fe20000041804 */
[----:B------:R-:W-:Y:S05]  /*4470*/  IMAD.U32 R101, RZ, RZ, UR28 ;  /* 0x0000001cff657e24 */ /* 0x000fea000f8e00ff */
[C---:B------:R-:W-:Y:S06]  /*4480*/  HMMA.16816.F32.BF16 R8, R108.reuse, R114, R8 ;  /* 0x000000726c08723c */ /* 0x040fec0000041808 */
[C---:B-1----:R-:W-:Y:S06]  /*4490*/  HMMA.16816.F32.BF16 R12, R108.reuse, R20, R12 ;  /* 0x000000146c0c723c */ /* 0x042fec000004180c */
[----:B------:R-:W-:Y:S06]  /*44a0*/  HMMA.16816.F32.BF16 R16, R108, R22, R16 ;  /* 0x000000166c10723c */ /* 0x000fec0000041810 */
[C---:B---3--:R-:W-:Y:S05]  /*44b0*/  HMMA.16816.F32.BF16 R4, R28.reuse, R32, R4 ;  /* 0x000000201c04723c */ /* 0x048fea0000041804 */
[----:B------:R-:W-:Y:S01]  /*44c0*/  IMAD.IADD R108, R177, 0x1, R172 ;  /* 0x00000001b16c7824 */ /* 0x000fe200078e02ac */
[C---:B------:R-:W-:Y:S04]  /*44d0*/  HMMA.16816.F32.BF16 R8, R28.reuse, R34, R8 ;  /* 0x000000221c08723c */ /* 0x040fe80000041808 */
[----:B------:R-:W-:Y:S01]  /*44e0*/  LDSM.16.MT88.4 R20, [R108] ;  /* 0x000000006c14783b */ /* 0x000fe20000004200 */
[----:B------:R-:W-:Y:S01]  /*44f0*/  @P2 IADD3 R32, P0, R191, UR8, RZ ;  /* 0x00000008bf202c10 */ /* 0x000fe2000ff1e0ff */
[C---:B--2---:R-:W-:Y:S01]  /*4500*/  HMMA.16816.F32.BF16 R12, R28.reuse, R24, R12 ;  /* 0x000000181c0c723c */ /* 0x044fe2000004180c */
[----:B------:R-:W-:Y:S01]  /*4510*/  IMAD.U32 R35, RZ, RZ, UR27 ;  /* 0x0000001bff237e24 */ /* 0x000fe2000f8e00ff */
[----:B------:R-:W-:Y:S03]  /*4520*/  @UP3 UIADD3 UR8, UP1, UR8, -0x100, URZ ;  /* 0xffffff0008083890 */ /* 0x000fe6000ff3e03f */
[----:B------:R-:W-:Y:S01]  /*4530*/  @P2 IADD3.X R33, R190, UR9, RZ, P0, !PT ;  /* 0x00000009be212c10 */ /* 0x000fe200087fe4ff */
[----:B------:R-:W-:Y:S01]  /*4540*/  HMMA.16816.F32.BF16 R16, R28, R26, R16 ;  /* 0x0000001a1c10723c */ /* 0x000fe20000041810 */
[----:B------:R-:W-:Y:S01]  /*4550*/  IMAD.U32 R25, RZ, RZ, UR28 ;  /* 0x0000001cff197e24 */ /* 0x000fe2000f8e00ff */
[----:B------:R-:W-:Y:S02]  /*4560*/  @UP3 UIADD3.X UR9, UR9, -0x1, URZ, UP1, !UPT ;  /* 0xffffffff09093890 */ /* 0x000fe40008ffe43f */
[----:B------:R-:W5:Y:S01]  /*4570*/  @P2 LDG.E R210, desc[UR40][R32.64] ;  /* 0x0000002820d22981 */ /* 0x000f62000c1e1900 */
[-C--:B------:R-:W-:Y:S02]  /*4580*/  LEA R102, P3, R35, R214.reuse, 0x2 ;  /* 0x000000d623667211 */ /* 0x080fe400078610ff */
[-C--:B------:R-:W-:Y:S01]  /*4590*/  LEA R34, P0, R25, R214.reuse, 0x2 ;  /* 0x000000d619227211 */ /* 0x080fe200078010ff */
[----:B------:R-:W5:Y:S03]  /*45a0*/  @P2 LDG.E R209, desc[UR40][R32.64+0x20] ;  /* 0x0000202820d12981 */ /* 0x000f66000c1e1900 */
[-C--:B------:R-:W-:Y:S01]  /*45b0*/  LEA.HI.X.SX32 R35, R101, R215.reuse, 0x2, P0 ;  /* 0x000000d765237211 */ /* 0x080fe200000f16ff */
[----:B------:R-:W5:Y:S01]  /*45c0*/  @P2 LDG.E R208, desc[UR40][R32.64+0x80] ;  /* 0x0000802820d02981 */ /* 0x000f62000c1e1900 */
[----:B------:R-:W-:Y:S02]  /*45d0*/  IMAD.U32 R29, RZ, RZ, UR26 ;  /* 0x0000001aff1d7e24 */ /* 0x000fe4000f8e00ff */
[----:B------:R-:W-:Y:S01]  /*45e0*/  IMAD.U32 R31, RZ, RZ, UR27 ;  /* 0x0000001bff1f7e24 */ /* 0x000fe2000f8e00ff */
[----:B------:R1:W5:Y:S01]  /*45f0*/  @P2 LDG.E R207, desc[UR40][R32.64+0xa0] ;  /* 0x0000a02820cf2981 */ /* 0x000362000c1e1900 */
[----:B------:R-:W-:Y:S01]  /*4600*/  IMAD.U32 R25, RZ, RZ, UR26 ;  /* 0x0000001aff197e24 */ /* 0x000fe2000f8e00ff */
[-C--:B------:R-:W-:Y:S01]  /*4610*/  LEA R104, P2, R29, R214.reuse, 0x2 ;  /* 0x000000d61d687211 */ /* 0x080fe200078410ff */
[----:B------:R-:W-:Y:S01]  /*4620*/  IMAD.U32 R27, RZ, RZ, UR25 ;  /* 0x00000019ff1b7e24 */ /* 0x000fe2000f8e00ff */
[----:B------:R2:W-:Y:S01]  /*4630*/  REDG.E.ADD.F32.FTZ.RN.STRONG.GPU desc[UR40][R214.64], R4 ;  /* 0x00000004d60079a6 */ /* 0x0005e2000c10f3a8 */
[-C--:B------:R-:W-:Y:S01]  /*4640*/  LEA.HI.X.SX32 R103, R31, R215.reuse, 0x2, P3 ;  /* 0x000000d71f677211 */ /* 0x080fe200018f16ff */
[----:B------:R-:W-:Y:S01]  /*4650*/  IMAD.U32 R101, RZ, RZ, UR11 ;  /* 0x0000000bff657e24 */ /* 0x000fe2000f8e00ff */
[-C--:B------:R-:W-:Y:S01]  /*4660*/  LEA.HI.X.SX32 R105, R25, R215.reuse, 0x2, P2 ;  /* 0x000000d719697211 */ /* 0x080fe200010f16ff */
[----:B------:R3:W-:Y:S01]  /*4670*/  REDG.E.ADD.F32.FTZ.RN.STRONG.GPU desc[UR40][R34.64], R5 ;  /* 0x00000005220079a6 */ /* 0x0007e2000c10f3a8 */
[----:B------:R-:W-:Y:S01]  /*4680*/  IMAD.U32 R25, RZ, RZ, UR11 ;  /* 0x0000000bff197e24 */ /* 0x000fe2000f8e00ff */
[-C--:B------:R-:W-:Y:S01]  /*4690*/  LEA R106, P0, R27, R214.reuse, 0x2 ;  /* 0x000000d61b6a7211 */ /* 0x080fe200078010ff */
[----:B------:R-:W-:Y:S01]  /*46a0*/  IMAD.U32 R31, RZ, RZ, UR4 ;  /* 0x00000004ff1f7e24 */ /* 0x000fe2000f8e00ff */
[----:B------:R-:W-:Y:S01]  /*46b0*/  MOV R29, UR25 ;  /* 0x00000019001d7c02 */ /* 0x000fe20008000f00 */
[----:B------:R4:W-:Y:S01]  /*46c0*/  REDG.E.ADD.F32.FTZ.RN.STRONG.GPU desc[UR40][R102.64], R6 ;  /* 0x00000006660079a6 */ /* 0x0009e2000c10f3a8 */
[-C--:B------:R-:W-:Y:S01]  /*46d0*/  LEA R24, P3, R25, R214.reuse, 0x2 ;  /* 0x000000d619187211 */ /* 0x080fe200078610ff */
[----:B------:R-:W-:Y:S01]  /*46e0*/  IMAD.U32 R27, RZ, RZ, UR43 ;  /* 0x0000002bff1b7e24 */ /* 0x000fe2000f8e00ff */
[-C--:B------:R-:W-:Y:S01]  /*46f0*/  LEA.HI.X.SX32 R107, R29, R215.reuse, 0x2, P0 ;  /* 0x000000d71d6b7211 */ /* 0x080fe200000f16ff */
[----:B------:R4:W-:Y:S01]  /*4700*/  REDG.E.ADD.F32.FTZ.RN.STRONG.GPU desc[UR40][R104.64], R7 ;  /* 0x00000007680079a6 */ /* 0x0009e2000c10f3a8 */
[----:B------:R-:W-:Y:S01]  /*4710*/  IMAD.U32 R29, RZ, RZ, UR44 ;  /* 0x0000002cff1d7e24 */ /* 0x000fe2000f8e00ff */
[-C--:B------:R-:W-:Y:S01]  /*4720*/  LEA.HI.X.SX32 R25, R101, R215.reuse, 0x2, P3 ;  /* 0x000000d765197211 */ /* 0x080fe200018f16ff */
[----:B------:R-:W-:Y:S01]  /*4730*/  IMAD.U32 R101, RZ, RZ, UR42 ;  /* 0x0000002aff657e24 */ /* 0x000fe2000f8e00ff */
[----:B------:R-:W-:Y:S01]  /*4740*/  REDG.E.ADD.F32.FTZ.RN.STRONG.GPU desc[UR40][R106.64], R8 ;  /* 0x000000086a0079a6 */ /* 0x000fe2000c10f3a8 */
[----:B-1----:R-:W-:Y:S03]  /*4750*/  IMAD.U32 R33, RZ, RZ, UR4 ;  /* 0x00000004ff217e24 */ /* 0x002fe6000f8e00ff */
[----:B------:R1:W-:Y:S02]  /*4760*/  REDG.E.ADD.F32.FTZ.RN.STRONG.GPU desc[UR40][R24.64], R9 ;  /* 0x00000009180079a6 */ /* 0x0003e4000c10f3a8 */
[-C--:B------:R-:W-:Y:S01]  /*4770*/  LEA R28, P2, R33, R214.reuse, 0x2 ;  /* 0x000000d6211c7211 */ /* 0x080fe200078410ff */
[----:B------:R-:W-:Y:S01]  /*4780*/  IMAD.U32 R33, RZ, RZ, UR37 ;  /* 0x00000025ff217e24 */ /* 0x000fe2000f8e00ff */
[-C--:B--2---:R-:W-:Y:S02]  /*4790*/  LEA R4, P0, R29, R214.reuse, 0x2 ;  /* 0x000000d61d047211 */ /* 0x084fe400078010ff */
[-C--:B------:R-:W-:Y:S01]  /*47a0*/  LEA.HI.X.SX32 R29, R31, R215.reuse, 0x2, P2 ;  /* 0x000000d71f1d7211 */ /* 0x080fe200010f16ff */
[----:B---3--:R-:W-:Y:S01]  /*47b0*/  IMAD.U32 R5, RZ, RZ, UR44 ;  /* 0x0000002cff057e24 */ /* 0x008fe2000f8e00ff */
[-C--:B------:R-:W-:Y:S01]  /*47c0*/  LEA R32, P4, R33, R214.reuse, 0x2 ;  /* 0x000000d621207211 */ /* 0x080fe200078810ff */
[----:B------:R-:W-:Y:S02]  /*47d0*/  IMAD.U32 R31, RZ, RZ, UR36 ;  /* 0x00000024ff1f7e24 */ /* 0x000fe4000f8e00ff */
[----:B------:R2:W-:Y:S01]  /*47e0*/  REDG.E.ADD.F32.FTZ.RN.STRONG.GPU desc[UR40][R28.64], R10 ;  /* 0x0000000a1c0079a6 */ /* 0x0005e2000c10f3a8 */
[-C--:B------:R-:W-:Y:S02]  /*47f0*/  LEA.HI.X.SX32 R5, R5, R215.reuse, 0x2, P0 ;  /* 0x000000d705057211 */ /* 0x080fe400000f16ff */
[-C--:B----4-:R-:W-:Y:S01]  /*4800*/  LEA R6, P2, R27, R214.reuse, 0x2 ;  /* 0x000000d61b067211 */ /* 0x090fe200078410ff */
[----:B------:R-:W-:Y:S01]  /*4810*/  IMAD.U32 R27, RZ, RZ, UR42 ;  /* 0x0000002aff1b7e24 */ /* 0x000fe2000f8e00ff */
[----:B------:R-:W-:Y:S01]  /*4820*/  MOV R7, UR43 ;  /* 0x0000002b00077c02 */ /* 0x000fe20008000f00 */
[----:B------:R3:W-:Y:S01]  /*4830*/  REDG.E.ADD.F32.FTZ.RN.STRONG.GPU desc[UR40][R4.64], R11 ;  /* 0x0000000b040079a6 */ /* 0x0007e2000c10f3a8 */
[-C--:B------:R-:W-:Y:S02]  /*4840*/  LEA R100, P3, R31, R214.reuse, 0x2 ;  /* 0x000000d61f647211 */ /* 0x080fe400078610ff */
[-C--:B------:R-:W-:Y:S01]  /*4850*/  LEA.HI.X.SX32 R7, R7, R215.reuse, 0x2, P2 ;  /* 0x000000d707077211 */ /* 0x080fe200010f16ff */
[----:B------:R-:W-:Y:S01]  /*4860*/  REDG.E.ADD.F32.FTZ.RN.STRONG.GPU desc[UR40][R214.64+0x80], R12 ;  /* 0x0000800cd60079a6 */ /* 0x000fe2000c10f3a8 */
[-C--:B------:R-:W-:Y:S03]  /*4870*/  LEA R26, P0, R27, R214.reuse, 0x2 ;  /* 0x000000d61b1a7211 */ /* 0x080fe600078010ff */
[----:B------:R4:W-:Y:S01]  /*4880*/  REDG.E.ADD.F32.FTZ.RN.STRONG.GPU desc[UR40][R34.64+0x80], R13 ;  /* 0x0000800d220079a6 */ /* 0x0009e2000c10f3a8 */
[-C--:B------:R-:W-:Y:S01]  /*4890*/  LEA.HI.X.SX32 R27, R101, R215.reuse, 0x2, P0 ;  /* 0x000000d7651b7211 */ /* 0x080fe200000f16ff */
[----:B-1----:R-:W-:Y:S02]  /*48a0*/  IMAD.U32 R25, RZ, RZ, UR33 ;  /* 0x00000021ff197e24 */ /* 0x002fe4000f8e00ff */
[----:B------:R-:W-:Y:S01]  /*48b0*/  REDG.E.ADD.F32.FTZ.RN.STRONG.GPU desc[UR40][R6.64], R14 ;  /* 0x0000000e060079a6 */ /* 0x000fe2000c10f3a8 */
[----:B------:R-:W-:Y:S02]  /*48c0*/  IMAD.U32 R9, RZ, RZ, UR32 ;  /* 0x00000020ff097e24 */ /* 0x000fe4000f8e00ff */
[-C--:B------:R-:W-:Y:S01]  /*48d0*/  LEA R104, P2, R25, R214.reuse, 0x2 ;  /* 0x000000d619687211 */ /* 0x080fe200078410ff */
[----:B------:R-:W-:Y:S02]  /*48e0*/  REDG.E.ADD.F32.FTZ.RN.STRONG.GPU desc[UR40][R26.64], R15 ;  /* 0x0000000f1a0079a6 */ /* 0x000fe4000c10f3a8 */
[----:B------:R-:W-:Y:S02]  /*48f0*/  LEA R106, P0, R9, R214, 0x2 ;  /* 0x000000d6096a7211 */ /* 0x000fe400078010ff */
[----:B------:R-:W-:Y:S01]  /*4900*/  LDSM.16.MT88.4 R24, [R173+0xa800] ;  /* 0x00a80000ad18783b */ /* 0x000fe20000004200 */
[----:B--2---:R-:W-:Y:S05]  /*4910*/  IMAD.U32 R29, RZ, RZ, UR37 ;  /* 0x00000025ff1d7e24 */ /* 0x004fea000f8e00ff */
[-C--:B------:R-:W-:Y:S01]  /*4920*/  LEA.HI.X.SX32 R33, R29, R215.reuse, 0x2, P4 ;  /* 0x000000d71d217211 */ /* 0x080fe200020f16ff */
[----:B---3--:R-:W-:Y:S01]  /*4930*/  IMAD.U32 R11, RZ, RZ, UR32 ;  /* 0x00000020ff0b7e24 */ /* 0x008fe2000f8e00ff */
[----:B------:R-:W-:Y:S01]  /*4940*/  MOV R5, UR36 ;  /* 0x0000002400057c02 */ /* 0x000fe20008000f00 */
[----:B------:R-:W-:Y:S03]  /*4950*/  LDSM.16.MT88.4 R28, [R172+0x800] ;  /* 0x00080000ac1c783b */ /* 0x000fe60000004200 */
[-C--:B------:R-:W-:Y:S01]  /*4960*/  LEA.HI.X.SX32 R101, R5, R215.reuse, 0x2, P3 ;  /* 0x000000d705657211 */ /* 0x080fe200018f16ff */
[----:B------:R-:W-:Y:S01]  /*4970*/  REDG.E.ADD.F32.FTZ.RN.STRONG.GPU desc[UR40][R32.64], R16 ;  /* 0x00000010200079a6 */ /* 0x000fe2000c10f3a8 */
[-C--:B------:R-:W-:Y:S01]  /*4980*/  LEA.HI.X.SX32 R107, R11, R215.reuse, 0x2, P0 ;  /* 0x000000d70b6b7211 */ /* 0x080fe200000f16ff */
[----:B----4-:R-:W-:Y:S01]  /*4990*/  IMAD.U32 R13, RZ, RZ, UR33 ;  /* 0x00000021ff0d7e24 */ /* 0x010fe2000f8e00ff */
[----:B------:R-:W-:Y:S01]  /*49a0*/  PLOP3.LUT P0, PT, PT, PT, UP2, 0x80, 0x0 ;  /* 0x000000000000781c */ /* 0x000fe20003f0f028 */
[----:B------:R-:W-:Y:S03]  /*49b0*/  REDG.E.ADD.F32.FTZ.RN.STRONG.GPU desc[UR40][R100.64], R17 ;  /* 0x00000011640079a6 */ /* 0x000fe6000c10f3a8 */
[----:B------:R-:W-:Y:S01]  /*49c0*/  LEA.HI.X.SX32 R105, R13, R215, 0x2, P2 ;  /* 0x000000d70d697211 */ /* 0x000fe200010f16ff */
[----:B------:R-:W-:Y:S01]  /*49d0*/  LDSM.16.MT88.4 R4, [R173+0xa000] ;  /* 0x00a00000ad04783b */ /* 0x000fe20000004200 */
[----:B------:R-:W-:Y:S01]  /*49e0*/  PLOP3.LUT P2, PT, PT, PT, UP0, 0x80, 0x0 ;  /* 0x000000000000781c */ /* 0x000fe20003f4f008 */
[----:B------:R-:W-:Y:S02]  /*49f0*/  @UP3 UIADD3 UR12, UP0, UR12, -0x100, URZ ;  /* 0xffffff000c0c3890 */ /* 0x000fe4000ff1e03f */
[----:B------:R-:W-:Y:S02]  /*4a00*/  REDG.E.ADD.F32.FTZ.RN.STRONG.GPU desc[UR40][R104.64], R18 ;  /* 0x00000012680079a6 */ /* 0x000fe4000c10f3a8 */
[----:B------:R-:W-:Y:S02]  /*4a10*/  @UP3 UIADD3.X UR7, UR7, -0x1, URZ, UP0, !UPT ;  /* 0xffffffff07073890 */ /* 0x000fe400087fe43f */
[----:B------:R-:W-:Y:S04]  /*4a20*/  REDG.E.ADD.F32.FTZ.RN.STRONG.GPU desc[UR40][R106.64], R19 ;  /* 0x000000136a0079a6 */ /* 0x000fe8000c10f3a8 */
[----:B------:R-:W1:Y:S04]  /*4a30*/  LDSM.16.MT88.4 R8, [R172] ;  /* 0x00000000ac08783b */ /* 0x000e680000004200 */
[----:B------:R-:W2:Y:S04]  /*4a40*/  LDSM.16.MT88.4 R12, [R173+0xc000] ;  /* 0x00c00000ad0c783b */ /* 0x000ea80000004200 */
[----:B------:R-:W3:Y:S04]  /*4a50*/  LDSM.16.MT88.4 R32, [R173+0xc800] ;  /* 0x00c80000ad20783b */ /* 0x000ee80000004200 */
[----:B------:R-:W4:Y:S04]  /*4a60*/  LDSM.16.MT88.4 R100, [R108+0x800] ;  /* 0x000800006c64783b */ /* 0x000f280000004200 */
[----:B------:R-:W-:Y:S04]  /*4a70*/  LDSM.16.MT88.4 R16, [R172+0x1000] ;  /* 0x00100000ac10783b */ /* 0x000fe80000004200 */
[----:B------:R-:W-:Y:S01]  /*4a80*/  LDSM.16.MT88.4 R104, [R173+0xd000] ;  /* 0x00d00000ad68783b */ /* 0x000fe20000004200 */
[-C--:B-1----:R-:W-:Y:S06]  /*4a90*/  HMMA.16816.F32.BF16 R68, R4, R8.reuse, R68 ;  /* 0x000000080444723c */ /* 0x082fec0000041844 */
[C---:B--2---:R-:W-:Y:S06]  /*4aa0*/  HMMA.16816.F32.BF16 R72, R12.reuse, R8, R72 ;  /* 0x000000080c48723c */ /* 0x044fec0000041848 */
[-C--:B------:R-:W-:Y:S06]  /*4ab0*/  HMMA.16816.F32.BF16 R76, R12, R10.reuse, R76 ;  /* 0x0000000a0c4c723c */ /* 0x080fec000004184c */
[C---:B------:R-:W-:Y:S01]  /*4ac0*/  HMMA.16816.F32.BF16 R80, R4.reuse, R10, R80 ;  /* 0x0000000a0450723c */ /* 0x040fe20000041850 */
[----:B------:R-:W1:Y:S05]  /*4ad0*/  LDSM.16.MT88.4 R8, [R173+0xb000] ;  /* 0x00b00000ad08783b */ /* 0x000e6a0000004200 */
[-C--:B------:R-:W-:Y:S06]  /*4ae0*/  HMMA.16816.F32.BF16 R84, R4, R20.reuse, R84 ;  /* 0x000000140454723c */ /* 0x080fec0000041854 */
[C---:B------:R-:W-:Y:S06]  /*4af0*/  HMMA.16816.F32.BF16 R88, R12.reuse, R20, R88 ;  /* 0x000000140c58723c */ /* 0x040fec0000041858 */
[-C--:B------:R-:W-:Y:S01]  /*4b00*/  HMMA.16816.F32.BF16 R92, R12, R22.reuse, R92 ;  /* 0x000000160c5c723c */ /* 0x080fe2000004185c */
[----:B------:R-:W2:Y:S05]  /*4b10*/  LDSM.16.MT88.4 R12, [R108+0x1000] ;  /* 0x001000006c0c783b */ /* 0x000eaa0000004200 */
[----:B------:R-:W-:Y:S01]  /*4b20*/  HMMA.16816.F32.BF16 R96, R4, R22, R96 ;  /* 0x000000160460723c */ /* 0x000fe20000041860 */
[----:B------:R-:W-:Y:S04]  /*4b30*/  LDSM.16.MT88.4 R4, [R173+0xb800] ;  /* 0x00b80000ad04783b */ /* 0x000fe80000004200 */
[----:B------:R-:W2:Y:S01]  /*4b40*/  LDSM.16.MT88.4 R20, [R172+0x1800] ;  /* 0x00180000ac14783b */ /* 0x000ea20000004200 */
[-C--:B------:R-:W-:Y:S06]  /*4b50*/  HMMA.16816.F32.BF16 R68, R24, R28.reuse, R68 ;  /* 0x0000001c1844723c */ /* 0x080fec0000041844 */
[C---:B---3--:R-:W-:Y:S06]  /*4b60*/  HMMA.16816.F32.BF16 R72, R32.reuse, R28, R72 ;  /* 0x0000001c2048723c */ /* 0x048fec0000041848 */
[-C--:B------:R-:W-:Y:S06]  /*4b70*/  HMMA.16816.F32.BF16 R76, R32, R30.reuse, R76 ;  /* 0x0000001e204c723c */ /* 0x080fec000004184c */
[C---:B------:R-:W-:Y:S01]  /*4b80*/  HMMA.16816.F32.BF16 R80, R24.reuse, R30, R80 ;  /* 0x0000001e1850723c */ /* 0x040fe20000041850 */
[----:B------:R-:W3:Y:S05]  /*4b90*/  LDSM.16.MT88.4 R28, [R173+0xd800] ;  /* 0x00d80000ad1c783b */ /* 0x000eea0000004200 */
[-C--:B----4-:R-:W-:Y:S06]  /*4ba0*/  HMMA.16816.F32.BF16 R84, R24, R100.reuse, R84 ;  /* 0x000000641854723c */ /* 0x090fec0000041854 */
[C---:B------:R-:W-:Y:S06]  /*4bb0*/  HMMA.16816.F32.BF16 R88, R32.reuse, R100, R88 ;  /* 0x000000642058723c */ /* 0x040fec0000041858 */
[-C--:B------:R-:W-:Y:S01]  /*4bc0*/  HMMA.16816.F32.BF16 R92, R32, R102.reuse, R92 ;  /* 0x00000066205c723c */ /* 0x080fe2000004185c */
[----:B------:R-:W4:Y:S05]  /*4bd0*/  LDSM.16.MT88.4 R32, [R108+0x1800] ;  /* 0x001800006c20783b */ /* 0x000f2a0000004200 */
[----:B------:R-:W-:Y:S06]  /*4be0*/  HMMA.16816.F32.BF16 R96, R24, R102, R96 ;  /* 0x000000661860723c */ /* 0x000fec0000041860 */
[-C--:B-1----:R-:W-:Y:S06]  /*4bf0*/  HMMA.16816.F32.BF16 R68, R8, R16.reuse, R68 ;  /* 0x000000100844723c */ /* 0x082fec0000041844 */
[C---:B------:R-:W-:Y:S06]  /*4c00*/  HMMA.16816.F32.BF16 R72, R104.reuse, R16, R72 ;  /* 0x000000106848723c */ /* 0x040fec0000041848 */
[-C--:B------:R-:W-:Y:S06]  /*4c10*/  HMMA.16816.F32.BF16 R76, R104, R18.reuse, R76 ;  /* 0x00000012684c723c */ /* 0x080fec000004184c */
[C---:B------:R-:W-:Y:S06]  /*4c20*/  HMMA.16816.F32.BF16 R80, R8.reuse, R18, R80 ;  /* 0x000000120850723c */ /* 0x040fec0000041850 */
[-C--:B--2---:R-:W-:Y:S06]  /*4c30*/  HMMA.16816.F32.BF16 R84, R8, R12.reuse, R84 ;  /* 0x0000000c0854723c */ /* 0x084fec0000041854 */
[C---:B------:R-:W-:Y:S06]  /*4c40*/  HMMA.16816.F32.BF16 R88, R104.reuse, R12, R88 ;  /* 0x0000000c6858723c */ /* 0x040fec0000041858 */
[-C--:B------:R-:W-:Y:S06]  /*4c50*/  HMMA.16816.F32.BF16 R92, R104, R14.reuse, R92 ;  /* 0x0000000e685c723c */ /* 0x080fec000004185c */
[----:B------:R-:W-:Y:S06]  /*4c60*/  HMMA.16816.F32.BF16 R96, R8, R14, R96 ;  /* 0x0000000e0860723c */ /* 0x000fec0000041860 */
[-C--:B------:R-:W-:Y:S06]  /*4c70*/  HMMA.16816.F32.BF16 R68, R4, R20.reuse, R68 ;  /* 0x000000140444723c */ /* 0x080fec0000041844 */
[C---:B---3--:R-:W-:Y:S06]  /*4c80*/  HMMA.16816.F32.BF16 R72, R28.reuse, R20, R72 ;  /* 0x000000141c48723c */ /* 0x048fec0000041848 */
[-C--:B------:R-:W-:Y:S06]  /*4c90*/  HMMA.16816.F32.BF16 R76, R28, R22.reuse, R76 ;  /* 0x000000161c4c723c */ /* 0x080fec000004184c */
[C---:B------:R-:W-:Y:S06]  /*4ca0*/  HMMA.16816.F32.BF16 R80, R4.reuse, R22, R80 ;  /* 0x000000160450723c */ /* 0x040fec0000041850 */
[-C--:B----4-:R-:W-:Y:S06]  /*4cb0*/  HMMA.16816.F32.BF16 R84, R4, R32.reuse, R84 ;  /* 0x000000200454723c */ /* 0x090fec0000041854 */
[C---:B------:R-:W-:Y:S06]  /*4cc0*/  HMMA.16816.F32.BF16 R88, R28.reuse, R32, R88 ;  /* 0x000000201c58723c */ /* 0x040fec0000041858 */
[-C--:B------:R-:W-:Y:S06]  /*4cd0*/  HMMA.16816.F32.BF16 R92, R28, R34.reuse, R92 ;  /* 0x000000221c5c723c */ /* 0x080fec000004185c */
[----:B------:R-:W-:Y:S07]  /*4ce0*/  HMMA.16816.F32.BF16 R96, R4, R34, R96 ;  /* 0x000000220460723c */ /* 0x000fee0000041860 */
[C---:B------:R-:W-:Y:S04]  /*4cf0*/  VIADD R4, R172.reuse, 0xffffe000 ;  /* 0xffffe000ac047836 */ /* 0x040fe80000000000 */
[----:B------:R-:W-:Y:S04]  /*4d00*/  @P2 VIADD R4, R172, 0x2000 ;  /* 0x00002000ac042836 */ /* 0x000fe80000000000 */
[----:B------:R-:W-:Y:S01]  /*4d10*/  IMAD.MOV.U32 R172, RZ, RZ, R4 ;  /* 0x000000ffffac7224 */ /* 0x000fe200078e0004 */
[----:B------:R-:W-:Y:S08]  /*4d20*/  @P0 BRA `(.L_x_76) ;  /* 0xffffffd400540947 */ /* 0x000ff0000383ffff */
.L_x_73:
[----:B------:R-:W-:Y:S01]  /*4d30*/  BAR.SYNC.DEFER_BLOCKING 0x0 ;  /* 0x0000000000007b1d */ /* 0x000fe20000010000 */
[----:B------:R-:W-:Y:S01]  /*4d40*/  SHF.R.S32.HI R0, RZ, 0x1f, R185 ;  /* 0x0000001fff007819 */ /* 0x000fe200000114b9 */
[----:B-1----:R-:W-:Y:S01]  /*4d50*/  IMAD.MOV.U32 R16, RZ, RZ, R186 ;  /* 0x000000ffff107224 */ /* 0x002fe200078e00ba */
[----:B------:R-:W-:Y:S02]  /*4d60*/  F2FP.BF16.F32.PACK_AB R37, R37, R36 ;  /* 0x000000242525723e */ /* 0x000fe400000010ff */
[----:B------:R-:W-:Y:S01]  /*4d70*/  F2FP.BF16.F32.PACK_AB R39, R39, R38 ;  /* 0x000000262727723e */ /* 0x000fe200000010ff */
[----:B------:R-:W-:Y:S01]  /*4d80*/  ULDC.64 UR6, c[0x0][0x458] ;  /* 0x0001160000067ab9 */ /* 0x000fe20000000a00 */
[----:B------:R-:W-:Y:S01]  /*4d90*/  ULDC UR4, c[0x0][0x390] ;  /* 0x0000e40000047ab9 */ /* 0x000fe20000000800 */
[----:B------:R-:W-:Y:S02]  /*4da0*/  IMAD R10, R0, UR6, RZ ;  /* 0x00000006000a7c24 */ /* 0x000fe4000f8e02ff */
[----:B------:R-:W-:Y:S01]  /*4db0*/  FMUL.FTZ R68, R68, UR4 ;  /* 0x0000000444447c20 */ /* 0x000fe20008410000 */
[----:B------:R-:W-:-:S04]  /*4dc0*/  IMAD.WIDE.U32 R4, R185, UR6, RZ ;  /* 0x00000006b9047c25 */ /* 0x000fc8000f8e00ff */
[----:B------:R-:W-:Y:S01]  /*4dd0*/  FMUL.FTZ R69, R69, UR4 ;  /* 0x0000000445457c20 */ /* 0x000fe20008410000 */
[----:B------:R-:W-:Y:S01]  /*4de0*/  FMUL.FTZ R70, R70, UR4 ;  /* 0x0000000446467c20 */ /* 0x000fe20008410000 */
[----:B------:R-:W-:Y:S01]  /*4df0*/  FMUL.FTZ R71, R71, UR4 ;  /* 0x0000000447477c20 */ /* 0x000fe20008410000 */
[----:B------:R-:W-:Y:S02]  /*4e00*/  IMAD R10, R185, UR7, R10 ;  /* 0x00000007b90a7c24 */ /* 0x000fe4000f8e020a */
[----:B------:R-:W-:Y:S01]  /*4e10*/  FMUL.FTZ R80, R80, UR4 ;  /* 0x0000000450507c20 */ /* 0x000fe20008410000 */
[----:B------:R-:W-:Y:S01]  /*4e20*/  FMUL.FTZ R81, R81, UR4 ;  /* 0x0000000451517c20 */ /* 0x000fe20008410000 */
[----:B------:R-:W-:Y:S01]  /*4e30*/  FMUL.FTZ R82, R82, UR4 ;  /* 0x0000000452527c20 */ /* 0x000fe20008410000 */
[----:B------:R-:W-:Y:S01]  /*4e40*/  FMUL.FTZ R83, R83, UR4 ;  /* 0x0000000453537c20 */ /* 0x000fe20008410000 */
[----:B------:R-:W-:Y:S01]  /*4e50*/  IADD3 R11, R5, R10, RZ ;  /* 0x0000000a050b7210 */ /* 0x000fe20007ffe0ff */
[----:B------:R-:W-:Y:S01]  /*4e60*/  FMUL.FTZ R72, R72, UR4 ;  /* 0x0000000448487c20 */ /* 0x000fe20008410000 */
[----:B------:R-:W-:Y:S01]  /*4e70*/  MOV R10, R4 ;  /* 0x00000004000a7202 */ /* 0x000fe20000000f00 */
[----:B------:R-:W-:Y:S01]  /*4e80*/  FMUL.FTZ R73, R73, UR4 ;  /* 0x0000000449497c20 */ /* 0x000fe20008410000 */
[----:B------:R-:W-:Y:S01]  /*4e90*/  FMUL.FTZ R74, R74, UR4 ;  /* 0x000000044a4a7c20 */ /* 0x000fe20008410000 */
[----:B------:R-:W-:Y:S01]  /*4ea0*/  FMUL.FTZ R75, R75, UR4 ;  /* 0x000000044b4b7c20 */ /* 0x000fe20008410000 */
[----:B------:R-:W1:Y:S01]  /*4eb0*/  LDC.64 R4, c[0x0][0x438] ;  /* 0x00010e00ff047b82 */ /* 0x000e620000000a00 */
        /* <DEDUP_REMOVED lines=16> */
[----:B------:R-:W-:Y:S01]  /*4fc0*/  FMUL.FTZ R89, R89, UR4 ;  /* 0x0000000459597c20 */ /* 0x000fe20008410000 */
[----:B------:R-:W-:Y:S01]  /*4fd0*/  FMUL.FTZ R90, R90, UR4 ;  /* 0x000000045a5a7c20 */ /* 0x000fe20008410000 */
[----:B------:R-:W-:Y:S01]  /*4fe0*/  FMUL.FTZ R91, R91, UR4 ;  /* 0x000000045b5b7c20 */ /* 0x000fe20008410000 */
[----:B------:R-:W-:Y:S01]  /*4ff0*/  F2FP.BF16.F32.PACK_AB R82, R83, R82 ;  /* 0x000000525352723e */ /* 0x000fe200000010ff */
[----:B------:R-:W-:Y:S01]  /*5000*/  ULDC.64 UR8, c[0x0][0x450] ;  /* 0x0001140000087ab9 */ /* 0x000fe20000000a00 */
[----:B------:R-:W-:Y:S01]  /*5010*/  FMUL.FTZ R92, R92, UR4 ;  /* 0x000000045c5c7c20 */ /* 0x000fe20008410000 */
[----:B------:R-:W-:Y:S01]  /*5020*/  FMUL.FTZ R93, R93, UR4 ;  /* 0x000000045d5d7c20 */ /* 0x000fe20008410000 */
[----:B------:R-:W-:Y:S01]  /*5030*/  FMUL.FTZ R94, R94, UR4 ;  /* 0x000000045e5e7c20 */ /* 0x000fe20008410000 */
[----:B------:R-:W-:Y:S01]  /*5040*/  FMUL.FTZ R95, R95, UR4 ;  /* 0x000000045f5f7c20 */ /* 0x000fe20008410000 */
[----:B------:R-:W-:Y:S01]  /*5050*/  F2FP.BF16.F32.PACK_AB R73, R73, R72 ;  /* 0x000000484949723e */ /* 0x000fe200000010ff */
[----:B------:R-:W-:Y:S01]  /*5060*/  IMAD R6, R0, UR8, RZ ;  /* 0x0000000800067c24 */ /* 0x000fe2000f8e02ff */
[----:B------:R-:W-:Y:S01]  /*5070*/  F2FP.BF16.F32.PACK_AB R75, R75, R74 ;  /* 0x0000004a4b4b723e */ /* 0x000fe200000010ff */
[----:B------:R-:W-:Y:S01]  /*5080*/  STS [R192], R69 ;  /* 0x00000045c0007388 */ /* 0x000fe20000000800 */
[----:B------:R-:W-:Y:S01]  /*5090*/  F2FP.BF16.F32.PACK_AB R77, R77, R76 ;  /* 0x0000004c4d4d723e */ /* 0x000fe200000010ff */
[----:B------:R-:W-:Y:S01]  /*50a0*/  IMAD.WIDE.U32 R8, R185, UR8, RZ ;  /* 0x00000008b9087c25 */ /* 0x000fe2000f8e00ff */
[----:B------:R-:W-:Y:S01]  /*50b0*/  F2FP.BF16.F32.PACK_AB R79, R79, R78 ;  /* 0x0000004e4f4f723e */ /* 0x000fe200000010ff */
[----:B------:R-:W-:Y:S01]  /*50c0*/  STS [R192+0x400], R71 ;  /* 0x00040047c0007388 */ /* 0x000fe20000000800 */
[----:B------:R-:W-:Y:S01]  /*50d0*/  F2FP.BF16.F32.PACK_AB R85, R85, R84 ;  /* 0x000000545555723e */ /* 0x000fe200000010ff */
[----:B------:R-:W-:Y:S01]  /*50e0*/  IMAD R0, R185, UR9, R6 ;  /* 0x00000009b9007c24 */ /* 0x000fe2000f8e0206 */
[----:B------:R-:W-:Y:S01]  /*50f0*/  F2FP.BF16.F32.PACK_AB R87, R87, R86 ;  /* 0x000000565757723e */ /* 0x000fe200000010ff */
[----:B------:R-:W-:Y:S01]  /*5100*/  STS [R196], R81 ;  /* 0x00000051c4007388 */ /* 0x000fe20000000800 */
[----:B------:R-:W-:Y:S01]  /*5110*/  F2FP.BF16.F32.PACK_AB R97, R97, R96 ;  /* 0x000000606161723e */ /* 0x000fe200000010ff */
[----:B------:R-:W-:Y:S01]  /*5120*/  IMAD.IADD R9, R9, 0x1, R0 ;  /* 0x0000000109097824 */ /* 0x000fe200078e0200 */
[----:B------:R-:W-:Y:S01]  /*5130*/  F2FP.BF16.F32.PACK_AB R99, R99, R98 ;  /* 0x000000626363723e */ /* 0x000fe200000010ff */
[----:B------:R-:W-:Y:S01]  /*5140*/  STS [R195], R82 ;  /* 0x00000052c3007388 */ /* 0x000fe20000000800 */
[----:B------:R-:W-:Y:S01]  /*5150*/  F2FP.BF16.F32.PACK_AB R89, R89, R88 ;  /* 0x000000585959723e */ /* 0x000fe200000010ff */
[----:B------:R-:W-:Y:S01]  /*5160*/  IMAD.U32 R24, RZ, RZ, UR8 ;  /* 0x00000008ff187e24 */ /* 0x000fe2000f8e00ff */
[----:B------:R-:W-:Y:S01]  /*5170*/  F2FP.BF16.F32.PACK_AB R91, R91, R90 ;  /* 0x0000005a5b5b723e */ /* 0x000fe200000010ff */
[----:B------:R-:W-:Y:S01]  /*5180*/  STS [R192+0x2000], R73 ;  /* 0x00200049c0007388 */ /* 0x000fe20000000800 */
[----:B------:R-:W-:Y:S01]  /*5190*/  F2FP.BF16.F32.PACK_AB R93, R93, R92 ;  /* 0x0000005c5d5d723e */ /* 0x000fe200000010ff */
[----:B------:R-:W2:Y:S01]  /*51a0*/  LDC.64 R6, c[0x0][0x468] ;  /* 0x00011a00ff067b82 */ /* 0x000ea20000000a00 */
[----:B------:R-:W-:Y:S01]  /*51b0*/  F2FP.BF16.F32.PACK_AB R95, R95, R94 ;  /* 0x0000005e5f5f723e */ /* 0x000fe200000010ff */
[----:B------:R-:W-:Y:S01]  /*51c0*/  STS [R192+0x2400], R75 ;  /* 0x0024004bc0007388 */ /* 0x000fe20000000800 */
[----:B------:R-:W-:Y:S01]  /*51d0*/  F2FP.BF16.F32.PACK_AB R49, R49, R48 ;  /* 0x000000303131723e */ /* 0x000fe200000010ff */
[----:B------:R-:W-:Y:S01]  /*51e0*/  IMAD.WIDE.U32 R24, R24, UR23, R8 ;  /* 0x0000001718187c25 */ /* 0x000fe2000f8e0008 */
[----:B------:R-:W-:Y:S01]  /*51f0*/  F2FP.BF16.F32.PACK_AB R50, R51, R50 ;  /* 0x000000323332723e */ /* 0x000fe200000010ff */
[----:B------:R-:W-:Y:S01]  /*5200*/  STS [R196+0x2000], R77 ;  /* 0x0020004dc4007388 */ /* 0x000fe20000000800 */
[----:B------:R-:W-:Y:S01]  /*5210*/  F2FP.BF16.F32.PACK_AB R41, R41, R40 ;  /* 0x000000282929723e */ /* 0x000fe200000010ff */
[----:B------:R-:W3:Y:S01]  /*5220*/  LDC.64 R8, c[0x0][0x440] ;  /* 0x00011000ff087b82 */ /* 0x000ee20000000a00 */
[----:B------:R-:W-:Y:S01]  /*5230*/  F2FP.BF16.F32.PACK_AB R43, R43, R42 ;  /* 0x0000002a2b2b723e */ /* 0x000fe200000010ff */
[----:B------:R-:W-:Y:S01]  /*5240*/  STS [R196+0x2400], R79 ;  /* 0x0024004fc4007388 */ /* 0x000fe20000000800 */
[----:B------:R-:W-:Y:S01]  /*5250*/  F2FP.BF16.F32.PACK_AB R45, R45, R44 ;  /* 0x0000002c2d2d723e */ /* 0x000fe200000010ff */
[----:B-1----:R-:W-:Y:S01]  /*5260*/  IMAD R0, R4, UR19, RZ ;  /* 0x0000001304007c24 */ /* 0x002fe2000f8e02ff */
[----:B------:R-:W-:Y:S01]  /*5270*/  F2FP.BF16.F32.PACK_AB R47, R47, R46 ;  /* 0x0000002e2f2f723e */ /* 0x000fe200000010ff */
[----:B------:R-:W-:Y:S01]  /*5280*/  STS [R194], R85 ;  /* 0x00000055c2007388 */ /* 0x000fe20000000800 */
[----:B------:R-:W-:Y:S01]  /*5290*/  F2FP.BF16.F32.PACK_AB R53, R53, R52 ;  /* 0x000000343535723e */ /* 0x000fe200000010ff */
[----:B------:R-:W-:Y:S01]  /*52a0*/  IMAD R0, R5, UR14, R0 ;  /* 0x0000000e05007c24 */ /* 0x000fe2000f8e0200 */
[----:B------:R-:W-:Y:S01]  /*52b0*/  F2FP.BF16.F32.PACK_AB R55, R55, R54 ;  /* 0x000000363737723e */ /* 0x000fe200000010ff */
[----:B------:R-:W-:Y:S01]  /*52c0*/  STS [R194+0x400], R87 ;  /* 0x00040057c2007388 */ /* 0x000fe20000000800 */
[----:B------:R-:W-:Y:S01]  /*52d0*/  F2FP.BF16.F32.PACK_AB R65, R65, R64 ;  /* 0x000000404141723e */ /* 0x000fe200000010ff */
[----:B------:R-:W-:Y:S01]  /*52e0*/  UIMAD UR4, UR39, UR8, URZ ;  /* 0x00000008270472a4 */ /* 0x000fe2000f8e023f */
[----:B------:R-:W-:Y:S01]  /*52f0*/  F2FP.BF16.F32.PACK_AB R67, R67, R66 ;  /* 0x000000424343723e */ /* 0x000fe200000010ff */
[----:B------:R-:W-:Y:S01]  /*5300*/  STS [R206], R97 ;  /* 0x00000061ce007388 */ /* 0x000fe20000000800 */
[----:B------:R-:W-:Y:S01]  /*5310*/  F2FP.BF16.F32.PACK_AB R57, R57, R56 ;  /* 0x000000383939723e */ /* 0x000fe200000010ff */
[----:B------:R-:W-:Y:S01]  /*5320*/  UIMAD UR4, UR23, UR9, UR4 ;  /* 0x00000009170472a4 */ /* 0x000fe2000f8e0204 */
[----:B------:R-:W-:Y:S01]  /*5330*/  F2FP.BF16.F32.PACK_AB R59, R59, R58 ;  /* 0x0000003a3b3b723e */ /* 0x000fe200000010ff */
[----:B------:R-:W-:Y:S01]  /*5340*/  STS [R206+0x400], R99 ;  /* 0x00040063ce007388 */ /* 0x000fe20000000800 */
[----:B------:R-:W-:Y:S01]  /*5350*/  F2FP.BF16.F32.PACK_AB R61, R61, R60 ;  /* 0x0000003c3d3d723e */ /* 0x000fe200000010ff */
[----:B------:R-:W-:Y:S01]  /*5360*/  UIMAD UR39, UR39, UR6, URZ ;  /* 0x00000006272772a4 */ /* 0x000fe2000f8e023f */
[----:B------:R-:W-:Y:S01]  /*5370*/  F2FP.BF16.F32.PACK_AB R63, R63, R62 ;  /* 0x0000003e3f3f723e */ /* 0x000fe200000010ff */
[----:B------:R-:W-:Y:S01]  /*5380*/  STS [R194+0x2000], R89 ;  /* 0x00200059c2007388 */ /* 0x000fe20000000800 */
[----:B------:R-:W-:Y:S01]  /*5390*/  SHF.R.S32.HI R17, RZ, 0x1f, R186 ;  /* 0x0000001fff117819 */ /* 0x000fe200000114ba */
[----:B------:R-:W-:-:S02]  /*53a0*/  ULDC.64 UR10, c[0x0][0x3f0] ;  /* 0x0000fc00000a7ab9 */ /* 0x000fc40000000a00 */
[----:B------:R-:W-:Y:S01]  /*53b0*/  STS [R194+0x2400], R91 ;  /* 0x0024005bc2007388 */ /* 0x000fe20000000800 */
[----:B------:R-:W-:-:S03]  /*53c0*/  IMAD.WIDE.U32 R18, R4, UR14, R16 ;  /* 0x0000000e04127c25 */ /* 0x000fc6000f8e0010 */
[----:B------:R-:W-:Y:S01]  /*53d0*/  STS [R206+0x2000], R93 ;  /* 0x0020005dce007388 */ /* 0x000fe20000000800 */
[----:B------:R-:W1:Y:S01]  /*53e0*/  LDC.64 R4, c[0x0][0x470] ;  /* 0x00011c00ff047b82 */ /* 0x000e620000000a00 */
[----:B---3--:R-:W-:Y:S01]  /*53f0*/  IMAD.WIDE.U32 R26, R8, UR14, R16 ;  /* 0x0000000e081a7c25 */ /* 0x008fe2000f8e0010 */
[----:B------:R-:W-:Y:S01]  /*5400*/  IADD3 R19, R19, R0, RZ ;  /* 0x0000000013137210 */ /* 0x000fe20007ffe0ff */
[----:B------:R-:W-:Y:S02]  /*5410*/  STS [R206+0x2400], R95 ;  /* 0x0024005fce007388 */ /* 0x000fe40000000800 */
[C---:B--2---:R-:W-:Y:S02]  /*5420*/  IMAD R0, R6.reuse, UR20, RZ ;  /* 0x0000001406007c24 */ /* 0x044fe4000f8e02ff */
[----:B------:R2:W-:Y:S01]  /*5430*/  STS [R192+0x4000], R37 ;  /* 0x00400025c0007388 */ /* 0x0005e20000000800 */
[----:B------:R-:W-:Y:S01]  /*5440*/  IMAD.WIDE.U32 R18, R6, UR15, R18 ;  /* 0x0000000f06127c25 */ /* 0x000fe2000f8e0012 */
[----:B------:R-:W-:-:S02]  /*5450*/  MOV R6, R26 ;  /* 0x0000001a00067202 */ /* 0x000fc40000000f00 */
[----:B------:R3:W-:Y:S01]  /*5460*/  STS [R192+0x4400], R39 ;  /* 0x00440027c0007388 */ /* 0x0007e20000000800 */
[----:B------:R-:W-:Y:S02]  /*5470*/  IMAD R7, R7, UR15, R0 ;  /* 0x0000000f07077c24 */ /* 0x000fe4000f8e0200 */
[----:B------:R-:W-:Y:S01]  /*5480*/  IMAD R0, R8, UR19, RZ ;  /* 0x0000001308007c24 */ /* 0x000fe2000f8e02ff */
[----:B------:R-:W-:Y:S03]  /*5490*/  STS [R196+0x4000], R49 ;  /* 0x00400031c4007388 */ /* 0x000fe60000000800 */
[----:B------:R-:W-:Y:S01]  /*54a0*/  IMAD R9, R9, UR14, R0 ;  /* 0x0000000e09097c24 */ /* 0x000fe2000f8e0200 */
[----:B------:R-:W-:Y:S01]  /*54b0*/  STS [R195+0x4000], R50 ;  /* 0x00400032c3007388 */ /* 0x000fe20000000800 */
[----:B------:R-:W-:-:S03]  /*54c0*/  IADD3 R0, P0, R18, R24, RZ ;  /* 0x0000001812007210 */ /* 0x000fc60007f1e0ff */
[----:B------:R4:W-:Y:S01]  /*54d0*/  STS [R192+0x6000], R41 ;  /* 0x00600029c0007388 */ /* 0x0009e20000000800 */
[----:B-1----:R-:W-:Y:S01]  /*54e0*/  IMAD R36, R4, UR20, RZ ;  /* 0x0000001404247c24 */ /* 0x002fe2000f8e02ff */
[----:B------:R-:W-:Y:S01]  /*54f0*/  LEA R40, P1, R0, UR10, 0x1 ;  /* 0x0000000a00287c11 */ /* 0x000fe2000f8208ff */
[----:B------:R-:W-:Y:S01]  /*5500*/  USHF.L.U64.HI UR10, UR8, 0x6, UR9 ;  /* 0x00000006080a7899 */ /* 0x000fe20008010209 */
[----:B------:R1:W-:Y:S01]  /*5510*/  STS [R192+0x6400], R43 ;  /* 0x0064002bc0007388 */ /* 0x0003e20000000800 */
[----:B------:R-:W-:-:S03]  /*5520*/  IMAD R36, R5, UR15, R36 ;  /* 0x0000000f05247c24 */ /* 0x000fc6000f8e0224 */
[----:B------:R-:W-:Y:S01]  /*5530*/  STS [R196+0x6000], R45 ;  /* 0x0060002dc4007388 */ /* 0x000fe20000000800 */
[----:B--2---:R-:W-:Y:S01]  /*5540*/  IADD3 R37, R19, R7, RZ ;  /* 0x0000000713257210 */ /* 0x004fe20007ffe0ff */
[----:B------:R-:W-:Y:S02]  /*5550*/  IMAD.IADD R7, R27, 0x1, R9 ;  /* 0x000000011b077824 */ /* 0x000fe400078e0209 */
[----:B------:R2:W-:Y:S01]  /*5560*/  STS [R196+0x6400], R47 ;  /* 0x0064002fc4007388 */ /* 0x0005e20000000800 */
[----:B---3--:R-:W-:Y:S01]  /*5570*/  IMAD.U32 R39, RZ, RZ, UR6 ;  /* 0x00000006ff277e24 */ /* 0x008fe2000f8e00ff */
[----:B------:R-:W-:Y:S01]  /*5580*/  IADD3.X R37, R37, UR4, R25, P0, !PT ;  /* 0x0000000425257c10 */ /* 0x000fe200087fe419 */
[----:B------:R-:W-:Y:S01]  /*5590*/  USHF.L.U32 UR4, UR8, 0x6, URZ ;  /* 0x0000000608047899 */ /* 0x000fe2000800063f */
[----:B------:R-:W-:Y:S01]  /*55a0*/  STS [R194+0x4000], R53 ;  /* 0x00400035c2007388 */ /* 0x000fe20000000800 */
[----:B------:R-:W-:Y:S01]  /*55b0*/  IMAD.WIDE.U32 R38, R39, UR23, R10 ;  /* 0x0000001727267c25 */ /* 0x000fe2000f8e000a */
[----:B------:R-:W-:-:S02]  /*55c0*/  UIMAD UR23, UR23, UR7, UR39 ;  /* 0x00000007171772a4 */ /* 0x000fc4000f8e0227 */
[----:B------:R-:W-:Y:S01]  /*55d0*/  STS [R194+0x4400], R55 ;  /* 0x00440037c2007388 */ /* 0x000fe20000000800 */
[----:B------:R-:W-:-:S03]  /*55e0*/  ULDC.64 UR8, c[0x0][0x3f8] ;  /* 0x0000fe0000087ab9 */ /* 0x000fc60000000a00 */
[----:B------:R-:W-:Y:S01]  /*55f0*/  STS [R206+0x4000], R65 ;  /* 0x00400041ce007388 */ /* 0x000fe20000000800 */
[----:B----4-:R-:W-:Y:S01]  /*5600*/  LEA.HI.X R41, R0, UR11, R37, 0x1, P1 ;  /* 0x0000000b00297c11 */ /* 0x010fe200088f0c25 */
[----:B------:R-:W-:Y:S02]  /*5610*/  USHF.L.U32 UR11, UR6, 0x6, URZ ;  /* 0x00000006060b7899 */ /* 0x000fe4000800063f */
[----:B------:R-:W-:Y:S01]  /*5620*/  STS [R206+0x4400], R67 ;  /* 0x00440043ce007388 */ /* 0x000fe20000000800 */
[----:B-1----:R-:W-:Y:S01]  /*5630*/  IMAD.WIDE.U32 R42, R4, UR15, R6 ;  /* 0x0000000f042a7c25 */ /* 0x002fe2000f8e0006 */
[----:B------:R-:W-:Y:S02]  /*5640*/  USHF.L.U64.HI UR6, UR6, 0x6, UR7 ;  /* 0x0000000606067899 */ /* 0x000fe40008010207 */
[----:B------:R-:W-:Y:S01]  /*5650*/  STS [R194+0x6000], R57 ;  /* 0x00600039c2007388 */ /* 0x000fe20000000800 */
[----:B------:R-:W-:Y:S01]  /*5660*/  IMAD.IADD R36, R43, 0x1, R36 ;  /* 0x000000012b247824 */ /* 0x000fe200078e0224 */
[----:B------:R-:W-:-:S02]  /*5670*/  IADD3 R38, P0, R42, R38, RZ ;  /* 0x000000262a267210 */ /* 0x000fc40007f1e0ff */
[----:B------:R-:W-:Y:S01]  /*5680*/  STS [R194+0x6400], R59 ;  /* 0x0064003bc2007388 */ /* 0x000fe20000000800 */
[----:B------:R-:W-:Y:S02]  /*5690*/  IADD3 R42, P1, R40, UR4, RZ ;  /* 0x00000004282a7c10 */ /* 0x000fe4000ff3e0ff */
[----:B------:R-:W-:Y:S01]  /*56a0*/  IADD3.X R37, R36, UR23, R39, P0, !PT ;  /* 0x0000001724257c10 */ /* 0x000fe200087fe427 */
[----:B------:R-:W-:Y:S01]  /*56b0*/  STS [R206+0x6000], R61 ;  /* 0x0060003dce007388 */ /* 0x000fe20000000800 */
[C---:B------:R-:W-:Y:S02]  /*56c0*/  LEA R36, P0, R38.reuse, UR8, 0x1 ;  /* 0x0000000826247c11 */ /* 0x040fe4000f8008ff */
[----:B------:R-:W-:Y:S01]  /*56d0*/  IADD3.X R43, R41, UR10, RZ, P1, !PT ;  /* 0x0000000a292b7c10 */ /* 0x000fe20008ffe4ff */
[----:B------:R-:W-:Y:S01]  /*56e0*/  STS [R206+0x6400], R63 ;  /* 0x0064003fce007388 */ /* 0x000fe20000000800 */
[----:B------:R-:W-:Y:S01]  /*56f0*/  LEA.HI.X R37, R38, UR9, R37, 0x1, P0 ;  /* 0x0000000926257c11 */ /* 0x000fe200080f0c25 */
[----:B------:R-:W-:Y:S01]  /*5700*/  BAR.SYNC.DEFER_BLOCKING 0x0 ;  /* 0x0000000000007b1d */ /* 0x000fe20000010000 */
[----:B------:R-:W-:-:S02]  /*5710*/  IADD3 R38, P0, R36, UR11, RZ ;  /* 0x0000000b24267c10 */ /* 0x000fc4000ff1e0ff */
[----:B------:R-:W-:Y:S02]  /*5720*/  IADD3 R46, P1, R42, UR4, RZ ;  /* 0x000000042a2e7c10 */ /* 0x000fe4000ff3e0ff */
[----:B------:R-:W-:Y:S02]  /*5730*/  IADD3.X R39, R37, UR6, RZ, P0, !PT ;  /* 0x0000000625277c10 */ /* 0x000fe400087fe4ff */
[----:B--2---:R-:W-:Y:S02]  /*5740*/  IADD3.X R47, R43, UR10, RZ, P1, !PT ;  /* 0x0000000a2b2f7c10 */ /* 0x004fe40008ffe4ff */
[----:B------:R-:W-:Y:S02]  /*5750*/  IADD3 R48, P0, R38, UR11, RZ ;  /* 0x0000000b26307c10 */ /* 0x000fe4000ff1e0ff */
[----:B------:R-:W-:Y:S02]  /*5760*/  IADD3 R44, P1, R46, UR4, RZ ;  /* 0x000000042e2c7c10 */ /* 0x000fe4000ff3e0ff */
[----:B------:R-:W-:-:S02]  /*5770*/  IADD3.X R49, R39, UR6, RZ, P0, !PT ;  /* 0x0000000627317c10 */ /* 0x000fc400087fe4ff */
[----:B------:R-:W-:Y:S01]  /*5780*/  IADD3.X R45, R47, UR10, RZ, P1, !PT ;  /* 0x0000000a2f2d7c10 */ /* 0x000fe20008ffe4ff */
[----:B------:R-:W1:Y:S04]  /*5790*/  LDS.128 R12, [R212+0x6000] ;  /* 0x00600000d40c7984 */ /* 0x000e680000000c00 */
[----:B------:R-:W2:Y:S04]  /*57a0*/  LDS.128 R20, [R212+0x7000] ;  /* 0x00700000d4147984 */ /* 0x000ea80000000c00 */
[----:B------:R-:W3:Y:S04]  /*57b0*/  LDS.128 R16, [R212+0x8000] ;  /* 0x00800000d4107984 */ /* 0x000ee80000000c00 */
[----:B------:R-:W4:Y:S04]  /*57c0*/  LDS.128 R8, [R212+0x9000] ;  /* 0x00900000d4087984 */ /* 0x000f280000000c00 */
[----:B------:R-:W4:Y:S04]  /*57d0*/  LDS.128 R28, [R212+0xa000] ;  /* 0x00a00000d41c7984 */ /* 0x000f280000000c00 */
[----:B------:R-:W4:Y:S04]  /*57e0*/  LDS.128 R24, [R212+0xb000] ;  /* 0x00b00000d4187984 */ /* 0x000f280000000c00 */
[----:B------:R-:W4:Y:S04]  /*57f0*/  LDS.128 R4, [R212+0xc000] ;  /* 0x00c00000d4047984 */ /* 0x000f280000000c00 */
[----:B------:R-:W4:Y:S04]  /*5800*/  LDS.128 R32, [R212+0xd000] ;  /* 0x00d00000d4207984 */ /* 0x000f280000000c00 */
[----:B-1----:R1:W-:Y:S04]  /*5810*/  STG.E.128 desc[UR40][R40.64], R12 ;  /* 0x0000000c28007986 */ /* 0x0023e8000c101d28 */
[----:B--2---:R2:W-:Y:S04]  /*5820*/  STG.E.128 desc[UR40][R42.64], R20 ;  /* 0x000000142a007986 */ /* 0x0045e8000c101d28 */
[----:B---3--:R2:W-:Y:S04]  /*5830*/  STG.E.128 desc[UR40][R46.64], R16 ;  /* 0x000000102e007986 */ /* 0x0085e8000c101d28 */
[----:B----4-:R2:W-:Y:S04]  /*5840*/  STG.E.128 desc[UR40][R44.64], R8 ;  /* 0x000000082c007986 */ /* 0x0105e8000c101d28 */
[----:B------:R2:W-:Y:S04]  /*5850*/  STG.E.128 desc[UR40][R36.64], R28 ;  /* 0x0000001c24007986 */ /* 0x0005e8000c101d28 */
[----:B------:R2:W-:Y:S04]  /*5860*/  STG.E.128 desc[UR40][R38.64], R24 ;  /* 0x0000001826007986 */ /* 0x0005e8000c101d28 */
[----:B------:R2:W-:Y:S01]  /*5870*/  STG.E.128 desc[UR40][R48.64], R4 ;  /* 0x0000000430007986 */ /* 0x0005e2000c101d28 */
[----:B-1----:R-:W-:-:S04]  /*5880*/  IADD3 R12, P0, R48, UR11, RZ ;  /* 0x0000000b300c7c10 */ /* 0x002fc8000ff1e0ff */
[----:B------:R-:W-:-:S05]  /*5890*/  IADD3.X R13, R49, UR6, RZ, P0, !PT ;  /* 0x00000006310d7c10 */ /* 0x000fca00087fe4ff */
[----:B------:R2:W-:Y:S04]  /*58a0*/  STG.E.128 desc[UR40][R12.64], R32 ;  /* 0x000000200c007986 */ /* 0x0005e8000c101d28 */
.L_x_70:
[----:B------:R-:W-:Y:S02]  /*58b0*/  ULDC UR6, c[0x0][0x2c8] ;  /* 0x0000b20000067ab9 */ /* 0x000fe40000000800 */
[----:B------:R-:W-:-:S04]  /*58c0*/  UIADD3 UR6, UR6, 0x7f, URZ ;  /* 0x0000007f06067890 */ /* 0x000fc8000fffe03f */
[----:B------:R-:W-:-:S04]  /*58d0*/  USHF.R.S32.HI UR4, URZ, 0x1f, UR6 ;  /* 0x0000001f3f047899 */ /* 0x000fc80008011406 */
[----:B------:R-:W-:-:S03]  /*58e0*/  ULEA.HI UR4, UR4, UR6, URZ, 0x7 ;  /* 0x0000000604047291 */ /* 0x000fc6000f8f383f */
[----:B------:R-:W-:Y:S01]  /*58f0*/  ULDC UR6, c[0x0][0xc] ;  /* 0x0000030000067ab9 */ /* 0x000fe20000000800 */
[----:B------:R-:W-:Y:S02]  /*5900*/  USHF.R.S32.HI UR4, URZ, 0x7, UR4 ;  /* 0x000000073f047899 */ /* 0x000fe40008011404 */
[----:B------:R-:W-:-:S04]  /*5910*/  UIADD3 UR18, UR6, UR18, URZ ;  /* 0x0000001206127290 */ /* 0x000fc8000fffe03f */
[----:B------:R-:W-:-:S06]  /*5920*/  UISETP.GE.AND UP0, UPT, UR18, UR4, UPT ;  /* 0x000000041200728c */ /* 0x000fcc000bf06270 */
[----:B------:R-:W-:-:S13]  /*5930*/  PLOP3.LUT P0, PT, PT, PT, UP0, 0x80, 0x0 ;  /* 0x000000000000781c */ /* 0x000fda0003f0f008 */
[----:B------:R-:W-:Y:S05]  /*5940*/  @P0 BRA `(.L_x_77) ;  /* 0x0000000000040947 */ /* 0x000fea0003800000 */
[----:B------:R-:W-:Y:S05]  /*5950*/  BRA `(.L_x_78) ;  /* 0xffffffb000207947 */ /* 0x000fea000383ffff */
.L_x_77:
[----:B------:R-:W-:Y:S05]  /*5960*/  EXIT ;  /* 0x000000000000794d */ /* 0x000fea0003800000 */
.L_x_79:
        /* <DEDUP_REMOVED lines=9> */
.L_x_1256:


//--------------------- .text._ZN5flash44flash_bwd_dq_dk_dv_loop_seqk_parallel_kernelI23Flash_bwd_kernel_traitsILi64ELi64ELi128ELi8ELi2ELi4ELi4ELb1ELb0EN7cutlass10bfloat16_tE19Flash_kernel_traitsILi64ELi64ELi128ELi8ES3_EELb0ELb1ELb0ELb0ELb0ELb1ELb0EEEvNS_16Flash_bwd_paramsE --------------------------
	.section	.text._ZN5flash44flash_bwd_dq_dk_dv_loop_seqk_parallel_kernelI23Flash_bwd_kernel_traitsILi64ELi64ELi128ELi8ELi2ELi4ELi4ELb1ELb0EN7cutlass10bfloat16_tE19Flash_kernel_traitsILi64ELi64ELi128ELi8ES3_EELb0ELb1ELb0ELb0ELb0ELb1ELb0EEEvNS_16Flash_bwd_paramsE,"ax",@progbits
	.align	128
        .global         _ZN5flash44flash_bwd_dq_dk_dv_loop_seqk_parallel_kernelI23Flash_bwd_kernel_traitsILi64ELi64ELi128ELi8ELi2ELi4ELi4ELb1ELb0EN7cutlass10bfloat16_tE19Flash_kernel_traitsILi64ELi64ELi128ELi8ES3_EELb0ELb1ELb0ELb0ELb0ELb1ELb0EEEvNS_16Flash_bwd_paramsE
        .type           _ZN5flash44flash_bwd_dq_dk_dv_loop_seqk_parallel_kernelI23Flash_bwd_kernel_traitsILi64ELi64ELi128ELi8ELi2ELi4ELi4ELb1ELb0EN7cutlass10bfloat16_tE19Flash_kernel_traitsILi64ELi64ELi128ELi8ES3_EELb0ELb1ELb0ELb0ELb0ELb1ELb0EEEvNS_16Flash_bwd_paramsE,@function
        .size           _ZN5flash44flash_bwd_dq_dk_dv_loop_seqk_parallel_kernelI23Flash_bwd_kernel_traitsILi64ELi64ELi128ELi8ELi2ELi4ELi4ELb1ELb0EN7cutlass10bfloat16_tE19Flash_kernel_traitsILi64ELi64ELi128ELi8ES3_EELb0ELb1ELb0ELb0ELb0ELb1ELb0EEEvNS_16Flash_bwd_paramsE,(.L_x_1257 - _ZN5flash44flash_bwd_dq_dk_dv_loop_seqk_parallel_kernelI23Flash_bwd_kernel_traitsILi64ELi64ELi128ELi8ELi2ELi4ELi4ELb1ELb0EN7cutlass10bfloat16_tE19Flash_kernel_traitsILi64ELi64ELi128ELi8ES3_EELb0ELb1ELb0ELb0ELb0ELb1ELb0EEEvNS_16Flash_bwd_paramsE)
        .other          _ZN5flash44flash_bwd_dq_dk_dv_loop_seqk_parallel_kernelI23Flash_bwd_kernel_traitsILi64ELi64ELi128ELi8ELi2ELi4ELi4ELb1ELb0EN7cutlass10bfloat16_tE19Flash_kernel_traitsILi64ELi64ELi128ELi8ES3_EELb0ELb1ELb0ELb0ELb0ELb1ELb0EEEvNS_16Flash_bwd_paramsE,@"STO_CUDA_ENTRY STV_DEFAULT"
_ZN5flash44flash_bwd_dq_dk_dv_loop_seqk_parallel_kernelI23Flash_bwd_kernel_traitsILi64ELi64ELi128ELi8ELi2ELi4ELi4ELb1ELb0EN7cutlass10bfloat16_tE19Flash_kernel_traitsILi64ELi64ELi128ELi8ES3_EELb0ELb1ELb0ELb0ELb0ELb1ELb0EEEvNS_16Flash_bwd_paramsE:
.text._ZN5flash44flash_bwd_dq_dk_dv_loop_seqk_parallel_kernelI23Flash_bwd_kernel_traitsILi64ELi64ELi128ELi8ELi2ELi4ELi4ELb1ELb0EN7cutlass10bfloat16_tE19Flash_kernel_traitsILi64ELi64ELi128ELi8ES3_EELb0ELb1ELb0ELb0ELb0ELb1ELb0EEEvNS_16Flash_bwd_paramsE:
        /* <DEDUP_REMOVED lines=57> */
[----:B------:R-:W-:Y:S01]  /*0390*/  LOP3.LUT R0, R0, 0x1c0, RZ, 0xc0, !PT ;  /* 0x000001c000007812 */ /* 0x000fe200078ec0ff */
[----:B------:R-:W-:Y:S01]  /*03a0*/  IMAD.SHL.U32 R3, R12, 0x10, RZ ;  /* 0x000000100c037824 */ /* 0x000fe200078e00ff */
[----:B------:R-:W-:Y:S02]  /*03b0*/  LEA.HI R14, R4, R2, RZ, 0x3 ;  /* 0x00000002040e7211 */ /* 0x000fe400078f18ff */
[C---:B------:R-:W-:Y:S02]  /*03c0*/  LOP3.LUT R182, R0.reuse, 0x8, R18, 0xf8, !PT ;  /* 0x0000000800b67812 */ /* 0x040fe400078ef812 */
[----:B------:R-:W-:Y:S01]  /*03d0*/  LOP3.LUT R8, R0, 0x30, R3, 0xf8, !PT ;  /* 0x0000003000087812 */ /* 0x000fe200078ef803 */
[----:B------:R-:W-:Y:S01]  /*03e0*/  IMAD.SHL.U32 R3, R13, 0x200, RZ ;  /* 0x000002000d037824 */ /* 0x000fe200078e00ff */
[----:B------:R-:W-:Y:S02]  /*03f0*/  SHF.R.S32.HI R5, RZ, 0x6, R5 ;  /* 0x00000006ff057819 */ /* 0x000fe40000011405 */
[----:B------:R-:W-:-:S02]  /*0400*/  SHF.R.U32.HI R0, RZ, 0x3, R0 ;  /* 0x00000003ff007819 */ /* 0x000fc40000011600 */
[----:B------:R-:W-:Y:S01]  /*0410*/  LOP3.LUT R7, R14, 0xfffffff8, RZ, 0xc0, !PT ;  /* 0xfffffff80e077812 */ /* 0x000fe200078ec0ff */
[----:B------:R-:W-:Y:S01]  /*0420*/  IMAD R6, R5, 0x800, R3 ;  /* 0x0000080005067824 */ /* 0x000fe200078e0203 */
[----:B------:R-:W-:Y:S01]  /*0430*/  LOP3.LUT R4, R9, 0x1, RZ, 0xc0, !PT ;  /* 0x0000000109047812 */ /* 0x000fe200078ec0ff */
[----:B------:R-:W-:Y:S01]  /*0440*/  IMAD R237, R5, 0x200, R237 ;  /* 0x0000020005ed7824 */ /* 0x000fe200078e02ed */
[----:B------:R-:W-:Y:S01]  /*0450*/  LOP3.LUT R182, R182, R0, RZ, 0x3c, !PT ;  /* 0x00000000b6b67212 */ /* 0x000fe200078e3cff */
[----:B------:R-:W-:Y:S01]  /*0460*/  IMAD.IADD R11, R2, 0x1, -R7 ;  /* 0x00000001020b7824 */ /* 0x000fe200078e0a07 */
[----:B------:R-:W-:Y:S02]  /*0470*/  LOP3.LUT R2, R8, 0x8, R18, 0xf8, !PT ;  /* 0x0000000808027812 */ /* 0x000fe400078ef812 */
[----:B------:R-:W-:Y:S01]  /*0480*/  ISETP.NE.U32.AND P0, PT, R4, 0x1, PT ;  /* 0x000000010400780c */ /* 0x000fe20003f05070 */
[----:B------:R-:W-:Y:S01]  /*0490*/  IMAD.IADD R182, R6, 0x1, R182 ;  /* 0x0000000106b67824 */ /* 0x000fe200078e02b6 */
[----:B------:R-:W-:-:S02]  /*04a0*/  LOP3.LUT R4, R17, 0x7ffffffc, RZ, 0xc0, !PT ;  /* 0x7ffffffc11047812 */ /* 0x000fc400078ec0ff */
[----:B------:R-:W-:Y:S02]  /*04b0*/  LOP3.LUT R6, R10, 0xffffffe0, RZ, 0xc0, !PT ;  /* 0xffffffe00a067812 */ /* 0x000fe400078ec0ff */
[----:B------:R-:W-:Y:S01]  /*04c0*/  LOP3.LUT R2, R3, R2, R0, 0xf6, !PT ;  /* 0x0000000203027212 */ /* 0x000fe200078ef600 */
[----:B------:R-:W-:Y:S01]  /*04d0*/  IMAD.IADD R7, R16, 0x1, -R4 ;  /* 0x0000000110077824 */ /* 0x000fe200078e0a04 */
[----:B------:R-:W-:Y:S01]  /*04e0*/  LEA.HI R0, R10, R20, RZ, 0x1 ;  /* 0x000000140a007211 */ /* 0x000fe200078f08ff */
[----:B------:R-:W-:Y:S01]  /*04f0*/  IMAD.IADD R19, R16, 0x1, -R6 ;  /* 0x0000000110137824 */ /* 0x000fe200078e0a06 */
[----:B------:R-:W-:Y:S01]  /*0500*/  LEA.HI R3, R15, R16, RZ, 0x7 ;  /* 0x000000100f037211 */ /* 0x000fe200078f38ff */
[----:B------:R-:W-:Y:S01]  /*0510*/  IMAD.SHL.U32 R4, R5, 0x20, RZ ;  /* 0x0000002005047824 */ /* 0x000fe200078e00ff */
[----:B------:R-:W-:Y:S01]  /*0520*/  LOP3.LUT R6, R0, 0xfffffffe, RZ, 0xc0, !PT ;  /* 0xfffffffe00067812 */ /* 0x000fe200078ec0ff */
[C---:B------:R-:W-:Y:S01]  /*0530*/  IMAD.SHL.U32 R0, R9.reuse, 0x40, RZ ;  /* 0x0000004009007824 */ /* 0x040fe200078e00ff */
[----:B------:R-:W-:Y:S01]  /*0540*/  SHF.R.S32.HI R3, RZ, 0x7, R3 ;  /* 0x00000007ff037819 */ /* 0x000fe20000011403 */
[----:B------:R1:W-:Y:S01]  /*0550*/  STL [R1], R19 ;  /* 0x0000001301007387 */ /* 0x0003e20000100800 */
[----:B------:R-:W-:Y:S01]  /*0560*/  R2P PR, R9, 0x6 ;  /* 0x0000000609007804 */ /* 0x000fe20000000000 */
[----:B------:R-:W-:Y:S01]  /*0570*/  IMAD.SHL.U32 R9, R7, 0x2, RZ ;  /* 0x0000000207097824 */ /* 0x000fe200078e00ff */
[----:B------:R-:W-:Y:S01]  /*0580*/  LOP3.LUT R0, R0, 0x1c0, RZ, 0xc0, !PT ;  /* 0x000001c000007812 */ /* 0x000fe200078ec0ff */
[----:B------:R-:W-:Y:S01]  /*0590*/  IMAD.IADD R180, R20, 0x1, -R6 ;  /* 0x0000000114b47824 */ /* 0x000fe200078e0a06 */
[----:B------:R-:W-:Y:S01]  /*05a0*/  LOP3.LUT R240, R4, 0x6, R240, 0xf8, !PT ;  /* 0x0000000604f07812 */ /* 0x000fe200078ef8f0 */
[C---:B------:R-:W-:Y:S01]  /*05b0*/  IMAD.SHL.U32 R5, R3.reuse, 0x8, RZ ;  /* 0x0000000803057824 */ /* 0x040fe200078e00ff */
[----:B------:R-:W-:Y:S01]  /*05c0*/  LOP3.LUT R4, R0, 0x20, R4, 0xf8, !PT ;  /* 0x0000002000047812 */ /* 0x000fe200078ef804 */
[----:B------:R-:W-:Y:S01]  /*05d0*/  IMAD R6, R3, 0x1000, R9 ;  /* 0x0000100003067824 */ /* 0x000fe200078e0209 */
[----:B------:R-:W-:Y:S01]  /*05e0*/  SHF.R.U32.HI R3, RZ, 0x3, R0 ;  /* 0x00000003ff037819 */ /* 0x000fe20000011600 */
[----:B------:R-:W-:Y:S01]  /*05f0*/  IMAD.SHL.U32 R7, R13, 0x10, RZ ;  /* 0x000000100d077824 */ /* 0x000fe200078e00ff */
[----:B------:R-:W-:Y:S01]  /*0600*/  LOP3.LUT R5, R5, 0x8, RZ, 0xc0, !PT ;  /* 0x0000000805057812 */ /* 0x000fe200078ec0ff */
[----:B------:R-:W-:Y:S01]  /*0610*/  IMAD R8, R180, 0x400, R6 ;  /* 0x00000400b4087824 */ /* 0x000fe200078e0206 */
[----:B------:R-:W-:Y:S01]  /*0620*/  LOP3.LUT R4, R4, R3, RZ, 0x3c, !PT ;  /* 0x0000000304047212 */ /* 0x000fe200078e3cff */
[----:B------:R-:W-:Y:S01]  /*0630*/  IMAD.SHL.U32 R6, R11, 0x40, RZ ;  /* 0x000000400b067824 */ /* 0x000fe200078e00ff */
[----:B------:R-:W-:Y:S01]  /*0640*/  LOP3.LUT R11, R3, R0, R5, 0x1e, !PT ;  /* 0x00000000030b7212 */ /* 0x000fe200078e1e05 */
[----:B------:R-:W-:Y:S01]  /*0650*/  IMAD R2, R2, 0x2, R181 ;  /* 0x0000000202027824 */ /* 0x000fe200078e02b5 */
[----:B------:R-:W-:Y:S01]  /*0660*/  LOP3.LUT R10, R5, 0x10, R7, 0xf8, !PT ;  /* 0x00000010050a7812 */ /* 0x000fe200078ef807 */
[----:B------:R-:W-:Y:S01]  /*0670*/  IMAD.IADD R189, R4, 0x1, R8 ;  /* 0x0000000104bd7824 */ /* 0x000fe200078e0208 */
[----:B------:R-:W-:Y:S01]  /*0680*/  LOP3.LUT R0, R6, 0x1c0, RZ, 0xc0, !PT ;  /* 0x000001c006007812 */ /* 0x000fe200078ec0ff */
[----:B------:R-:W-:Y:S01]  /*0690*/  IMAD.SHL.U32 R5, R13, 0x8, RZ ;  /* 0x000000080d057824 */ /* 0x000fe200078e00ff */
[----:B------:R-:W-:Y:S01]  /*06a0*/  SHF.R.S32.HI R6, RZ, 0x1f, R19 ;  /* 0x0000001fff067819 */ /* 0x000fe20000011413 */
[----:B------:R-:W-:Y:S01]  /*06b0*/  IMAD R189, R189, 0x2, R181 ;  /* 0x00000002bdbd7824 */ /* 0x000fe200078e02b5 */
[----:B------:R-:W-:-:S02]  /*06c0*/  SHF.R.U32.HI R3, RZ, 0x3, R0 ;  /* 0x00000003ff037819 */ /* 0x000fc40000011600 */
[----:B------:R-:W-:Y:S01]  /*06d0*/  LEA.HI R4, R6, R19, RZ, 0x2 ;  /* 0x0000001306047211 */ /* 0x000fe200078f10ff */
[----:B------:R-:W-:Y:S01]  /*06e0*/  IMAD.SHL.U32 R6, R14, 0x40, RZ ;  /* 0x000000400e067824 */ /* 0x000fe200078e00ff */
[----:B------:R-:W-:Y:S02]  /*06f0*/  LOP3.LUT R7, R0, 0x8, R5, 0xf8, !PT ;  /* 0x0000000800077812 */ /* 0x000fe400078ef805 */
[----:B------:R-:W-:Y:S02]  /*0700*/  LOP3.LUT R8, R3, R10, R0, 0x1e, !PT ;  /* 0x0000000a03087212 */ /* 0x000fe400078e1e00 */
[----:B------:R-:W-:Y:S01]  /*0710*/  SHF.R.S32.HI R5, RZ, 0x2, R4 ;  /* 0x00000002ff057819 */ /* 0x000fe20000011404 */
[----:B------:R-:W-:Y:S01]  /*0720*/  IMAD R4, R12, 0x400, R9 ;  /* 0x000004000c047824 */ /* 0x000fe200078e0209 */
[----:B------:R-:W-:Y:S02]  /*0730*/  LOP3.LUT R0, R6, 0xfffffe00, RZ, 0xc0, !PT ;  /* 0xfffffe0006007812 */ /* 0x000fe400078ec0ff */
[----:B------:R-:W-:Y:S01]  /*0740*/  LOP3.LUT R3, R7, R3, RZ, 0x3c, !PT ;  /* 0x0000000307037212 */ /* 0x000fe200078e3cff */
[----:B------:R-:W-:Y:S01]  /*0750*/  IMAD R244, R180, 0x10, R5 ;  /* 0x00000010b4f47824 */ /* 0x000fe200078e0205 */
[----:B------:R-:W-:Y:S01]  /*0760*/  LOP3.LUT R252, R8, R0, RZ, 0xfc, !PT ;  /* 0x0000000008fc7212 */ /* 0x000fe200078efcff */
[--C-:B------:R-:W-:Y:S01]  /*0770*/  IMAD R180, R180, 0x400, R0.reuse ;  /* 0x00000400b4b47824 */ /* 0x100fe200078e0200 */
[C---:B------:R-:W-:Y:S01]  /*0780*/  SEL R175, R247.reuse, 0xffffffe0, !P4 ;  /* 0xffffffe0f7af7807 */ /* 0x040fe20006000000 */
[----:B------:R-:W-:Y:S01]  /*0790*/  IMAD R5, R12, 0x400, R0 ;  /* 0x000004000c057824 */ /* 0x000fe200078e0200 */
[----:B------:R-:W-:Y:S01]  /*07a0*/  SEL R174, R174, 0xffffffc0, !P3 ;  /* 0xffffffc0aeae7807 */ /* 0x000fe20005800000 */
[----:B------:R-:W-:Y:S01]  /*07b0*/  IMAD.IADD R180, R180, 0x1, R3 ;  /* 0x00000001b4b47824 */ /* 0x000fe200078e0203 */
[----:B------:R-:W-:Y:S01]  /*07c0*/  SEL R247, R247, 0xffffffe0, !P1 ;  /* 0xffffffe0f7f77807 */ /* 0x000fe20004800000 */
[----:B------:R-:W-:Y:S01]  /*07d0*/  IMAD.IADD R0, R3, 0x1, R5 ;  /* 0x0000000103007824 */ /* 0x000fe200078e0205 */
[----:B------:R-:W-:Y:S01]  /*07e0*/  SEL R190, R190, 0x10, !P0 ;  /* 0x00000010bebe7807 */ /* 0x000fe20004000000 */
[----:B------:R-:W-:Y:S01]  /*07f0*/  IMAD.IADD R11, R4, 0x1, R11 ;  /* 0x00000001040b7824 */ /* 0x000fe200078e020b */
[----:B------:R-:W-:Y:S01]  /*0800*/  SHF.R.S32.HI R5, RZ, 0x1f, R244 ;  /* 0x0000001fff057819 */ /* 0x000fe200000114f4 */
[----:B------:R-:W-:-:S02]  /*0810*/  VIADD R3, R181, 0xa000 ;  /* 0x0000a000b5037836 */ /* 0x000fc40000000000 */
[----:B------:R-:W-:Y:S02]  /*0820*/  VIADD R4, R244, 0xffffffc0 ;  /* 0xffffffc0f4047836 */ /* 0x000fe40000000000 */
[----:B------:R-:W-:Y:S02]  /*0830*/  IMAD R173, R0, 0x2, R3 ;  /* 0x0000000200ad7824 */ /* 0x000fe400078e0203 */
[----:B------:R-:W-:Y:S01]  /*0840*/  IMAD R245, R11, 0x2, R179 ;  /* 0x000000020bf57824 */ /* 0x000fe200078e02b3 */
[----:B------:R-:W-:Y:S01]  /*0850*/  SHF.R.S32.HI R239, RZ, 0x1f, R4 ;  /* 0x0000001fffef7819 */ /* 0x000fe20000011404 */
[----:B------:R-:W-:Y:S02]  /*0860*/  IMAD R0, R182, 0x2, R3 ;  /* 0x00000002b6007824 */ /* 0x000fe400078e0203 */
[----:B------:R-:W-:Y:S01]  /*0870*/  VIADD R246, R245, 0x40 ;  /* 0x00000040f5f67836 */ /* 0x000fe20000000000 */
[----:B------:R-:W-:Y:S01]  /*0880*/  SHF.L.U64.HI R239, R4, 0x2, R239 ;  /* 0x0000000204ef7819 */ /* 0x000fe200000102ef */
[----:B------:R-:W-:-:S02]  /*0890*/  IMAD.SHL.U32 R3, R252, 0x2, RZ ;  /* 0x00000002fc037824 */ /* 0x000fc400078e00ff */
[C---:B------:R-:W-:Y:S02]  /*08a0*/  IMAD.IADD R174, R0.reuse, 0x1, R174 ;  /* 0x0000000100ae7824 */ /* 0x040fe400078e02ae */
[----:B------:R-:W-:Y:S02]  /*08b0*/  IMAD.IADD R188, R189, 0x1, R247 ;  /* 0x00000001bdbc7824 */ /* 0x000fe400078e02f7 */
[C---:B------:R-:W-:Y:S02]  /*08c0*/  @P2 VIADD R246, R245.reuse, 0xffffffc0 ;  /* 0xffffffc0f5f62836 */ /* 0x040fe40000000000 */
[----:B------:R-:W-:Y:S02]  /*08d0*/  IMAD.IADD R176, R0, 0x1, R175 ;  /* 0x0000000100b07824 */ /* 0x000fe400078e02af */
[----:B------:R-:W-:Y:S02]  /*08e0*/  VIADD R251, R245, 0x420 ;  /* 0x00000420f5fb7836 */ /* 0x000fe40000000000 */
[----:B------:R-:W-:-:S02]  /*08f0*/  IMAD.IADD R191, R189, 0x1, R190 ;  /* 0x00000001bdbf7824 */ /* 0x000fc400078e02be */
[----:B------:R-:W-:Y:S02]  /*0900*/  IMAD.IADD R248, R247, 0x1, R245 ;  /* 0x00000001f7f87824 */ /* 0x000fe400078e02f5 */
[----:B------:R-:W-:Y:S01]  /*0910*/  IMAD.IADD R179, R179, 0x1, R3 ;  /* 0x00000001b3b37824 */ /* 0x000fe200078e0203 */
[----:B------:R-:W-:Y:S01]  /*0920*/  IADD3 R3, R3, 0x4000, R181 ;  /* 0x0000400003037810 */ /* 0x000fe20007ffe0b5 */
[----:B------:R-:W-:Y:S02]  /*0930*/  IMAD.SHL.U32 R238, R4, 0x4, RZ ;  /* 0x0000000404ee7824 */ /* 0x000fe400078e00ff */
[----:B------:R-:W-:Y:S02]  /*0940*/  IMAD.IADD R175, R175, 0x1, R174 ;  /* 0x00000001afaf7824 */ /* 0x000fe400078e02ae */
[----:B------:R-:W-:Y:S02]  /*0950*/  @P1 VIADD R251, R245, 0x3e0 ;  /* 0x000003e0f5fb1836 */ /* 0x000fe40000000000 */
[----:B------:R-:W-:-:S02]  /*0960*/  IMAD.IADD R190, R190, 0x1, R188 ;  /* 0x00000001bebe7824 */ /* 0x000fc400078e02bc */
[----:B-1-3--:R-:W-:-:S07]  /*0970*/  IMAD.IADD R247, R247, 0x1, R246 ;  /* 0x00000001f7f77824 */ /* 0x00afce00078e02f6 */
.L_x_124:
[----:B--234-:R-:W1:Y:S01]  /*0980*/  LDC.64 R4, c[0x0][0x2f0] ;  /* 0x0000bc00ff047b82 */ /* 0x01ce620000000a00 */
[C---:B------:R-:W-:Y:S01]  /*0990*/  IMAD.SHL.U32 R14, R250.reuse, 0x4, RZ ;  /* 0x00000004fa0e7824 */ /* 0x040fe200078e00ff */
[----:B------:R-:W-:Y:S01]  /*09a0*/  SHF.R.S32.HI R43, RZ, 0x1f, R250 ;  /* 0x0000001fff2b7819 */ /* 0x000fe200000114fa */
[----:B------:R-:W-:Y:S01]  /*09b0*/  IMAD.MOV.U32 R0, RZ, RZ, -0x1 ;  /* 0xffffffffff007424 */ /* 0x000fe200078e00ff */
[----:B------:R-:W-:Y:S02]  /*09c0*/  ISETP.NE.U32.AND P3, PT, RZ, UR8, PT ;  /* 0x00000008ff007c0c */ /* 0x000fe4000bf65070 */
[----:B------:R-:W-:Y:S02]  /*09d0*/  SHF.L.U64.HI R13, R250, 0x2, R43 ;  /* 0x00000002fa0d7819 */ /* 0x000fe4000001022b */
[----:B------:R-:W2:Y:S01]  /*09e0*/  LDC.64 R10, c[0x0][0x308] ;  /* 0x0000c200ff0a7b82 */ /* 0x000ea20000000a00 */
[----:B------:R-:W-:-:S07]  /*09f0*/  ISETP.NE.AND.EX P3, PT, RZ, UR9, PT, P3 ;  /* 0x00000009ff007c0c */ /* 0x000fce000bf65330 */
[----:B------:R-:W3:Y:S01]  /*0a00*/  LDC.U8 R15, c[0x0][0x3c2] ;  /* 0x0000f080ff0f7b82 */ /* 0x000ee20000000000 */
[----:B-1----:R-:W-:-:S07]  /*0a10*/  ISETP.NE.U32.AND P4, PT, R4, RZ, PT ;  /* 0x000000ff0400720c */ /* 0x002fce0003f85070 */
[----:B------:R-:W1:Y:S01]  /*0a20*/  LDC.64 R6, c[0x0][0x2f8] ;  /* 0x0000be00ff067b82 */ /* 0x000e620000000a00 */
[----:B------:R-:W-:Y:S02]  /*0a30*/  IADD3 R4, P0, R14, R4, RZ ;  /* 0x000000040e047210 */ /* 0x000fe40007f1e0ff */
[----:B------:R-:W-:-:S03]  /*0a40*/  ISETP.NE.AND.EX P4, PT, R5, RZ, PT, P4 ;  /* 0x000000ff0500720c */ /* 0x000fc60003f85340 */
[----:B------:R-:W-:Y:S01]  /*0a50*/  IMAD.X R5, R13, 0x1, R5, P0 ;  /* 0x000000010d057824 */ /* 0x000fe200000e0605 */
[----:B--2---:R-:W-:-:S04]  /*0a60*/  ISETP.NE.U32.AND P2, PT, R10, RZ, PT ;  /* 0x000000ff0a00720c */ /* 0x004fc80003f45070 */
[----:B------:R-:W-:-:S05]  /*0a70*/  ISETP.NE.AND.EX P2, PT, R11, RZ, PT, P2 ;  /* 0x000000ff0b00720c */ /* 0x000fca0003f45320 */
[----:B------:R-:W2:Y:S04]  /*0a80*/  @P4 LDG.E R0, desc[UR12][R4.64] ;  /* 0x0000000c04004981 */ /* 0x000ea8000c1e1900 */
[----:B------:R4:W2:Y:S01]  /*0a90*/  @P4 LDG.E R12, desc[UR12][R4.64+0x4] ;  /* 0x0000040c040c4981 */ /* 0x0008a2000c1e1900 */
[----:B------:R-:W-:Y:S01]  /*0aa0*/  @P3 IADD3 R8, P1, R14, UR8, RZ ;  /* 0x000000080e083c10 */ /* 0x000fe2000ff3e0ff */
[----:B------:R-:W-:-:S03]  /*0ab0*/  IMAD.MOV.U32 R228, RZ, RZ, RZ ;  /* 0x000000ffffe47224 */ /* 0x000fc600078e00ff */
        /* <DEDUP_REMOVED lines=27> */
.L_x_80:
        /* <DEDUP_REMOVED lines=13> */
[----:B--2---:R-:W2:Y:S01]  /*0d40*/  I2F.RP R4, R14 ;  /* 0x0000000e00047306 */ /* 0x004ea20000209400 */
[----:B-1----:R-:W-:Y:S01]  /*0d50*/  IMAD R11, R43, R8, RZ ;  /* 0x000000082b0b7224 */ /* 0x002fe200078e02ff */
[----:B----4-:R-:W-:-:S05]  /*0d60*/  IABS R7, R46 ;  /* 0x0000002e00077213 */ /* 0x010fca0000000000 */
[----:B------:R-:W1:Y:S01]  /*0d70*/  LDC R42, c[0x0][0x2dc] ;  /* 0x0000b700ff2a7b82 */ /* 0x000e620000000800 */
[----:B------:R-:W-:Y:S01]  /*0d80*/  SHF.R.S32.HI R44, RZ, 0x1f, R46 ;  /* 0x0000001fff2c7819 */ /* 0x000fe2000001142e */
[C---:B------:R-:W-:Y:S02]  /*0d90*/  IMAD R11, R250.reuse, R9, R11 ;  /* 0x00000009fa0b7224 */ /* 0x040fe400078e020b */
[----:B------:R-:W-:-:S04]  /*0da0*/  IMAD.WIDE.U32 R8, R250, R8, RZ ;  /* 0x00000008fa087225 */ /* 0x000fc800078e00ff */
[----:B------:R-:W1:Y:S01]  /*0db0*/  LDC R221, c[0x0][0x270] ;  /* 0x00009c00ffdd7b82 */ /* 0x000e620000000800 */
[----:B--2---:R-:W2:Y:S01]  /*0dc0*/  MUFU.RCP R4, R4 ;  /* 0x0000000400047308 */ /* 0x004ea20000001000 */
[----:B-----5:R-:W-:Y:S01]  /*0dd0*/  IMAD R10, R0, R37, RZ ;  /* 0x00000025000a7224 */ /* 0x020fe200078e02ff */
[----:B------:R-:W-:Y:S01]  /*0de0*/  IADD3 R31, R9, R11, RZ ;  /* 0x0000000b091f7210 */ /* 0x000fe20007ffe0ff */
[----:B---3--:R-:W-:-:S04]  /*0df0*/  IMAD.WIDE.U32 R16, R250, R45, RZ ;  /* 0x0000002dfa107225 */ /* 0x008fc800078e00ff */
[----:B------:R-:W3:Y:S08]  /*0e00*/  @P0 LDC.64 R12, c[0x0][0x250] ;  /* 0x00009400ff0c0b82 */ /* 0x000ef00000000a00 */
[----:B------:R-:W4:Y:S01]  /*0e10*/  LDC.U8 R19, c[0x0][0x3d8] ;  /* 0x0000f600ff137b82 */ /* 0x000f220000000000 */
[----:B--2---:R-:W-:-:S04]  /*0e20*/  IADD3 R4, R4, 0xffffffe, RZ ;  /* 0x0ffffffe04047810 */ /* 0x004fc80007ffe0ff */
[----:B------:R-:W2:Y:S01]  /*0e30*/  F2I.FTZ.U32.TRUNC.NTZ R5, R4 ;  /* 0x0000000400057305 */ /* 0x000ea2000021f000 */
[----:B-1----:R-:W-:Y:S02]  /*0e40*/  IMAD.WIDE R28, R42, R221, RZ ;  /* 0x000000dd2a1c7225 */ /* 0x002fe400078e02ff */
[----:B------:R-:W1:Y:S08]  /*0e50*/  LDC R38, c[0x0][0x2c4] ;  /* 0x0000b100ff267b82 */ /* 0x000e700000000800 */
[----:B------:R-:W5:Y:S01]  /*0e60*/  LDC.64 R22, c[0x0][0x488] ;  /* 0x00012200ff167b82 */ /* 0x000f620000000a00 */
        /* <DEDUP_REMOVED lines=9> */
[----:B------:R-:W-:Y:S01]  /*0f00*/  VIADD R6, R35, 0x3f ;  /* 0x0000003f23067836 */ /* 0x000fe20000000000 */
[----:B--2---:R-:W-:Y:S02]  /*0f10*/  ISETP.NE.AND P6, PT, R40, RZ, PT ;  /* 0x000000ff2800720c */ /* 0x004fe40003fc5270 */
[----:B------:R-:W-:Y:S02]  /*0f20*/  ISETP.GT.U32.AND P5, PT, R14, R5, PT ;  /* 0x000000050e00720c */ /* 0x000fe40003fa4070 */
[----:B------:R-:W-:-:S04]  /*0f30*/  SHF.R.S32.HI R7, RZ, 0x1f, R6 ;  /* 0x0000001fff077819 */ /* 0x000fc80000011406 */
[----:B------:R-:W-:Y:S01]  /*0f40*/  LEA.HI R24, R7, R6, RZ, 0x6 ;  /* 0x0000000607187211 */ /* 0x000fe200078f30ff */
[----:B------:R-:W-:-:S03]  /*0f50*/  IMAD.WIDE.U32 R6, R0, R36, RZ ;  /* 0x0000002400067225 */ /* 0x000fc600078e00ff */
[----:B------:R-:W-:Y:S02]  /*0f60*/  SHF.R.S32.HI R183, RZ, 0x6, R24 ;  /* 0x00000006ffb77819 */ /* 0x000fe40000011418 */
[----:B------:R-:W-:Y:S01]  /*0f70*/  SEL R34, R8, R6, !P1 ;  /* 0x0000000608227207 */ /* 0x000fe20004800000 */
[----:B------:R-:W-:Y:S01]  /*0f80*/  @!P5 IMAD.IADD R5, R5, 0x1, -R14 ;  /* 0x000000010505d824 */ /* 0x000fe200078e0a0e */
[----:B------:R-:W-:Y:S02]  /*0f90*/  SHF.R.S32.HI R8, RZ, 0x1f, R45 ;  /* 0x0000001fff087819 */ /* 0x000fe4000001142d */
[----:B------:R-:W-:Y:S02]  /*0fa0*/  @P1 IADD3 R31, R7, R10, RZ ;  /* 0x0000000a071f1210 */ /* 0x000fe40007ffe0ff */
[----:B------:R-:W-:Y:S01]  /*0fb0*/  ISETP.GE.U32.AND P2, PT, R5, R14, PT ;  /* 0x0000000e0500720c */ /* 0x000fe20003f46070 */
[----:B------:R-:W-:Y:S01]  /*0fc0*/  IMAD R8, R8, R250, RZ ;  /* 0x000000fa08087224 */ /* 0x000fe200078e02ff */
[----:B------:R-:W-:Y:S01]  /*0fd0*/  @P0 IADD3 R5, R228, R241, RZ ;  /* 0x000000f1e4050210 */ /* 0x000fe20007ffe0ff */
[----:B------:R-:W2:Y:S01]  /*0fe0*/  @!P1 LDC.64 R14, c[0x0][0x418] ;  /* 0x00010600ff0e9b82 */ /* 0x000ea20000000a00 */
[----:B------:R-:W-:Y:S01]  /*0ff0*/  LOP3.LUT R10, R46, R18, RZ, 0x3c, !PT ;  /* 0x000000122e0a7212 */ /* 0x000fe200078e3cff */
[----:B------:R-:W-:Y:S01]  /*1000*/  IMAD R8, R43, R45, R8 ;  /* 0x0000002d2b087224 */ /* 0x000fe200078e0208 */
[----:B------:R-:W-:Y:S01]  /*1010*/  @!P5 IADD3 R4, R4, 0x1, RZ ;  /* 0x000000010404d810 */ /* 0x000fe20007ffe0ff */
[C---:B---3--:R-:W-:Y:S01]  /*1020*/  @P0 IMAD R9, R5.reuse, R13, RZ ;  /* 0x0000000d05090224 */ /* 0x048fe200078e02ff */
[----:B------:R-:W-:Y:S01]  /*1030*/  ISETP.GE.AND P3, PT, R10, RZ, PT ;  /* 0x000000ff0a00720c */ /* 0x000fe20003f66270 */
[----:B------:R-:W-:Y:S01]  /*1040*/  @P0 IMAD.WIDE.U32 R6, R5, R12, RZ ;  /* 0x0000000c05060225 */ /* 0x000fe200078e00ff */
[----:B------:R-:W-:-:S03]  /*1050*/  ISETP.NE.AND P5, PT, R18, RZ, PT ;  /* 0x000000ff1200720c */ /* 0x000fc60003fa5270 */
[----:B------:R-:W-:Y:S01]  /*1060*/  IMAD R10, R29, R16, RZ ;  /* 0x000000101d0a7224 */ /* 0x000fe200078e02ff */
[----:B------:R-:W-:Y:S01]  /*1070*/  @P0 IADD3 R33, R7, R9, RZ ;  /* 0x0000000907210210 */ /* 0x000fe20007ffe0ff */
[----:B------:R-:W-:Y:S01]  /*1080*/  IMAD.IADD R5, R17, 0x1, R8 ;  /* 0x0000000111057824 */ /* 0x000fe200078e0208 */
[----:B------:R-:W-:Y:S01]  /*1090*/  @P2 IADD3 R4, R4, 0x1, RZ ;  /* 0x0000000104042810 */ /* 0x000fe20007ffe0ff */
[----:B------:R-:W-:Y:S01]  /*10a0*/  @P0 IMAD.MOV.U32 R32, RZ, RZ, R6 ;  /* 0x000000ffff200224 */ /* 0x000fe200078e0006 */
[----:B----4-:R-:W-:Y:S01]  /*10b0*/  ISETP.NE.AND P2, PT, R19, RZ, PT ;  /* 0x000000ff1300720c */ /* 0x010fe20003f45270 */
[C---:B------:R-:W-:Y:S01]  /*10c0*/  IMAD R9, R28.reuse, R5, R10 ;  /* 0x000000051c097224 */ /* 0x040fe200078e020a */
[----:B------:R-:W-:Y:S01]  /*10d0*/  MOV R21, R4 ;  /* 0x0000000400157202 */ /* 0x000fe20000000f00 */
[----:B------:R-:W3:Y:S01]  /*10e0*/  @P1 LDC.64 R10, c[0x0][0x420] ;  /* 0x00010800ff0a1b82 */ /* 0x000ee20000000a00 */
[----:B------:R-:W-:-:S04]  /*10f0*/  IMAD.WIDE.U32 R6, R28, R16, RZ ;  /* 0x000000101c067225 */ /* 0x000fc800078e00ff */
[-C--:B------:R-:W-:Y:S01]  /*1100*/  IMAD.WIDE.U32 R4, R28, R0.reuse, RZ ;  /* 0x000000001c047225 */ /* 0x080fe200078e00ff */
[----:B------:R-:W-:Y:S02]  /*1110*/  IADD3 R26, R7, R9, RZ ;  /* 0x00000009071a7210 */ /* 0x000fe40007ffe0ff */
[----:B------:R-:W-:Y:S01]  /*1120*/  SHF.L.U64.HI R7, R250, 0x7, R43 ;  /* 0x00000007fa077819 */ /* 0x000fe2000001022b */
[----:B------:R-:W-:Y:S01]  /*1130*/  IMAD R8, R29, R0, RZ ;  /* 0x000000001d087224 */ /* 0x000fe200078e02ff */
[----:B------:R-:W4:Y:S01]  /*1140*/  @P2 LDC R27, c[0x0][0x2e4] ;  /* 0x0000b900ff1b2b82 */ /* 0x000f220000000800 */
[----:B------:R-:W-:Y:S01]  /*1150*/  @!P3 IMAD.MOV R21, RZ, RZ, -R21 ;  /* 0x000000ffff15b224 */ /* 0x000fe200078e0a15 */
[----:B------:R-:W-:Y:S02]  /*1160*/  @!P5 LOP3.LUT R21, RZ, R18, RZ, 0x33, !PT ;  /* 0x00000012ff15d212 */ /* 0x000fe400078e33ff */
[----:B------:R-:W-:Y:S01]  /*1170*/  SEL R30, R6, R4, !P1 ;  /* 0x00000004061e7207 */ /* 0x000fe20004800000 */
[----:B------:R-:W-:Y:S01]  /*1180*/  IMAD.SHL.U32 R6, R250, 0x80, RZ ;  /* 0x00000080fa067824 */ /* 0x000fe200078e00ff */
[----:B------:R-:W-:Y:S01]  /*1190*/  @P1 IADD3 R26, R5, R8, RZ ;  /* 0x00000008051a1210 */ /* 0x000fe20007ffe0ff */
[----:B--2---:R-:W-:Y:S01]  /*11a0*/  @!P1 IMAD R4, R43, R14, RZ ;  /* 0x0000000e2b049224 */ /* 0x004fe200078e02ff */
[----:B------:R-:W2:Y:S01]  /*11b0*/  @P0 LDC.64 R18, c[0x0][0x248] ;  /* 0x00009200ff120b82 */ /* 0x000ea20000000a00 */
[----:B------:R-:W-:-:S02]  /*11c0*/  LOP3.LUT R5, R24, 0xffffffc0, RZ, 0xc0, !PT ;  /* 0xffffffc018057812 */ /* 0x000fc400078ec0ff */
[----:B------:R-:W-:Y:S01]  /*11d0*/  @!P1 IMAD R15, R250, R15, R4 ;  /* 0x0000000ffa0f9224 */ /* 0x000fe200078e0204 */
[----:B------:R-:W-:Y:S01]  /*11e0*/  SEL R6, R6, RZ, P4 ;  /* 0x000000ff06067207 */ /* 0x000fe20002000000 */
[C---:B---3--:R-:W-:Y:S01]  /*11f0*/  @P1 IMAD.WIDE.U32 R8, R0.reuse, R10, RZ ;  /* 0x0000000a00081225 */ /* 0x048fe200078e00ff */
[----:B------:R-:W-:Y:S02]  /*1200*/  IADD3 R4, R5, -0x40, RZ ;  /* 0xffffffc005047810 */ /* 0x000fe40007ffe0ff */
[----:B------:R-:W-:Y:S01]  /*1210*/  SEL R10, R7, RZ, P4 ;  /* 0x000000ff070a7207 */ /* 0x000fe20002000000 */
[----:B------:R-:W-:Y:S01]  /*1220*/  @P1 IMAD R25, R0, R11, R9 ;  /* 0x0000000b00191224 */ /* 0x000fe200078e0209 */
[----:B------:R-:W-:Y:S01]  /*1230*/  IADD3 R5, P3, R4, R6, RZ ;  /* 0x0000000604057210 */ /* 0x000fe20007f7e0ff */
[C---:B-1----:R-:W-:Y:S01]  /*1240*/  @P2 IMAD R11, R250.reuse, R38, RZ ;  /* 0x00000026fa0b2224 */ /* 0x042fe200078e02ff */
[----:B------:R-:W-:Y:S01]  /*1250*/  SHF.R.S32.HI R20, RZ, 0x1f, R4 ;  /* 0x0000001fff147819 */ /* 0x000fe20000011404 */
[----:B------:R-:W-:-:S03]  /*1260*/  @!P1 IMAD.WIDE.U32 R6, R250, R14, RZ ;  /* 0x0000000efa069225 */ /* 0x000fc600078e00ff */
[----:B------:R-:W-:Y:S01]  /*1270*/  IADD3.X R10, R20, R10, RZ, P3, !PT ;  /* 0x0000000a140a7210 */ /* 0x000fe20001ffe4ff */
[----:B------:R-:W-:Y:S01]  /*1280*/  @P1 IMAD.MOV.U32 R14, RZ, RZ, R8 ;  /* 0x000000ffff0e1224 */ /* 0x000fe200078e0008 */
[----:B------:R-:W-:Y:S01]  /*1290*/  @P2 SEL R8, R11, R0, !P1 ;  /* 0x000000000b082207 */ /* 0x000fe20004800000 */
[----:B------:R-:W-:Y:S01]  /*12a0*/  IMAD R9, R29, R5, RZ ;  /* 0x000000051d097224 */ /* 0x000fe200078e02ff */
[----:B------:R-:W-:Y:S01]  /*12b0*/  @!P1 IADD3 R25, R7, R15, RZ ;  /* 0x0000000f07199210 */ /* 0x000fe20007ffe0ff */
[----:B------:R-:W-:Y:S01]  /*12c0*/  IMAD.WIDE.U32 R16, R28, R5, RZ ;  /* 0x000000051c107225 */ /* 0x000fe200078e00ff */
[----:B------:R-:W-:-:S03]  /*12d0*/  @!P1 MOV R14, R6 ;  /* 0x00000006000e9202 */ /* 0x000fc60000000f00 */
[----:B----4-:R-:W-:Y:S02]  /*12e0*/  @P2 IMAD R11, R46, R27, R8 ;  /* 0x0000001b2e0b2224 */ /* 0x010fe400078e0208 */
[----:B-----5:R-:W-:-:S04]  /*12f0*/  IMAD.WIDE.U32 R6, R39, R22, RZ ;  /* 0x0000001627067225 */ /* 0x020fc800078e00ff */
[----:B------:R-:W-:Y:S01]  /*1300*/  @!P2 IMAD R8, R250, R221, R46 ;  /* 0x000000ddfa08a224 */ /* 0x000fe200078e022e */
[----:B------:R-:W-:Y:S01]  /*1310*/  SEL R27, R6, RZ, P6 ;  /* 0x000000ff061b7207 */ /* 0x000fe20003000000 */
[----:B------:R-:W-:Y:S02]  /*1320*/  @P0 IMAD.IADD R5, R228, 0x1, R241 ;  /* 0x00000001e4050824 */ /* 0x000fe400078e02f1 */
[----:B------:R-:W-:Y:S02]  /*1330*/  IMAD R10, R28, R10, R9 ;  /* 0x0000000a1c0a7224 */ /* 0x000fe400078e0209 */
[----:B------:R-:W-:Y:S01]  /*1340*/  @!P2 IMAD R11, R8, R38, RZ ;  /* 0x00000026080ba224 */ /* 0x000fe200078e02ff */
[----:B------:R-:W-:Y:S01]  /*1350*/  SHF.R.S32.HI R38, RZ, 0x1f, R236 ;  /* 0x0000001fff267819 */ /* 0x000fe200000114ec */
[----:B------:R-:W-:Y:S02]  /*1360*/  IMAD R9, R39, R23, R7 ;  /* 0x0000001727097224 */ /* 0x000fe400078e0207 */
[----:B------:R-:W-:-:S02]  /*1370*/  IMAD R28, R46, R42, RZ ;  /* 0x0000002a2e1c7224 */ /* 0x000fc400078e02ff */
[----:B--2---:R-:W-:Y:S01]  /*1380*/  @P0 IMAD R8, R5, R19, RZ ;  /* 0x0000001305080224 */ /* 0x004fe200078e02ff */
        /* <DEDUP_REMOVED lines=18> */
.L_x_82:
        /* <DEDUP_REMOVED lines=13> */
.L_x_83:
        /* <DEDUP_REMOVED lines=10> */
.L_x_84:
[----:B------:R-:W-:-:S04]  /*1620*/  IMAD R0, R250, R221, R46 ;  /* 0x000000ddfa007224 */ /* 0x000fc800078e022e */
[----:B------:R-:W-:-:S07]  /*1630*/  IMAD R0, R0, R45, RZ ;  /* 0x0000002d00007224 */ /* 0x000fce00078e02ff */
.L_x_85:
[----:B------:R-:W2:Y:S01]  /*1640*/  LDL R47, [R1] ;  /* 0x00000000012f7983 */ /* 0x000ea20000100800 */
[----:B------:R-:W1:Y:S01]  /*1650*/  LDC.64 R22, c[0x0][0x420] ;  /* 0x00010800ff167b82 */ /* 0x000e620000000a00 */
[----:B------:R-:W-:Y:S01]  /*1660*/  IMAD R221, R42, R221, RZ ;  /* 0x000000dd2add7224 */ /* 0x000fe200078e02ff */
[----:B------:R-:W-:Y:S01]  /*1670*/  SHF.R.S32.HI R243, RZ, 0x1f, R242 ;  /* 0x0000001ffff37819 */ /* 0x000fe200000114f2 */
[----:B------:R-:W3:Y:S01]  /*1680*/  S2R R8, SR_TID.X ;  /* 0x0000000000087919 */ /* 0x000ee20000002100 */
[----:B------:R-:W-:Y:S01]  /*1690*/  SHF.R.S32.HI R42, RZ, 0x1f, R216 ;  /* 0x0000001fff2a7819 */ /* 0x000fe200000114d8 */
[----:B------:R-:W-:Y:S01]  /*16a0*/  IMAD.SHL.U32 R226, R221, 0x40, RZ ;  /* 0x00000040dde27824 */ /* 0x000fe200078e00ff */
[----:B------:R-:W-:Y:S01]  /*16b0*/  ULDC UR4, c[0x0][0x398] ;  /* 0x0000e60000047ab9 */ /* 0x000fe20000000800 */
[----:B------:R-:W4:Y:S01]  /*16c0*/  S2R R45, SR_TID.X ;  /* 0x00000000002d7919 */ /* 0x000f220000002100 */
[----:B------:R-:W-:Y:S01]  /*16d0*/  IMAD.IADD R24, R4, 0x1, R0 ;  /* 0x0000000104187824 */ /* 0x000fe200078e0200 */
[----:B------:R-:W-:Y:S01]  /*16e0*/  IADD3 R0, -R192, R35, R236 ;  /* 0x00000023c0007210 */ /* 0x000fe20007ffe1ec */
[----:B------:R-:W-:Y:S01]  /*16f0*/  IMAD.IADD R17, R4, 0x1, R11 ;  /* 0x0000000104117824 */ /* 0x000fe200078e020b */
[----:B------:R-:W-:Y:S01]  /*1700*/  IADD3 R6, P2, P1, R16, R226, R28 ;  /* 0x000000e210067210 */ /* 0x000fe2000795e01c */
[----:B------:R-:W-:Y:S01]  /*1710*/  ULDC.64 UR6, c[0x0][0x258] ;  /* 0x0000960000067ab9 */ /* 0x000fe20000000a00 */
[----:B------:R-:W-:Y:S01]  /*1720*/  SHF.R.S32.HI R5, RZ, 0x1f, R226 ;  /* 0x0000001fff057819 */ /* 0x000fe200000114e2 */
[----:B------:R-:W-:Y:S01]  /*1730*/  VIADD R0, R0, -UR4 ;  /* 0x8000000400007c36 */ /* 0x000fe20008000000 */
[----:B------:R-:W-:Y:S01]  /*1740*/  ULDC.64 UR4, c[0x0][0x428] ;  /* 0x00010a0000047ab9 */ /* 0x000fe20000000a00 */
[----:B------:R-:W-:Y:S01]  /*1750*/  BSSY B1, `(.L_x_81) ;  /* 0x00005db000017945 */ /* 0x000fe20003800000 */
[----:B------:R-:W-:-:S02]  /*1760*/  IADD3.X R5, R7, R5, R29, P2, P1 ;  /* 0x0000000507057210 */ /* 0x000fc400017e241d */
[----:B------:R-:W-:Y:S01]  /*1770*/  IADD3 R10, P2, P1, R27, R6, R30 ;  /* 0x000000061b0a7210 */ /* 0x000fe2000795e01e */
[----:B------:R-:W5:Y:S03]  /*1780*/  LDC.64 R28, c[0x0][0x2b0] ;  /* 0x0000ac00ff1c7b82 */ /* 0x000f660000000a00 */
[----:B------:R-:W-:Y:S01]  /*1790*/  IADD3.X R16, R15, R5, R26, P2, P1 ;  /* 0x000000050f107210 */ /* 0x000fe200017e241a */
[----:B-1----:R-:W-:Y:S01]  /*17a0*/  IMAD R5, R20, R22, RZ ;  /* 0x0000001614057224 */ /* 0x002fe200078e02ff */
[----:B------:R-:W-:Y:S02]  /*17b0*/  IADD3 R6, P1, R242, R14, RZ ;  /* 0x0000000ef2067210 */ /* 0x000fe40007f3e0ff */
[----:B------:R-:W-:Y:S01]  /*17c0*/  IADD3 R9, P2, R216, R4, RZ ;  /* 0x00000004d8097210 */ /* 0x000fe20007f5e0ff */
[----:B------:R-:W-:Y:S01]  /*17d0*/  IMAD R11, R4, R23, R5 ;  /* 0x00000017040b7224 */ /* 0x000fe200078e0205 */
[----:B------:R-:W-:Y:S01]  /*17e0*/  IADD3.X R7, R243, R25, RZ, P1, !PT ;  /* 0x00000019f3077210 */ /* 0x000fe20000ffe4ff */
[----:B------:R-:W1:Y:S01]  /*17f0*/  LDC.64 R26, c[0x0][0x478] ;  /* 0x00011e00ff1a7b82 */ /* 0x000e620000000a00 */
[----:B------:R-:W-:Y:S01]  /*1800*/  SHF.R.S32.HI R15, RZ, 0x1f, R0 ;  /* 0x0000001fff0f7819 */ /* 0x000fe20000011400 */
[----:B------:R-:W-:-:S02]  /*1810*/  IMAD.X R14, R42, 0x1, R20, P2 ;  /* 0x000000012a0e7824 */ /* 0x000fc400010e0614 */
[----:B------:R-:W-:Y:S01]  /*1820*/  IMAD.WIDE.U32 R4, R4, R22, R6 ;  /* 0x0000001604047225 */ /* 0x000fe200078e0006 */
[----:B---3--:R-:W-:Y:S02]  /*1830*/  SHF.R.S32.HI R8, RZ, 0x1f, R8 ;  /* 0x0000001fff087819 */ /* 0x008fe40000011408 */
[----:B------:R-:W-:Y:S01]  /*1840*/  LEA.HI R15, R15, R0, RZ, 0x6 ;  /* 0x000000000f0f7211 */ /* 0x000fe200078f30ff */
[-C--:B------:R-:W-:Y:S01]  /*1850*/  IMAD R14, R14, R36.reuse, RZ ;  /* 0x000000240e0e7224 */ /* 0x080fe200078e02ff */
[----:B----4-:R-:W-:Y:S01]  /*1860*/  LEA.HI R8, R8, R45, RZ, 0x5 ;  /* 0x0000002d08087211 */ /* 0x010fe200078f28ff */
[----:B------:R-:W-:-:S03]  /*1870*/  IMAD.WIDE.U32 R6, R9, R36, R242 ;  /* 0x0000002409067225 */ /* 0x000fc600078e00f2 */
[----:B------:R-:W-:Y:S01]  /*1880*/  SHF.R.S32.HI R8, RZ, 0x5, R8 ;  /* 0x00000005ff087819 */ /* 0x000fe20000011408 */
[----:B------:R-:W-:Y:S01]  /*1890*/  IMAD R14, R9, R37, R14 ;  /* 0x00000025090e7224 */ /* 0x000fe200078e020e */
[----:B------:R-:W-:Y:S01]  /*18a0*/  IADD3 R6, P2, R34, R6, RZ ;  /* 0x0000000622067210 */ /* 0x000fe20007f5e0ff */
[C---:B------:R-:W-:Y:S02]  /*18b0*/  IMAD R9, R44.reuse, UR6, RZ ;  /* 0x000000062c097c24 */ /* 0x040fe4000f8e02ff */
[----:B------:R-:W-:Y:S01]  /*18c0*/  IMAD.IADD R5, R5, 0x1, R11 ;  /* 0x0000000105057824 */ /* 0x000fe200078e020b */
[----:B------:R-:W-:Y:S01]  /*18d0*/  IADD3.X R7, R31, R7, R14, P2, !PT ;  /* 0x000000071f077210 */ /* 0x000fe200017fe40e */
[----:B------:R-:W-:Y:S02]  /*18e0*/  IMAD R0, R44, UR4, RZ ;  /* 0x000000042c007c24 */ /* 0x000fe4000f8e02ff */
[C---:B------:R-:W-:Y:S02]  /*18f0*/  IMAD R9, R46.reuse, UR7, R9 ;  /* 0x000000072e097c24 */ /* 0x040fe4000f8e0209 */
[----:B------:R-:W-:Y:S01]  /*1900*/  IMAD.WIDE.U32 R6, R46, UR6, R6 ;  /* 0x000000062e067c25 */ /* 0x000fe2000f8e0006 */
[----:B------:R-:W-:-:S03]  /*1910*/  ULDC.64 UR6, c[0x0][0x210] ;  /* 0x0000840000067ab9 */ /* 0x000fc60000000a00 */
[----:B------:R-:W-:Y:S01]  /*1920*/  IMAD R0, R46, UR5, R0 ;  /* 0x000000052e007c24 */ /* 0x000fe2000f8e0200 */
[----:B------:R-:W-:Y:S01]  /*1930*/  LEA R186, P2, R6, UR6, 0x1 ;  /* 0x0000000606ba7c11 */ /* 0x000fe2000f8408ff */
[----:B------:R-:W-:Y:S01]  /*1940*/  IMAD.WIDE.U32 R4, R46, UR4, R4 ;  /* 0x000000042e047c25 */ /* 0x000fe2000f8e0004 */
[----:B------:R-:W-:-:S03]  /*1950*/  ULDC.64 UR4, c[0x0][0x400] ;  /* 0x0001000000047ab9 */ /* 0x000fc60000000a00 */
[----:B------:R-:W-:Y:S01]  /*1960*/  IMAD.IADD R9, R7, 0x1, R9 ;  /* 0x0000000107097824 */ /* 0x000fe200078e0209 */
[----:B------:R-:W-:Y:S01]  /*1970*/  IADD3 R5, R5, R0, RZ ;  /* 0x0000000005057210 */ /* 0x000fe20007ffe0ff */
[----:B------:R-:W-:-:S03]  /*1980*/  IMAD R0, R42, R22, RZ ;  /* 0x000000162a007224 */ /* 0x000fc600078e02ff */
[----:B------:R-:W-:Y:S01]  /*1990*/  LEA.HI.X R187, R6, UR7, R9, 0x1, P2 ;  /* 0x0000000706bb7c11 */ /* 0x000fe200090f0c09 */
[C---:B------:R-:W-:Y:S02]  /*19a0*/  IMAD R0, R216.reuse, R23, R0 ;  /* 0x00000017d8007224 */ /* 0x040fe400078e0200 */
[----:B------:R-:W-:-:S04]  /*19b0*/  IMAD.WIDE.U32 R4, R216, R22, R4 ;  /* 0x00000016d8047225 */ /* 0x000fc800078e0004 */
[----:B------:R-:W-:Y:S02]  /*19c0*/  IMAD.IADD R0, R5, 0x1, R0 ;  /* 0x0000000105007824 */ /* 0x000fe400078e0200 */
[----:B-1----:R-:W-:-:S04]  /*19d0*/  IMAD.WIDE R6, R24, 0x4, R26 ;  /* 0x0000000418067825 */ /* 0x002fc800078e021a */
[----:B------:R-:W-:Y:S01]  /*19e0*/  IMAD.MOV.U32 R213, RZ, RZ, R6 ;  /* 0x000000ffffd57224 */ /* 0x000fe200078e0006 */
[----:B------:R-:W-:Y:S01]  /*19f0*/  MOV R212, R7 ;  /* 0x0000000700d47202 */ /* 0x000fe20000000f00 */
[----:B--2---:R-:W-:-:S05]  /*1a00*/  IMAD R8, R8, R221, R47 ;  /* 0x000000dd08087224 */ /* 0x004fca00078e022f */
[----:B------:R-:W-:-:S04]  /*1a10*/  IADD3 R10, P1, R8, R10, RZ ;  /* 0x0000000a080a7210 */ /* 0x000fc80007f3e0ff */
[----:B------:R-:W-:Y:S02]  /*1a20*/  LEA.HI.X.SX32 R16, R8, R16, 0x1, P1 ;  /* 0x0000001008107211 */ /* 0x000fe400008f0eff */
[----:B------:R-:W-:Y:S02]  /*1a30*/  SHF.R.S32.HI R8, RZ, 0x6, R15 ;  /* 0x00000006ff087819 */ /* 0x000fe4000001140f */
[C---:B------:R-:W-:Y:S02]  /*1a40*/  LEA R195, P1, R10.reuse, UR4, 0x2 ;  /* 0x000000040ac37c11 */ /* 0x040fe4000f8210ff */
[----:B------:R-:W-:Y:S02]  /*1a50*/  VIMNMX R227, RZ, R8, !PT ;  /* 0x00000008ffe37248 */ /* 0x000fe40007fe0100 */
[----:B------:R-:W-:Y:S01]  /*1a60*/  LEA.HI.X R194, R10, UR5, R16, 0x2, P1 ;  /* 0x000000050ac27c11 */ /* 0x000fe200088f1410 */
[----:B------:R-:W-:Y:S01]  /*1a70*/  ULDC.64 UR4, c[0x0][0x3e0] ;  /* 0x0000f80000047ab9 */ /* 0x000fe20000000a00 */
[----:B------:R-:W-:Y:S01]  /*1a80*/  ISETP.GT.AND P2, PT, R183, R227, PT ;  /* 0x000000e3b700720c */ /* 0x000fe20003f44270 */
[----:B-----5:R-:W-:Y:S01]  /*1a90*/  IMAD.WIDE R10, R17, 0x4, R28 ;  /* 0x00000004110a7825 */ /* 0x020fe200078e021c */
[----:B------:R-:W-:-:S03]  /*1aa0*/  LEA R184, P1, R4, UR4, 0x1 ;  /* 0x0000000404b87c11 */ /* 0x000fc6000f8208ff */
[----:B------:R-:W-:Y:S01]  /*1ab0*/  IMAD.MOV.U32 R210, RZ, RZ, R11 ;  /* 0x000000ffffd27224 */ /* 0x000fe200078e000b */
[----:B------:R-:W-:Y:S01]  /*1ac0*/  LEA.HI.X R185, R4, UR5, R0, 0x1, P1 ;  /* 0x0000000504b97c11 */ /* 0x000fe200088f0c00 */
[----:B------:R-:W-:Y:S01]  /*1ad0*/  VIADD R183, R183, 0xffffffff ;  /* 0xffffffffb7b77836 */ /* 0x000fe20000000000 */
[----:B------:R-:W-:-:S05]  /*1ae0*/  MOV R211, R10 ;  /* 0x0000000a00d37202 */ /* 0x000fca0000000f00 */
[----:B------:R-:W-:Y:S05]  /*1af0*/  @P2 BRA `(.L_x_86) ;  /* 0x0000000800d02947 */ /* 0x000fea0003800000 */
[----:B------:R-:W1:Y:S01]  /*1b00*/  @P0 LDC.64 R4, c[0x0][0x450] ;  /* 0x00011400ff040b82 */ /* 0x000e620000000a00 */
[CC--:B------:R-:W-:Y:S02]  /*1b10*/  @P0 IADD3 R8, R228.reuse, R241.reuse, RZ ;  /* 0x000000f1e4080210 */ /* 0x0c0fe40007ffe0ff */
[----:B------:R-:W-:Y:S02]  /*1b20*/  @P0 IADD3 R0, R228, R241, RZ ;  /* 0x000000f1e4000210 */ /* 0x000fe40007ffe0ff */
[----:B------:R-:W-:-:S03]  /*1b30*/  IADD3 R17, R216, 0x20, RZ ;  /* 0x00000020d8117810 */ /* 0x000fc60007ffe0ff */
[----:B------:R-:W2:Y:S01]  /*1b40*/  @P0 LDC.64 R12, c[0x0][0x458] ;  /* 0x00011600ff0c0b82 */ /* 0x000ea20000000a00 */
[C---:B-1----:R-:W-:Y:S02]  /*1b50*/  @P0 IMAD R11, R8.reuse, R5, RZ ;  /* 0x00000005080b0224 */ /* 0x042fe400078e02ff */
[----:B------:R-:W-:-:S05]  /*1b60*/  @P0 IMAD.WIDE.U32 R8, R8, R4, RZ ;  /* 0x0000000408080225 */ /* 0x000fca00078e00ff */
[----:B------:R-:W-:Y:S01]  /*1b70*/  @P0 IADD3 R14, R9, R11, RZ ;  /* 0x0000000b090e0210 */ /* 0x000fe20007ffe0ff */
[C---:B--2---:R-:W-:Y:S01]  /*1b80*/  @P0 IMAD R10, R0.reuse, R13, RZ ;  /* 0x0000000d000a0224 */ /* 0x044fe200078e02ff */
[----:B------:R-:W-:Y:S01]  /*1b90*/  @P0 MOV R11, R8 ;  /* 0x00000008000b0202 */ /* 0x000fe20000000f00 */
[----:B------:R-:W-:-:S04]  /*1ba0*/  @P0 IMAD.WIDE.U32 R6, R0, R12, RZ ;  /* 0x0000000c00060225 */ /* 0x000fc800078e00ff */
[----:B------:R-:W-:Y:S01]  /*1bb0*/  IMAD R0, R229, -0x80, R192 ;  /* 0xffffff80e5007824 */ /* 0x000fe200078e02c0 */
        /* <DEDUP_REMOVED lines=15> */
.L_x_87:
        /* <DEDUP_REMOVED lines=13> */
.L_x_88:
[----:B------:R-:W-:Y:S01]  /*1d80*/  IMAD R8, R38, R4, RZ ;  /* 0x0000000426087224 */ /* 0x000fe200078e02ff */
[----:B------:R-:W-:Y:S01]  /*1d90*/  ISETP.GE.AND P3, PT, R216, R0, PT ;  /* 0x00000000d800720c */ /* 0x000fe20003f66270 */
[----:B------:R-:W-:Y:S01]  /*1da0*/  IMAD.WIDE.U32 R6, R236, R4, R242 ;  /* 0x00000004ec067225 */ /* 0x000fe200078e00f2 */
[----:B------:R-:W-:Y:S01]  /*1db0*/  ULDC.64 UR4, c[0x0][0x468] ;  /* 0x00011a0000047ab9 */ /* 0x000fe20000000a00 */
[----:B------:R-:W-:Y:S01]  /*1dc0*/  IADD3 R10, R216, 0x40, RZ ;  /* 0x00000040d80a7810 */ /* 0x000fe20007ffe0ff */
[----:B------:R-:W-:Y:S01]  /*1dd0*/  BSSY B0, `(.L_x_89) ;  /* 0x0000017000007945 */ /* 0x000fe20003800000 */
[----:B------:R-:W-:Y:S01]  /*1de0*/  IMAD R8, R236, R5, R8 ;  /* 0x00000005ec087224 */ /* 0x000fe200078e0208 */
[----:B------:R-:W-:Y:S02]  /*1df0*/  IADD3 R6, P0, R11, R6, RZ ;  /* 0x000000060b067210 */ /* 0x000fe40007f1e0ff */
[----:B------:R-:W-:Y:S02]  /*1e00*/  IADD3 R9, R216, 0x60, RZ ;  /* 0x00000060d8097810 */ /* 0x000fe40007ffe0ff */
[----:B------:R-:W-:Y:S01]  /*1e10*/  IADD3.X R7, R14, R7, R8, P0, !PT ;  /* 0x000000070e077210 */ /* 0x000fe200007fe408 */
[----:B------:R-:W-:Y:S01]  /*1e20*/  IMAD R8, R44, UR4, RZ ;  /* 0x000000042c087c24 */ /* 0x000fe2000f8e02ff */
[----:B------:R-:W-:-:S02]  /*1e30*/  ISETP.GE.AND P2, PT, R17, R0, PT ;  /* 0x000000001100720c */ /* 0x000fc40003f46270 */
[-C--:B------:R-:W-:Y:S01]  /*1e40*/  ISETP.GE.AND P1, PT, R10, R0.reuse, PT ;  /* 0x000000000a00720c */ /* 0x080fe20003f26270 */
[----:B------:R-:W-:Y:S01]  /*1e50*/  IMAD.WIDE.U32 R6, R46, UR4, R6 ;  /* 0x000000042e067c25 */ /* 0x000fe2000f8e0006 */
[----:B------:R-:W-:-:S03]  /*1e60*/  ISETP.GE.AND P0, PT, R9, R0, PT ;  /* 0x000000000900720c */ /* 0x000fc60003f06270 */
        /* <DEDUP_REMOVED lines=13> */
.L_x_90:
[----:B------:R-:W-:Y:S05]  /*1f40*/  BSYNC B0 ;  /* 0x0000000000007941 */ /* 0x000fea0003800000 */
.L_x_89:
        /* <DEDUP_REMOVED lines=14> */
.L_x_92:
[----:B------:R-:W-:Y:S05]  /*2030*/  BSYNC B0 ;  /* 0x0000000000007941 */ /* 0x000fea0003800000 */
.L_x_91:
        /* <DEDUP_REMOVED lines=14> */
.L_x_94:
[----:B------:R-:W-:Y:S05]  /*2120*/  BSYNC B0 ;  /* 0x0000000000007941 */ /* 0x000fea0003800000 */
.L_x_93:
        /* <DEDUP_REMOVED lines=13> */
.L_x_96:
[----:B------:R-:W-:Y:S05]  /*2200*/  BSYNC B0 ;  /* 0x0000000000007941 */ /* 0x000fea0003800000 */
.L_x_95:
        /* <DEDUP_REMOVED lines=22> */
.L_x_98:
[----:B------:R-:W-:Y:S05]  /*2370*/  BSYNC B0 ;  /* 0x0000000000007941 */ /* 0x000fea0003800000 */
.L_x_97:
        /* <DEDUP_REMOVED lines=14> */
.L_x_100:
[----:B------:R-:W-:Y:S05]  /*2460*/  BSYNC B0 ;  /* 0x0000000000007941 */ /* 0x000fea0003800000 */
.L_x_99:
        /* <DEDUP_REMOVED lines=14> */
.L_x_102:
[----:B------:R-:W-:Y:S05]  /*2550*/  BSYNC B0 ;  /* 0x0000000000007941 */ /* 0x000fea0003800000 */
.L_x_101:
        /* <DEDUP_REMOVED lines=14> */
.L_x_86:
[----:B------:R-:W-:Y:S01]  /*2640*/  IMAD R0, R229, -0x80, R192 ;  /* 0xffffff80e5007824 */ /* 0x000fe200078e02c0 */
[----:B------:R-:W-:Y:S01]  /*2650*/  ULDC.64 UR4, c[0x0][0x268] ;  /* 0x00009a0000047ab9 */ /* 0x000fe20000000a00 */
[C---:B------:R-:W-:Y:S01]  /*2660*/  VIADD R9, R216.reuse, 0x20 ;  /* 0x00000020d8097836 */ /* 0x040fe20000000000 */
[----:B------:R-:W-:Y:S01]  /*2670*/  SHF.R.S32.HI R43, RZ, 0x1f, R244 ;  /* 0x0000001fff2b7819 */ /* 0x000fe200000114f4 */
[C---:B------:R-:W-:Y:S01]  /*2680*/  VIADD R7, R216.reuse, 0x40 ;  /* 0x00000040d8077836 */ /* 0x040fe20000000000 */
[----:B------:R-:W-:Y:S01]  /*2690*/  ISETP.GE.AND P5, PT, R216, R0, PT ;  /* 0x00000000d800720c */ /* 0x000fe20003fa6270 */
[----:B------:R-:W-:Y:S01]  /*26a0*/  IMAD R6, R38, R12, RZ ;  /* 0x0000000c26067224 */ /* 0x000fe200078e02ff */
[----:B------:R-:W-:Y:S01]  /*26b0*/  ISETP.GE.AND P4, PT, R9, R0, PT ;  /* 0x000000000900720c */ /* 0x000fe20003f86270 */
[----:B------:R-:W-:Y:S01]  /*26c0*/  IMAD.WIDE.U32 R4, R236, R12, R242 ;  /* 0x0000000cec047225 */ /* 0x000fe200078e00f2 */
[----:B------:R-:W-:-:S03]  /*26d0*/  ISETP.GE.AND P3, PT, R7, R0, PT ;  /* 0x000000000700720c */ /* 0x000fc60003f66270 */
[----:B------:R-:W-:Y:S01]  /*26e0*/  VIADD R8, R216, 0x60 ;  /* 0x00000060d8087836 */ /* 0x000fe20000000000 */
[----:B------:R-:W-:Y:S01]  /*26f0*/  IADD3 R4, P0, R32, R4, RZ ;  /* 0x0000000420047210 */ /* 0x000fe20007f1e0ff */
[----:B------:R-:W-:Y:S02]  /*2700*/  IMAD R6, R236, R13, R6 ;  /* 0x0000000dec067224 */ /* 0x000fe400078e0206 */
[----:B------:R-:W-:Y:S01]  /*2710*/  IMAD R34, R183, -0x40, R35 ;  /* 0xffffffc0b7227824 */ /* 0x000fe200078e0223 */
[----:B------:R-:W-:Y:S01]  /*2720*/  ISETP.GE.AND P1, PT, R8, R0, PT ;  /* 0x000000000800720c */ /* 0x000fe20003f26270 */
[----:B------:R-:W1:Y:S01]  /*2730*/  @!P5 LDC.64 R26, c[0x0][0x220] ;  /* 0x00008800ff1adb82 */ /* 0x000e620000000a00 */
[----:B------:R-:W-:Y:S01]  /*2740*/  IADD3.X R5, R33, R5, R6, P0, !PT ;  /* 0x0000000521057210 */ /* 0x000fe200007fe406 */
[----:B------:R-:W-:Y:S01]  /*2750*/  IMAD R0, R39, UR4, RZ ;  /* 0x0000000427007c24 */ /* 0x000fe2000f8e02ff */
[----:B------:R-:W-:-:S05]  /*2760*/  @!P4 IADD3 R8, P2, R216, 0x20, RZ ;  /* 0x00000020d808c810 */ /* 0x000fca0007f5e0ff */
[----:B------:R-:W-:Y:S01]  /*2770*/  @P6 BAR.SYNC.DEFER_BLOCKING 0x0 ;  /* 0x0000000000006b1d */ /* 0x000fe20000010000 */
[-C--:B------:R-:W-:Y:S01]  /*2780*/  ISETP.GE.AND P0, PT, R9, R34.reuse, PT ;  /* 0x000000220900720c */ /* 0x080fe20003f06270 */
[----:B------:R-:W-:Y:S01]  /*2790*/  IMAD R10, R21, UR5, R0 ;  /* 0x00000005150a7c24 */ /* 0x000fe2000f8e0200 */
[C---:B------:R-:W-:Y:S01]  /*27a0*/  ISETP.GE.AND P6, PT, R216.reuse, R34, PT ;  /* 0x00000022d800720c */ /* 0x040fe20003fc6270 */
[----:B------:R-:W-:Y:S01]  /*27b0*/  @!P4 IMAD.X R6, RZ, RZ, R42, P2 ;  /* 0x000000ffff06c224 */ /* 0x000fe200010e062a */
[----:B------:R-:W-:-:S03]  /*27c0*/  @!P3 IADD3 R0, P2, R216, 0x40, RZ ;  /* 0x00000040d800b810 */ /* 0x000fc60007f5e0ff */
[----:B------:R-:W2:Y:S01]  /*27d0*/  @!P4 LDC.64 R28, c[0x0][0x220] ;  /* 0x00008800ff1ccb82 */ /* 0x000ea20000000a00 */
[----:B------:R-:W-:Y:S01]  /*27e0*/  IMAD.WIDE.U32 R4, R21, UR4, R4 ;  /* 0x0000000415047c25 */ /* 0x000fe2000f8e0004 */
[----:B------:R-:W-:-:S03]  /*27f0*/  ULDC.64 UR4, c[0x0][0x260] ;  /* 0x0000980000047ab9 */ /* 0x000fc60000000a00 */
[----:B------:R-:W-:Y:S02]  /*2800*/  IMAD.IADD R5, R5, 0x1, R10 ;  /* 0x0000000105057824 */ /* 0x000fe400078e020a */
[-C--:B------:R-:W-:Y:S01]  /*2810*/  @!P5 IMAD R9, R42, R12.reuse, RZ ;  /* 0x0000000c2a09d224 */ /* 0x080fe200078e02ff */
[----:B------:R-:W3:Y:S01]  /*2820*/  @!P3 LDC.64 R30, c[0x0][0x220] ;  /* 0x00008800ff1ebb82 */ /* 0x000ee20000000a00 */
[----:B------:R-:W-:Y:S01]  /*2830*/  @!P3 IMAD.X R7, RZ, RZ, R42, P2 ;  /* 0x000000ffff07b224 */ /* 0x000fe200010e062a */
[----:B------:R-:W-:Y:S01]  /*2840*/  @!P4 MOV R11, R5 ;  /* 0x00000005000bc202 */ /* 0x000fe20000000f00 */
[-C--:B------:R-:W-:Y:S01]  /*2850*/  @!P4 IMAD R6, R6, R12.reuse, RZ ;  /* 0x0000000c0606c224 */ /* 0x080fe200078e02ff */
[C---:B------:R-:W-:Y:S01]  /*2860*/  @!P1 IADD3 R15, P2, R216.reuse, 0x60, RZ ;  /* 0x00000060d80f9810 */ /* 0x040fe20007f5e0ff */
[----:B------:R-:W-:Y:S02]  /*2870*/  @!P5 IMAD R14, R216, R13, R9 ;  /* 0x0000000dd80ed224 */ /* 0x000fe400078e0209 */
[----:B------:R-:W-:Y:S01]  /*2880*/  @!P3 IMAD R9, R7, R12, RZ ;  /* 0x0000000c0709b224 */ /* 0x000fe200078e02ff */
[----:B------:R-:W4:Y:S01]  /*2890*/  @!P1 LDC.64 R32, c[0x0][0x220] ;  /* 0x00008800ff209b82 */ /* 0x000f220000000a00 */
[----:B------:R-:W-:-:S02]  /*28a0*/  @!P4 IMAD.MOV.U32 R10, RZ, RZ, R4 ;  /* 0x000000ffff0ac224 */ /* 0x000fc400078e0004 */
[----:B------:R-:W-:Y:S02]  /*28b0*/  @!P4 IMAD R20, R8, R13, R6 ;  /* 0x0000000d0814c224 */ /* 0x000fe400078e0206 */
[----:B------:R-:W-:-:S04]  /*28c0*/  @!P5 IMAD.WIDE.U32 R6, R216, R12, R4 ;  /* 0x0000000cd806d225 */ /* 0x000fc800078e0004 */
[----:B------:R-:W-:-:S04]  /*28d0*/  @!P4 IMAD.WIDE.U32 R10, R8, R12, R10 ;  /* 0x0000000c080ac225 */ /* 0x000fc800078e000a */
[----:B------:R-:W-:Y:S02]  /*28e0*/  @!P3 IMAD R24, R0, R13, R9 ;  /* 0x0000000d0018b224 */ /* 0x000fe400078e0209 */
[----:B------:R-:W-:Y:S02]  /*28f0*/  @!P3 IMAD.MOV.U32 R8, RZ, RZ, R4 ;  /* 0x000000ffff08b224 */ /* 0x000fe400078e0004 */
[----:B------:R-:W-:Y:S02]  /*2900*/  @!P3 IMAD.MOV.U32 R9, RZ, RZ, R5 ;  /* 0x000000ffff09b224 */ /* 0x000fe400078e0005 */
[----:B------:R-:W-:Y:S01]  /*2910*/  @!P1 IMAD.X R17, RZ, RZ, R42, P2 ;  /* 0x000000ffff119224 */ /* 0x000fe200010e062a */
[----:B-1----:R-:W-:Y:S01]  /*2920*/  @!P5 LEA R16, P2, R6, R26, 0x1 ;  /* 0x0000001a0610d211 */ /* 0x002fe200078408ff */
[----:B------:R-:W-:Y:S02]  /*2930*/  @!P5 IMAD.IADD R14, R7, 0x1, R14 ;  /* 0x00000001070ed824 */ /* 0x000fe400078e020e */
[----:B------:R-:W-:-:S04]  /*2940*/  @!P3 IMAD.WIDE.U32 R8, R0, R12, R8 ;  /* 0x0000000c0008b225 */ /* 0x000fc800078e0008 */
[----:B------:R-:W-:Y:S01]  /*2950*/  @!P1 IMAD R0, R17, R12, RZ ;  /* 0x0000000c11009224 */ /* 0x000fe200078e02ff */
[----:B------:R-:W-:Y:S01]  /*2960*/  @!P5 LEA.HI.X R17, R6, R27, R14, 0x1, P2 ;  /* 0x0000001b0611d211 */ /* 0x000fe200010f0c0e */
[----:B------:R-:W-:Y:S01]  /*2970*/  @!P4 IMAD.IADD R6, R11, 0x1, R20 ;  /* 0x000000010b06c824 */ /* 0x000fe200078e0214 */
[C---:B--2---:R-:W-:Y:S01]  /*2980*/  @!P4 LEA R14, P2, R10.reuse, R28, 0x1 ;  /* 0x0000001c0a0ec211 */ /* 0x044fe200078408ff */
[C---:B------:R-:W-:Y:S01]  /*2990*/  @!P1 IMAD R13, R15.reuse, R13, R0 ;  /* 0x0000000d0f0d9224 */ /* 0x040fe200078e0200 */
[----:B------:R-:W1:Y:S01]  /*29a0*/  @!P3 LDC.64 R26, c[0x0][0x218] ;  /* 0x00008600ff1abb82 */ /* 0x000e620000000a00 */
[----:B------:R-:W-:Y:S01]  /*29b0*/  @!P1 IMAD.WIDE.U32 R4, R15, R12, R4 ;  /* 0x0000000c0f049225 */ /* 0x000fe200078e0004 */
[----:B------:R-:W-:Y:S02]  /*29c0*/  @!P4 LEA.HI.X R15, R10, R29, R6, 0x1, P2 ;  /* 0x0000001d0a0fc211 */ /* 0x000fe400010f0c06 */
[----:B---3--:R-:W-:Y:S01]  /*29d0*/  @!P3 LEA R10, P2, R8, R30, 0x1 ;  /* 0x0000001e080ab211 */ /* 0x008fe200078408ff */
[----:B------:R-:W-:-:S02]  /*29e0*/  @!P3 IMAD.IADD R0, R9, 0x1, R24 ;  /* 0x000000010900b824 */ /* 0x000fc400078e0218 */
[----:B------:R-:W-:Y:S01]  /*29f0*/  IMAD.SHL.U32 R23, R23, 0x40, RZ ;  /* 0x0000004017177824 */ /* 0x000fe200078e00ff */
[----:B------:R-:W2:Y:S01]  /*2a00*/  @!P4 LDC.64 R24, c[0x0][0x218] ;  /* 0x00008600ff18cb82 */ /* 0x000ea20000000a00 */
[----:B------:R-:W-:Y:S01]  /*2a10*/  IMAD.MOV.U32 R208, RZ, RZ, 0x7f800000 ;  /* 0x7f800000ffd07424 */ /* 0x000fe200078e00ff */
[----:B------:R-:W-:Y:S01]  /*2a20*/  @!P3 LEA.HI.X R11, R8, R31, R0, 0x1, P2 ;  /* 0x0000001f080bb211 */ /* 0x000fe200010f0c00 */
[----:B------:R-:W-:Y:S01]  /*2a30*/  IMAD.WIDE.U32 R8, R22, 0x40, RZ ;  /* 0x0000004016087825 */ /* 0x000fe200078e00ff */
[----:B------:R-:W-:Y:S02]  /*2a40*/  @!P1 IADD3 R0, R5, R13, RZ ;  /* 0x0000000d05009210 */ /* 0x000fe40007ffe0ff */
[----:B----4-:R-:W-:Y:S01]  /*2a50*/  @!P1 LEA R6, P2, R4, R32, 0x1 ;  /* 0x0000002004069211 */ /* 0x010fe200078408ff */
[----:B------:R-:W-:Y:S01]  /*2a60*/  IMAD.WIDE.U32 R12, R36, 0x40, RZ ;  /* 0x00000040240c7825 */ /* 0x000fe200078e00ff */
[----:B------:R-:W3:Y:S02]  /*2a70*/  @!P1 LDC.64 R28, c[0x0][0x218] ;  /* 0x00008600ff1c9b82 */ /* 0x000ee40000000a00 */
[----:B------:R-:W-:Y:S01]  /*2a80*/  @!P1 LEA.HI.X R7, R4, R33, R0, 0x1, P2 ;  /* 0x0000002104079211 */ /* 0x000fe200010f0c00 */
[----:B------:R-:W-:Y:S01]  /*2a90*/  IMAD.MOV.U32 R209, RZ, RZ, 0x7f800000 ;  /* 0x7f800000ffd17424 */ /* 0x000fe200078e00ff */
[----:B------:R-:W-:Y:S01]  /*2aa0*/  LEA.HI R0, R183, R183, RZ, 0x1 ;  /* 0x000000b7b7007211 */ /* 0x000fe200078f08ff */
[----:B------:R-:W-:Y:S01]  /*2ab0*/  IMAD.MOV.U32 R206, RZ, RZ, 0x7f800000 ;  /* 0x7f800000ffce7424 */ /* 0x000fe200078e00ff */
[----:B------:R-:W-:Y:S01]  /*2ac0*/  @!P0 IADD3 R4, P2, R184, R8, RZ ;  /* 0x00000008b8048210 */ /* 0x000fe20007f5e0ff */
[----:B------:R-:W-:Y:S01]  /*2ad0*/  IMAD.MOV.U32 R207, RZ, RZ, 0x7f800000 ;  /* 0x7f800000ffcf7424 */ /* 0x000fe200078e00ff */
[----:B------:R-:W-:-:S02]  /*2ae0*/  LOP3.LUT R0, R0, 0xfffffffe, RZ, 0xc0, !PT ;  /* 0xfffffffe00007812 */ /* 0x000fc400078ec0ff */
[----:B------:R-:W-:Y:S01]  /*2af0*/  @!P0 IADD3.X R5, R185, R9, R23, P2, !PT ;  /* 0x00000009b9058210 */ /* 0x000fe200017fe417 */
[----:B------:R-:W-:Y:S01]  /*2b00*/  IMAD.SHL.U32 R9, R37, 0x40, RZ ;  /* 0x0000004025097824 */ /* 0x000fe200078e00ff */
[----:B------:R-:W-:Y:S01]  /*2b10*/  @!P0 IADD3 R8, P2, R186, R12, RZ ;  /* 0x0000000cba088210 */ /* 0x000fe20007f5e0ff */
[----:B------:R-:W-:Y:S01]  /*2b20*/  IMAD.IADD R0, R183, 0x1, -R0 ;  /* 0x00000001b7007824 */ /* 0x000fe200078e0a00 */
[----:B------:R-:W4:Y:S01]  /*2b30*/  @!P5 LDC.64 R22, c[0x0][0x218] ;  /* 0x00008600ff16db82 */ /* 0x000f220000000a00 */
[----:B------:R-:W-:Y:S01]  /*2b40*/  IMAD R12, R237, 0x2, R181 ;  /* 0x00000002ed0c7824 */ /* 0x000fe200078e02b5 */
[----:B------:R-:W-:Y:S02]  /*2b50*/  @!P0 IADD3.X R9, R187, R13, R9, P2, !PT ;  /* 0x0000000dbb098210 */ /* 0x000fe400017fe409 */
[----:B------:R-:W-:Y:S01]  /*2b60*/  ISETP.NE.AND P2, PT, R0, 0x1, PT ;  /* 0x000000010000780c */ /* 0x000fe20003f45270 */
[----:B------:R-:W-:Y:S01]  /*2b70*/  VIADD R0, R237, 0x1000 ;  /* 0x00001000ed007836 */ /* 0x000fe20000000000 */
[----:B------:R1:W-:Y:S04]  /*2b80*/  @P5 STS.128 [R12+0xa000], RZ ;  /* 0x00a000ff0c005388 */ /* 0x0003e80000000c00 */
[----:B------:R-:W-:Y:S01]  /*2b90*/  @!PT LDS RZ, [RZ] ;  /* 0x00000000fffff984 */ /* 0x000fe20000000800 */
[----:B------:R-:W-:Y:S01]  /*2ba0*/  @!PT LDS RZ, [RZ] ;  /* 0x00000000fffff984 */ /* 0x000fe20000000800 */
[----:B------:R-:W-:Y:S01]  /*2bb0*/  @!PT LDS RZ, [RZ] ;  /* 0x00000000fffff984 */ /* 0x000fe20000000800 */
[----:B------:R-:W-:Y:S01]  /*2bc0*/  @!P5 LDGSTS.E.BYPASS.LTC128B.128 [R12+0xa000], desc[UR12][R16.64] ;  /* 0x0a000000100cdfae */ /* 0x000fe2000b901d4c */
[----:B------:R-:W-:-:S03]  /*2bd0*/  SEL R0, R0, R237, !P2 ;  /* 0x000000ed00007207 */ /* 0x000fc60005000000 */
[----:B------:R1:W-:Y:S02]  /*2be0*/  @P4 STS.128 [R12+0xb000], RZ ;  /* 0x00b000ff0c004388 */ /* 0x0003e40000000c00 */
[----:B------:R-:W-:Y:S01]  /*2bf0*/  IMAD R193, R0, 0x2, R181 ;  /* 0x0000000200c17824 */ /* 0x000fe200078e02b5 */
[----:B------:R-:W-:Y:S01]  /*2c00*/  IADD3 R0, R244, 0x28, RZ ;  /* 0x00000028f4007810 */ /* 0x000fe20007ffe0ff */
[----:B------:R-:W-:Y:S01]  /*2c10*/  @!PT LDS RZ, [RZ] ;  /* 0x00000000fffff984 */ /* 0x000fe20000000800 */
[----:B------:R-:W-:Y:S01]  /*2c20*/  @!PT LDS RZ, [RZ] ;  /* 0x00000000fffff984 */ /* 0x000fe20000000800 */
[----:B------:R-:W-:Y:S01]  /*2c30*/  @!PT LDS RZ, [RZ] ;  /* 0x00000000fffff984 */ /* 0x000fe20000000800 */
[----:B------:R-:W-:Y:S04]  /*2c40*/  @!P4 LDGSTS.E.BYPASS.LTC128B.128 [R12+0xb000], desc[UR12][R14.64] ;  /* 0x0b0000000e0ccfae */ /* 0x000fe8000b901d4c */
[----:B------:R1:W-:Y:S04]  /*2c50*/  @P3 STS.128 [R12+0xc000], RZ ;  /* 0x00c000ff0c003388 */ /* 0x0003e80000000c00 */
        /* <DEDUP_REMOVED lines=8> */
[----:B------:R2:W-:Y:S04]  /*2ce0*/  @!P1 LDGSTS.E.BYPASS.LTC128B.128 [R12+0xd000], desc[UR12][R6.64] ;  /* 0x0d000000060c9fae */ /* 0x0005e8000b901d4c */
[----:B------:R-:W0:Y:S04]  /*2cf0*/  LDGDEPBAR ;  /* 0x00000000000079af */ /* 0x000e280000000000 */
        /* <DEDUP_REMOVED lines=10> */
[----:B------:R1:W-:Y:S01]  /*2da0*/  @P6 STS [R193], RZ ;  /* 0x000000ffc1006388 */ /* 0x0003e20000000800 */
[----:B--2---:R-:W-:-:S03]  /*2db0*/  SHF.R.S32.HI R6, RZ, 0x1f, R0 ;  /* 0x0000001fff067819 */ /* 0x004fc60000011400 */
[----:B------:R2:W-:Y:S01]  /*2dc0*/  @P6 STS [R193+0x4], RZ ;  /* 0x000004ffc1006388 */ /* 0x0005e20000000800 */
[----:B------:R-:W-:-:S03]  /*2dd0*/  IMAD R7, R38, R18, RZ ;  /* 0x0000001226077224 */ /* 0x000fc600078e02ff */
[----:B------:R2:W-:Y:S04]  /*2de0*/  @P6 STS [R193+0x8], RZ ;  /* 0x000008ffc1006388 */ /* 0x0005e80000000800 */
[----:B------:R2:W-:Y:S04]  /*2df0*/  @P6 STS [R193+0xc], RZ ;  /* 0x00000cffc1006388 */ /* 0x0005e80000000800 */
[----:B------:R-:W-:Y:S01]  /*2e00*/  @!PT LDS RZ, [RZ] ;  /* 0x00000000fffff984 */ /* 0x000fe20000000800 */
[----:B------:R-:W-:Y:S01]  /*2e10*/  @!PT LDS RZ, [RZ] ;  /* 0x00000000fffff984 */ /* 0x000fe20000000800 */
[----:B------:R-:W-:Y:S01]  /*2e20*/  @!PT LDS RZ, [RZ] ;  /* 0x00000000fffff984 */ /* 0x000fe20000000800 */
[----:B------:R-:W-:Y:S01]  /*2e30*/  @!P6 LDGSTS.E.BYPASS.LTC128B.128 [R193], desc[UR12][R186.64] ;  /* 0x00000000bac1efae */ /* 0x000fe2000b901d4c */
[----:B------:R-:W-:-:S03]  /*2e40*/  ISETP.GE.AND P6, PT, R0, R34, PT ;  /* 0x000000220000720c */ /* 0x000fc60003fc6270 */
[----:B------:R2:W-:Y:S01]  /*2e50*/  @P0 STS [R193+0x1000], RZ ;  /* 0x001000ffc1000388 */ /* 0x0005e20000000800 */
[----:B---3--:R-:W-:-:S03]  /*2e60*/  IMAD.WIDE.U32 R4, R236, R18, R242 ;  /* 0x00000012ec047225 */ /* 0x008fc600078e00f2 */
[----:B------:R2:W-:Y:S04]  /*2e70*/  @P0 STS [R193+0x1004], RZ ;  /* 0x001004ffc1000388 */ /* 0x0005e80000000800 */
[----:B------:R2:W-:Y:S04]  /*2e80*/  @P0 STS [R193+0x1008], RZ ;  /* 0x001008ffc1000388 */ /* 0x0005e80000000800 */
[----:B------:R2:W-:Y:S04]  /*2e90*/  @P0 STS [R193+0x100c], RZ ;  /* 0x00100cffc1000388 */ /* 0x0005e80000000800 */
[----:B------:R-:W-:Y:S01]  /*2ea0*/  @!PT LDS RZ, [RZ] ;  /* 0x00000000fffff984 */ /* 0x000fe20000000800 */
[----:B------:R-:W-:Y:S01]  /*2eb0*/  @!PT LDS RZ, [RZ] ;  /* 0x00000000fffff984 */ /* 0x000fe20000000800 */
[----:B------:R-:W-:Y:S01]  /*2ec0*/  @!PT LDS RZ, [RZ] ;  /* 0x00000000fffff984 */ /* 0x000fe20000000800 */
[----:B------:R3:W-:Y:S01]  /*2ed0*/  @!P0 LDGSTS.E.BYPASS.LTC128B.128 [R193+0x1000], desc[UR12][R8.64] ;  /* 0x0100000008c18fae */ /* 0x0007e2000b901d4c */
[----:B------:R-:W-:-:S03]  /*2ee0*/  @!P6 LEA R16, P0, R0, R211, 0x2 ;  /* 0x000000d30010e211 */ /* 0x000fc600078010ff */
[----:B------:R2:W-:Y:S01]  /*2ef0*/  @P5 STS.128 [R12+0x6000], RZ ;  /* 0x006000ff0c005388 */ /* 0x0005e20000000c00 */
[----:B------:R-:W-:Y:S01]  /*2f00*/  @!P6 LEA.HI.X R17, R0, R210, R6, 0x2, P0 ;  /* 0x000000d20011e211 */ /* 0x000fe200000f1406 */
[----:B------:R-:W-:Y:S01]  /*2f10*/  IMAD R0, R236, R19, R7 ;  /* 0x00000013ec007224 */ /* 0x000fe200078e0207 */
[----:B------:R-:W-:Y:S01]  /*2f20*/  IADD3 R4, P0, R40, R4, RZ ;  /* 0x0000000428047210 */ /* 0x000fe20007f1e0ff */
[----:B------:R-:W-:Y:S02]  /*2f30*/  IMAD R6, R39, UR4, RZ ;  /* 0x0000000427067c24 */ /* 0x000fe4000f8e02ff */
[----:B------:R-:W5:Y:S01]  /*2f40*/  @!P6 LDG.E R207, desc[UR12][R16.64] ;  /* 0x0000000c10cfe981 */ /* 0x000f62000c1e1900 */
[----:B------:R-:W-:Y:S01]  /*2f50*/  IADD3.X R5, R41, R5, R0, P0, !PT ;  /* 0x0000000529057210 */ /* 0x000fe200007fe400 */
[C---:B------:R-:W-:Y:S02]  /*2f60*/  IMAD R6, R21.reuse, UR5, R6 ;  /* 0x0000000515067c24 */ /* 0x040fe4000f8e0206 */
[----:B------:R-:W-:-:S04]  /*2f70*/  IMAD.WIDE.U32 R4, R21, UR4, R4 ;  /* 0x0000000415047c25 */ /* 0x000fc8000f8e0004 */
[----:B------:R-:W-:Y:S02]  /*2f80*/  IMAD R140, R182, 0x2, R181 ;  /* 0x00000002b68c7824 */ /* 0x000fe400078e02b5 */
[C---:B------:R-:W-:Y:S02]  /*2f90*/  IMAD.SHL.U32 R215, R221.reuse, 0x10, RZ ;  /* 0x00000010ddd77824 */ /* 0x040fe400078e00ff */
[----:B------:R-:W-:Y:S02]  /*2fa0*/  IMAD.SHL.U32 R214, R221, 0x8, RZ ;  /* 0x00000008ddd67824 */ /* 0x000fe400078e00ff */
[----:B------:R-:W-:Y:S01]  /*2fb0*/  IMAD.MOV.U32 R178, RZ, RZ, 0x20 ;  /* 0x00000020ffb27424 */ /* 0x000fe200078e00ff */
[----:B---3--:R-:W-:Y:S01]  /*2fc0*/  @!P4 IADD3 R8, P0, R216, 0x20, RZ ;  /* 0x00000020d808c810 */ /* 0x008fe20007f1e0ff */
[----:B------:R-:W-:Y:S02]  /*2fd0*/  IMAD.IADD R5, R5, 0x1, R6 ;  /* 0x0000000105057824 */ /* 0x000fe400078e0206 */
[----:B------:R-:W-:-:S02]  /*2fe0*/  IMAD.MOV.U32 R132, RZ, RZ, 0x40 ;  /* 0x00000040ff847424 */ /* 0x000fc400078e00ff */
[----:B------:R-:W-:Y:S01]  /*2ff0*/  IMAD R170, R180, 0x2, R181 ;  /* 0x00000002b4aa7824 */ /* 0x000fe200078e02b5 */
[----:B------:R-:W-:Y:S01]  /*3000*/  SHF.L.U64.HI R232, R244, 0x2, R43 ;  /* 0x00000002f4e87819 */ /* 0x000fe2000001022b */
[--C-:B------:R-:W-:Y:S01]  /*3010*/  @!P4 IMAD.X R0, RZ, RZ, R42.reuse, P0 ;  /* 0x000000ffff00c224 */ /* 0x100fe200000e062a */
[----:B------:R-:W-:Y:S01]  /*3020*/  @!P3 IADD3 R11, P0, R216, 0x40, RZ ;  /* 0x00000040d80bb810 */ /* 0x000fe20007f1e0ff */
[-C--:B------:R-:W-:Y:S01]  /*3030*/  @!P5 IMAD R6, R42, R18.reuse, RZ ;  /* 0x000000122a06d224 */ /* 0x080fe200078e02ff */
[----:B------:R-:W-:Y:S01]  /*3040*/  IADD3 R231, R236, 0x80, RZ ;  /* 0x00000080ece77810 */ /* 0x000fe20007ffe0ff */
[-C--:B------:R-:W-:Y:S01]  /*3050*/  @!P4 IMAD R0, R0, R18.reuse, RZ ;  /* 0x000000120000c224 */ /* 0x080fe200078e02ff */
[----:B------:R-:W-:Y:S01]  /*3060*/  CS2R R94, SRZ ;  /* 0x00000000005e7805 */ /* 0x000fe2000001ff00 */
[----:B------:R-:W-:Y:S01]  /*3070*/  @!P3 IMAD.X R15, RZ, RZ, R42, P0 ;  /* 0x000000ffff0fb224 */ /* 0x000fe200000e062a */
[C---:B------:R-:W-:Y:S01]  /*3080*/  @!P1 IADD3 R13, P0, R216.reuse, 0x60, RZ ;  /* 0x00000060d80d9810 */ /* 0x040fe20007f1e0ff */
[-C--:B------:R-:W-:Y:S01]  /*3090*/  @!P5 IMAD R10, R216, R19.reuse, R6 ;  /* 0x00000013d80ad224 */ /* 0x080fe200078e0206 */
[----:B------:R-:W-:Y:S01]  /*30a0*/  CS2R R92, SRZ ;  /* 0x00000000005c7805 */ /* 0x000fe2000001ff00 */
[----:B------:R-:W-:Y:S01]  /*30b0*/  @!P5 IMAD.MOV.U32 R6, RZ, RZ, R4 ;  /* 0x000000ffff06d224 */ /* 0x000fe200078e0004 */
[----:B------:R-:W-:Y:S01]  /*30c0*/  CS2R R98, SRZ ;  /* 0x0000000000627805 */ /* 0x000fe2000001ff00 */
[----:B------:R-:W-:Y:S01]  /*30d0*/  @!P5 IMAD.MOV.U32 R7, RZ, RZ, R5 ;  /* 0x000000ffff07d224 */ /* 0x000fe200078e0005 */
[----:B------:R-:W-:Y:S01]  /*30e0*/  CS2R R96, SRZ ;  /* 0x0000000000607805 */ /* 0x000fe2000001ff00 */
[----:B------:R-:W-:Y:S01]  /*30f0*/  @!P4 IMAD R20, R8, R19, R0 ;  /* 0x000000130814c224 */ /* 0x000fe200078e0200 */
[----:B------:R-:W-:Y:S01]  /*3100*/  CS2R R90, SRZ ;  /* 0x00000000005a7805 */ /* 0x000fe2000001ff00 */
[----:B------:R-:W-:Y:S01]  /*3110*/  @!P5 IMAD.WIDE.U32 R6, R216, R18, R6 ;  /* 0x00000012d806d225 */ /* 0x000fe200078e0006 */
[----:B------:R-:W-:-:S02]  /*3120*/  CS2R R88, SRZ ;  /* 0x0000000000587805 */ /* 0x000fc4000001ff00 */
[----:B------:R-:W-:Y:S02]  /*3130*/  CS2R R86, SRZ ;  /* 0x0000000000567805 */ /* 0x000fe4000001ff00 */
[----:B------:R-:W-:Y:S01]  /*3140*/  CS2R R84, SRZ ;  /* 0x0000000000547805 */ /* 0x000fe2000001ff00 */
[----:B------:R-:W-:Y:S01]  /*3150*/  @!P1 IMAD.X R0, RZ, RZ, R42, P0 ;  /* 0x000000ffff009224 */ /* 0x000fe200000e062a */
[----:B------:R-:W-:Y:S01]  /*3160*/  @!P5 IADD3 R7, R7, R10, RZ ;  /* 0x0000000a0707d210 */ /* 0x000fe20007ffe0ff */
[----:B------:R-:W-:Y:S01]  /*3170*/  @!P3 IMAD R15, R15, R18, RZ ;  /* 0x000000120f0fb224 */ /* 0x000fe200078e02ff */
[----:B----4-:R-:W-:Y:S01]  /*3180*/  @!P5 LEA R14, P0, R6, R22, 0x1 ;  /* 0x00000016060ed211 */ /* 0x010fe200078008ff */
[-C--:B------:R-:W-:Y:S01]  /*3190*/  @!P1 IMAD R0, R0, R18.reuse, RZ ;  /* 0x0000001200009224 */ /* 0x080fe200078e02ff */
[----:B------:R-:W-:Y:S01]  /*31a0*/  CS2R R78, SRZ ;  /* 0x00000000004e7805 */ /* 0x000fe2000001ff00 */
[----:B------:R-:W-:Y:S01]  /*31b0*/  @!P4 IMAD.WIDE.U32 R8, R8, R18, R4 ;  /* 0x000000120808c225 */ /* 0x000fe200078e0004 */
[----:B------:R-:W-:-:S02]  /*31c0*/  CS2R R76, SRZ ;  /* 0x00000000004c7805 */ /* 0x000fc4000001ff00 */
[----:B------:R-:W-:Y:S02]  /*31d0*/  CS2R R82, SRZ ;  /* 0x0000000000527805 */ /* 0x000fe4000001ff00 */
[----:B------:R-:W-:Y:S01]  /*31e0*/  CS2R R80, SRZ ;  /* 0x0000000000507805 */ /* 0x000fe2000001ff00 */
[----:B------:R-:W-:Y:S01]  /*31f0*/  @!P3 IMAD R21, R11, R19, R15 ;  /* 0x000000130b15b224 */ /* 0x000fe200078e020f */
[----:B------:R-:W-:Y:S01]  /*3200*/  @!P5 LEA.HI.X R15, R6, R23, R7, 0x1, P0 ;  /* 0x00000017060fd211 */ /* 0x000fe200000f0c07 */
[----:B------:R-:W-:Y:S01]  /*3210*/  @!P1 IMAD R19, R13, R19, R0 ;  /* 0x000000130d139224 */ /* 0x000fe200078e0200 */
[----:B------:R-:W-:Y:S01]  /*3220*/  @!P4 LEA R10, P0, R8, R24, 0x1 ;  /* 0x00000018080ac211 */ /* 0x000fe200078008ff */
[----:B------:R-:W-:Y:S01]  /*3230*/  @!P4 IMAD.IADD R0, R9, 0x1, R20 ;  /* 0x000000010900c824 */ /* 0x000fe200078e0214 */
[----:B------:R-:W-:Y:S01]  /*3240*/  CS2R R74, SRZ ;  /* 0x00000000004a7805 */ /* 0x000fe2000001ff00 */
[--C-:B------:R-:W-:Y:S01]  /*3250*/  @!P3 IMAD.MOV.U32 R6, RZ, RZ, R4.reuse ;  /* 0x000000ffff06b224 */ /* 0x100fe200078e0004 */
[----:B------:R-:W-:Y:S01]  /*3260*/  @!PT LDS RZ, [RZ] ;  /* 0x00000000fffff984 */ /* 0x000fe20000000800 */
[----:B------:R-:W-:Y:S01]  /*3270*/  @!PT LDS RZ, [RZ] ;  /* 0x00000000fffff984 */ /* 0x000fe20000000800 */
[----:B------:R-:W-:Y:S01]  /*3280*/  @!PT LDS RZ, [RZ] ;  /* 0x00000000fffff984 */ /* 0x000fe20000000800 */
[----:B------:R-:W-:Y:S01]  /*3290*/  @!P5 LDGSTS.E.BYPASS.LTC128B.128 [R12+0x6000], desc[UR12][R14.64] ;  /* 0x060000000e0cdfae */ /* 0x000fe2000b901d4c */
[--C-:B------:R-:W-:Y:S01]  /*32a0*/  @!P3 IMAD.MOV.U32 R7, RZ, RZ, R5.reuse ;  /* 0x000000ffff07b224 */ /* 0x100fe200078e0005 */
[----:B------:R-:W-:Y:S01]  /*32b0*/  CS2R R72, SRZ ;  /* 0x0000000000487805 */ /* 0x000fe2000001ff00 */
[----:B------:R-:W-:Y:S01]  /*32c0*/  @!P1 IMAD.WIDE.U32 R4, R13, R18, R4 ;  /* 0x000000120d049225 */ /* 0x000fe200078e0004 */
[----:B------:R2:W-:Y:S01]  /*32d0*/  @P4 STS.128 [R12+0x7000], RZ ;  /* 0x007000ff0c004388 */ /* 0x0005e20000000c00 */
[----:B------:R-:W-:-:S02]  /*32e0*/  CS2R R70, SRZ ;  /* 0x0000000000467805 */ /* 0x000fc4000001ff00 */
[----:B------:R-:W-:Y:S01]  /*32f0*/  CS2R R68, SRZ ;  /* 0x0000000000447805 */ /* 0x000fe2000001ff00 */
[----:B------:R-:W-:Y:S01]  /*3300*/  @!P3 IMAD.WIDE.U32 R6, R11, R18, R6 ;  /* 0x000000120b06b225 */ /* 0x000fe200078e0006 */
[----:B------:R-:W-:Y:S02]  /*3310*/  @!P4 LEA.HI.X R11, R8, R25, R0, 0x1, P0 ;  /* 0x00000019080bc211 */ /* 0x000fe400000f0c00 */
[----:B------:R-:W-:Y:S02]  /*3320*/  CS2R R62, SRZ ;  /* 0x00000000003e7805 */ /* 0x000fe4000001ff00 */
[----:B------:R-:W-:Y:S01]  /*3330*/  @!P1 IADD3 R5, R5, R19, RZ ;  /* 0x0000001305059210 */ /* 0x000fe20007ffe0ff */
[----:B------:R-:W-:Y:S01]  /*3340*/  @!P3 IMAD.IADD R9, R7, 0x1, R21 ;  /* 0x000000010709b824 */ /* 0x000fe200078e0215 */
[----:B------:R-:W-:Y:S01]  /*3350*/  CS2R R60, SRZ ;  /* 0x00000000003c7805 */ /* 0x000fe2000001ff00 */
[----:B------:R-:W-:Y:S01]  /*3360*/  @!PT LDS RZ, [RZ] ;  /* 0x00000000fffff984 */ /* 0x000fe20000000800 */
[----:B------:R-:W-:Y:S01]  /*3370*/  @!PT LDS RZ, [RZ] ;  /* 0x00000000fffff984 */ /* 0x000fe20000000800 */
[----:B------:R-:W-:Y:S01]  /*3380*/  @!PT LDS RZ, [RZ] ;  /* 0x00000000fffff984 */ /* 0x000fe20000000800 */
[----:B------:R3:W-:Y:S01]  /*3390*/  @!P4 LDGSTS.E.BYPASS.LTC128B.128 [R12+0x7000], desc[UR12][R10.64] ;  /* 0x070000000a0ccfae */ /* 0x0007e2000b901d4c */
[----:B-1----:R-:W-:Y:S01]  /*33a0*/  @!P3 LEA R8, P4, R6, R26, 0x1 ;  /* 0x0000001a0608b211 */ /* 0x002fe200078808ff */
[C---:B------:R-:W-:Y:S01]  /*33b0*/  VIADD R0, R244.reuse, 0x8 ;  /* 0x00000008f4007836 */ /* 0x040fe20000000000 */
[----:B------:R-:W-:Y:S01]  /*33c0*/  CS2R R66, SRZ ;  /* 0x0000000000427805 */ /* 0x000fe2000001ff00 */
[----:B------:R-:W-:Y:S01]  /*33d0*/  VIADD R7, R244, 0x20 ;  /* 0x00000020f4077836 */ /* 0x000fe20000000000 */
[----:B------:R-:W-:Y:S01]  /*33e0*/  @!P3 LEA.HI.X R9, R6, R27, R9, 0x1, P4 ;  /* 0x0000001b0609b211 */ /* 0x000fe200020f0c09 */
[----:B------:R2:W-:Y:S01]  /*33f0*/  @P3 STS.128 [R12+0x8000], RZ ;  /* 0x008000ff0c003388 */ /* 0x0005e20000000c00 */
[-C--:B------:R-:W-:Y:S01]  /*3400*/  ISETP.GE.AND P5, PT, R0, R34.reuse, PT ;  /* 0x000000220000720c */ /* 0x080fe20003fa6270 */
[----:B------:R-:W-:Y:S01]  /*3410*/  IMAD R225, R221, 0x18, RZ ;  /* 0x00000018dde17824 */ /* 0x000fe200078e02ff */
[-C--:B------:R-:W-:Y:S01]  /*3420*/  ISETP.GE.AND P4, PT, R7, R34.reuse, PT ;  /* 0x000000220700720c */ /* 0x080fe20003f86270 */
[----:B------:R-:W-:Y:S01]  /*3430*/  @!PT LDS RZ, [RZ] ;  /* 0x00000000fffff984 */ /* 0x000fe20000000800 */
[----:B------:R-:W-:Y:S01]  /*3440*/  @!PT LDS RZ, [RZ] ;  /* 0x00000000fffff984 */ /* 0x000fe20000000800 */
[----:B------:R-:W-:Y:S01]  /*3450*/  @!PT LDS RZ, [RZ] ;  /* 0x00000000fffff984 */ /* 0x000fe20000000800 */
[----:B------:R-:W-:Y:S01]  /*3460*/  @!P3 LDGSTS.E.BYPASS.LTC128B.128 [R12+0x8000], desc[UR12][R8.64] ;  /* 0x08000000080cbfae */ /* 0x000fe2000b901d4c */
[C---:B------:R-:W-:Y:S01]  /*3470*/  ISETP.GE.AND P3, PT, R244.reuse, R34, PT ;  /* 0x00000022f400720c */ /* 0x040fe20003f66270 */
[C---:B------:R-:W-:Y:S01]  /*3480*/  IMAD.SHL.U32 R224, R221.reuse, 0x20, RZ ;  /* 0x00000020dde07824 */ /* 0x040fe200078e00ff */
[----:B------:R-:W-:Y:S01]  /*3490*/  SHF.L.U64.HI R0, R244, 0x2, R43 ;  /* 0x00000002f4007819 */ /* 0x000fe2000001022b */
[----:B------:R2:W-:Y:S01]  /*34a0*/  @P1 STS.128 [R12+0x9000], RZ ;  /* 0x009000ff0c001388 */ /* 0x0005e20000000c00 */
[C---:B------:R-:W-:Y:S01]  /*34b0*/  IMAD R223, R221.reuse, 0x28, RZ ;  /* 0x00000028dddf7824 */ /* 0x040fe200078e02ff */
[----:B------:R-:W-:Y:S01]  /*34c0*/  CS2R R64, SRZ ;  /* 0x0000000000407805 */ /* 0x000fe2000001ff00 */
[----:B------:R-:W-:Y:S01]  /*34d0*/  IMAD R222, R221, 0x30, RZ ;  /* 0x00000030ddde7824 */ /* 0x000fe200078e02ff */
[----:B------:R-:W-:Y:S01]  /*34e0*/  CS2R R58, SRZ ;  /* 0x00000000003a7805 */ /* 0x000fe2000001ff00 */
[----:B------:R-:W-:Y:S01]  /*34f0*/  IMAD.MOV R226, RZ, RZ, -R226 ;  /* 0x000000ffffe27224 */ /* 0x000fe200078e0ae2 */
[----:B------:R-:W-:Y:S01]  /*3500*/  CS2R R56, SRZ ;  /* 0x0000000000387805 */ /* 0x000fe2000001ff00 */
[----:B------:R-:W-:Y:S01]  /*3510*/  IMAD R177, R182, 0x2, R181 ;  /* 0x00000002b6b17824 */ /* 0x000fe200078e02b5 */
[----:B------:R-:W-:Y:S01]  /*3520*/  CS2R R54, SRZ ;  /* 0x0000000000367805 */ /* 0x000fe2000001ff00 */
[----:B------:R-:W-:Y:S01]  /*3530*/  IMAD.SHL.U32 R233, R244, 0x4, RZ ;  /* 0x00000004f4e97824 */ /* 0x000fe200078e00ff */
[----:B------:R-:W-:-:S02]  /*3540*/  CS2R R52, SRZ ;  /* 0x0000000000347805 */ /* 0x000fc4000001ff00 */
[----:B------:R-:W-:Y:S02]  /*3550*/  CS2R R46, SRZ ;  /* 0x00000000002e7805 */ /* 0x000fe4000001ff00 */
[----:B------:R-:W-:Y:S02]  /*3560*/  CS2R R44, SRZ ;  /* 0x00000000002c7805 */ /* 0x000fe4000001ff00 */
[----:B---3--:R-:W-:Y:S02]  /*3570*/  @!P1 LEA R10, P0, R4, R28, 0x1 ;  /* 0x0000001c040a9211 */ /* 0x008fe400078008ff */
[----:B------:R-:W-:Y:S02]  /*3580*/  CS2R R50, SRZ ;  /* 0x0000000000327805 */ /* 0x000fe4000001ff00 */
[----:B------:R-:W-:Y:S02]  /*3590*/  CS2R R48, SRZ ;  /* 0x0000000000307805 */ /* 0x000fe4000001ff00 */
[----:B------:R-:W-:-:S02]  /*35a0*/  CS2R R40, SRZ ;  /* 0x0000000000287805 */ /* 0x000fc4000001ff00 */
[----:B------:R-:W-:Y:S01]  /*35b0*/  @!P1 LEA.HI.X R11, R4, R29, R5, 0x1, P0 ;  /* 0x0000001d040b9211 */ /* 0x000fe200000f0c05 */
[----:B------:R-:W-:Y:S01]  /*35c0*/  IMAD.SHL.U32 R4, R244, 0x4, RZ ;  /* 0x00000004f4047824 */ /* 0x000fe200078e00ff */
[----:B------:R-:W-:Y:S02]  /*35d0*/  CS2R R38, SRZ ;  /* 0x0000000000267805 */ /* 0x000fe4000001ff00 */
[----:B------:R-:W-:Y:S01]  /*35e0*/  CS2R R36, SRZ ;  /* 0x0000000000247805 */ /* 0x000fe2000001ff00 */
[----:B------:R-:W-:Y:S01]  /*35f0*/  ULDC UR4, c[0x0][0x2ec] ;  /* 0x0000bb0000047ab9 */ /* 0x000fe20000000800 */
[----:B------:R-:W-:Y:S01]  /*3600*/  @!PT LDS RZ, [RZ] ;  /* 0x00000000fffff984 */ /* 0x000fe20000000800 */
[----:B------:R-:W-:Y:S01]  /*3610*/  @!PT LDS RZ, [RZ] ;  /* 0x00000000fffff984 */ /* 0x000fe20000000800 */
[----:B------:R-:W-:Y:S01]  /*3620*/  @!PT LDS RZ, [RZ] ;  /* 0x00000000fffff984 */ /* 0x000fe20000000800 */
[----:B------:R-:W-:Y:S01]  /*3630*/  @!P1 LDGSTS.E.BYPASS.LTC128B.128 [R12+0x9000], desc[UR12][R10.64] ;  /* 0x090000000a0c9fae */ /* 0x000fe2000b901d4c */
[----:B------:R-:W-:-:S03]  /*3640*/  IADD3 R4, P0, R4, R211, RZ ;  /* 0x000000d304047210 */ /* 0x000fc60007f1e0ff */
[----:B------:R-:W0:Y:S02]  /*3650*/  LDGDEPBAR ;  /* 0x00000000000079af */ /* 0x000e240000000000 */
[----:B------:R-:W-:-:S05]  /*3660*/  IMAD.X R5, R0, 0x1, R210, P0 ;  /* 0x0000000100057824 */ /* 0x000fca00000e06d2 */
[----:B------:R-:W5:Y:S04]  /*3670*/  @!P3 LDG.E R208, desc[UR12][R4.64] ;  /* 0x0000000c04d0b981 */ /* 0x000f68000c1e1900 */
[----:B------:R-:W5:Y:S04]  /*3680*/  @!P5 LDG.E R209, desc[UR12][R4.64+0x20] ;  /* 0x0000200c04d1d981 */ /* 0x000f68000c1e1900 */
[----:B------:R1:W5:Y:S01]  /*3690*/  @!P4 LDG.E R206, desc[UR12][R4.64+0x80] ;  /* 0x0000800c04cec981 */ /* 0x000362000c1e1900 */
[----:B------:R-:W-:-:S04]  /*36a0*/  DEPBAR.LE SB0, 0x1 ;  /* 0x000080400000791a */ /* 0x000fc80000000000 */
[----:B------:R-:W-:Y:S06]  /*36b0*/  BAR.SYNC.DEFER_BLOCKING 0x0 ;  /* 0x0000000000007b1d */ /* 0x000fec0000010000 */
[----:B-1----:R-:W1:Y:S01]  /*36c0*/  S2R R4, SR_TID.X ;  /* 0x0000000000047919 */ /* 0x002e620000002100 */
[----:B------:R2:W3:Y:S04]  /*36d0*/  LDSM.16.M88.4 R136, [R140+0xa000] ;  /* 0x00a000008c88783b */ /* 0x0004e80000000200 */
[----:B------:R-:W4:Y:S04]  /*36e0*/  LDSM.16.M88.4 R140, [R140+0xa800] ;  /* 0x00a800008c8c783b */ /* 0x000f280000000200 */
[----:B------:R2:W2:Y:S04]  /*36f0*/  LDSM.16.M88.4 R144, [R176] ;  /* 0x00000000b090783b */ /* 0x0004a80000000200 */
[----:B------:R2:W2:Y:S04]  /*3700*/  LDSM.16.M88.4 R148, [R176+0x800] ;  /* 0x00080000b094783b */ /* 0x0004a80000000200 */
[----:B------:R2:W2:Y:S01]  /*3710*/  LDSM.16.M88.4 R152, [R174] ;  /* 0x00000000ae98783b */ /* 0x0004a20000000200 */
[----:B-1----:R-:W-:-:S03]  /*3720*/  SHF.R.S32.HI R0, RZ, 0x1f, R4 ;  /* 0x0000001fff007819 */ /* 0x002fc60000011404 */
[----:B------:R1:W1:Y:S01]  /*3730*/  LDSM.16.M88.4 R156, [R174+0x800] ;  /* 0x00080000ae9c783b */ /* 0x0002620000000200 */
[----:B------:R-:W-:-:S03]  /*3740*/  LEA.HI R0, R0, R4, RZ, 0x4 ;  /* 0x0000000400007211 */ /* 0x000fc600078f20ff */
[----:B------:R1:W1:Y:S01]  /*3750*/  LDSM.16.M88.4 R160, [R175] ;  /* 0x00000000afa0783b */ /* 0x0002620000000200 */
[----:B------:R-:W-:-:S03]  /*3760*/  LOP3.LUT R0, R0, 0xfffffff0, RZ, 0xc0, !PT ;  /* 0xfffffff000007812 */ /* 0x000fc600078ec0ff */
[----:B------:R1:W1:Y:S01]  /*3770*/  LDSM.16.M88.4 R164, [R175+0x800] ;  /* 0x00080000afa4783b */ /* 0x0002620000000200 */
[----:B------:R-:W-:-:S04]  /*3780*/  IADD3 R0, -R0, R4, RZ ;  /* 0x0000000400007210 */ /* 0x000fc80007ffe1ff */
[----:B------:R-:W-:Y:S01]  /*3790*/  SHF.R.S32.HI R4, RZ, 0x1f, R0 ;  /* 0x0000001fff047819 */ /* 0x000fe20000011400 */
[----:B------:R-:W-:-:S03]  /*37a0*/  VIADD R235, R215, 0x20 ;  /* 0x00000020d7eb7836 */ /* 0x000fc60000000000 */
[----:B------:R-:W-:Y:S01]  /*37b0*/  LEA.HI R4, R4, R0, RZ, 0x3 ;  /* 0x0000000004047211 */ /* 0x000fe200078f18ff */
[----:B------:R-:W-:-:S03]  /*37c0*/  IMAD.IADD R249, R214, 0x1, R235 ;  /* 0x00000001d6f97824 */ /* 0x000fc600078e02eb */
[----:B------:R-:W-:Y:S01]  /*37d0*/  LOP3.LUT R4, R4, 0xfffffff8, RZ, 0xc0, !PT ;  /* 0xfffffff804047812 */ /* 0x000fe200078ec0ff */
[----:B------:R-:W-:-:S04]  /*37e0*/  IMAD.IADD R219, R214, 0x1, R249 ;  /* 0x00000001d6db7824 */ /* 0x000fc800078e02f9 */
[----:B------:R-:W-:Y:S02]  /*37f0*/  IMAD.IADD R0, R0, 0x1, -R4 ;  /* 0x0000000100007824 */ /* 0x000fe400078e0a04 */
[----:B------:R-:W-:Y:S02]  /*3800*/  VIADD R4, R244, 0x1 ;  /* 0x00000001f4047836 */ /* 0x000fe40000000000 */
[----:B------:R-:W-:Y:S01]  /*3810*/  IMAD.IADD R218, R214, 0x1, R219 ;  /* 0x00000001d6da7824 */ /* 0x000fe200078e02db */
[C---:B------:R-:W-:Y:S02]  /*3820*/  LOP3.LUT P0, RZ, R0.reuse, 0x2, RZ, 0xc0, !PT ;  /* 0x0000000200ff7812 */ /* 0x040fe4000780c0ff */
[----:B------:R-:W-:Y:S01]  /*3830*/  LOP3.LUT P1, RZ, R0, 0x4, RZ, 0xc0, !PT ;  /* 0x0000000400ff7812 */ /* 0x000fe2000782c0ff */
[----:B------:R-:W-:Y:S01]  /*3840*/  VIADD R0, R252, 0x1000 ;  /* 0x00001000fc007836 */ /* 0x000fe20000000000 */
[----:B------:R-:W-:Y:S02]  /*3850*/  IADD3 R234, R192, R4, -R35 ;  /* 0x00000004c0ea7210 */ /* 0x000fe40007ffe823 */
[----:B------:R-:W-:-:S02]  /*3860*/  IADD3 R4, R180, 0x1000, RZ ;  /* 0x00001000b4047810 */ /* 0x000fc40007ffe0ff */
[----:B------:R-:W-:Y:S02]  /*3870*/  IADD3 R35, R35, 0x80, R236 ;  /* 0x0000008023237810 */ /* 0x000fe40007ffe0ec */
[----:B------:R-:W-:Y:S02]  /*3880*/  SEL R4, R4, R180, !P2 ;  /* 0x000000b404047207 */ /* 0x000fe40005000000 */
[----:B------:R-:W-:Y:S02]  /*3890*/  SEL R0, R0, R252, !P2 ;  /* 0x000000fc00007207 */ /* 0x000fe40005000000 */
[----:B------:R-:W-:Y:S02]  /*38a0*/  IADD3 R217, R214, R218, RZ ;  /* 0x000000dad6d97210 */ /* 0x000fe40007ffe0ff */
[----:B------:R-:W-:Y:S01]  /*38b0*/  SEL R178, R178, 0xffffffe0, !P0 ;  /* 0xffffffe0b2b27807 */ /* 0x000fe20004000000 */
[----:B------:R-:W-:Y:S01]  /*38c0*/  IMAD R221, R221, 0x38, RZ ;  /* 0x00000038dddd7824 */ /* 0x000fe200078e02ff */
[----:B------:R-:W-:Y:S01]  /*38d0*/  CS2R R42, SRZ ;  /* 0x00000000002a7805 */ /* 0x000fe2000001ff00 */
[----:B------:R-:W-:Y:S01]  /*38e0*/  IMAD.IADD R230, R35, 0x1, -R192 ;  /* 0x0000000123e67824 */ /* 0x000fe200078e0ac0 */
[----:B------:R-:W-:Y:S01]  /*38f0*/  SEL R132, R132, 0xffffffc0, !P1 ;  /* 0xffffffc084847807 */ /* 0x000fe20004800000 */
[----:B------:R-:W-:-:S02]  /*3900*/  IMAD R169, R4, 0x2, R181 ;  /* 0x0000000204a97824 */ /* 0x000fc400078e02b5 */
[----:B------:R-:W-:Y:S02]  /*3910*/  IMAD R168, R0, 0x2, R181 ;  /* 0x0000000200a87824 */ /* 0x000fe400078e02b5 */
[----:B------:R-:W-:Y:S02]  /*3920*/  IMAD.IADD R220, R214, 0x1, R217 ;  /* 0x00000001d6dc7824 */ /* 0x000fe400078e02d9 */
[----:B------:R-:W-:Y:S02]  /*3930*/  IMAD.IADD R172, R178, 0x1, R170 ;  /* 0x00000001b2ac7824 */ /* 0x000fe400078e02aa */
[----:B-1234-:R-:W-:-:S07]  /*3940*/  IMAD.IADD R171, R173, 0x1, R178 ;  /* 0x00000001adab7824 */ /* 0x01efce00078e02b2 */
.L_x_106:
[----:B------:R-:W0:Y:S01]  /*3950*/  LDGDEPBAR ;  /* 0x00000000000079af */ /* 0x000e220000000000 */
[C---:B------:R-:W-:Y:S01]  /*3960*/  IMAD.IADD R0, R169.reuse, 0x1, R178 ;  /* 0x00000001a9007824 */ /* 0x040fe200078e02b2 */
[----:B-----5:R-:W-:Y:S01]  /*3970*/  FSETP.NEU.FTZ.AND P0, PT, R208, -INF , PT ;  /* 0xff800000d000780b */ /* 0x020fe20003f1d000 */
[--C-:B------:R-:W-:Y:S01]  /*3980*/  IMAD.IADD R128, R169, 0x1, R132.reuse ;  /* 0x00000001a9807824 */ /* 0x100fe200078e0284 */
[C---:B------:R-:W-:Y:S01]  /*3990*/  ISETP.GT.AND P6, PT, R183.reuse, R227, PT ;  /* 0x000000e3b700720c */ /* 0x040fe20003fc4270 */
        /* <DEDUP_REMOVED lines=48> */
[----:B------:R-:W-:Y:S01]  /*3ca0*/  @!P3 IMAD R100, R229, 0x80, R240 ;  /* 0x00000080e564b824 */ /* 0x000fe200078e02f0 */
[----:B------:R-:W-:Y:S01]  /*3cb0*/  @!P3 VIMNMX R116, R0, R192, PT ;  /* 0x000000c00074b248 */ /* 0x000fe20003fe0100 */
[----:B------:R-:W-:Y:S01]  /*3cc0*/  FMUL.FTZ R103, R208, 1.4426950216293334961 ;  /* 0x3fb8aa3bd0677820 */ /* 0x000fe20000410000 */
[----:B------:R-:W-:Y:S01]  /*3cd0*/  FMUL.FTZ R102, R209, 1.4426950216293334961 ;  /* 0x3fb8aa3bd1667820 */ /* 0x000fe20000410000 */
[C---:B------:R-:W-:Y:S04]  /*3ce0*/  HMMA.16816.F32.BF16 R8, R104.reuse, R132, R8 ;  /* 0x000000846808723c */ /* 0x040fe80000041808 */
[CC--:B------:R-:W-:Y:S01]  /*3cf0*/  @!P3 ISETP.GE.AND P2, PT, R100.reuse, R116.reuse, PT ;  /* 0x000000746400b20c */ /* 0x0c0fe20003f46270 */
[----:B------:R-:W-:Y:S01]  /*3d00*/  @!P3 VIADD R112, R100, 0x1 ;  /* 0x000000016470b836 */ /* 0x000fe20000000000 */
[----:B------:R-:W-:Y:S01]  /*3d10*/  FSEL R103, R103, RZ, P0 ;  /* 0x000000ff67677208 */ /* 0x000fe20000000000 */
[-C--:B------:R-:W-:Y:S01]  /*3d20*/  HMMA.16816.F32.BF16 R12, R104, R134.reuse, R12 ;  /* 0x00000086680c723c */ /* 0x080fe2000004180c */
[----:B------:R-:W-:Y:S02]  /*3d30*/  IMAD.MOV.U32 R132, RZ, RZ, 0x40 ;  /* 0x00000040ff847424 */ /* 0x000fe400078e00ff */
[----:B------:R-:W-:Y:S02]  /*3d40*/  FSETP.NEU.FTZ.AND P0, PT, R209, -INF , PT ;  /* 0xff800000d100780b */ /* 0x000fe40003f1d000 */
[----:B------:R-:W-:Y:S01]  /*3d50*/  @!P3 VIADDMNMX R115, R0, 0x8, R192, PT ;  /* 0x000000080073b846 */ /* 0x000fe200038001c0 */
[C---:B------:R-:W-:Y:S05]  /*3d60*/  HMMA.16816.F32.BF16 R16, R108.reuse, R134, R16 ;  /* 0x000000866c10723c */ /* 0x040fea0000041810 */
[----:B------:R-:W-:Y:S02]  /*3d70*/  @!P3 FSEL R4, R4, -INF , !P2 ;  /* 0xff8000000404b808 */ /* 0x000fe40005000000 */
[----:B------:R-:W-:Y:S04]  /*3d80*/  @!P3 ISETP.GE.AND P2, PT, R112, R116, PT ;  /* 0x000000747000b20c */ /* 0x000fe80003f46270 */
[----:B------:R-:W-:Y:S01]  /*3d90*/  @!P3 FSEL R5, R5, -INF , !P2 ;  /* 0xff8000000505b808 */ /* 0x000fe20005000000 */
[--C-:B------:R-:W-:Y:S01]  /*3da0*/  FFMA.FTZ R4, R4, UR4, -R103.reuse ;  /* 0x0000000404047c23 */ /* 0x100fe20008010867 */
[----:B------:R-:W-:Y:S02]  /*3db0*/  FSEL R102, R102, RZ, P0 ;  /* 0x000000ff66667208 */ /* 0x000fe40000000000 */
[-C--:B------:R-:W-:Y:S01]  /*3dc0*/  @!P3 ISETP.GE.AND P2, PT, R100, R115.reuse, PT ;  /* 0x000000736400b20c */ /* 0x080fe20003f46270 */
[----:B------:R1:W-:Y:S01]  /*3dd0*/  MUFU.EX2 R199, R4 ;  /* 0x0000000400c77308 */ /* 0x0003e20000000800 */
[----:B------:R-:W-:Y:S01]  /*3de0*/  @!P3 ISETP.GE.AND P0, PT, R112, R115, PT ;  /* 0x000000737000b20c */ /* 0x000fe20003f06270 */
[----:B------:R-:W-:Y:S01]  /*3df0*/  FFMA.FTZ R5, R5, UR4, -R103 ;  /* 0x0000000405057c23 */ /* 0x000fe20008010867 */
[----:B------:R-:W-:Y:S02]  /*3e00*/  @!P3 FSEL R6, R6, -INF , !P2 ;  /* 0xff8000000606b808 */ /* 0x000fe40005000000 */
[----:B------:R-:W-:Y:S02]  /*3e10*/  @!P3 FSEL R7, R7, -INF , !P0 ;  /* 0xff8000000707b808 */ /* 0x000fe40004000000 */
[----:B------:R-:W-:Y:S03]  /*3e20*/  FSETP.NEU.FTZ.AND P0, PT, R206, -INF , PT ;  /* 0xff800000ce00780b */ /* 0x000fe60003f1d000 */
[----:B------:R-:W2:Y:S01]  /*3e30*/  MUFU.EX2 R198, R5 ;  /* 0x0000000500c67308 */ /* 0x000ea20000000800 */
[--C-:B------:R-:W-:Y:S01]  /*3e40*/  FFMA.FTZ R6, R6, UR4, -R102.reuse ;  /* 0x0000000406067c23 */ /* 0x100fe20008010866 */
[----:B------:R-:W-:Y:S01]  /*3e50*/  FFMA.FTZ R7, R7, UR4, -R102 ;  /* 0x0000000407077c23 */ /* 0x000fe20008010866 */
[--C-:B------:R-:W-:Y:S02]  /*3e60*/  @!P3 VIADDMNMX R114, R0, 0x20, R192.reuse, PT ;  /* 0x000000200072b846 */ /* 0x100fe400038001c0 */
[----:B------:R-:W-:Y:S02]  /*3e70*/  FSEL R101, R101, RZ, P0 ;  /* 0x000000ff65657208 */ /* 0x000fe40000000000 */
[-C--:B------:R-:W-:Y:S03]  /*3e80*/  @!P3 ISETP.GE.AND P0, PT, R112, R114.reuse, PT ;  /* 0x000000727000b20c */ /* 0x080fe60003f06270 */
[----:B------:R-:W-:Y:S01]  /*3e90*/  MUFU.EX2 R196, R6 ;  /* 0x0000000600c47308 */ /* 0x000fe20000000800 */
[----:B-1----:R-:W-:Y:S01]  /*3ea0*/  FMUL.FTZ R4, R207, 1.4426950216293334961 ;  /* 0x3fb8aa3bcf047820 */ /* 0x002fe20000410000 */
[-C--:B------:R-:W-:Y:S02]  /*3eb0*/  @!P3 ISETP.GE.AND P2, PT, R100, R114.reuse, PT ;  /* 0x000000726400b20c */ /* 0x080fe40003f46270 */
[----:B------:R-:W-:Y:S02]  /*3ec0*/  @!P3 VIADDMNMX R113, R0, 0x28, R192, PT ;  /* 0x000000280071b846 */ /* 0x000fe400038001c0 */
[----:B------:R-:W-:Y:S04]  /*3ed0*/  SEL R132, R132, 0xffffffc0, !P1 ;  /* 0xffffffc084847807 */ /* 0x000fe80004800000 */
[----:B------:R1:W-:Y:S01]  /*3ee0*/  MUFU.EX2 R200, R7 ;  /* 0x0000000700c87308 */ /* 0x0003e20000000800 */
[----:B------:R-:W-:Y:S02]  /*3ef0*/  @!P3 FSEL R9, R9, -INF , !P0 ;  /* 0xff8000000909b808 */ /* 0x000fe40004000000 */
[----:B------:R-:W-:Y:S02]  /*3f00*/  FSETP.NEU.FTZ.AND P0, PT, R207, -INF , PT ;  /* 0xff800000cf00780b */ /* 0x000fe40003f1d000 */
[----:B------:R-:W-:Y:S01]  /*3f10*/  @!P3 FSEL R8, R8, -INF , !P2 ;  /* 0xff8000000808b808 */ /* 0x000fe20005000000 */
[--C-:B------:R-:W-:Y:S01]  /*3f20*/  FFMA.FTZ R9, R9, UR4, -R101.reuse ;  /* 0x0000000409097c23 */ /* 0x100fe20008010865 */
[----:B------:R-:W-:Y:S02]  /*3f30*/  FSEL R0, R4, RZ, P0 ;  /* 0x000000ff04007208 */ /* 0x000fe40000000000 */
[-C--:B------:R-:W-:Y:S01]  /*3f40*/  @!P3 ISETP.GE.AND P0, PT, R112, R113.reuse, PT ;  /* 0x000000717000b20c */ /* 0x080fe20003f06270 */
[----:B------:R3:W-:Y:S01]  /*3f50*/  MUFU.EX2 R123, R9 ;  /* 0x00000009007b7308 */ /* 0x0007e20000000800 */
[--C-:B------:R-:W-:Y:S01]  /*3f60*/  FFMA.FTZ R8, R8, UR4, -R101.reuse ;  /* 0x0000000408087c23 */ /* 0x100fe20008010865 */
[-C--:B------:R-:W-:Y:S02]  /*3f70*/  @!P3 ISETP.GE.AND P2, PT, R100, R113.reuse, PT ;  /* 0x000000716400b20c */ /* 0x080fe40003f46270 */
[----:B------:R-:W-:Y:S02]  /*3f80*/  @!P3 FSEL R11, R11, -INF , !P0 ;  /* 0xff8000000b0bb808 */ /* 0x000fe40004000000 */
[----:B------:R-:W-:Y:S01]  /*3f90*/  @!P3 FSEL R10, R10, -INF , !P2 ;  /* 0xff8000000a0ab808 */ /* 0x000fe20005000000 */
[----:B-1----:R-:W1:Y:S03]  /*3fa0*/  LDSM.16.M88.4 R4, [R175+-0x3800] ;  /* 0xffc80000af04783b */ /* 0x002e660000000200 */
[----:B------:R4:W2:Y:S01]  /*3fb0*/  MUFU.EX2 R124, R8 ;  /* 0x00000008007c7308 */ /* 0x0008a20000000800 */
[--C-:B------:R-:W-:Y:S01]  /*3fc0*/  FFMA.FTZ R11, R11, UR4, -R0.reuse ;  /* 0x000000040b0b7c23 */ /* 0x100fe20008010800 */
[--C-:B------:R-:W-:Y:S08]  /*3fd0*/  FFMA.FTZ R10, R10, UR4, -R0.reuse ;  /* 0x000000040a0a7c23 */ /* 0x100ff00008010800 */
[----:B------:R-:W-:Y:S01]  /*3fe0*/  MUFU.EX2 R128, R10 ;  /* 0x0000000a00807308 */ /* 0x000fe20000000800 */
[C---:B---3--:R-:W-:Y:S05]  /*3ff0*/  @!P3 VIADD R9, R100.reuse, 0x8 ;  /* 0x000000086409b836 */ /* 0x048fea0000000000 */
        /* <DEDUP_REMOVED lines=14> */
[----:B------:R-:W-:Y:S01]  /*40e0*/  @!P3 FSEL R15, R15, -INF , !P0 ;  /* 0xff8000000f0fb808 */ /* 0x000fe20004000000 */
[-C--:B-1----:R-:W-:Y:S03]  /*40f0*/  HMMA.16816.F32.BF16 R20, R108, R4.reuse, R20 ;  /* 0x000000046c14723c */ /* 0x082fe60000041814 */
[-C--:B------:R-:W-:Y:S01]  /*4100*/  @!P3 ISETP.GE.AND P0, PT, R9, R116.reuse, PT ;  /* 0x000000740900b20c */ /* 0x080fe20003f06270 */
[----:B------:R-:W-:Y:S03]  /*4110*/  FFMA.FTZ R15, R15, UR4, -R0 ;  /* 0x000000040f0f7c23 */ /* 0x000fe60008010800 */
[----:B------:R-:W-:Y:S01]  /*4120*/  MUFU.EX2 R126, R14 ;  /* 0x0000000e007e7308 */ /* 0x000fe20000000800 */
[C---:B------:R-:W-:Y:S04]  /*4130*/  HMMA.16816.F32.BF16 R24, R104.reuse, R4, R24 ;  /* 0x000000046818723c */ /* 0x040fe80000041818 */
[----:B------:R-:W-:Y:S02]  /*4140*/  @!P3 FSEL R16, R16, -INF , !P0 ;  /* 0xff8000001010b808 */ /* 0x000fe40004000000 */
[-C--:B------:R-:W-:Y:S03]  /*4150*/  HMMA.16816.F32.BF16 R28, R104, R6.reuse, R28 ;  /* 0x00000006681c723c */ /* 0x080fe6000004181c */
[----:B------:R-:W-:Y:S01]  /*4160*/  MUFU.EX2 R125, R15 ;  /* 0x0000000f007d7308 */ /* 0x000fe20000000800 */
[-C--:B------:R-:W-:Y:S02]  /*4170*/  @!P3 ISETP.GE.AND P0, PT, R8, R116.reuse, PT ;  /* 0x000000740800b20c */ /* 0x080fe40003f06270 */
[----:B--2---:R-:W-:Y:S01]  /*4180*/  F2FP.BF16.F32.PACK_AB R5, R198, R199 ;  /* 0x000000c7c605723e */ /* 0x004fe200000010ff */
[----:B------:R-:W-:Y:S04]  /*4190*/  HMMA.16816.F32.BF16 R32, R108, R6, R32 ;  /* 0x000000066c20723c */ /* 0x000fe80000041820 */
[----:B------:R1:W-:Y:S01]  /*41a0*/  STS [R189+0xe000], R5 ;  /* 0x00e00005bd007388 */ /* 0x0003e20000000800 */
[----:B------:R-:W-:Y:S01]  /*41b0*/  @!P3 FSEL R17, R17, -INF , !P0 ;  /* 0xff8000001111b808 */ /* 0x000fe20004000000 */
[C---:B------:R-:W-:Y:S01]  /*41c0*/  @!P3 VIADD R4, R100.reuse, 0x18 ;  /* 0x000000186404b836 */ /* 0x040fe20000000000 */
[-C--:B------:R-:W-:Y:S01]  /*41d0*/  @!P3 ISETP.GE.AND P0, PT, R9, R115.reuse, PT ;  /* 0x000000730900b20c */ /* 0x080fe20003f06270 */
[----:B------:R-:W-:Y:S03]  /*41e0*/  @!P3 VIADD R9, R100, 0x10 ;  /* 0x000000106409b836 */ /* 0x000fe60000000000 */
[----:B------:R-:W-:Y:S01]  /*41f0*/  @!P3 FSEL R18, R18, -INF , !P0 ;  /* 0xff8000001212b808 */ /* 0x000fe20004000000 */
[--C-:B------:R-:W-:Y:S01]  /*4200*/  FFMA.FTZ R16, R16, UR4, -R103.reuse ;  /* 0x0000000410107c23 */ /* 0x100fe20008010867 */
[-C--:B------:R-:W-:Y:S01]  /*4210*/  @!P3 ISETP.GE.AND P0, PT, R8, R115.reuse, PT ;  /* 0x000000730800b20c */ /* 0x080fe20003f06270 */
[C---:B------:R-:W-:Y:S02]  /*4220*/  @!P3 VIADD R8, R100.reuse, 0x11 ;  /* 0x000000116408b836 */ /* 0x040fe40000000000 */
[--C-:B------:R-:W-:Y:S01]  /*4230*/  FFMA.FTZ R17, R17, UR4, -R103.reuse ;  /* 0x0000000411117c23 */ /* 0x100fe20008010867 */
[----:B------:R-:W-:Y:S01]  /*4240*/  @!P3 VIADD R100, R100, 0x19 ;  /* 0x000000196464b836 */ /* 0x000fe20000000000 */
[----:B------:R-:W-:Y:S01]  /*4250*/  @!P3 FSEL R19, R19, -INF , !P0 ;  /* 0xff8000001313b808 */ /* 0x000fe20004000000 */
[--C-:B------:R-:W-:Y:S01]  /*4260*/  FFMA.FTZ R18, R18, UR4, -R102.reuse ;  /* 0x0000000412127c23 */ /* 0x100fe20008010866 */
[-C--:B------:R-:W-:Y:S01]  /*4270*/  @!P3 ISETP.GE.AND P0, PT, R9, R116.reuse, PT ;  /* 0x000000740900b20c */ /* 0x080fe20003f06270 */
[----:B------:R-:W-:Y:S02]  /*4280*/  MUFU.EX2 R201, R16 ;  /* 0x0000001000c97308 */ /* 0x000fe40000000800 */
[--C-:B------:R-:W-:Y:S01]  /*4290*/  FFMA.FTZ R19, R19, UR4, -R102.reuse ;  /* 0x0000000413137c23 */ /* 0x100fe20008010866 */
[----:B------:R-:W-:Y:S02]  /*42a0*/  @!P3 FSEL R20, R20, -INF , !P0 ;  /* 0xff8000001414b808 */ /* 0x000fe40004000000 */
[----:B------:R-:W-:Y:S05]  /*42b0*/  @!P3 ISETP.GE.AND P0, PT, R8, R116, PT ;  /* 0x000000740800b20c */ /* 0x000fea0003f06270 */
[----:B------:R-:W2:Y:S01]  /*42c0*/  MUFU.EX2 R197, R17 ;  /* 0x0000001100c57308 */ /* 0x000ea20000000800 */
[----:B------:R-:W-:Y:S01]  /*42d0*/  @!P3 FSEL R21, R21, -INF , !P0 ;  /* 0xff8000001515b808 */ /* 0x000fe20004000000 */
[--C-:B------:R-:W-:Y:S01]  /*42e0*/  FFMA.FTZ R20, R20, UR4, -R103.reuse ;  /* 0x0000000414147c23 */ /* 0x100fe20008010867 */
[-C--:B------:R-:W-:Y:S02]  /*42f0*/  @!P3 ISETP.GE.AND P0, PT, R9, R115.reuse, PT ;  /* 0x000000730900b20c */ /* 0x080fe40003f06270 */
[----:B-1----:R-:W-:Y:S01]  /*4300*/  F2FP.BF16.F32.PACK_AB R5, R123, R124 ;  /* 0x0000007c7b05723e */ /* 0x002fe200000010ff */
[----:B------:R-:W-:Y:S01]  /*4310*/  FFMA.FTZ R21, R21, UR4, -R103 ;  /* 0x0000000415157c23 */ /* 0x000fe20008010867 */
[----:B------:R-:W-:Y:S03]  /*4320*/  @!P3 FSEL R22, R22, -INF , !P0 ;  /* 0xff8000001616b808 */ /* 0x000fe60004000000 */
[----:B------:R-:W-:Y:S01]  /*4330*/  MUFU.EX2 R205, R18 ;  /* 0x0000001200cd7308 */ /* 0x000fe20000000800 */
[----:B------:R-:W-:Y:S01]  /*4340*/  @!P3 ISETP.GE.AND P0, PT, R8, R115, PT ;  /* 0x000000730800b20c */ /* 0x000fe20003f06270 */
[--C-:B------:R-:W-:Y:S03]  /*4350*/  FFMA.FTZ R22, R22, UR4, -R102.reuse ;  /* 0x0000000416167c23 */ /* 0x100fe60008010866 */
[----:B------:R-:W-:Y:S02]  /*4360*/  @!P3 FSEL R23, R23, -INF , !P0 ;  /* 0xff8000001717b808 */ /* 0x000fe40004000000 */
[-C--:B------:R-:W-:Y:S03]  /*4370*/  @!P3 ISETP.GE.AND P0, PT, R9, R114.reuse, PT ;  /* 0x000000720900b20c */ /* 0x080fe60003f06270 */
[----:B------:R-:W1:Y:S01]  /*4380*/  MUFU.EX2 R204, R19 ;  /* 0x0000001300cc7308 */ /* 0x000e620000000800 */
[----:B--2---:R-:W-:Y:S01]  /*4390*/  F2FP.BF16.F32.PACK_AB R7, R197, R201 ;  /* 0x000000c9c507723e */ /* 0x004fe200000010ff */
[----:B------:R-:W-:Y:S01]  /*43a0*/  FFMA.FTZ R23, R23, UR4, -R102 ;  /* 0x0000000417177c23 */ /* 0x000fe20008010866 */
[----:B------:R-:W-:Y:S02]  /*43b0*/  @!P3 FSEL R24, R24, -INF , !P0 ;  /* 0xff8000001818b808 */ /* 0x000fe40004000000 */
[-C--:B------:R-:W-:Y:S05]  /*43c0*/  @!P3 ISETP.GE.AND P0, PT, R8, R114.reuse, PT ;  /* 0x000000720800b20c */ /* 0x080fea0003f06270 */
[----:B------:R-:W-:Y:S01]  /*43d0*/  MUFU.EX2 R134, R20 ;  /* 0x0000001400867308 */ /* 0x000fe20000000800 */
[----:B------:R-:W-:Y:S01]  /*43e0*/  @!P3 FSEL R25, R25, -INF , !P0 ;  /* 0xff8000001919b808 */ /* 0x000fe20004000000 */
[--C-:B------:R-:W-:Y:S01]  /*43f0*/  FFMA.FTZ R24, R24, UR4, -R101.reuse ;  /* 0x0000000418187c23 */ /* 0x100fe20008010865 */
[-C--:B------:R-:W-:Y:S03]  /*4400*/  @!P3 ISETP.GE.AND P0, PT, R9, R113.reuse, PT ;  /* 0x000000710900b20c */ /* 0x080fe60003f06270 */
[--C-:B------:R-:W-:Y:S01]  /*4410*/  FFMA.FTZ R25, R25, UR4, -R101.reuse ;  /* 0x0000000419197c23 */ /* 0x100fe20008010865 */
[----:B------:R-:W-:Y:S03]  /*4420*/  @!P3 FSEL R26, R26, -INF , !P0 ;  /* 0xff8000001a1ab808 */ /* 0x000fe60004000000 */
[----:B------:R-:W2:Y:S01]  /*4430*/  MUFU.EX2 R135, R21 ;  /* 0x0000001500877308 */ /* 0x000ea20000000800 */
[----:B------:R-:W-:Y:S02]  /*4440*/  @!P3 ISETP.GE.AND P0, PT, R8, R113, PT ;  /* 0x000000710800b20c */ /* 0x000fe40003f06270 */
[----:B-1----:R-:W-:Y:S01]  /*4450*/  F2FP.BF16.F32.PACK_AB R6, R204, R205 ;  /* 0x000000cdcc06723e */ /* 0x002fe200000010ff */
[--C-:B------:R-:W-:Y:S01]  /*4460*/  FFMA.FTZ R26, R26, UR4, -R0.reuse ;  /* 0x000000041a1a7c23 */ /* 0x100fe20008010800 */
[----:B------:R-:W-:Y:S02]  /*4470*/  @!P3 FSEL R27, R27, -INF , !P0 ;  /* 0xff8000001b1bb808 */ /* 0x000fe40004000000 */
[-C--:B------:R-:W-:Y:S03]  /*4480*/  @!P3 ISETP.GE.AND P0, PT, R4, R114.reuse, PT ;  /* 0x000000720400b20c */ /* 0x080fe60003f06270 */
[----:B------:R-:W-:Y:S01]  /*4490*/  MUFU.EX2 R203, R22 ;  /* 0x0000001600cb7308 */ /* 0x000fe20000000800 */
[--C-:B------:R-:W-:Y:S01]  /*44a0*/  FFMA.FTZ R27, R27, UR4, -R0.reuse ;  /* 0x000000041b1b7c23 */ /* 0x100fe20008010800 */
[----:B------:R-:W-:Y:S02]  /*44b0*/  @!P3 FSEL R28, R28, -INF , !P0 ;  /* 0xff8000001c1cb808 */ /* 0x000fe40004000000 */
[----:B------:R-:W-:Y:S06]  /*44c0*/  @!P3 ISETP.GE.AND P0, PT, R100, R114, PT ;  /* 0x000000726400b20c */ /* 0x000fec0003f06270 */
        /* <DEDUP_REMOVED lines=14> */
[-C--:B------:R-:W-:Y:S02]  /*45b0*/  @!P3 ISETP.GE.AND P0, PT, R4, R115.reuse, PT ;  /* 0x000000730400b20c */ /* 0x080fe40003f06270 */
        /* <DEDUP_REMOVED lines=27> */
[----:B------:R3:W-:Y:S04]  /*4770*/  STS [R191+0xf400], R6 ;  /* 0x00f40006bf007388 */ /* 0x0007e80000000800 */
[----:B------:R-:W-:Y:S01]  /*4780*/  MUFU.EX2 R120, R26 ;  /* 0x0000001a00787308 */ /* 0x000fe20000000800 */
[----:B------:R-:W-:Y:S01]  /*4790*/  F2FP.BF16.F32.PACK_AB R0, R129, R130 ;  /* 0x000000828100723e */ /* 0x000fe200000010ff */
[----:B------:R4:W-:Y:S08]  /*47a0*/  STS [R188+0xe000], R5 ;  /* 0x00e00005bc007388 */ /* 0x0009f00000000800 */
[----:B------:R-:W3:Y:S01]  /*47b0*/  MUFU.EX2 R119, R27 ;  /* 0x0000001b00777308 */ /* 0x000ee20000000800 */
[----:B-1----:R-:W-:Y:S09]  /*47c0*/  F2FP.BF16.F32.PACK_AB R4, R202, R203 ;  /* 0x000000cbca04723e */ /* 0x002ff200000010ff */
[----:B------:R-:W-:Y:S01]  /*47d0*/  MUFU.EX2 R112, R28 ;  /* 0x0000001c00707308 */ /* 0x000fe20000000800 */
[----:B--2---:R-:W-:Y:S01]  /*47e0*/  F2FP.BF16.F32.PACK_AB R7, R117, R118 ;  /* 0x000000767507723e */ /* 0x004fe200000010ff */
[----:B------:R1:W-:Y:S04]  /*47f0*/  STS [R188+0xe400], R4 ;  /* 0x00e40004bc007388 */ /* 0x0003e80000000800 */
[----:B------:R2:W-:Y:S04]  /*4800*/  STS [R190+0xe000], R0 ;  /* 0x00e00000be007388 */ /* 0x0005e80000000800 */
[----:B------:R-:W1:Y:S01]  /*4810*/  MUFU.EX2 R111, R101 ;  /* 0x00000065006f7308 */ /* 0x000e620000000800 */
[----:B---3--:R-:W-:Y:S02]  /*4820*/  F2FP.BF16.F32.PACK_AB R6, R119, R120 ;  /* 0x000000787706723e */ /* 0x008fe400000010ff */
[----:B----4-:R-:W-:Y:S07]  /*4830*/  F2FP.BF16.F32.PACK_AB R5, R131, R133 ;  /* 0x000000858305723e */ /* 0x010fee00000010ff */
[----:B------:R-:W2:Y:S01]  /*4840*/  MUFU.EX2 R114, R30 ;  /* 0x0000001e00727308 */ /* 0x000ea20000000800 */
[----:B------:R-:W-:Y:S04]  /*4850*/  STS [R190+0xe400], R5 ;  /* 0x00e40005be007388 */ /* 0x000fe80000000800 */
[----:B------:R-:W-:Y:S04]  /*4860*/  STS [R188+0xf000], R7 ;  /* 0x00f00007bc007388 */ /* 0x000fe80000000800 */
[----:B------:R-:W-:Y:S01]  /*4870*/  STS [R188+0xf400], R6 ;  /* 0x00f40006bc007388 */ /* 0x000fe20000000800 */
[----:B-1----:R-:W-:Y:S02]  /*4880*/  F2FP.BF16.F32.PACK_AB R4, R111, R112 ;  /* 0x000000706f04723e */ /* 0x002fe400000010ff */
[----:B--2---:R-:W-:Y:S03]  /*4890*/  F2FP.BF16.F32.PACK_AB R0, R110, R114 ;  /* 0x000000726e00723e */ /* 0x004fe600000010ff */
[----:B------:R-:W-:Y:S04]  /*48a0*/  STS [R190+0xf000], R4 ;  /* 0x00f00004be007388 */ /* 0x000fe80000000800 */
        /* <DEDUP_REMOVED lines=88> */
[----:B------:R-:W-:Y:S04]  /*4e30*/  LOP3.LUT R0, R183, 0x1, RZ, 0xc0, !PT ;  /* 0x00000001b7007812 */ /* 0x000fe800078ec0ff */
[----:B------:R-:W-:Y:S01]  /*4e40*/  ISETP.NE.U32.AND P2, PT, R0, 0x1, PT ;  /* 0x000000010000780c */ /* 0x000fe20003f45070 */
[----:B------:R-:W-:Y:S02]  /*4e50*/  IMAD.MOV.U32 R0, RZ, RZ, -0x2000 ;  /* 0xffffe000ff007424 */ /* 0x000fe400078e00ff */
[----:B------:R-:W2:Y:S03]  /*4e60*/  LDC R34, c[0x0][0x244] ;  /* 0x00009100ff227b82 */ /* 0x000ea60000000800 */
[----:B------:R-:W-:Y:S05]  /*4e70*/  SEL R0, R0, 0x2000, !P2 ;  /* 0x0000200000007807 */ /* 0x000fea0005000000 */
[--C-:B------:R-:W-:Y:S02]  /*4e80*/  IMAD.IADD R193, R193, 0x1, R0.reuse ;  /* 0x00000001c1c17824 */ /* 0x100fe400078e0200 */
[----:B------:R-:W-:Y:S02]  /*4e90*/  IMAD.IADD R169, R169, 0x1, R0 ;  /* 0x00000001a9a97824 */ /* 0x000fe400078e0200 */
[C---:B-1----:R-:W-:Y:S05]  /*4ea0*/  IMAD.U32 R4, R23.reuse, -0x40, RZ ;  /* 0xffffffc017047824 */ /* 0x042fea00078e00ff */
[C---:B------:R-:W-:Y:S04]  /*4eb0*/  LEA R5, P0, R4.reuse, R186, 0x1 ;  /* 0x000000ba04057211 */ /* 0x040fe800078008ff */
[----:B------:R-:W-:Y:S01]  /*4ec0*/  LEA.HI.X.SX32 R4, R4, R187, 0x1, P0 ;  /* 0x000000bb04047211 */ /* 0x000fe200000f0eff */
[----:B------:R-:W-:Y:S04]  /*4ed0*/  IMAD.MOV.U32 R186, RZ, RZ, R5 ;  /* 0x000000ffffba7224 */ /* 0x000fe800078e0005 */
[----:B------:R-:W-:Y:S01]  /*4ee0*/  IMAD.MOV.U32 R187, RZ, RZ, R4 ;  /* 0x000000ffffbb7224 */ /* 0x000fe200078e0004 */
[C---:B------:R-:W-:Y:S04]  /*4ef0*/  LEA R4, P0, R23.reuse, R186, 0x6 ;  /* 0x000000ba17047211 */ /* 0x040fe800078030ff */
[----:B------:R-:W-:Y:S01]  /*4f00*/  @!PT LDS RZ, [RZ] ;  /* 0x00000000fffff984 */ /* 0x000fe20000000800 */
[----:B------:R-:W-:Y:S01]  /*4f10*/  @!PT LDS RZ, [RZ] ;  /* 0x00000000fffff984 */ /* 0x000fe20000000800 */
[----:B------:R-:W-:Y:S01]  /*4f20*/  @!PT LDS RZ, [RZ] ;  /* 0x00000000fffff984 */ /* 0x000fe20000000800 */
[----:B------:R1:W-:Y:S01]  /*4f30*/  LDGSTS.E.BYPASS.LTC128B.128 [R193], desc[UR12][R186.64] ;  /* 0x00000000bac17fae */ /* 0x0003e2000b901d4c */
[----:B--2---:R-:W-:Y:S05]  /*4f40*/  LEA.HI.X R5, R23, R187, R34, 0x6, P0 ;  /* 0x000000bb17057211 */ /* 0x004fea00000f3422 */
[----:B------:R1:W-:Y:S04]  /*4f50*/  LDGSTS.E.BYPASS.LTC128B.128 [R193+0x1000], desc[UR12][R4.64] ;  /* 0x0100000004c17fae */ /* 0x0003e8000b901d4c */
[----:B------:R-:W0:Y:S02]  /*4f60*/  LDGDEPBAR ;  /* 0x00000000000079af */ /* 0x000e240000000000 */
.L_x_104:
[----:B------:R-:W-:Y:S01]  /*4f70*/  F2FP.BF16.F32.PACK_AB R0, R32, R33 ;  /* 0x000000212000723e */ /* 0x000fe200000010ff */
[----:B------:R2:W-:Y:S01]  /*4f80*/  STS [R189+0xa000], R6 ;  /* 0x00a00006bd007388 */ /* 0x0005e20000000800 */
[C---:B-----5:R-:W-:Y:S01]  /*4f90*/  FADD.FTZ R8, -R105.reuse, R8 ;  /* 0x0000000869087221 */ /* 0x060fe20000010100 */
[----:B------:R-:W-:Y:S01]  /*4fa0*/  FADD.FTZ R9, -R105, R9 ;  /* 0x0000000969097221 */ /* 0x000fe20000010100 */
[----:B------:R-:W-:Y:S01]  /*4fb0*/  FADD.FTZ R11, -R104, R11 ;  /* 0x0000000b680b7221 */ /* 0x000fe20000010100 */
[----:B------:R3:W-:Y:S01]  /*4fc0*/  STS [R189+0xa400], R7 ;  /* 0x00a40007bd007388 */ /* 0x0007e20000000800 */
[----:B-1----:R-:W-:Y:S01]  /*4fd0*/  FMUL.FTZ R5, R124, R8 ;  /* 0x000000087c057220 */ /* 0x002fe20000410000 */
        /* <DEDUP_REMOVED lines=22> */
[----:B--2---:R-:W-:Y:S01]  /*5140*/  FMUL.FTZ R6, R119, R27 ;  /* 0x0000001b77067220 */ /* 0x004fe20000410000 */
[----:B---3--:R-:W-:Y:S01]  /*5150*/  FMUL.FTZ R7, R121, R13 ;  /* 0x0000000d79077220 */ /* 0x008fe20000410000 */
[----:B------:R-:W-:Y:S01]  /*5160*/  FADD.FTZ R28, -R105, R28 ;  /* 0x0000001c691c7221 */ /* 0x000fe20000010100 */
[----:B------:R-:W-:Y:S01]  /*5170*/  FADD.FTZ R30, -R104, R30 ;  /* 0x0000001e681e7221 */ /* 0x000fe20000010100 */
[----:B------:R-:W-:Y:S01]  /*5180*/  F2FP.BF16.F32.PACK_AB R17, R19, R22 ;  /* 0x000000161311723e */ /* 0x000fe200000010ff */
[----:B------:R-:W-:Y:S01]  /*5190*/  FMUL.FTZ R8, R111, R29 ;  /* 0x0000001d6f087220 */ /* 0x000fe20000410000 */
[----:B-1----:R-:W-:Y:S01]  /*51a0*/  F2FP.BF16.F32.PACK_AB R0, R4, R5 ;  /* 0x000000050400723e */ /* 0x002fe200000010ff */
        /* <DEDUP_REMOVED lines=92> */
[----:B------:R1:W-:Y:S01]  /*5770*/  LDGSTS.E.BYPASS.LTC128B.128 [R120+0x4000], desc[UR12][R184.64] ;  /* 0x04000000b8787fae */ /* 0x0003e2000b901d4c */
[----:B--2---:R-:W-:Y:S05]  /*5780*/  LEA.HI.X R5, R5, R185, R6, 0x6, P0 ;  /* 0x000000b905057211 */ /* 0x004fea00000f3406 */
[----:B------:R1:W-:Y:S04]  /*5790*/  LDGSTS.E.BYPASS.LTC128B.128 [R120+0x5000], desc[UR12][R4.64] ;  /* 0x0500000004787fae */ /* 0x0003e8000b901d4c */
[----:B------:R-:W0:Y:S02]  /*57a0*/  LDGDEPBAR ;  /* 0x00000000000079af */ /* 0x000e240000000000 */
.L_x_105:
[----:B------:R-:W-:Y:S01]  /*57b0*/  LDSM.16.M88.4 R16, [R173] ;  /* 0x00000000ad10783b */ /* 0x000fe20000000200 */
[--C-:B------:R-:W-:Y:S01]  /*57c0*/  IMAD.IADD R0, R179, 0x1, R132.reuse ;  /* 0x00000001b3007824 */ /* 0x100fe200078e0284 */
[----:B------:R-:W-:Y:S01]  /*57d0*/  LEA R195, P0, R226, R118, 0x2 ;  /* 0x00000076e2c37211 */ /* 0x000fe200078010ff */
[----:B------:R-:W-:Y:S01]  /*57e0*/  IMAD.IADD R116, R173, 0x1, R132 ;  /* 0x00000001ad747824 */ /* 0x000fe200078e0284 */
[----:B------:R-:W1:Y:S01]  /*57f0*/  LDSM.16.MT88.4 R8, [R3+0x2000] ;  /* 0x002000000308783b */ /* 0x000e620000004200 */
[----:B------:R-:W-:Y:S01]  /*5800*/  IMAD.IADD R117, R132, 0x1, R171 ;  /* 0x0000000184757824 */ /* 0x000fe200078e02ab */
[----:B------:R-:W-:Y:S02]  /*5810*/  LEA.HI.X.SX32 R194, R226, R119, 0x2, P0 ;  /* 0x00000077e2c27211 */ /* 0x000fe400000f16ff */
[----:B------:R-:W2:Y:S04]  /*5820*/  LDSM.16.MT88.4 R20, [R0] ;  /* 0x000000000014783b */ /* 0x000ea80000004200 */
[----:B------:R-:W-:Y:S04]  /*5830*/  LDSM.16.M88.4 R24, [R171] ;  /* 0x00000000ab18783b */ /* 0x000fe80000000200 */
        /* <DEDUP_REMOVED lines=62> */
[----:B------:R-:W-:Y:S03]  /*5c20*/  IMAD.IADD R0, R132, 0x1, R168 ;  /* 0x0000000184007824 */ /* 0x000fe600078e02a8 */
[----:B------:R1:W5:Y:S01]  /*5c30*/  @P6 LDG.E R207, desc[UR12][R22.64+0xa0] ;  /* 0x0000a00c16cf6981 */ /* 0x000362000c1e1900 */
[-C--:B------:R-:W-:Y:S03]  /*5c40*/  LEA.HI.X.SX32 R25, R214, R21.reuse, 0x2, P2 ;  /* 0x00000015d6197211 */ /* 0x080fe600010f16ff */
[----:B------:R2:W-:Y:S04]  /*5c50*/  REDG.E.ADD.F32.FTZ.RN.STRONG.GPU desc[UR12][R20.64], R4 ;  /* 0x00000004140079a6 */ /* 0x0005e8000c10f38c */
[----:B------:R3:W-:Y:S04]  /*5c60*/  REDG.E.ADD.F32.FTZ.RN.STRONG.GPU desc[UR12][R24.64], R5 ;  /* 0x00000005180079a6 */ /* 0x0007e8000c10f38c */
[----:B------:R-:W-:Y:S01]  /*5c70*/  LDSM.16.MT88.4 R28, [R2+0xa800] ;  /* 0x00a80000021c783b */ /* 0x000fe20000004200 */
[CC--:B-1----:R-:W-:Y:S04]  /*5c80*/  LEA R22, P0, R215.reuse, R20.reuse, 0x2 ;  /* 0x00000014d7167211 */ /* 0x0c2fe800078010ff */
[-C--:B------:R-:W-:Y:S02]  /*5c90*/  LEA.HI.X.SX32 R23, R215, R21.reuse, 0x2, P0 ;  /* 0x00000015d7177211 */ /* 0x080fe400000f16ff */
[CC--:B--2---:R-:W-:Y:S02]  /*5ca0*/  LEA R4, P2, R225.reuse, R20.reuse, 0x2 ;  /* 0x00000014e1047211 */ /* 0x0c4fe400078410ff */
[CC--:B------:R-:W-:Y:S01]  /*5cb0*/  LEA R26, P0, R224.reuse, R20.reuse, 0x2 ;  /* 0x00000014e01a7211 */ /* 0x0c0fe200078010ff */
[----:B------:R1:W-:Y:S01]  /*5cc0*/  REDG.E.ADD.F32.FTZ.RN.STRONG.GPU desc[UR12][R22.64], R6 ;  /* 0x00000006160079a6 */ /* 0x0003e2000c10f38c */
[-C--:B---3--:R-:W-:Y:S02]  /*5cd0*/  LEA.HI.X.SX32 R5, R225, R21.reuse, 0x2, P2 ;  /* 0x00000015e1057211 */ /* 0x088fe400010f16ff */
[-C--:B------:R-:W-:Y:S03]  /*5ce0*/  LEA.HI.X.SX32 R27, R224, R21.reuse, 0x2, P0 ;  /* 0x00000015e01b7211 */ /* 0x080fe600000f16ff */
        /* <DEDUP_REMOVED lines=69> */
[C---:B--2---:R-:W-:Y:S01]  /*6140*/  LOP3.LUT R0, R183.reuse, 0x1, RZ, 0xc0, !PT ;  /* 0x00000001b7007812 */ /* 0x044fe200078ec0ff */
[-C--:B------:R-:W-:Y:S03]  /*6150*/  HMMA.16816.F32.BF16 R84, R8, R4.reuse, R84 ;  /* 0x000000040854723c */ /* 0x080fe60000041854 */
[----:B------:R-:W-:Y:S02]  /*6160*/  ISETP.NE.U32.AND P0, PT, R0, 0x1, PT ;  /* 0x000000010000780c */ /* 0x000fe40003f05070 */
[C---:B------:R-:W-:Y:S01]  /*6170*/  VIADD R0, R168.reuse, 0xffffe000 ;  /* 0xffffe000a8007836 */ /* 0x040fe20000000000 */
        /* <DEDUP_REMOVED lines=71> */
[----:B------:R1:W-:Y:S01]  /*65f0*/  STS [R248], R13 ;  /* 0x0000000df8007388 */ /* 0x0003e20000000800 */
[----:B------:R-:W-:Y:S02]  /*6600*/  F2FP.BF16.F32.PACK_AB R6, R6, R90 ;  /* 0x0000005a0606723e */ /* 0x000fe400000010ff */
[----:B------:R-:W-:Y:S01]  /*6610*/  F2FP.BF16.F32.PACK_AB R0, R0, R92 ;  /* 0x0000005c0000723e */ /* 0x000fe200000010ff */
[----:B------:R-:W-:Y:S01]  /*6620*/  STS [R251], R12 ;  /* 0x0000000cfb007388 */ /* 0x000fe20000000800 */
        /* <DEDUP_REMOVED lines=66> */
.L_x_107:
        /* <DEDUP_REMOVED lines=13> */
.L_x_108:
[----:B------:R1:W-:Y:S01]  /*6b20*/  STS [R247+0x6000], R60 ;  /* 0x0060003cf7007388 */ /* 0x0003e20000000800 */
[--C-:B------:R-:W-:Y:S01]  /*6b30*/  SHF.R.S32.HI R9, RZ, 0x1f, R242.reuse ;  /* 0x0000001fff097819 */ /* 0x100fe200000114f2 */
[----:B------:R-:W-:Y:S01]  /*6b40*/  IMAD.MOV.U32 R8, RZ, RZ, R242 ;  /* 0x000000ffff087224 */ /* 0x000fe200078e00f2 */
[----:B------:R-:W-:Y:S01]  /*6b50*/  SHF.R.S32.HI R24, RZ, 0x1f, R236 ;  /* 0x0000001fff187819 */ /* 0x000fe200000114ec */
[----:B------:R1:W-:Y:S01]  /*6b60*/  STS [R247+0x6400], R62 ;  /* 0x0064003ef7007388 */ /* 0x0003e20000000800 */
[----:B------:R-:W-:Y:S01]  /*6b70*/  IMAD R0, R229, -0x80, R192 ;  /* 0xffffff80e5007824 */ /* 0x000fe200078e02c0 */
[----:B------:R-:W-:Y:S01]  /*6b80*/  ULDC.64 UR4, c[0x0][0x468] ;  /* 0x00011a0000047ab9 */ /* 0x000fe20000000a00 */
[-C--:B------:R-:W-:Y:S01]  /*6b90*/  IMAD.WIDE.U32 R6, R236, R4.reuse, R8 ;  /* 0x00000004ec067225 */ /* 0x080fe200078e0008 */
[----:B------:R-:W-:Y:S01]  /*6ba0*/  BAR.SYNC.DEFER_BLOCKING 0x0 ;  /* 0x0000000000007b1d */ /* 0x000fe20000010000 */
[----:B------:R-:W-:Y:S02]  /*6bb0*/  SHF.R.S32.HI R27, RZ, 0x1f, R216 ;  /* 0x0000001fff1b7819 */ /* 0x000fe400000114d8 */
[----:B------:R-:W-:Y:S01]  /*6bc0*/  IMAD R10, R24, R4, RZ ;  /* 0x00000004180a7224 */ /* 0x000fe200078e02ff */
[C---:B------:R-:W-:Y:S01]  /*6bd0*/  ISETP.GE.AND P4, PT, R216.reuse, R0, PT ;  /* 0x00000000d800720c */ /* 0x040fe20003f86270 */
[----:B------:R-:W-:Y:S01]  /*6be0*/  VIADD R13, R216, 0x20 ;  /* 0x00000020d80d7836 */ /* 0x000fe20000000000 */
[----:B------:R-:W-:Y:S01]  /*6bf0*/  IADD3 R6, P0, R11, R6, RZ ;  /* 0x000000060b067210 */ /* 0x000fe20007f1e0ff */
[----:B------:R-:W-:Y:S01]  /*6c00*/  IMAD R10, R236, R5, R10 ;  /* 0x00000005ec0a7224 */ /* 0x000fe200078e020a */
[----:B------:R-:W3:Y:S01]  /*6c10*/  S2R R41, SR_CTAID.Z ;  /* 0x0000000000297919 */ /* 0x000ee20000002700 */
[C---:B------:R-:W-:Y:S01]  /*6c20*/  VIADD R11, R216.reuse, 0x60 ;  /* 0x00000060d80b7836 */ /* 0x040fe20000000000 */
[----:B------:R-:W-:Y:S01]  /*6c30*/  ISETP.GE.AND P3, PT, R13, R0, PT ;  /* 0x000000000d00720c */ /* 0x000fe20003f66270 */
[----:B------:R-:W-:Y:S01]  /*6c40*/  BSSY B0, `(.L_x_109) ;  /* 0x000001a000007945 */ /* 0x000fe20003800000 */
[----:B------:R-:W-:-:S02]  /*6c50*/  IADD3 R13, R216, 0x40, RZ ;  /* 0x00000040d80d7810 */ /* 0x000fc40007ffe0ff */
[----:B------:R-:W-:Y:S02]  /*6c60*/  IADD3.X R7, R12, R7, R10, P0, !PT ;  /* 0x000000070c077210 */ /* 0x000fe400007fe40a */
[-C--:B------:R-:W-:Y:S02]  /*6c70*/  ISETP.GE.AND P2, PT, R13, R0.reuse, PT ;  /* 0x000000000d00720c */ /* 0x080fe40003f46270 */
[----:B------:R-:W-:Y:S01]  /*6c80*/  ISETP.GE.AND P1, PT, R11, R0, PT ;  /* 0x000000000b00720c */ /* 0x000fe20003f26270 */
        /* <DEDUP_REMOVED lines=21> */
.L_x_110:
[----:B------:R-:W-:Y:S05]  /*6de0*/  BSYNC B0 ;  /* 0x0000000000007941 */ /* 0x000fea0003800000 */
.L_x_109:
        /* <DEDUP_REMOVED lines=14> */
.L_x_112:
[----:B------:R-:W-:Y:S05]  /*6ed0*/  BSYNC B0 ;  /* 0x0000000000007941 */ /* 0x000fea0003800000 */
.L_x_111:
        /* <DEDUP_REMOVED lines=15> */
.L_x_114:
[----:B------:R-:W-:Y:S05]  /*6fd0*/  BSYNC B0 ;  /* 0x0000000000007941 */ /* 0x000fea0003800000 */
.L_x_113:
        /* <DEDUP_REMOVED lines=14> */
.L_x_116:
[----:B------:R-:W-:Y:S05]  /*70c0*/  BSYNC B0 ;  /* 0x0000000000007941 */ /* 0x000fea0003800000 */
.L_x_115:
        /* <DEDUP_REMOVED lines=23> */
.L_x_118:
[----:B------:R-:W-:Y:S05]  /*7240*/  BSYNC B0 ;  /* 0x0000000000007941 */ /* 0x000fea0003800000 */
.L_x_117:
        /* <DEDUP_REMOVED lines=14> */
.L_x_120:
[----:B------:R-:W-:Y:S05]  /*7330*/  BSYNC B0 ;  /* 0x0000000000007941 */ /* 0x000fea0003800000 */
.L_x_119:
        /* <DEDUP_REMOVED lines=14> */
.L_x_122:
[----:B------:R-:W-:Y:S05]  /*7420*/  BSYNC B0 ;  /* 0x0000000000007941 */ /* 0x000fea0003800000 */
.L_x_121:
        /* <DEDUP_REMOVED lines=13> */
.L_x_103:
[----:B------:R-:W-:Y:S05]  /*7500*/  BSYNC B1 ;  /* 0x0000000000017941 */ /* 0x000fea0003800000 */
.L_x_81:
[----:B------:R-:W1:Y:S02]  /*7510*/  LDC R0, c[0x0][0xc] ;  /* 0x00000300ff007b82 */ /* 0x000e640000000800 */
[----:B-1----:R-:W-:-:S04]  /*7520*/  IADD3 R229, R0, R229, RZ ;  /* 0x000000e500e57210 */ /* 0x002fc80007ffe0ff */
[----:B------:R-:W-:-:S13]  /*7530*/  ISETP.GE.AND P0, PT, R229, UR10, PT ;  /* 0x0000000ae5007c0c */ /* 0x000fda000bf06270 */
[----:B------:R-:W-:Y:S05]  /*7540*/  @P0 BRA `(.L_x_123) ;  /* 0x0000000000040947 */ /* 0x000fea0003800000 */
[----:B------:R-:W-:Y:S05]  /*7550*/  BRA `(.L_x_124) ;  /* 0xffffff9400087947 */ /* 0x000fea000383ffff */
.L_x_123:
[----:B------:R-:W-:Y:S05]  /*7560*/  EXIT ;  /* 0x000000000000794d */ /* 0x000fea0003800000 */
.L_x_125:
        /* <DEDUP_REMOVED lines=9> */
.L_x_1257:


//--------------------- .text._ZN5flash44flash_bwd_dq_dk_dv_loop_seqk_parallel_kernelI23Flash_bwd_kernel_traitsILi64ELi64ELi128ELi8ELi2ELi4ELi4ELb1ELb0EN7cutlass10bfloat16_tE19Flash_kernel_traitsILi64ELi64ELi128ELi8ES3_EELb0ELb1ELb0ELb1ELb0ELb0ELb0EEEvNS_16Flash_bwd_paramsE --------------------------
	.section	.text._ZN5flash44flash_bwd_dq_dk_dv_loop_seqk_parallel_kernelI23Flash_bwd_kernel_traitsILi64ELi64ELi128ELi8ELi2ELi4ELi4ELb1ELb0EN7cutlass10bfloat16_tE19Flash_kernel_traitsILi64ELi64ELi128ELi8ES3_EELb0ELb1ELb0ELb1ELb0ELb0ELb0EEEvNS_16Flash_bwd_paramsE,"ax",@progbits
	.align	128
        .global         _ZN5flash44flash_bwd_dq_dk_dv_loop_seqk_parallel_kernelI23Flash_bwd_kernel_traitsILi64ELi64ELi128ELi8ELi2ELi4ELi4ELb1ELb0EN7cutlass10bfloat16_tE19Flash_kernel_traitsILi64ELi64ELi128ELi8ES3_EELb0ELb1ELb0ELb1ELb0ELb0ELb0EEEvNS_16Flash_bwd_paramsE
        .type           _ZN5flash44flash_bwd_dq_dk_dv_loop_seqk_parallel_kernelI23Flash_bwd_kernel_traitsILi64ELi64ELi128ELi8ELi2ELi4ELi4ELb1ELb0EN7cutlass10bfloat16_tE19Flash_kernel_traitsILi64ELi64ELi128ELi8ES3_EELb0ELb1ELb0ELb1ELb0ELb0ELb0EEEvNS_16Flash_bwd_paramsE,@function
        .size           _ZN5flash44flash_bwd_dq_dk_dv_loop_seqk_parallel_kernelI23Flash_bwd_kernel_traitsILi64ELi64ELi128ELi8ELi2ELi4ELi4ELb1ELb0EN7cutlass10bfloat16_tE19Flash_kernel_traitsILi64ELi64ELi128ELi8ES3_EELb0ELb1ELb0ELb1ELb0ELb0ELb0EEEvNS_16Flash_bwd_paramsE,(.L_x_1258 - _ZN5flash44flash_bwd_dq_dk_dv_loop_seqk_parallel_kernelI23Flash_bwd_kernel_traitsILi64ELi64ELi128ELi8ELi2ELi4ELi4ELb1ELb0EN7cutlass10bfloat16_tE19Flash_kernel_traitsILi64ELi64ELi128ELi8ES3_EELb0ELb1ELb0ELb1ELb0ELb0ELb0EEEvNS_16Flash_bwd_paramsE)
        .other          _ZN5flash44flash_bwd_dq_dk_dv_loop_seqk_parallel_kernelI23Flash_bwd_kernel_traitsILi64ELi64ELi128ELi8ELi2ELi4ELi4ELb1ELb0EN7cutlass10bfloat16_tE19Flash_kernel_traitsILi64ELi64ELi128ELi8ES3_EELb0ELb1ELb0ELb1ELb0ELb0ELb0EEEvNS_16Flash_bwd_paramsE,@"STO_CUDA_ENTRY STV_DEFAULT"
_ZN5flash44flash_bwd_dq_dk_dv_loop_seqk_parallel_kernelI23Flash_bwd_kernel_traitsILi64ELi64ELi128ELi8ELi2ELi4ELi4ELb1ELb0EN7cutlass10bfloat16_tE19Flash_kernel_traitsILi64ELi64ELi128ELi8ES3_EELb0ELb1ELb0ELb1ELb0ELb0ELb0EEEvNS_16Flash_bwd_paramsE:
.text._ZN5flash44flash_bwd_dq_dk_dv_loop_seqk_parallel_kernelI23Flash_bwd_kernel_traitsILi64ELi64ELi128ELi8ELi2ELi4ELi4ELb1ELb0EN7cutlass10bfloat16_tE19Flash_kernel_traitsILi64ELi64ELi128ELi8ES3_EELb0ELb1ELb0ELb1ELb0ELb0ELb0EEEvNS_16Flash_bwd_paramsE:
        /* <DEDUP_REMOVED lines=15> */
[----:B------:R-:W-:Y:S01]  /*00f0*/  IMAD.MOV.U32 R194, RZ, RZ, -0x10 ;  /* 0xfffffff0ffc27424 */ /* 0x000fe200078e00ff */
[----:B------:R-:W-:Y:S01]  /*0100*/  ULDC.64 UR8, c[0x0][0x300] ;  /* 0x0000c00000087ab9 */ /* 0x000fe20000000a00 */
[----:B------:R-:W3:Y:S01]  /*0110*/  S2R R248, SR_CTAID.Z ;  /* 0x0000000000f87919 */ /* 0x000ee20000002700 */
[----:B-1----:R-:W-:-:S04]  /*0120*/  SHF.R.S32.HI R15, RZ, 0x1f, R17 ;  /* 0x0000001fff0f7819 */ /* 0x002fc80000011411 */
[CC--:B------:R-:W-:Y:S02]  /*0130*/  LEA.HI R4, R15.reuse, R17.reuse, RZ, 0x4 ;  /* 0x000000110f047211 */ /* 0x0c0fe400078f20ff */
[----:B------:R-:W-:Y:S02]  /*0140*/  LEA.HI R19, R15, R17, RZ, 0x3 ;  /* 0x000000110f137211 */ /* 0x000fe400078f18ff */
[----:B------:R-:W-:Y:S02]  /*0150*/  SHF.R.S32.HI R3, RZ, 0x4, R4 ;  /* 0x00000004ff037819 */ /* 0x000fe40000011404 */
[----:B--2---:R-:W-:Y:S02]  /*0160*/  LEA R181, R181, R0, 0x18 ;  /* 0x00000000b5b57211 */ /* 0x004fe400078ec0ff */
[----:B------:R-:W-:Y:S02]  /*0170*/  LEA.HI R2, R4, R3, RZ, 0x1 ;  /* 0x0000000304027211 */ /* 0x000fe400078f08ff */
[----:B------:R-:W-:-:S02]  /*0180*/  SHF.R.S32.HI R234, RZ, 0x3, R19 ;  /* 0x00000003ffea7819 */ /* 0x000fc40000011413 */
[----:B------:R-:W-:Y:S02]  /*0190*/  LOP3.LUT R2, R2, 0xfffffffe, RZ, 0xc0, !PT ;  /* 0xfffffffe02027812 */ /* 0x000fe400078ec0ff */
[----:B------:R-:W-:Y:S02]  /*01a0*/  LOP3.LUT R0, R19, 0xfffffff8, RZ, 0xc0, !PT ;  /* 0xfffffff813007812 */ /* 0x000fe400078ec0ff */
[-C--:B------:R-:W-:Y:S01]  /*01b0*/  LEA.HI R18, R15, R17.reuse, RZ, 0x2 ;  /* 0x000000110f127211 */ /* 0x080fe200078f10ff */
[----:B------:R-:W-:Y:S01]  /*01c0*/  IMAD.IADD R13, R3, 0x1, -R2 ;  /* 0x00000001030d7824 */ /* 0x000fe200078e0a02 */
[----:B------:R-:W-:Y:S01]  /*01d0*/  LEA.HI R11, R15, R17, RZ, 0x5 ;  /* 0x000000110f0b7211 */ /* 0x000fe200078f28ff */
[----:B------:R-:W-:Y:S01]  /*01e0*/  IMAD.SHL.U32 R2, R234, 0x40, RZ ;  /* 0x00000040ea027824 */ /* 0x000fe200078e00ff */
[----:B------:R-:W-:Y:S01]  /*01f0*/  SHF.R.S32.HI R9, RZ, 0x2, R18 ;  /* 0x00000002ff097819 */ /* 0x000fe20000011412 */
[----:B------:R-:W-:Y:S01]  /*0200*/  IMAD.IADD R0, R17, 0x1, -R0 ;  /* 0x0000000111007824 */ /* 0x000fe200078e0a00 */
[----:B------:R-:W-:-:S02]  /*0210*/  SHF.R.S32.HI R3, RZ, 0x1f, R18 ;  /* 0x0000001fff037819 */ /* 0x000fc40000011412 */
[----:B------:R-:W-:Y:S01]  /*0220*/  LOP3.LUT R2, R2, 0x1c0, RZ, 0xc0, !PT ;  /* 0x000001c002027812 */ /* 0x000fe200078ec0ff */
[----:B------:R-:W-:Y:S01]  /*0230*/  IMAD.SHL.U32 R226, R0, 0x8, RZ ;  /* 0x0000000800e27824 */ /* 0x000fe200078e00ff */
[----:B------:R-:W-:Y:S02]  /*0240*/  LEA.HI R3, R3, R9, RZ, 0x3 ;  /* 0x0000000903037211 */ /* 0x000fe400078f18ff */
[--C-:B------:R-:W-:Y:S02]  /*0250*/  SHF.R.S32.HI R22, RZ, 0x5, R11.reuse ;  /* 0x00000005ff167819 */ /* 0x100fe4000001140b */
[----:B------:R-:W-:Y:S02]  /*0260*/  SHF.R.S32.HI R7, RZ, 0x1f, R11 ;  /* 0x0000001fff077819 */ /* 0x000fe4000001140b */
[----:B------:R-:W-:Y:S02]  /*0270*/  LOP3.LUT R5, R3, 0xfffffff8, RZ, 0xc0, !PT ;  /* 0xfffffff803057812 */ /* 0x000fe400078ec0ff */
[----:B------:R-:W-:-:S02]  /*0280*/  SHF.R.U32.HI R6, RZ, 0x3, R2 ;  /* 0x00000003ff067819 */ /* 0x000fc40000011602 */
[----:B------:R-:W-:Y:S01]  /*0290*/  LOP3.LUT R3, R2, 0x38, R226, 0xf8, !PT ;  /* 0x0000003802037812 */ /* 0x000fe200078ef8e2 */
[----:B------:R-:W-:Y:S01]  /*02a0*/  IMAD.IADD R9, R9, 0x1, -R5 ;  /* 0x0000000109097824 */ /* 0x000fe200078e0a05 */
[----:B------:R-:W-:Y:S02]  /*02b0*/  LOP3.LUT R2, R4, 0xfffffff0, RZ, 0xc0, !PT ;  /* 0xfffffff004027812 */ /* 0x000fe400078ec0ff */
[----:B------:R-:W-:Y:S02]  /*02c0*/  LEA.HI R4, R7, R22, RZ, 0x2 ;  /* 0x0000001607047211 */ /* 0x000fe400078f10ff */
[----:B------:R-:W-:Y:S01]  /*02d0*/  LOP3.LUT R14, R3, R6, RZ, 0x3c, !PT ;  /* 0x00000006030e7212 */ /* 0x000fe200078e3cff */
[----:B------:R-:W-:Y:S01]  /*02e0*/  IMAD.IADD R2, R17, 0x1, -R2 ;  /* 0x0000000111027824 */ /* 0x000fe200078e0a02 */
[----:B------:R-:W-:Y:S02]  /*02f0*/  LOP3.LUT R3, R4, 0xfffffffc, RZ, 0xc0, !PT ;  /* 0xfffffffc04037812 */ /* 0x000fe400078ec0ff */
[----:B------:R-:W-:-:S02]  /*0300*/  LOP3.LUT P4, RZ, R0, 0x2, RZ, 0xc0, !PT ;  /* 0x0000000200ff7812 */ /* 0x000fc4000788c0ff */
[C---:B------:R-:W-:Y:S01]  /*0310*/  LOP3.LUT P3, RZ, R0.reuse, 0x4, RZ, 0xc0, !PT ;  /* 0x0000000400ff7812 */ /* 0x040fe2000786c0ff */
[----:B------:R-:W-:Y:S01]  /*0320*/  IMAD.SHL.U32 R0, R0, 0x40, RZ ;  /* 0x0000004000007824 */ /* 0x000fe200078e00ff */
[----:B------:R-:W-:Y:S01]  /*0330*/  SHF.R.S32.HI R5, RZ, 0x1f, R2 ;  /* 0x0000001fff057819 */ /* 0x000fe20000011402 */
[----:B------:R-:W-:Y:S01]  /*0340*/  IMAD.IADD R10, R22, 0x1, -R3 ;  /* 0x00000001160a7824 */ /* 0x000fe200078e0a03 */
[----:B------:R-:W-:Y:S02]  /*0350*/  LEA.HI R3, R15, R17, RZ, 0x6 ;  /* 0x000000110f037211 */ /* 0x000fe400078f30ff */
[----:B------:R-:W-:Y:S01]  /*0360*/  LOP3.LUT R0, R0, 0x1c0, RZ, 0xc0, !PT ;  /* 0x000001c000007812 */ /* 0x000fe200078ec0ff */
[----:B------:R-:W-:Y:S01]  /*0370*/  IMAD.SHL.U32 R4, R10, 0x10, RZ ;  /* 0x000000100a047824 */ /* 0x000fe200078e00ff */
[----:B------:R-:W-:Y:S02]  /*0380*/  LEA.HI R12, R5, R2, RZ, 0x3 ;  /* 0x00000002050c7211 */ /* 0x000fe400078f18ff */
[----:B------:R-:W-:-:S02]  /*0390*/  LOP3.LUT R183, R0, 0x8, R19, 0xf8, !PT ;  /* 0x0000000800b77812 */ /* 0x000fc400078ef813 */
[----:B------:R-:W-:Y:S01]  /*03a0*/  LOP3.LUT R8, R0, 0x30, R4, 0xf8, !PT ;  /* 0x0000003000087812 */ /* 0x000fe200078ef804 */
[----:B------:R-:W-:Y:S01]  /*03b0*/  IMAD.SHL.U32 R4, R13, 0x200, RZ ;  /* 0x000002000d047824 */ /* 0x000fe200078e00ff */
[----:B------:R-:W-:Y:S02]  /*03c0*/  SHF.R.S32.HI R3, RZ, 0x6, R3 ;  /* 0x00000006ff037819 */ /* 0x000fe40000011403 */
[----:B------:R-:W-:Y:S02]  /*03d0*/  SHF.R.U32.HI R0, RZ, 0x3, R0 ;  /* 0x00000003ff007819 */ /* 0x000fe40000011600 */
[----:B------:R-:W-:Y:S01]  /*03e0*/  LOP3.LUT R7, R12, 0xfffffff8, RZ, 0xc0, !PT ;  /* 0xfffffff80c077812 */ /* 0x000fe200078ec0ff */
[----:B------:R-:W-:Y:S01]  /*03f0*/  IMAD R6, R3, 0x800, R4 ;  /* 0x0000080003067824 */ /* 0x000fe200078e0204 */
[----:B------:R-:W-:Y:S02]  /*0400*/  LOP3.LUT R183, R183, R0, RZ, 0x3c, !PT ;  /* 0x00000000b7b77212 */ /* 0x000fe400078e3cff */
[----:B------:R-:W-:Y:S01]  /*0410*/  LOP3.LUT R5, R9, 0x1, RZ, 0xc0, !PT ;  /* 0x0000000109057812 */ /* 0x000fe200078ec0ff */
[----:B------:R-:W-:Y:S01]  /*0420*/  IMAD.IADD R16, R2, 0x1, -R7 ;  /* 0x0000000102107824 */ /* 0x000fe200078e0a07 */
[----:B------:R-:W-:Y:S01]  /*0430*/  LOP3.LUT R2, R8, 0x8, R19, 0xf8, !PT ;  /* 0x0000000808027812 */ /* 0x000fe200078ef813 */
[----:B------:R-:W-:Y:S01]  /*0440*/  IMAD.IADD R183, R6, 0x1, R183 ;  /* 0x0000000106b77824 */ /* 0x000fe200078e02b7 */
[----:B------:R-:W-:Y:S01]  /*0450*/  LOP3.LUT R6, R11, 0xffffffe0, RZ, 0xc0, !PT ;  /* 0xffffffe00b067812 */ /* 0x000fe200078ec0ff */
[----:B------:R-:W-:Y:S01]  /*0460*/  IMAD R8, R3, 0x200, R14 ;  /* 0x0000020003087824 */ /* 0x000fe200078e020e */
[----:B------:R-:W-:-:S02]  /*0470*/  LOP3.LUT R4, R4, R2, R0, 0xf6, !PT ;  /* 0x0000000204047212 */ /* 0x000fc400078ef600 */
[----:B------:R-:W-:Y:S01]  /*0480*/  LEA.HI R0, R15, R17, RZ, 0x7 ;  /* 0x000000110f007211 */ /* 0x000fe200078f38ff */
[----:B------:R-:W-:Y:S01]  /*0490*/  IMAD.IADD R21, R17, 0x1, -R6 ;  /* 0x0000000111157824 */ /* 0x000fe200078e0a06 */
[----:B------:R-:W-:Y:S01]  /*04a0*/  ISETP.NE.U32.AND P0, PT, R5, 0x1, PT ;  /* 0x000000010500780c */ /* 0x000fe20003f05070 */
[----:B------:R-:W-:Y:S01]  /*04b0*/  IMAD.SHL.U32 R6, R3, 0x20, RZ ;  /* 0x0000002003067824 */ /* 0x000fe200078e00ff */
[----:B------:R-:W-:Y:S02]  /*04c0*/  LOP3.LUT R5, R18, 0x7ffffffc, RZ, 0xc0, !PT ;  /* 0x7ffffffc12057812 */ /* 0x000fe400078ec0ff */
[----:B------:R-:W-:Y:S01]  /*04d0*/  SHF.R.S32.HI R7, RZ, 0x7, R0 ;  /* 0x00000007ff077819 */ /* 0x000fe20000011400 */
[----:B------:R-:W-:Y:S01]  /*04e0*/  STL [R1+0x2c], R21 ;  /* 0x00002c1501007387 */ /* 0x000fe20000100800 */
[----:B------:R-:W-:Y:S01]  /*04f0*/  LEA.HI R0, R11, R22, RZ, 0x1 ;  /* 0x000000160b007211 */ /* 0x000fe200078f08ff */
[----:B------:R-:W-:Y:S01]  /*0500*/  IMAD.IADD R5, R17, 0x1, -R5 ;  /* 0x0000000111057824 */ /* 0x000fe200078e0a05 */
[----:B------:R-:W-:Y:S01]  /*0510*/  R2P PR, R9, 0x6 ;  /* 0x0000000609007804 */ /* 0x000fe20000000000 */
[----:B------:R-:W-:Y:S01]  /*0520*/  IMAD.SHL.U32 R17, R17, 0x2, RZ ;  /* 0x0000000211117824 */ /* 0x000fe200078e00ff */
[----:B------:R1:W-:Y:S01]  /*0530*/  STL [R1+0x8], R8 ;  /* 0x0000080801007387 */ /* 0x0003e20000100800 */
[----:B------:R-:W-:Y:S01]  /*0540*/  IMAD.SHL.U32 R2, R7, 0x8, RZ ;  /* 0x0000000807027824 */ /* 0x000fe200078e00ff */
[----:B------:R-:W-:Y:S01]  /*0550*/  SHF.R.S32.HI R14, RZ, 0x1f, R21 ;  /* 0x0000001fff0e7819 */ /* 0x000fe20000011415 */
[----:B------:R-:W-:Y:S01]  /*0560*/  IMAD.SHL.U32 R5, R5, 0x2, RZ ;  /* 0x0000000205057824 */ /* 0x000fe200078e00ff */
[----:B------:R-:W-:-:S02]  /*0570*/  LOP3.LUT R3, R6, 0x6, R17, 0xf8, !PT ;  /* 0x0000000606037812 */ /* 0x000fc400078ef811 */
[----:B------:R-:W-:Y:S01]  /*0580*/  LOP3.LUT R2, R2, 0x8, RZ, 0xc0, !PT ;  /* 0x0000000802027812 */ /* 0x000fe200078ec0ff */
[--C-:B------:R-:W-:Y:S01]  /*0590*/  IMAD R7, R7, 0x1000, R5.reuse ;  /* 0x0000100007077824 */ /* 0x100fe200078e0205 */
[----:B------:R-:W-:Y:S01]  /*05a0*/  SEL R174, R174, 0xffffffc0, !P3 ;  /* 0xffffffc0aeae7807 */ /* 0x000fe20005800000 */
[----:B------:R2:W-:Y:S01]  /*05b0*/  STL [R1+0x30], R3 ;  /* 0x0000300301007387 */ /* 0x0005e20000100800 */
[----:B------:R-:W-:Y:S01]  /*05c0*/  IMAD R5, R10, 0x400, R5 ;  /* 0x000004000a057824 */ /* 0x000fe200078e0205 */
[----:B------:R-:W-:Y:S02]  /*05d0*/  SEL R194, R194, 0x10, !P0 ;  /* 0x00000010c2c27807 */ /* 0x000fe40004000000 */
[----:B-1----:R-:W-:Y:S01]  /*05e0*/  LOP3.LUT R8, R0, 0xfffffffe, RZ, 0xc0, !PT ;  /* 0xfffffffe00087812 */ /* 0x002fe200078ec0ff */
[----:B------:R-:W-:Y:S02]  /*05f0*/  IMAD.SHL.U32 R0, R9, 0x40, RZ ;  /* 0x0000004009007824 */ /* 0x000fe400078e00ff */
[----:B------:R-:W-:-:S02]  /*0600*/  IMAD.SHL.U32 R9, R13, 0x10, RZ ;  /* 0x000000100d097824 */ /* 0x000fc400078e00ff */
[----:B------:R-:W-:Y:S01]  /*0610*/  IMAD.IADD R8, R22, 0x1, -R8 ;  /* 0x0000000116087824 */ /* 0x000fe200078e0a08 */
[----:B------:R-:W-:Y:S02]  /*0620*/  LOP3.LUT R0, R0, 0x1c0, RZ, 0xc0, !PT ;  /* 0x000001c000007812 */ /* 0x000fe400078ec0ff */
[----:B------:R-:W-:Y:S02]  /*0630*/  LOP3.LUT R11, R2, 0x10, R9, 0xf8, !PT ;  /* 0x00000010020b7812 */ /* 0x000fe400078ef809 */
[----:B--2---:R-:W-:Y:S02]  /*0640*/  SHF.R.U32.HI R3, RZ, 0x3, R0 ;  /* 0x00000003ff037819 */ /* 0x004fe40000011600 */
[----:B------:R-:W-:Y:S02]  /*0650*/  LOP3.LUT R6, R0, 0x20, R6, 0xf8, !PT ;  /* 0x0000002000067812 */ /* 0x000fe400078ef806 */
[----:B------:R-:W-:Y:S01]  /*0660*/  LOP3.LUT R9, R3, R0, R2, 0x1e, !PT ;  /* 0x0000000003097212 */ /* 0x000fe200078e1e02 */
[----:B------:R-:W-:Y:S01]  /*0670*/  IMAD R2, R8, 0x400, R7 ;  /* 0x0000040008027824 */ /* 0x000fe200078e0207 */
[----:B------:R-:W-:-:S02]  /*0680*/  LEA.HI R0, R14, R21, RZ, 0x2 ;  /* 0x000000150e007211 */ /* 0x000fc400078f10ff */
[----:B------:R-:W-:Y:S01]  /*0690*/  LOP3.LUT R6, R6, R3, RZ, 0x3c, !PT ;  /* 0x0000000306067212 */ /* 0x000fe200078e3cff */
[----:B------:R-:W-:Y:S01]  /*06a0*/  IMAD.SHL.U32 R3, R16, 0x40, RZ ;  /* 0x0000004010037824 */ /* 0x000fe200078e00ff */
[----:B------:R-:W-:Y:S01]  /*06b0*/  SHF.R.S32.HI R0, RZ, 0x2, R0 ;  /* 0x00000002ff007819 */ /* 0x000fe20000011400 */
[----:B------:R-:W-:Y:S02]  /*06c0*/  IMAD.IADD R9, R5, 0x1, R9 ;  /* 0x0000000105097824 */ /* 0x000fe400078e0209 */
[----:B------:R-:W-:Y:S01]  /*06d0*/  IMAD.IADD R193, R6, 0x1, R2 ;  /* 0x0000000106c17824 */ /* 0x000fe200078e0202 */
[----:B------:R-:W-:Y:S01]  /*06e0*/  LOP3.LUT R2, R3, 0x1c0, RZ, 0xc0, !PT ;  /* 0x000001c003027812 */ /* 0x000fe200078ec0ff */
[----:B------:R-:W-:Y:S02]  /*06f0*/  IMAD.SHL.U32 R5, R12, 0x40, RZ ;  /* 0x000000400c057824 */ /* 0x000fe400078e00ff */
[----:B------:R-:W-:Y:S01]  /*0700*/  IMAD R7, R8, 0x10, R0 ;  /* 0x0000001008077824 */ /* 0x000fe200078e0200 */
[----:B------:R-:W-:Y:S01]  /*0710*/  SHF.R.U32.HI R3, RZ, 0x3, R2 ;  /* 0x00000003ff037819 */ /* 0x000fe20000011602 */
[----:B------:R-:W-:Y:S01]  /*0720*/  IMAD.SHL.U32 R6, R13, 0x8, RZ ;  /* 0x000000080d067824 */ /* 0x000fe200078e00ff */
[----:B------:R-:W-:Y:S01]  /*0730*/  LOP3.LUT R0, R5, 0xfffffe00, RZ, 0xc0, !PT ;  /* 0xfffffe0005007812 */ /* 0x000fe200078ec0ff */
[----:B------:R-:W-:Y:S01]  /*0740*/  VIADD R5, R7, 0xffffffc0 ;  /* 0xffffffc007057836 */ /* 0x000fe20000000000 */
[----:B------:R1:W-:Y:S01]  /*0750*/  STL [R1+0x14], R7 ;  /* 0x0000140701007387 */ /* 0x0003e20000100800 */
[----:B------:R-:W-:-:S02]  /*0760*/  IMAD R193, R193, 0x2, R181 ;  /* 0x00000002c1c17824 */ /* 0x000fc400078e02b5 */
[--C-:B------:R-:W-:Y:S02]  /*0770*/  IMAD R182, R8, 0x400, R0.reuse ;  /* 0x0000040008b67824 */ /* 0x100fe400078e0200 */
[----:B------:R-:W-:Y:S02]  /*0780*/  IMAD R8, R10, 0x400, R0 ;  /* 0x000004000a087824 */ /* 0x000fe400078e0200 */
[----:B------:R-:W-:Y:S01]  /*0790*/  IMAD.IADD R195, R193, 0x1, R194 ;  /* 0x00000001c1c37824 */ /* 0x000fe200078e02c2 */
[----:B-1----:R-:W-:Y:S02]  /*07a0*/  LOP3.LUT R7, R2, 0x8, R6, 0xf8, !PT ;  /* 0x0000000802077812 */ /* 0x002fe400078ef806 */
[----:B------:R-:W-:Y:S02]  /*07b0*/  LOP3.LUT R2, R3, R11, R2, 0x1e, !PT ;  /* 0x0000000b03027212 */ /* 0x000fe400078e1e02 */
[----:B------:R-:W-:Y:S02]  /*07c0*/  SHF.R.S32.HI R6, RZ, 0x1f, R5 ;  /* 0x0000001fff067819 */ /* 0x000fe40000011405 */
[----:B------:R-:W-:-:S02]  /*07d0*/  LOP3.LUT R179, R2, R0, RZ, 0xfc, !PT ;  /* 0x0000000002b37212 */ /* 0x000fc400078efcff */
[----:B------:R-:W-:Y:S01]  /*07e0*/  LOP3.LUT R2, R7, R3, RZ, 0x3c, !PT ;  /* 0x0000000307027212 */ /* 0x000fe200078e3cff */
[----:B------:R-:W-:Y:S01]  /*07f0*/  VIADD R3, R181, 0x6000 ;  /* 0x00006000b5037836 */ /* 0x000fe20000000000 */
[----:B------:R-:W-:Y:S01]  /*0800*/  SHF.L.U64.HI R5, R5, 0x2, R6 ;  /* 0x0000000205057819 */ /* 0x000fe20000010206 */
[----:B------:R-:W-:Y:S02]  /*0810*/  IMAD.SHL.U32 R0, R179, 0x2, RZ ;  /* 0x00000002b3007824 */ /* 0x000fe400078e00ff */
[----:B------:R-:W-:Y:S02]  /*0820*/  IMAD R7, R9, 0x2, R3 ;  /* 0x0000000209077824 */ /* 0x000fe400078e0203 */
[----:B------:R-:W-:Y:S01]  /*0830*/  IMAD.IADD R180, R3, 0x1, R0 ;  /* 0x0000000103b47824 */ /* 0x000fe200078e0200 */
[----:B------:R1:W-:Y:S01]  /*0840*/  STL [R1+0xc], R5 ;  /* 0x00000c0501007387 */ /* 0x0003e20000100800 */
[----:B------:R-:W-:Y:S02]  /*0850*/  IMAD.IADD R182, R182, 0x1, R2 ;  /* 0x00000001b6b67824 */ /* 0x000fe400078e0202 */
[----:B------:R-:W-:Y:S01]  /*0860*/  IMAD.MOV.U32 R3, RZ, RZ, 0x20 ;  /* 0x00000020ff037424 */ /* 0x000fe200078e00ff */
[----:B------:R-:W-:Y:S01]  /*0870*/  STL [R1+0x4], R20 ;  /* 0x0000041401007387 */ /* 0x000fe20000100800 */
[----:B------:R-:W-:-:S02]  /*0880*/  IMAD.IADD R2, R2, 0x1, R8 ;  /* 0x0000000102027824 */ /* 0x000fc400078e0208 */
[----:B------:R-:W-:Y:S01]  /*0890*/  VIADD R0, R181, 0xa000 ;  /* 0x0000a000b5007836 */ /* 0x000fe20000000000 */
[----:B------:R-:W-:Y:S01]  /*08a0*/  SEL R175, R3, 0xffffffe0, !P4 ;  /* 0xffffffe003af7807 */ /* 0x000fe20006000000 */
[----:B------:R-:W-:Y:S01]  /*08b0*/  STL [R1+0x18], R7 ;  /* 0x0000180701007387 */ /* 0x000fe20000100800 */
[----:B------:R-:W-:Y:S02]  /*08c0*/  VIADD R6, R7, 0x420 ;  /* 0x0000042007067836 */ /* 0x000fe40000000000 */
[--C-:B------:R-:W-:Y:S01]  /*08d0*/  IMAD R171, R2, 0x2, R0.reuse ;  /* 0x0000000202ab7824 */ /* 0x100fe200078e0200 */
[----:B------:R-:W-:Y:S01]  /*08e0*/  SEL R2, R3, 0xffffffe0, !P1 ;  /* 0xffffffe003027807 */ /* 0x000fe20004800000 */
[----:B------:R-:W-:Y:S02]  /*08f0*/  IMAD R0, R183, 0x2, R0 ;  /* 0x00000002b7007824 */ /* 0x000fe400078e0200 */
[----:B------:R-:W-:Y:S02]  /*0900*/  @P1 VIADD R6, R7, 0x3e0 ;  /* 0x000003e007061836 */ /* 0x000fe40000000000 */
[----:B------:R-:W-:-:S02]  /*0910*/  IMAD.IADD R174, R0, 0x1, R174 ;  /* 0x0000000100ae7824 */ /* 0x000fc400078e02ae */
[----:B------:R-:W-:Y:S02]  /*0920*/  IMAD.IADD R176, R0, 0x1, R175 ;  /* 0x0000000100b07824 */ /* 0x000fe400078e02af */
[----:B------:R-:W-:Y:S02]  /*0930*/  IMAD.IADD R0, R2, 0x1, R7 ;  /* 0x0000000102007824 */ /* 0x000fe400078e0207 */
[----:B------:R-:W-:Y:S02]  /*0940*/  IMAD.IADD R192, R193, 0x1, R2 ;  /* 0x00000001c1c07824 */ /* 0x000fe400078e0202 */
[C---:B-1----:R-:W-:Y:S01]  /*0950*/  VIADD R5, R7.reuse, 0x40 ;  /* 0x0000004007057836 */ /* 0x042fe20000000000 */
[----:B------:R1:W-:Y:S01]  /*0960*/  STL [R1+0x24], R0 ;  /* 0x0000240001007387 */ /* 0x0003e20000100800 */
[----:B------:R-:W-:Y:S02]  /*0970*/  @P2 VIADD R5, R7, 0xffffffc0 ;  /* 0xffffffc007052836 */ /* 0x000fe40000000000 */
[----:B------:R-:W-:-:S02]  /*0980*/  IMAD R3, R4, 0x2, R181 ;  /* 0x0000000204037824 */ /* 0x000fc400078e02b5 */
[----:B------:R-:W-:Y:S01]  /*0990*/  IMAD.IADD R175, R175, 0x1, R174 ;  /* 0x00000001afaf7824 */ /* 0x000fe200078e02ae */
[----:B------:R2:W-:Y:S01]  /*09a0*/  STL [R1+0x1c], R5 ;  /* 0x00001c0501007387 */ /* 0x0005e20000100800 */
[----:B------:R-:W-:-:S03]  /*09b0*/  IMAD.IADD R194, R194, 0x1, R192 ;  /* 0x00000001c2c27824 */ /* 0x000fc600078e02c0 */
[----:B------:R2:W-:Y:S01]  /*09c0*/  STL [R1+0x28], R6 ;  /* 0x0000280601007387 */ /* 0x0005e20000100800 */
[----:B-1----:R-:W-:-:S05]  /*09d0*/  IMAD.IADD R0, R2, 0x1, R5 ;  /* 0x0000000102007824 */ /* 0x002fca00078e0205 */
[----:B---3--:R2:W-:Y:S02]  /*09e0*/  STL [R1+0x20], R0 ;  /* 0x0000200001007387 */ /* 0x0085e40000100800 */
.L_x_194:
[----:B-1----:R-:W1:Y:S01]  /*09f0*/  S2R R45, SR_CTAID.Y ;  /* 0x00000000002d7919 */ /* 0x002e620000002600 */
[----:B--2---:R-:W2:Y:S01]  /*0a00*/  LDC.64 R4, c[0x0][0x2f0] ;  /* 0x0000bc00ff047b82 */ /* 0x004ea20000000a00 */
[----:B------:R-:W-:Y:S01]  /*0a10*/  ISETP.NE.U32.AND P3, PT, RZ, UR8, PT ;  /* 0x00000008ff007c0c */ /* 0x000fe2000bf65070 */
[----:B------:R-:W-:-:S03]  /*0a20*/  IMAD.MOV.U32 R0, RZ, RZ, -0x1 ;  /* 0xffffffffff007424 */ /* 0x000fc600078e00ff */
[----:B------:R-:W-:-:S03]  /*0a30*/  ISETP.NE.AND.EX P3, PT, RZ, UR9, PT, P3 ;  /* 0x00000009ff007c0c */ /* 0x000fc6000bf65330 */
[----:B---3--:R-:W3:Y:S08]  /*0a40*/  LDC.64 R10, c[0x0][0x308] ;  /* 0x0000c200ff0a7b82 */ /* 0x008ef00000000a00 */
[----:B----4-:R-:W4:Y:S08]  /*0a50*/  LDC.U8 R15, c[0x0][0x3c2] ;  /* 0x0000f080ff0f7b82 */ /* 0x010f300000000000 */
[----:B-----5:R-:W5:Y:S01]  /*0a60*/  LDC.64 R6, c[0x0][0x2f8] ;  /* 0x0000be00ff067b82 */ /* 0x020f620000000a00 */
[----:B--2---:R-:W-:-:S04]  /*0a70*/  ISETP.NE.U32.AND P4, PT, R4, RZ, PT ;  /* 0x000000ff0400720c */ /* 0x004fc80003f85070 */
[----:B------:R-:W-:Y:S01]  /*0a80*/  ISETP.NE.AND.EX P4, PT, R5, RZ, PT, P4 ;  /* 0x000000ff0500720c */ /* 0x000fe20003f85340 */
[----:B-1----:R-:W-:Y:S01]  /*0a90*/  IMAD.SHL.U32 R14, R45, 0x4, RZ ;  /* 0x000000042d0e7824 */ /* 0x002fe200078e00ff */
[----:B---3--:R-:W-:Y:S02]  /*0aa0*/  ISETP.NE.U32.AND P2, PT, R10, RZ, PT ;  /* 0x000000ff0a00720c */ /* 0x008fe40003f45070 */
[----:B------:R-:W-:Y:S02]  /*0ab0*/  SHF.R.S32.HI R41, RZ, 0x1f, R45 ;  /* 0x0000001fff297819 */ /* 0x000fe4000001142d */
[----:B------:R-:W-:Y:S02]  /*0ac0*/  ISETP.NE.AND.EX P2, PT, R11, RZ, PT, P2 ;  /* 0x000000ff0b00720c */ /* 0x000fe40003f45320 */
[----:B------:R-:W-:Y:S02]  /*0ad0*/  SHF.L.U64.HI R13, R45, 0x2, R41 ;  /* 0x000000022d0d7819 */ /* 0x000fe40000010229 */
[----:B------:R-:W-:-:S02]  /*0ae0*/  IADD3 R4, P0, R14, R4, RZ ;  /* 0x000000040e047210 */ /* 0x000fc40007f1e0ff */
[----:B------:R-:W-:-:S03]  /*0af0*/  @P3 IADD3 R8, P1, R14, UR8, RZ ;  /* 0x000000080e083c10 */ /* 0x000fc6000ff3e0ff */
[C---:B------:R-:W-:Y:S01]  /*0b00*/  IMAD.X R5, R13.reuse, 0x1, R5, P0 ;  /* 0x000000010d057824 */ /* 0x040fe200000e0605 */
[----:B------:R-:W-:Y:S01]  /*0b10*/  @P3 IADD3.X R9, R13, UR9, RZ, P1, !PT ;  /* 0x000000090d093c10 */ /* 0x000fe20008ffe4ff */
[----:B------:R-:W-:-:S03]  /*0b20*/  IMAD.MOV.U32 R246, RZ, RZ, RZ ;  /* 0x000000fffff67224 */ /* 0x000fc600078e00ff */
[----:B------:R-:W2:Y:S04]  /*0b30*/  @P4 LDG.E R0, desc[UR12][R4.64] ;  /* 0x0000000c04004981 */ /* 0x000ea8000c1e1900 */
[----:B------:R1:W2:Y:S01]  /*0b40*/  @P4 LDG.E R12, desc[UR12][R4.64+0x4] ;  /* 0x0000040c040c4981 */ /* 0x0002a2000c1e1900 */
[----:B-----5:R-:W-:-:S03]  /*0b50*/  ISETP.EQ.U32.AND P1, PT, R6, RZ, PT ;  /* 0x000000ff0600720c */ /* 0x020fc60003f22070 */
[----:B------:R3:W5:Y:S01]  /*0b60*/  @P3 LDG.E R246, desc[UR12][R8.64] ;  /* 0x0000000c08f63981 */ /* 0x000762000c1e1900 */
[----:B----4-:R-:W-:-:S04]  /*0b70*/  ISETP.NE.AND P3, PT, R15, RZ, PT ;  /* 0x000000ff0f00720c */ /* 0x010fc80003f65270 */
[----:B------:R-:W-:Y:S01]  /*0b80*/  ISETP.EQ.OR.EX P1, PT, R7, RZ, !P3, P1 ;  /* 0x000000ff0700720c */ /* 0x000fe20005f22710 */
[----:B------:R-:W-:Y:S01]  /*0b90*/  IMAD.MOV.U32 R46, RZ, RZ, -0x1 ;  /* 0xffffffffff2e7424 */ /* 0x000fe200078e00ff */
[----:B-1----:R-:W-:Y:S02]  /*0ba0*/  @P2 IADD3 R4, P0, R14, R10, RZ ;  /* 0x0000000a0e042210 */ /* 0x002fe40007f1e0ff */
[----:B------:R-:W1:Y:S03]  /*0bb0*/  @!P2 LDC R10, c[0x0][0x2cc] ;  /* 0x0000b300ff0aab82 */ /* 0x000e660000000800 */
[----:B------:R-:W-:-:S05]  /*0bc0*/  @P2 IMAD.X R5, R13, 0x1, R11, P0 ;  /* 0x000000010d052824 */ /* 0x000fca00000e060b */
[----:B------:R4:W5:Y:S01]  /*0bd0*/  @P2 LDG.E R2, desc[UR12][R4.64] ;  /* 0x0000000c04022981 */ /* 0x000962000c1e1900 */
[----:B---3--:R-:W3:Y:S01]  /*0be0*/  @!P2 LDC.64 R8, c[0x0][0x318] ;  /* 0x0000c600ff08ab82 */ /* 0x008ee20000000a00 */
[----:B----4-:R-:W-:-:S05]  /*0bf0*/  IADD3 R4, P0, R14, R6, RZ ;  /* 0x000000060e047210 */ /* 0x010fca0007f1e0ff */
[----:B------:R-:W-:-:S05]  /*0c00*/  IMAD.X R5, R13, 0x1, R7, P0 ;  /* 0x000000010d057824 */ /* 0x000fca00000e0607 */
[----:B------:R-:W4:Y:S01]  /*0c10*/  @!P1 LDG.E R46, desc[UR12][R4.64] ;  /* 0x0000000c042e9981 */ /* 0x000f22000c1e1900 */
[----:B------:R-:W-:-:S04]  /*0c20*/  ISETP.NE.U32.AND P1, PT, R6, RZ, PT ;  /* 0x000000ff0600720c */ /* 0x000fc80003f25070 */
[----:B------:R-:W-:Y:S02]  /*0c30*/  ISETP.NE.AND.EX P1, PT, R7, RZ, PT, P1 ;  /* 0x000000ff0700720c */ /* 0x000fe40003f25310 */
[----:B---3--:R-:W-:-:S04]  /*0c40*/  @!P2 ISETP.NE.U32.AND P0, PT, R8, RZ, PT ;  /* 0x000000ff0800a20c */ /* 0x008fc80003f05070 */
[----:B------:R-:W-:-:S04]  /*0c50*/  @!P2 ISETP.NE.AND.EX P0, PT, R9, RZ, PT, P0 ;  /* 0x000000ff0900a20c */ /* 0x000fc80003f05300 */
[----:B-1----:R-:W-:Y:S01]  /*0c60*/  @!P2 SEL R6, R10, RZ, P0 ;  /* 0x000000ff0a06a207 */ /* 0x002fe20000000000 */
[----:B--2---:R-:W-:-:S06]  /*0c70*/  @P4 IMAD.IADD R32, R12, 0x1, -R0 ;  /* 0x000000010c204824 */ /* 0x004fcc00078e0a00 */
[----:B------:R-:W1:Y:S01]  /*0c80*/  @!P4 LDC R32, c[0x0][0x2c4] ;  /* 0x0000b100ff20cb82 */ /* 0x000e620000000800 */
[----:B-----5:R-:W-:-:S07]  /*0c90*/  @P2 IMAD.IADD R200, R2, 0x1, -R246 ;  /* 0x0000000102c82824 */ /* 0x020fce00078e0af6 */
[----:B------:R-:W2:Y:S01]  /*0ca0*/  LDC R2, c[0x0][0x2c8] ;  /* 0x0000b200ff027b82 */ /* 0x000ea20000000800 */
[----:B----4-:R3:W-:Y:S01]  /*0cb0*/  STL [R1+0x10], R46 ;  /* 0x0000102e01007387 */ /* 0x0107e20000100800 */
[----:B-1----:R-:W-:Y:S05]  /*0cc0*/  @!P1 BRA `(.L_x_126) ;  /* 0x00000000000c9947 */ /* 0x002fea0003800000 */
[----:B--2---:R-:W2:Y:S02]  /*0cd0*/  @P3 LDG.E R2, desc[UR12][R4.64+0x4] ;  /* 0x0000040c04023981 */ /* 0x004ea4000c1e1900 */
[----:B--2---:R-:W-:-:S06]  /*0ce0*/  @P3 IADD3 R2, R2, -R46, RZ ;  /* 0x8000002e02023210 */ /* 0x004fcc0007ffe0ff */
[----:B------:R1:W5:Y:S02]  /*0cf0*/  @!P3 LDG.E R2, desc[UR12][R4.64] ;  /* 0x0000000c0402b981 */ /* 0x000364000c1e1900 */
.L_x_126:
[----:B------:R-:W4:Y:S01]  /*0d00*/  LDL R44, [R1+0x4] ;  /* 0x00000400012c7983 */ /* 0x000f220000100800 */
[----:B--2--5:R-:W-:Y:S01]  /*0d10*/  @!P2 IADD3 R200, R6, R2, -R246 ;  /* 0x0000000206c8a210 */ /* 0x024fe20007ffe8f6 */
[----:B----4-:R-:W-:-:S05]  /*0d20*/  IMAD.SHL.U32 R24, R44, 0x80, RZ ;  /* 0x000000802c187824 */ /* 0x010fca00078e00ff */
[----:B------:R-:W-:-:S13]  /*0d30*/  ISETP.GT.AND P0, PT, R200, R24, PT ;  /* 0x00000018c800720c */ /* 0x000fda0003f04270 */
[----:B------:R-:W-:Y:S05]  /*0d40*/  @!P0 BRA `(.L_x_127) ;  /* 0x0000007400388947 */ /* 0x000fea0003800000 */
[----:B------:R-:W2:Y:S01]  /*0d50*/  LDC R18, c[0x0][0x278] ;  /* 0x00009e00ff127b82 */ /* 0x000ea20000000800 */
[----:B------:R-:W-:Y:S01]  /*0d60*/  IABS R6, R248 ;  /* 0x000000f800067213 */ /* 0x000fe20000000000 */
[----:B------:R-:W4:Y:S01]  /*0d70*/  S2R R30, SR_CTAID.X ;  /* 0x00000000001e7919 */ /* 0x000f220000002500 */
[----:B------:R-:W-:Y:S02]  /*0d80*/  ISETP.NE.AND P0, PT, R46, -0x1, PT ;  /* 0xffffffff2e00780c */ /* 0x000fe40003f05270 */
[----:B------:R-:W-:Y:S02]  /*0d90*/  ISETP.NE.AND P2, PT, R0, -0x1, PT ;  /* 0xffffffff0000780c */ /* 0x000fe40003f45270 */
[----:B------:R-:W-:Y:S01]  /*0da0*/  SHF.R.S32.HI R249, RZ, 0x1f, R248 ;  /* 0x0000001ffff97819 */ /* 0x000fe200000114f8 */
[----:B------:R-:W5:Y:S08]  /*0db0*/  LDC.64 R8, c[0x0][0x228] ;  /* 0x00008a00ff087b82 */ /* 0x000f700000000a00 */
[----:B------:R-:W3:Y:S01]  /*0dc0*/  LDC.64 R34, c[0x0][0x240] ;  /* 0x00009000ff227b82 */ /* 0x000ee20000000a00 */
[----:B--2---:R-:W-:-:S07]  /*0dd0*/  IABS R11, R18 ;  /* 0x00000012000b7213 */ /* 0x004fce0000000000 */
[----:B------:R-:W2:Y:S01]  /*0de0*/  LDC R42, c[0x0][0x2d4] ;  /* 0x0000b500ff2a7b82 */ /* 0x000ea20000000800 */
[----:B-1----:R-:W1:Y:S01]  /*0df0*/  I2F.RP R4, R11 ;  /* 0x0000000b00047306 */ /* 0x002e620000209400 */
[----:B-----5:R-:W-:-:S06]  /*0e00*/  IMAD R10, R41, R8, RZ ;  /* 0x00000008290a7224 */ /* 0x020fcc00078e02ff */
[----:B------:R-:W5:Y:S01]  /*0e10*/  LDC.U8 R19, c[0x0][0x3d8] ;  /* 0x0000f600ff137b82 */ /* 0x000f620000000000 */
[C---:B------:R-:W-:Y:S02]  /*0e20*/  IMAD R10, R45.reuse, R9, R10 ;  /* 0x000000092d0a7224 */ /* 0x040fe400078e020a */
[----:B------:R-:W-:-:S05]  /*0e30*/  IMAD.WIDE.U32 R8, R45, R8, RZ ;  /* 0x000000082d087225 */ /* 0x000fca00078e00ff */
[----:B------:R-:W4:Y:S01]  /*0e40*/  LDC R40, c[0x0][0x2dc] ;  /* 0x0000b700ff287b82 */ /* 0x000f220000000800 */
[----:B------:R-:W-:Y:S01]  /*0e50*/  IMAD.IADD R33, R9, 0x1, R10 ;  /* 0x0000000109217824 */ /* 0x000fe200078e020a */
[----:B-1----:R-:W1:Y:S01]  /*0e60*/  MUFU.RCP R4, R4 ;  /* 0x0000000400047308 */ /* 0x002e620000001000 */
[----:B------:R-:W-:-:S04]  /*0e70*/  SHF.L.U64.HI R9, R45, 0x7, R41 ;  /* 0x000000072d097819 */ /* 0x000fc80000010229 */
[----:B------:R-:W-:Y:S01]  /*0e80*/  SEL R9, R9, RZ, P4 ;  /* 0x000000ff09097207 */ /* 0x000fe20002000000 */
[----:B------:R-:W4:Y:S08]  /*0e90*/  LDC R240, c[0x0][0x270] ;  /* 0x00009c00fff07b82 */ /* 0x000f300000000800 */
[----:B------:R-:W5:Y:S01]  /*0ea0*/  @P0 LDC.64 R14, c[0x0][0x250] ;  /* 0x00009400ff0e0b82 */ /* 0x000f620000000a00 */
[----:B-1----:R-:W-:-:S04]  /*0eb0*/  IADD3 R4, R4, 0xffffffe, RZ ;  /* 0x0ffffffe04047810 */ /* 0x002fc80007ffe0ff */
[----:B------:R-:W1:Y:S03]  /*0ec0*/  F2I.FTZ.U32.TRUNC.NTZ R5, R4 ;  /* 0x0000000400057305 */ /* 0x000e66000021f000 */
[----:B------:R-:W5:Y:S01]  /*0ed0*/  @!P2 LDC.64 R12, c[0x0][0x418] ;  /* 0x00010600ff0cab82 */ /* 0x000f620000000a00 */
[----:B----4-:R-:W-:-:S07]  /*0ee0*/  IMAD.WIDE R26, R40, R240, RZ ;  /* 0x000000f0281a7225 */ /* 0x010fce00078e02ff */
[----:B------:R-:W4:Y:S01]  /*0ef0*/  @P2 LDC.64 R16, c[0x0][0x420] ;  /* 0x00010800ff102b82 */ /* 0x000f220000000a00 */
[----:B-1----:R-:W-:Y:S01]  /*0f00*/  IMAD.MOV R2, RZ, RZ, -R5 ;  /* 0x000000ffff027224 */ /* 0x002fe200078e0a05 */
[----:B------:R-:W-:-:S06]  /*0f10*/  MOV R4, RZ ;  /* 0x000000ff00047202 */ /* 0x000fcc0000000f00 */
[----:B------:R-:W1:Y:S01]  /*0f20*/  LDC R29, c[0x0][0x2c4] ;  /* 0x0000b100ff1d7b82 */ /* 0x000e620000000800 */
[----:B------:R-:W-:-:S04]  /*0f30*/  IMAD R2, R2, R11, RZ ;  /* 0x0000000b02027224 */ /* 0x000fc800078e02ff */
[----:B------:R-:W-:Y:S01]  /*0f40*/  IMAD.HI.U32 R2, R5, R2, R4 ;  /* 0x0000000205027227 */ /* 0x000fe200078e0004 */
[----:B------:R-:W-:Y:S02]  /*0f50*/  IADD3 R5, R32, 0x3f, RZ ;  /* 0x0000003f20057810 */ /* 0x000fe40007ffe0ff */
[----:B------:R-:W1:Y:S03]  /*0f60*/  LDC.64 R20, c[0x0][0x488] ;  /* 0x00012200ff147b82 */ /* 0x000e660000000a00 */
[----:B------:R-:W-:-:S04]  /*0f70*/  IMAD.HI.U32 R2, R2, R6, RZ ;  /* 0x0000000602027227 */ /* 0x000fc800078e00ff */
[----:B------:R-:W-:Y:S01]  /*0f80*/  IMAD.MOV R4, RZ, RZ, -R2 ;  /* 0x000000ffff047224 */ /* 0x000fe200078e0a02 */
[----:B------:R-:W1:Y:S03]  /*0f90*/  LDC.U8 R31, c[0x0][0x480] ;  /* 0x00012000ff1f7b82 */ /* 0x000e660000000000 */
[----:B------:R-:W-:Y:S01]  /*0fa0*/  IMAD R4, R11, R4, R6 ;  /* 0x000000040b047224 */ /* 0x000fe200078e0206 */
[----:B------:R-:W-:-:S04]  /*0fb0*/  SHF.R.S32.HI R6, RZ, 0x1f, R5 ;  /* 0x0000001fff067819 */ /* 0x000fc80000011405 */
[----:B------:R-:W-:Y:S02]  /*0fc0*/  ISETP.GT.U32.AND P5, PT, R11, R4, PT ;  /* 0x000000040b00720c */ /* 0x000fe40003fa4070 */
[----:B------:R-:W-:Y:S01]  /*0fd0*/  LEA.HI R23, R6, R5, RZ, 0x6 ;  /* 0x0000000506177211 */ /* 0x000fe200078f30ff */
[----:B---3--:R-:W-:-:S03]  /*0fe0*/  IMAD.WIDE.U32 R6, R0, R34, RZ ;  /* 0x0000002200067225 */ /* 0x008fc600078e00ff */
[----:B------:R-:W-:Y:S01]  /*0ff0*/  SHF.R.S32.HI R187, RZ, 0x6, R23 ;  /* 0x00000006ffbb7819 */ /* 0x000fe20000011417 */
[----:B------:R-:W-:Y:S01]  /*1000*/  IMAD R5, R0, R35, RZ ;  /* 0x0000002300057224 */ /* 0x000fe200078e02ff */
[----:B------:R-:W-:Y:S02]  /*1010*/  SEL R39, R8, R6, !P2 ;  /* 0x0000000608277207 */ /* 0x000fe40005000000 */
[----:B--2---:R-:W-:Y:S01]  /*1020*/  SHF.R.S32.HI R6, RZ, 0x1f, R42 ;  /* 0x0000001fff067819 */ /* 0x004fe2000001142a */
[----:B------:R-:W-:Y:S01]  /*1030*/  @P2 IMAD.IADD R33, R7, 0x1, R5 ;  /* 0x0000000107212824 */ /* 0x000fe200078e0205 */
[----:B------:R-:W-:Y:S02]  /*1040*/  LOP3.LUT R7, R248, R18, RZ, 0x3c, !PT ;  /* 0x00000012f8077212 */ /* 0x000fe400078e3cff */
[----:B------:R-:W-:Y:S01]  /*1050*/  @!P5 IADD3 R4, R4, -R11, RZ ;  /* 0x8000000b0404d210 */ /* 0x000fe20007ffe0ff */
[----:B------:R-:W-:Y:S01]  /*1060*/  IMAD R6, R6, R45, RZ ;  /* 0x0000002d06067224 */ /* 0x000fe200078e02ff */
[----:B------:R-:W-:-:S02]  /*1070*/  @!P5 IADD3 R2, R2, 0x1, RZ ;  /* 0x000000010202d810 */ /* 0x000fc40007ffe0ff */
[----:B------:R-:W-:Y:S01]  /*1080*/  ISETP.GE.U32.AND P3, PT, R4, R11, PT ;  /* 0x0000000b0400720c */ /* 0x000fe20003f66070 */
[----:B------:R-:W-:Y:S01]  /*1090*/  IMAD.WIDE.U32 R10, R45, R42, RZ ;  /* 0x0000002a2d0a7225 */ /* 0x000fe200078e00ff */
[----:B------:R-:W-:Y:S02]  /*10a0*/  @P0 IADD3 R4, R246, R46, RZ ;  /* 0x0000002ef6040210 */ /* 0x000fe40007ffe0ff */
[----:B------:R-:W-:Y:S01]  /*10b0*/  ISETP.GE.AND P1, PT, R7, RZ, PT ;  /* 0x000000ff0700720c */ /* 0x000fe20003f26270 */
[----:B------:R-:W-:Y:S01]  /*10c0*/  IMAD R6, R41, R42, R6 ;  /* 0x0000002a29067224 */ /* 0x000fe200078e0206 */
[----:B------:R-:W-:Y:S01]  /*10d0*/  ISETP.NE.AND P5, PT, R18, RZ, PT ;  /* 0x000000ff1200720c */ /* 0x000fe20003fa5270 */
[C---:B-----5:R-:W-:Y:S02]  /*10e0*/  @P0 IMAD R8, R4.reuse, R15, RZ ;  /* 0x0000000f04080224 */ /* 0x060fe400078e02ff */
[----:B------:R-:W-:-:S04]  /*10f0*/  @P0 IMAD.WIDE.U32 R4, R4, R14, RZ ;  /* 0x0000000e04040225 */ /* 0x000fc800078e00ff */
[----:B------:R-:W-:Y:S01]  /*1100*/  @P3 IADD3 R2, R2, 0x1, RZ ;  /* 0x0000000102023810 */ /* 0x000fe20007ffe0ff */
[----:B------:R-:W-:Y:S01]  /*1110*/  IMAD R7, R27, R10, RZ ;  /* 0x0000000a1b077224 */ /* 0x000fe200078e02ff */
[----:B------:R-:W-:Y:S01]  /*1120*/  ISETP.NE.AND P3, PT, R19, RZ, PT ;  /* 0x000000ff1300720c */ /* 0x000fe20003f65270 */
[----:B------:R-:W-:Y:S01]  /*1130*/  IMAD.IADD R6, R11, 0x1, R6 ;  /* 0x000000010b067824 */ /* 0x000fe200078e0206 */
[----:B------:R-:W-:Y:S01]  /*1140*/  @P0 IADD3 R38, R5, R8, RZ ;  /* 0x0000000805260210 */ /* 0x000fe20007ffe0ff */
[----:B------:R-:W-:Y:S01]  /*1150*/  @P0 IMAD.MOV.U32 R37, RZ, RZ, R4 ;  /* 0x000000ffff250224 */ /* 0x000fe200078e0004 */
[----:B------:R-:W-:Y:S01]  /*1160*/  MOV R22, R2 ;  /* 0x0000000200167202 */ /* 0x000fe20000000f00 */
[C---:B------:R-:W-:Y:S02]  /*1170*/  IMAD R8, R26.reuse, R6, R7 ;  /* 0x000000061a087224 */ /* 0x040fe400078e0207 */
[----:B------:R-:W-:-:S04]  /*1180*/  IMAD.WIDE.U32 R6, R26, R10, RZ ;  /* 0x0000000a1a067225 */ /* 0x000fc800078e00ff */
[----:B------:R-:W-:Y:S01]  /*1190*/  IMAD.WIDE.U32 R4, R26, R0, RZ ;  /* 0x000000001a047225 */ /* 0x000fe200078e00ff */
[----:B------:R-:W-:Y:S01]  /*11a0*/  IADD3 R25, R7, R8, RZ ;  /* 0x0000000807197210 */ /* 0x000fe20007ffe0ff */
[----:B------:R-:W2:Y:S02]  /*11b0*/  @P3 LDC R28, c[0x0][0x2e4] ;  /* 0x0000b900ff1c3b82 */ /* 0x000ea40000000800 */
[----:B------:R-:W-:Y:S01]  /*11c0*/  IMAD R2, R27, R0, RZ ;  /* 0x000000001b027224 */ /* 0x000fe200078e02ff */
[----:B------:R-:W-:Y:S01]  /*11d0*/  SEL R36, R6, R4, !P2 ;  /* 0x0000000406247207 */ /* 0x000fe20005000000 */
[----:B------:R-:W-:Y:S01]  /*11e0*/  @!P1 IMAD.MOV R22, RZ, RZ, -R22 ;  /* 0x000000ffff169224 */ /* 0x000fe200078e0a16 */
[----:B------:R-:W-:Y:S01]  /*11f0*/  @!P5 LOP3.LUT R22, RZ, R18, RZ, 0x33, !PT ;  /* 0x00000012ff16d212 */ /* 0x000fe200078e33ff */
[----:B------:R-:W-:Y:S01]  /*1200*/  IMAD.SHL.U32 R8, R45, 0x80, RZ ;  /* 0x000000802d087824 */ /* 0x000fe200078e00ff */
[----:B------:R-:W-:Y:S01]  /*1210*/  @P2 IADD3 R25, R5, R2, RZ ;  /* 0x0000000205192210 */ /* 0x000fe20007ffe0ff */
[----:B------:R-:W-:Y:S01]  /*1220*/  @!P2 IMAD R2, R41, R12, RZ ;  /* 0x0000000c2902a224 */ /* 0x000fe200078e02ff */
[----:B------:R-:W3:Y:S01]  /*1230*/  @P0 LDC.64 R18, c[0x0][0x248] ;  /* 0x00009200ff120b82 */ /* 0x000ee20000000a00 */
[----:B------:R-:W-:Y:S01]  /*1240*/  LOP3.LUT R4, R23, 0xffffffc0, RZ, 0xc0, !PT ;  /* 0xffffffc017047812 */ /* 0x000fe200078ec0ff */
[----:B----4-:R-:W-:Y:S01]  /*1250*/  @P2 IMAD.WIDE.U32 R6, R0, R16, RZ ;  /* 0x0000001000062225 */ /* 0x010fe200078e00ff */
[----:B------:R-:W-:-:S03]  /*1260*/  SEL R8, R8, RZ, P4 ;  /* 0x000000ff08087207 */ /* 0x000fc60002000000 */
[C---:B------:R-:W-:Y:S01]  /*1270*/  @!P2 IMAD R10, R45.reuse, R13, R2 ;  /* 0x0000000d2d0aa224 */ /* 0x040fe200078e0202 */
[----:B------:R-:W-:Y:S01]  /*1280*/  IADD3 R2, R4, -0x40, RZ ;  /* 0xffffffc004027810 */ /* 0x000fe20007ffe0ff */
[C---:B-1----:R-:W-:Y:S02]  /*1290*/  @P3 IMAD R13, R45.reuse, R29, RZ ;  /* 0x0000001d2d0d3224 */ /* 0x042fe400078e02ff */
[----:B------:R-:W-:Y:S01]  /*12a0*/  @!P2 IMAD.WIDE.U32 R4, R45, R12, RZ ;  /* 0x0000000c2d04a225 */ /* 0x000fe200078e00ff */
[----:B------:R-:W-:Y:S02]  /*12b0*/  IADD3 R8, P1, R2, R8, RZ ;  /* 0x0000000802087210 */ /* 0x000fe40007f3e0ff */
[----:B------:R-:W-:Y:S01]  /*12c0*/  SHF.R.S32.HI R11, RZ, 0x1f, R2 ;  /* 0x0000001fff0b7819 */ /* 0x000fe20000011402 */
[----:B------:R-:W-:Y:S01]  /*12d0*/  @P2 IMAD R17, R0, R17, R7 ;  /* 0x0000001100112224 */ /* 0x000fe200078e0207 */
[----:B------:R-:W-:Y:S01]  /*12e0*/  @!P2 IADD3 R17, R5, R10, RZ ;  /* 0x0000000a0511a210 */ /* 0x000fe20007ffe0ff */
[----:B------:R-:W-:Y:S01]  /*12f0*/  @P2 IMAD.MOV.U32 R16, RZ, RZ, R6 ;  /* 0x000000ffff102224 */ /* 0x000fe200078e0006 */
[----:B------:R-:W-:Y:S01]  /*1300*/  IADD3.X R9, R11, R9, RZ, P1, !PT ;  /* 0x000000090b097210 */ /* 0x000fe20000ffe4ff */
[----:B------:R-:W-:Y:S01]  /*1310*/  IMAD R7, R27, R8, RZ ;  /* 0x000000081b077224 */ /* 0x000fe200078e02ff */
[----:B------:R-:W-:Y:S01]  /*1320*/  @P3 SEL R6, R13, R0, !P2 ;  /* 0x000000000d063207 */ /* 0x000fe20005000000 */
[----:B------:R-:W-:Y:S01]  /*1330*/  IMAD.WIDE.U32 R12, R26, R8, RZ ;  /* 0x000000081a0c7225 */ /* 0x000fe200078e00ff */
[----:B------:R-:W-:-:S02]  /*1340*/  @!P2 MOV R16, R4 ;  /* 0x000000040010a202 */ /* 0x000fc40000000f00 */
[----:B------:R-:W-:Y:S01]  /*1350*/  ISETP.NE.AND P1, PT, R31, RZ, PT ;  /* 0x000000ff1f00720c */ /* 0x000fe20003f25270 */
[----:B------:R-:W-:Y:S02]  /*1360*/  IMAD R27, R26, R9, R7 ;  /* 0x000000091a1b7224 */ /* 0x000fe400078e0207 */
[----:B------:R-:W-:-:S04]  /*1370*/  IMAD.WIDE.U32 R4, R30, R20, RZ ;  /* 0x000000141e047225 */ /* 0x000fc800078e00ff */
[----:B--2---:R-:W-:Y:S01]  /*1380*/  @P3 IMAD R10, R248, R28, R6 ;  /* 0x0000001cf80a3224 */ /* 0x004fe200078e0206 */
[----:B------:R-:W-:Y:S01]  /*1390*/  SEL R28, R4, RZ, P1 ;  /* 0x000000ff041c7207 */ /* 0x000fe20000800000 */
[----:B------:R-:W-:Y:S02]  /*13a0*/  @!P3 IMAD R7, R45, R240, R248 ;  /* 0x000000f02d07b224 */ /* 0x000fe400078e02f8 */
[----:B------:R-:W-:Y:S02]  /*13b0*/  @P0 IMAD.IADD R6, R246, 0x1, R46 ;  /* 0x00000001f6060824 */ /* 0x000fe400078e022e */
[----:B------:R-:W-:Y:S02]  /*13c0*/  @!P3 IMAD R10, R7, R29, RZ ;  /* 0x0000001d070ab224 */ /* 0x000fe400078e02ff */
[----:B------:R-:W-:Y:S01]  /*13d0*/  IMAD R8, R30, R21, R5 ;  /* 0x000000151e087224 */ /* 0x000fe200078e0205 */
[----:B------:R-:W-:Y:S01]  /*13e0*/  SHF.R.S32.HI R30, RZ, 0x1f, R24 ;  /* 0x0000001fff1e7819 */ /* 0x000fe20000011418 */
        /* <DEDUP_REMOVED lines=20> */
.L_x_128:
        /* <DEDUP_REMOVED lines=13> */
.L_x_129:
        /* <DEDUP_REMOVED lines=10> */
.L_x_130:
[----:B------:R-:W-:-:S04]  /*16a0*/  IMAD R0, R45, R240, R248 ;  /* 0x000000f02d007224 */ /* 0x000fc800078e02f8 */
[----:B------:R-:W-:-:S07]  /*16b0*/  IMAD R0, R0, R42, RZ ;  /* 0x0000002a00007224 */ /* 0x000fce00078e02ff */
.L_x_131:
[----:B------:R-:W2:Y:S01]  /*16c0*/  LDL R48, [R1+0x2c] ;  /* 0x00002c0001307983 */ /* 0x000ea20000100800 */
[----:B------:R-:W-:Y:S01]  /*16d0*/  IMAD R240, R40, R240, RZ ;  /* 0x000000f028f07224 */ /* 0x000fe200078e02ff */
[----:B------:R-:W1:Y:S01]  /*16e0*/  LDC.64 R20, c[0x0][0x420] ;  /* 0x00010800ff147b82 */ /* 0x000e620000000a00 */
[----:B------:R-:W-:Y:S01]  /*16f0*/  IMAD.IADD R13, R2, 0x1, R10 ;  /* 0x00000001020d7824 */ /* 0x000fe200078e020a */
[----:B------:R-:W3:Y:S01]  /*1700*/  S2R R8, SR_TID.X ;  /* 0x0000000000087919 */ /* 0x000ee20000002100 */
[----:B------:R-:W-:Y:S01]  /*1710*/  IMAD.SHL.U32 R239, R240, 0x40, RZ ;  /* 0x00000040f0ef7824 */ /* 0x000fe200078e00ff */
[----:B------:R-:W-:Y:S01]  /*1720*/  SHF.R.S32.HI R227, RZ, 0x1f, R226 ;  /* 0x0000001fffe37819 */ /* 0x000fe200000114e2 */
[----:B------:R-:W-:Y:S01]  /*1730*/  ULDC UR4, c[0x0][0x398] ;  /* 0x0000e60000047ab9 */ /* 0x000fe20000000800 */
[----:B------:R-:W4:Y:S01]  /*1740*/  S2R R47, SR_TID.X ;  /* 0x00000000002f7919 */ /* 0x000f220000002100 */
[----:B------:R-:W-:Y:S01]  /*1750*/  ULDC.64 UR6, c[0x0][0x258] ;  /* 0x0000960000067ab9 */ /* 0x000fe20000000a00 */
[----:B------:R-:W-:Y:S01]  /*1760*/  IADD3 R5, P3, P2, R12, R239, R9 ;  /* 0x000000ef0c057210 */ /* 0x000fe20007a7e009 */
[----:B------:R-:W5:Y:S01]  /*1770*/  LDC.64 R42, c[0x0][0x2b0] ;  /* 0x0000ac00ff2a7b82 */ /* 0x000f620000000a00 */
[----:B------:R-:W-:Y:S01]  /*1780*/  SHF.R.S32.HI R4, RZ, 0x1f, R239 ;  /* 0x0000001fff047819 */ /* 0x000fe200000114ef */
[----:B------:R-:W-:Y:S03]  /*1790*/  BSSY B1, `(.L_x_127) ;  /* 0x00006a9000017945 */ /* 0x000fe60003800000 */
[----:B------:R-:W-:Y:S01]  /*17a0*/  IADD3.X R4, R6, R4, R26, P3, P2 ;  /* 0x0000000406047210 */ /* 0x000fe20001fe441a */
[----:B------:R-:W-:Y:S01]  /*17b0*/  IMAD.IADD R26, R2, 0x1, R0 ;  /* 0x00000001021a7824 */ /* 0x000fe200078e0200 */
[----:B------:R-:W-:-:S02]  /*17c0*/  IADD3 R9, P3, P2, R28, R5, R36 ;  /* 0x000000051c097210 */ /* 0x000fc40007a7e024 */
[----:B------:R-:W-:Y:S02]  /*17d0*/  IADD3 R0, -R200, R32, R24 ;  /* 0x00000020c8007210 */ /* 0x000fe40007ffe118 */
[----:B------:R-:W-:Y:S02]  /*17e0*/  IADD3.X R12, R23, R4, R25, P3, P2 ;  /* 0x00000004170c7210 */ /* 0x000fe40001fe4419 */
[----:B------:R-:W-:Y:S01]  /*17f0*/  SHF.R.S32.HI R23, RZ, 0x1f, R234 ;  /* 0x0000001fff177819 */ /* 0x000fe200000114ea */
[----:B------:R-:W-:Y:S01]  /*1800*/  VIADD R0, R0, -UR4 ;  /* 0x8000000400007c36 */ /* 0x000fe20008000000 */
[----:B------:R-:W-:Y:S01]  /*1810*/  IADD3 R7, P3, R234, R2, RZ ;  /* 0x00000002ea077210 */ /* 0x000fe20007f7e0ff */
[----:B------:R-:W-:Y:S01]  /*1820*/  ULDC.64 UR4, c[0x0][0x428] ;  /* 0x00010a0000047ab9 */ /* 0x000fe20000000a00 */
[----:B------:R-:W-:-:S03]  /*1830*/  IADD3 R4, P2, R226, R16, RZ ;  /* 0x00000010e2047210 */ /* 0x000fc60007f5e0ff */
[----:B------:R-:W-:Y:S01]  /*1840*/  IMAD.X R10, R23, 0x1, R11, P3 ;  /* 0x00000001170a7824 */ /* 0x000fe200018e060b */
[----:B------:R-:W-:Y:S02]  /*1850*/  IADD3.X R5, R227, R17, RZ, P2, !PT ;  /* 0x00000011e3057210 */ /* 0x000fe400017fe4ff */
[----:B------:R-:W5:Y:S01]  /*1860*/  LDC.64 R16, c[0x0][0x478] ;  /* 0x00011e00ff107b82 */ /* 0x000f620000000a00 */
[----:B------:R-:W-:Y:S01]  /*1870*/  IMAD R10, R10, R34, RZ ;  /* 0x000000220a0a7224 */ /* 0x000fe200078e02ff */
[----:B---3--:R-:W-:Y:S01]  /*1880*/  SHF.R.S32.HI R8, RZ, 0x1f, R8 ;  /* 0x0000001fff087819 */ /* 0x008fe20000011408 */
[----:B-1----:R-:W-:-:S03]  /*1890*/  IMAD.WIDE.U32 R4, R2, R20, R4 ;  /* 0x0000001402047225 */ /* 0x002fc600078e0004 */
[----:B----4-:R-:W-:Y:S01]  /*18a0*/  LEA.HI R8, R8, R47, RZ, 0x5 ;  /* 0x0000002f08087211 */ /* 0x010fe200078f28ff */
[----:B------:R-:W-:-:S03]  /*18b0*/  IMAD R10, R7, R35, R10 ;  /* 0x00000023070a7224 */ /* 0x000fc600078e020a */
[----:B------:R-:W-:-:S05]  /*18c0*/  SHF.R.S32.HI R8, RZ, 0x5, R8 ;  /* 0x00000005ff087819 */ /* 0x000fca0000011408 */
[----:B--2---:R-:W-:Y:S02]  /*18d0*/  IMAD R6, R8, R240, R48 ;  /* 0x000000f008067224 */ /* 0x004fe400078e0230 */
[----:B------:R-:W-:Y:S01]  /*18e0*/  IMAD R8, R11, R20, RZ ;  /* 0x000000140b087224 */ /* 0x000fe200078e02ff */
[----:B------:R-:W-:Y:S02]  /*18f0*/  SHF.R.S32.HI R11, RZ, 0x1f, R0 ;  /* 0x0000001fff0b7819 */ /* 0x000fe40000011400 */
[----:B------:R-:W-:Y:S01]  /*1900*/  IADD3 R9, P2, R6, R9, RZ ;  /* 0x0000000906097210 */ /* 0x000fe20007f5e0ff */
[----:B------:R-:W-:Y:S01]  /*1910*/  IMAD R8, R2, R21, R8 ;  /* 0x0000001502087224 */ /* 0x000fe200078e0208 */
[----:B------:R-:W-:Y:S01]  /*1920*/  LEA.HI R11, R11, R0, RZ, 0x6 ;  /* 0x000000000b0b7211 */ /* 0x000fe200078f30ff */
[----:B------:R-:W-:Y:S01]  /*1930*/  IMAD R2, R249, UR6, RZ ;  /* 0x00000006f9027c24 */ /* 0x000fe2000f8e02ff */
[----:B------:R-:W-:Y:S01]  /*1940*/  LEA.HI.X.SX32 R12, R6, R12, 0x1, P2 ;  /* 0x0000000c060c7211 */ /* 0x000fe200010f0eff */
[----:B------:R-:W-:-:S04]  /*1950*/  IMAD.WIDE.U32 R6, R7, R34, R226 ;  /* 0x0000002207067225 */ /* 0x000fc800078e00e2 */
[----:B------:R-:W-:Y:S01]  /*1960*/  IMAD.IADD R5, R5, 0x1, R8 ;  /* 0x0000000105057824 */ /* 0x000fe200078e0208 */
[----:B------:R-:W-:Y:S01]  /*1970*/  IADD3 R6, P3, R39, R6, RZ ;  /* 0x0000000627067210 */ /* 0x000fe20007f7e0ff */
[----:B------:R-:W-:Y:S02]  /*1980*/  IMAD R0, R249, UR4, RZ ;  /* 0x00000004f9007c24 */ /* 0x000fe4000f8e02ff */
[C---:B------:R-:W-:Y:S01]  /*1990*/  IMAD R8, R248.reuse, UR7, R2 ;  /* 0x00000007f8087c24 */ /* 0x040fe2000f8e0202 */
[----:B------:R-:W-:Y:S01]  /*19a0*/  IADD3.X R7, R33, R7, R10, P3, !PT ;  /* 0x0000000721077210 */ /* 0x000fe20001ffe40a */
[C---:B------:R-:W-:Y:S01]  /*19b0*/  IMAD R0, R248.reuse, UR5, R0 ;  /* 0x00000005f8007c24 */ /* 0x040fe2000f8e0200 */
[----:B------:R-:W-:Y:S01]  /*19c0*/  SHF.R.S32.HI R2, RZ, 0x6, R11 ;  /* 0x00000006ff027819 */ /* 0x000fe2000001140b */
[C---:B------:R-:W-:Y:S01]  /*19d0*/  IMAD.WIDE.U32 R4, R248.reuse, UR4, R4 ;  /* 0x00000004f8047c25 */ /* 0x040fe2000f8e0004 */
[----:B------:R-:W-:Y:S02]  /*19e0*/  ULDC.64 UR4, c[0x0][0x400] ;  /* 0x0001000000047ab9 */ /* 0x000fe40000000a00 */
[----:B------:R-:W-:Y:S01]  /*19f0*/  VIMNMX R245, RZ, R2, !PT ;  /* 0x00000002fff57248 */ /* 0x000fe20007fe0100 */
[----:B------:R-:W-:Y:S01]  /*1a00*/  IMAD.WIDE.U32 R6, R248, UR6, R6 ;  /* 0x00000006f8067c25 */ /* 0x000fe2000f8e0006 */
[----:B------:R-:W-:Y:S01]  /*1a10*/  ULDC.64 UR6, c[0x0][0x210] ;  /* 0x0000840000067ab9 */ /* 0x000fe20000000a00 */
[----:B------:R-:W-:-:S02]  /*1a20*/  IADD3 R5, R5, R0, RZ ;  /* 0x0000000005057210 */ /* 0x000fc40007ffe0ff */
[----:B------:R-:W-:Y:S01]  /*1a30*/  IMAD.IADD R8, R7, 0x1, R8 ;  /* 0x0000000107087824 */ /* 0x000fe200078e0208 */
[----:B------:R-:W-:Y:S01]  /*1a40*/  LEA R190, P3, R6, UR6, 0x1 ;  /* 0x0000000606be7c11 */ /* 0x000fe2000f8608ff */
[-C--:B------:R-:W-:Y:S01]  /*1a50*/  IMAD R0, R23, R20.reuse, RZ ;  /* 0x0000001417007224 */ /* 0x080fe200078e02ff */
[----:B------:R-:W-:Y:S01]  /*1a60*/  LEA R203, P2, R9, UR4, 0x2 ;  /* 0x0000000409cb7c11 */ /* 0x000fe2000f8410ff */
[----:B------:R-:W-:Y:S01]  /*1a70*/  IMAD.WIDE.U32 R4, R234, R20, R4 ;  /* 0x00000014ea047225 */ /* 0x000fe200078e0004 */
[----:B------:R-:W-:Y:S02]  /*1a80*/  LEA.HI.X R191, R6, UR7, R8, 0x1, P3 ;  /* 0x0000000706bf7c11 */ /* 0x000fe400098f0c08 */
[----:B------:R-:W-:Y:S01]  /*1a90*/  ISETP.GT.AND P3, PT, R187, R245, PT ;  /* 0x000000f5bb00720c */ /* 0x000fe20003f64270 */
[----:B------:R-:W-:Y:S01]  /*1aa0*/  IMAD R0, R234, R21, R0 ;  /* 0x00000015ea007224 */ /* 0x000fe200078e0200 */
[----:B------:R-:W-:Y:S01]  /*1ab0*/  LEA.HI.X R201, R9, UR5, R12, 0x2, P2 ;  /* 0x0000000509c97c11 */ /* 0x000fe200090f140c */
[----:B------:R-:W-:Y:S01]  /*1ac0*/  ULDC.64 UR4, c[0x0][0x3e0] ;  /* 0x0000f80000047ab9 */ /* 0x000fe20000000a00 */
[----:B-----5:R-:W-:Y:S01]  /*1ad0*/  IMAD.WIDE R12, R13, 0x4, R42 ;  /* 0x000000040d0c7825 */ /* 0x020fe200078e022a */
[----:B------:R-:W-:-:S03]  /*1ae0*/  LEA R188, P2, R4, UR4, 0x1 ;  /* 0x0000000404bc7c11 */ /* 0x000fc6000f8408ff */
[----:B------:R-:W-:Y:S01]  /*1af0*/  IMAD.IADD R0, R5, 0x1, R0 ;  /* 0x0000000105007824 */ /* 0x000fe200078e0200 */
[----:B------:R-:W-:Y:S01]  /*1b00*/  MOV R229, R12 ;  /* 0x0000000c00e57202 */ /* 0x000fe20000000f00 */
[----:B------:R-:W-:-:S03]  /*1b10*/  IMAD.WIDE R6, R26, 0x4, R16 ;  /* 0x000000041a067825 */ /* 0x000fc600078e0210 */
        /* <DEDUP_REMOVED lines=31> */
.L_x_133:
        /* <DEDUP_REMOVED lines=13> */
.L_x_134:
[-C--:B------:R-:W-:Y:S01]  /*1de0*/  IMAD R0, R30, R4.reuse, RZ ;  /* 0x000000041e007224 */ /* 0x080fe200078e02ff */
[----:B------:R-:W-:Y:S01]  /*1df0*/  ULDC UR4, c[0x0][0x2d0] ;  /* 0x0000b40000047ab9 */ /* 0x000fe20000000800 */
[----:B------:R-:W-:Y:S01]  /*1e00*/  IMAD.WIDE.U32 R6, R24, R4, R226 ;  /* 0x0000000418067225 */ /* 0x000fe200078e00e2 */
[----:B------:R-:W-:Y:S01]  /*1e10*/  ISETP.GE.AND P3, PT, R226, UR4, PT ;  /* 0x00000004e2007c0c */ /* 0x000fe2000bf66270 */
[----:B------:R-:W-:Y:S01]  /*1e20*/  ULDC.64 UR4, c[0x0][0x468] ;  /* 0x00011a0000047ab9 */ /* 0x000fe20000000a00 */
[----:B------:R-:W-:Y:S01]  /*1e30*/  BSSY B0, `(.L_x_135) ;  /* 0x000001b000007945 */ /* 0x000fe20003800000 */
[----:B------:R-:W-:Y:S01]  /*1e40*/  IMAD R8, R24, R5, R0 ;  /* 0x0000000518087224 */ /* 0x000fe200078e0200 */
[----:B------:R-:W-:Y:S01]  /*1e50*/  IADD3 R6, P0, R2, R6, RZ ;  /* 0x0000000602067210 */ /* 0x000fe20007f1e0ff */
[----:B------:R-:W-:Y:S02]  /*1e60*/  IMAD R0, R44, -0x80, R200 ;  /* 0xffffff802c007824 */ /* 0x000fe400078e02c8 */
[----:B------:R-:W-:Y:S01]  /*1e70*/  VIADD R2, R234, 0x20 ;  /* 0x00000020ea027836 */ /* 0x000fe20000000000 */
[----:B------:R-:W-:Y:S01]  /*1e80*/  IADD3.X R7, R10, R7, R8, P0, !PT ;  /* 0x000000070a077210 */ /* 0x000fe200007fe408 */
[C---:B------:R-:W-:Y:S01]  /*1e90*/  VIADD R9, R234.reuse, 0x40 ;  /* 0x00000040ea097836 */ /* 0x040fe20000000000 */
[----:B------:R-:W-:-:S02]  /*1ea0*/  IADD3 R8, R234, 0x60, RZ ;  /* 0x00000060ea087810 */ /* 0x000fc40007ffe0ff */
[-C--:B------:R-:W-:Y:S01]  /*1eb0*/  ISETP.GE.OR P2, PT, R2, R0.reuse, P3 ;  /* 0x000000000200720c */ /* 0x080fe20001f46670 */
[----:B------:R-:W-:Y:S01]  /*1ec0*/  IMAD R2, R249, UR4, RZ ;  /* 0x00000004f9027c24 */ /* 0x000fe2000f8e02ff */
[-C--:B------:R-:W-:Y:S01]  /*1ed0*/  ISETP.GE.OR P1, PT, R9, R0.reuse, P3 ;  /* 0x000000000900720c */ /* 0x080fe20001f26670 */
[----:B------:R-:W-:Y:S01]  /*1ee0*/  IMAD.WIDE.U32 R6, R248, UR4, R6 ;  /* 0x00000004f8067c25 */ /* 0x000fe2000f8e0006 */
[-C--:B------:R-:W-:Y:S02]  /*1ef0*/  ISETP.GE.OR P0, PT, R8, R0.reuse, P3 ;  /* 0x000000000800720c */ /* 0x080fe40001f06670 */
[----:B------:R-:W-:Y:S01]  /*1f00*/  ISETP.GE.OR P3, PT, R234, R0, P3 ;  /* 0x00000000ea00720c */ /* 0x000fe20001f66670 */
[----:B------:R-:W-:-:S05]  /*1f10*/  IMAD R0, R248, UR5, R2 ;  /* 0x00000005f8007c24 */ /* 0x000fca000f8e0202 */
[----:B------:R-:W-:-:S07]  /*1f20*/  IADD3 R0, R7, R0, RZ ;  /* 0x0000000007007210 */ /* 0x000fce0007ffe0ff */
        /* <DEDUP_REMOVED lines=11> */
.L_x_136:
[----:B------:R-:W-:Y:S05]  /*1fe0*/  BSYNC B0 ;  /* 0x0000000000007941 */ /* 0x000fea0003800000 */
.L_x_135:
[----:B------:R-:W-:Y:S04]  /*1ff0*/  BSSY B0, `(.L_x_137) ;  /* 0x000000e000007945 */ /* 0x000fe80003800000 */
[----:B------:R-:W-:Y:S05]  /*2000*/  @P2 BRA `(.L_x_138) ;  /* 0x0000000000302947 */ /* 0x000fea0003800000 */
[----:B------:R-:W-:Y:S01]  /*2010*/  IADD3 R2, P4, R234, 0x20, RZ ;  /* 0x00000020ea027810 */ /* 0x000fe20007f9e0ff */
[----:B------:R-:W-:Y:S01]  /*2020*/  ULDC.64 UR4, c[0x0][0x3f0] ;  /* 0x0000fc0000047ab9 */ /* 0x000fe20000000a00 */
[----:B------:R-:W-:-:S03]  /*2030*/  MOV R9, R0 ;  /* 0x0000000000097202 */ /* 0x000fc60000000f00 */
[----:B------:R-:W-:-:S04]  /*2040*/  IMAD.X R8, RZ, RZ, R23, P4 ;  /* 0x000000ffff087224 */ /* 0x000fc800020e0617 */
[----:B-1----:R-:W-:Y:S02]  /*2050*/  IMAD R10, R8, R4, RZ ;  /* 0x00000004080a7224 */ /* 0x002fe400078e02ff */
[----:B------:R-:W-:-:S04]  /*2060*/  IMAD.MOV.U32 R8, RZ, RZ, R6 ;  /* 0x000000ffff087224 */ /* 0x000fc800078e0006 */
[----:B------:R-:W-:-:S04]  /*2070*/  IMAD.WIDE.U32 R8, R2, R4, R8 ;  /* 0x0000000402087225 */ /* 0x000fc800078e0008 */
[----:B------:R-:W-:Y:S01]  /*2080*/  IMAD R2, R2, R5, R10 ;  /* 0x0000000502027224 */ /* 0x000fe200078e020a */
[----:B------:R-:W-:-:S04]  /*2090*/  LEA R10, P4, R8, UR4, 0x1 ;  /* 0x00000004080a7c11 */ /* 0x000fc8000f8808ff */
[----:B------:R-:W-:-:S04]  /*20a0*/  IADD3 R2, R9, R2, RZ ;  /* 0x0000000209027210 */ /* 0x000fc80007ffe0ff */
[----:B------:R-:W-:-:S05]  /*20b0*/  LEA.HI.X R11, R8, UR5, R2, 0x1, P4 ;  /* 0x00000005080b7c11 */ /* 0x000fca000a0f0c02 */
[----:B------:R2:W-:Y:S02]  /*20c0*/  STG.E.128 desc[UR12][R10.64], RZ ;  /* 0x000000ff0a007986 */ /* 0x0005e4000c101d0c */
.L_x_138:
[----:B------:R-:W-:Y:S05]  /*20d0*/  BSYNC B0 ;  /* 0x0000000000007941 */ /* 0x000fea0003800000 */
.L_x_137:
[----:B------:R-:W-:Y:S04]  /*20e0*/  BSSY B0, `(.L_x_139) ;  /* 0x000000e000007945 */ /* 0x000fe80003800000 */
[----:B------:R-:W-:Y:S05]  /*20f0*/  @P1 BRA `(.L_x_140) ;  /* 0x0000000000301947 */ /* 0x000fea0003800000 */
[----:B------:R-:W-:Y:S01]  /*2100*/  IADD3 R2, P4, R234, 0x40, RZ ;  /* 0x00000040ea027810 */ /* 0x000fe20007f9e0ff */
[----:B------:R-:W-:Y:S01]  /*2110*/  ULDC.64 UR4, c[0x0][0x3f0] ;  /* 0x0000fc0000047ab9 */ /* 0x000fe20000000a00 */
[----:B------:R-:W-:-:S03]  /*2120*/  MOV R9, R0 ;  /* 0x0000000000097202 */ /* 0x000fc60000000f00 */
[----:B------:R-:W-:-:S04]  /*2130*/  IMAD.X R8, RZ, RZ, R23, P4 ;  /* 0x000000ffff087224 */ /* 0x000fc800020e0617 */
[----:B-12---:R-:W-:Y:S02]  /*2140*/  IMAD R10, R8, R4, RZ ;  /* 0x00000004080a7224 */ /* 0x006fe400078e02ff */
[----:B------:R-:W-:-:S04]  /*2150*/  IMAD.MOV.U32 R8, RZ, RZ, R6 ;  /* 0x000000ffff087224 */ /* 0x000fc800078e0006 */
[----:B------:R-:W-:-:S04]  /*2160*/  IMAD.WIDE.U32 R8, R2, R4, R8 ;  /* 0x0000000402087225 */ /* 0x000fc800078e0008 */
[----:B------:R-:W-:Y:S01]  /*2170*/  IMAD R2, R2, R5, R10 ;  /* 0x0000000502027224 */ /* 0x000fe200078e020a */
[----:B------:R-:W-:-:S04]  /*2180*/  LEA R10, P4, R8, UR4, 0x1 ;  /* 0x00000004080a7c11 */ /* 0x000fc8000f8808ff */
[----:B------:R-:W-:-:S04]  /*2190*/  IADD3 R2, R9, R2, RZ ;  /* 0x0000000209027210 */ /* 0x000fc80007ffe0ff */
[----:B------:R-:W-:-:S05]  /*21a0*/  LEA.HI.X R11, R8, UR5, R2, 0x1, P4 ;  /* 0x00000005080b7c11 */ /* 0x000fca000a0f0c02 */
[----:B------:R3:W-:Y:S02]  /*21b0*/  STG.E.128 desc[UR12][R10.64], RZ ;  /* 0x000000ff0a007986 */ /* 0x0007e4000c101d0c */
.L_x_140:
[----:B------:R-:W-:Y:S05]  /*21c0*/  BSYNC B0 ;  /* 0x0000000000007941 */ /* 0x000fea0003800000 */
.L_x_139:
[----:B------:R-:W-:Y:S04]  /*21d0*/  BSSY B0, `(.L_x_141) ;  /* 0x000000d000007945 */ /* 0x000fe80003800000 */
[----:B------:R-:W-:Y:S05]  /*21e0*/  @P0 BRA `(.L_x_142) ;  /* 0x00000000002c0947 */ /* 0x000fea0003800000 */
[----:B------:R-:W-:Y:S01]  /*21f0*/  IADD3 R2, P4, R234, 0x60, RZ ;  /* 0x00000060ea027810 */ /* 0x000fe20007f9e0ff */
[----:B------:R-:W-:-:S03]  /*2200*/  ULDC.64 UR4, c[0x0][0x3f0] ;  /* 0x0000fc0000047ab9 */ /* 0x000fc60000000a00 */
[----:B------:R-:W-:-:S05]  /*2210*/  IADD3.X R7, RZ, R23, RZ, P4, !PT ;  /* 0x00000017ff077210 */ /* 0x000fca00027fe4ff */
[----:B------:R-:W-:Y:S01]  /*2220*/  IMAD R8, R7, R4, RZ ;  /* 0x0000000407087224 */ /* 0x000fe200078e02ff */
[----:B------:R-:W-:-:S03]  /*2230*/  MOV R7, R0 ;  /* 0x0000000000077202 */ /* 0x000fc60000000f00 */
[----:B------:R-:W-:-:S04]  /*2240*/  IMAD.WIDE.U32 R6, R2, R4, R6 ;  /* 0x0000000402067225 */ /* 0x000fc800078e0006 */
[----:B------:R-:W-:Y:S01]  /*2250*/  IMAD R2, R2, R5, R8 ;  /* 0x0000000502027224 */ /* 0x000fe200078e0208 */
[----:B------:R-:W-:-:S04]  /*2260*/  LEA R4, P4, R6, UR4, 0x1 ;  /* 0x0000000406047c11 */ /* 0x000fc8000f8808ff */
[----:B------:R-:W-:-:S04]  /*2270*/  IADD3 R2, R7, R2, RZ ;  /* 0x0000000207027210 */ /* 0x000fc80007ffe0ff */
[----:B------:R-:W-:-:S05]  /*2280*/  LEA.HI.X R5, R6, UR5, R2, 0x1, P4 ;  /* 0x0000000506057c11 */ /* 0x000fca000a0f0c02 */
[----:B------:R4:W-:Y:S02]  /*2290*/  STG.E.128 desc[UR12][R4.64], RZ ;  /* 0x000000ff04007986 */ /* 0x0009e4000c101d0c */
.L_x_142:
[----:B------:R-:W-:Y:S05]  /*22a0*/  BSYNC B0 ;  /* 0x0000000000007941 */ /* 0x000fea0003800000 */
.L_x_141:
[-C--:B----4-:R-:W-:Y:S01]  /*22b0*/  IMAD.WIDE.U32 R4, R24, R12.reuse, R226 ;  /* 0x0000000c18047225 */ /* 0x090fe200078e00e2 */
[----:B------:R-:W-:Y:S01]  /*22c0*/  ULDC.64 UR4, c[0x0][0x470] ;  /* 0x00011c0000047ab9 */ /* 0x000fe20000000a00 */
[----:B------:R-:W-:Y:S02]  /*22d0*/  BSSY B0, `(.L_x_143) ;  /* 0x0000014000007945 */ /* 0x000fe40003800000 */
[----:B------:R-:W-:Y:S01]  /*22e0*/  IMAD R0, R30, R12, RZ ;  /* 0x0000000c1e007224 */ /* 0x000fe200078e02ff */
[----:B------:R-:W-:-:S03]  /*22f0*/  IADD3 R4, P4, R14, R4, RZ ;  /* 0x000000040e047210 */ /* 0x000fc60007f9e0ff */
[----:B------:R-:W-:Y:S02]  /*2300*/  IMAD R2, R24, R13, R0 ;  /* 0x0000000d18027224 */ /* 0x000fe400078e0200 */
[----:B------:R-:W-:-:S03]  /*2310*/  IMAD R0, R249, UR4, RZ ;  /* 0x00000004f9007c24 */ /* 0x000fc6000f8e02ff */
        /* <DEDUP_REMOVED lines=15> */
.L_x_144:
[----:B------:R-:W-:Y:S05]  /*2410*/  BSYNC B0 ;  /* 0x0000000000007941 */ /* 0x000fea0003800000 */
.L_x_143:
[----:B------:R-:W-:Y:S04]  /*2420*/  BSSY B0, `(.L_x_145) ;  /* 0x000000e000007945 */ /* 0x000fe80003800000 */
        /* <DEDUP_REMOVED lines=12> */
[----:B------:R4:W-:Y:S02]  /*24f0*/  STG.E.128 desc[UR12][R8.64], RZ ;  /* 0x000000ff08007986 */ /* 0x0009e4000c101d0c */
.L_x_146:
[----:B------:R-:W-:Y:S05]  /*2500*/  BSYNC B0 ;  /* 0x0000000000007941 */ /* 0x000fea0003800000 */
.L_x_145:
        /* <DEDUP_REMOVED lines=14> */
.L_x_148:
[----:B------:R-:W-:Y:S05]  /*25f0*/  BSYNC B0 ;  /* 0x0000000000007941 */ /* 0x000fea0003800000 */
.L_x_147:
[----:B------:R-:W-:Y:S05]  /*2600*/  @P0 BRA `(.L_x_149) ;  /* 0x0000005c00040947 */ /* 0x000fea0003800000 */
[----:B------:R-:W-:Y:S01]  /*2610*/  IADD3 R2, P0, R234, 0x60, RZ ;  /* 0x00000060ea027810 */ /* 0x000fe20007f1e0ff */
[----:B------:R-:W-:Y:S01]  /*2620*/  IMAD.MOV.U32 R6, RZ, RZ, R4 ;  /* 0x000000ffff067224 */ /* 0x000fe200078e0004 */
[----:B------:R-:W-:Y:S01]  /*2630*/  MOV R7, R0 ;  /* 0x0000000000077202 */ /* 0x000fe20000000f00 */
[----:B------:R-:W-:Y:S02]  /*2640*/  ULDC.64 UR4, c[0x0][0x3f8] ;  /* 0x0000fe0000047ab9 */ /* 0x000fe40000000a00 */
[----:B------:R-:W-:Y:S02]  /*2650*/  IMAD.X R5, RZ, RZ, R23, P0 ;  /* 0x000000ffff057224 */ /* 0x000fe400000e0617 */
[----:B------:R-:W-:-:S04]  /*2660*/  IMAD.WIDE.U32 R6, R2, R12, R6 ;  /* 0x0000000c02067225 */ /* 0x000fc800078e0006 */
[----:B------:R-:W-:Y:S01]  /*2670*/  IMAD R5, R5, R12, RZ ;  /* 0x0000000c05057224 */ /* 0x000fe200078e02ff */
[----:B------:R-:W-:-:S03]  /*2680*/  LEA R4, P0, R6, UR4, 0x1 ;  /* 0x0000000406047c11 */ /* 0x000fc6000f8008ff */
[----:B------:R-:W-:-:S05]  /*2690*/  IMAD R2, R2, R13, R5 ;  /* 0x0000000d02027224 */ /* 0x000fca00078e0205 */
[----:B------:R-:W-:-:S04]  /*26a0*/  IADD3 R2, R7, R2, RZ ;  /* 0x0000000207027210 */ /* 0x000fc80007ffe0ff */
[----:B------:R-:W-:-:S05]  /*26b0*/  LEA.HI.X R5, R6, UR5, R2, 0x1, P0 ;  /* 0x0000000506057c11 */ /* 0x000fca00080f0c02 */
[----:B------:R1:W-:Y:S01]  /*26c0*/  STG.E.128 desc[UR12][R4.64], RZ ;  /* 0x000000ff04007986 */ /* 0x0003e2000c101d0c */
[----:B------:R-:W-:Y:S05]  /*26d0*/  BRA `(.L_x_149) ;  /* 0x0000005800d07947 */ /* 0x000fea0003800000 */
.L_x_132:
[----:B------:R-:W2:Y:S01]  /*26e0*/  LDL R17, [R1+0x8] ;  /* 0x0000080001117983 */ /* 0x000ea20000100800 */
[----:B------:R-:W-:Y:S01]  /*26f0*/  IMAD R0, R44, -0x80, R200 ;  /* 0xffffff802c007824 */ /* 0x000fe200078e02c8 */
[----:B------:R-:W-:Y:S01]  /*2700*/  ULDC.64 UR4, c[0x0][0x268] ;  /* 0x00009a0000047ab9 */ /* 0x000fe20000000a00 */
[C---:B------:R-:W-:Y:S01]  /*2710*/  VIADD R6, R234.reuse, 0x60 ;  /* 0x00000060ea067836 */ /* 0x040fe20000000000 */
[C---:B------:R-:W-:Y:S01]  /*2720*/  LEA.HI R10, R187.reuse, R187, RZ, 0x1 ;  /* 0x000000bbbb0a7211 */ /* 0x040fe200078f08ff */
[C---:B------:R-:W-:Y:S01]  /*2730*/  VIADD R4, R234.reuse, 0x40 ;  /* 0x00000040ea047836 */ /* 0x040fe20000000000 */
[----:B------:R-:W-:Y:S01]  /*2740*/  ISETP.GE.AND P3, PT, R234, R0, PT ;  /* 0x00000000ea00720c */ /* 0x000fe20003f66270 */
[----:B------:R-:W-:Y:S01]  /*2750*/  IMAD R2, R30, R14, RZ ;  /* 0x0000000e1e027224 */ /* 0x000fe200078e02ff */
[-C--:B------:R-:W-:Y:S01]  /*2760*/  ISETP.GE.AND P4, PT, R6, R0.reuse, PT ;  /* 0x000000000600720c */ /* 0x080fe20003f86270 */
[----:B------:R-:W-:Y:S01]  /*2770*/  IMAD R11, R187, -0x40, R32 ;  /* 0xffffffc0bb0b7824 */ /* 0x000fe200078e0220 */
[----:B------:R-:W-:Y:S01]  /*2780*/  P2R R16, PR, RZ, 0x8 ;  /* 0x00000008ff107803 */ /* 0x000fe20000000000 */
[----:B------:R-:W-:Y:S01]  /*2790*/  @P1 BAR.SYNC.DEFER_BLOCKING 0x0 ;  /* 0x0000000000001b1d */ /* 0x000fe20000010000 */
[----:B------:R-:W-:Y:S01]  /*27a0*/  IADD3 R6, R234, 0x20, RZ ;  /* 0x00000020ea067810 */ /* 0x000fe20007ffe0ff */
[----:B------:R-:W-:Y:S01]  /*27b0*/  IMAD R2, R24, R15, R2 ;  /* 0x0000000f18027224 */ /* 0x000fe200078e0202 */
[----:B------:R-:W-:Y:S01]  /*27c0*/  ISETP.NE.AND P1, PT, R16, RZ, PT ;  /* 0x000000ff1000720c */ /* 0x000fe20003f25270 */
[----:B------:R-:W-:Y:S01]  /*27d0*/  IMAD R8, R27, UR4, RZ ;  /* 0x000000041b087c24 */ /* 0x000fe2000f8e02ff */
[----:B------:R-:W-:Y:S01]  /*27e0*/  ISETP.GE.AND P5, PT, R4, R0, PT ;  /* 0x000000000400720c */ /* 0x000fe20003fa6270 */
[--C-:B------:R-:W-:Y:S01]  /*27f0*/  IMAD.WIDE.U32 R4, R24, R14, R226.reuse ;  /* 0x0000000e18047225 */ /* 0x100fe200078e00e2 */
[C---:B------:R-:W-:Y:S01]  /*2800*/  ISETP.GE.AND P6, PT, R6.reuse, R0, PT ;  /* 0x000000000600720c */ /* 0x040fe20003fc6270 */
[----:B------:R-:W-:Y:S01]  /*2810*/  BSSY B0, `(.L_x_150) ;  /* 0x0000022000007945 */ /* 0x000fe20003800000 */
[----:B------:R-:W-:Y:S01]  /*2820*/  ISETP.GE.AND P2, PT, R6, R11, PT ;  /* 0x0000000b0600720c */ /* 0x000fe20003f46270 */
[----:B------:R-:W-:Y:S01]  /*2830*/  IMAD.WIDE.U32 R6, R24, R18, R226 ;  /* 0x0000001218067225 */ /* 0x000fe200078e00e2 */
[----:B------:R-:W-:-:S02]  /*2840*/  IADD3 R4, P0, R37, R4, RZ ;  /* 0x0000000425047210 */ /* 0x000fc40007f1e0ff */
[----:B------:R-:W-:Y:S02]  /*2850*/  ISETP.GE.AND P3, PT, R234, R11, PT ;  /* 0x0000000bea00720c */ /* 0x000fe40003f66270 */
[----:B------:R-:W-:Y:S01]  /*2860*/  IADD3.X R5, R38, R5, R2, P0, !PT ;  /* 0x0000000526057210 */ /* 0x000fe200007fe402 */
[----:B------:R-:W-:Y:S01]  /*2870*/  IMAD R2, R30, R18, RZ ;  /* 0x000000121e027224 */ /* 0x000fe200078e02ff */
[----:B------:R-:W-:Y:S02]  /*2880*/  IADD3 R12, P0, R29, R6, RZ ;  /* 0x000000061d0c7210 */ /* 0x000fe40007f1e0ff */
[----:B------:R-:W-:Y:S01]  /*2890*/  LOP3.LUT R10, R10, 0xfffffffe, RZ, 0xc0, !PT ;  /* 0xfffffffe0a0a7812 */ /* 0x000fe200078ec0ff */
[----:B------:R-:W-:Y:S02]  /*28a0*/  IMAD R9, R24, R19, R2 ;  /* 0x0000001318097224 */ /* 0x000fe400078e0202 */
[C---:B------:R-:W-:Y:S02]  /*28b0*/  IMAD R2, R22.reuse, UR5, R8 ;  /* 0x0000000516027c24 */ /* 0x040fe4000f8e0208 */
[----:B------:R-:W-:Y:S01]  /*28c0*/  IMAD.WIDE.U32 R4, R22, UR4, R4 ;  /* 0x0000000416047c25 */ /* 0x000fe2000f8e0004 */
[----:B------:R-:W-:-:S04]  /*28d0*/  IADD3.X R13, R31, R7, R9, P0, !PT ;  /* 0x000000071f0d7210 */ /* 0x000fc800007fe409 */
[----:B------:R-:W-:Y:S01]  /*28e0*/  IADD3 R2, R5, R2, RZ ;  /* 0x0000000205027210 */ /* 0x000fe20007ffe0ff */
[----:B--2---:R-:W-:-:S05]  /*28f0*/  IMAD R0, R17, 0x2, R181 ;  /* 0x0000000211007824 */ /* 0x004fca00078e02b5 */
[----:B------:R1:W-:Y:S01]  /*2900*/  @P1 STS.128 [R0+0xa000], RZ ;  /* 0x00a000ff00001388 */ /* 0x0003e20000000c00 */
[----:B------:R-:W-:Y:S05]  /*2910*/  @P1 BRA `(.L_x_151) ;  /* 0x0000000000441947 */ /* 0x000fea0003800000 */
        /* <DEDUP_REMOVED lines=17> */
.L_x_151:
[----:B------:R-:W-:Y:S05]  /*2a30*/  BSYNC B0 ;  /* 0x0000000000007941 */ /* 0x000fea0003800000 */
.L_x_150:
[----:B------:R4:W-:Y:S01]  /*2a40*/  @P6 STS.128 [R0+0xb000], RZ ;  /* 0x00b000ff00006388 */ /* 0x0009e20000000c00 */
[----:B------:R-:W-:Y:S04]  /*2a50*/  BSSY B0, `(.L_x_152) ;  /* 0x0000015000007945 */ /* 0x000fe80003800000 */
[----:B------:R-:W-:Y:S05]  /*2a60*/  @P6 BRA `(.L_x_153) ;  /* 0x00000000004c6947 */ /* 0x000fea0003800000 */
        /* <DEDUP_REMOVED lines=15> */
[----:B------:R-:W-:Y:S01]  /*2b60*/  @!PT LDS RZ, [RZ] ;  /* 0x00000000fffff984 */ /* 0x000fe20000000800 */
[----:B------:R-:W-:Y:S01]  /*2b70*/  @!PT LDS RZ, [RZ] ;  /* 0x00000000fffff984 */ /* 0x000fe20000000800 */
[----:B------:R-:W-:Y:S01]  /*2b80*/  @!PT LDS RZ, [RZ] ;  /* 0x00000000fffff984 */ /* 0x000fe20000000800 */
[----:B------:R3:W-:Y:S02]  /*2b90*/  LDGSTS.E.BYPASS.LTC128B.128 [R0+0xb000], desc[UR12][R8.64] ;  /* 0x0b00000008007fae */ /* 0x0007e4000b901d4c */
.L_x_153:
[----:B------:R-:W-:Y:S05]  /*2ba0*/  BSYNC B0 ;  /* 0x0000000000007941 */ /* 0x000fea0003800000 */
.L_x_152:
        /* <DEDUP_REMOVED lines=22> */
.L_x_155:
[----:B------:R-:W-:Y:S05]  /*2d10*/  BSYNC B0 ;  /* 0x0000000000007941 */ /* 0x000fea0003800000 */
.L_x_154:
        /* <DEDUP_REMOVED lines=22> */
.L_x_157:
[----:B------:R-:W-:Y:S05]  /*2e80*/  BSYNC B0 ;  /* 0x0000000000007941 */ /* 0x000fea0003800000 */
.L_x_156:
[----:B------:R-:W0:Y:S01]  /*2e90*/  LDGDEPBAR ;  /* 0x00000000000079af */ /* 0x000e220000000000 */
[----:B------:R-:W-:Y:S01]  /*2ea0*/  BSSY B0, `(.L_x_158) ;  /* 0x000000c000007945 */ /* 0x000fe20003800000 */
[----:B------:R-:W-:Y:S02]  /*2eb0*/  IADD3 R2, R187, -R10, RZ ;  /* 0x8000000abb027210 */ /* 0x000fe40007ffe0ff */
        /* <DEDUP_REMOVED lines=10> */
.L_x_159:
[----:B------:R-:W-:Y:S05]  /*2f60*/  BSYNC B0 ;  /* 0x0000000000007941 */ /* 0x000fea0003800000 */
.L_x_158:
[----:B------:R1:W-:Y:S01]  /*2f70*/  @P2 STS.128 [R0+0x5000], RZ ;  /* 0x005000ff00002388 */ /* 0x0003e20000000c00 */
[----:B------:R-:W-:Y:S01]  /*2f80*/  ISETP.NE.AND P1, PT, R2, 0x1, PT ;  /* 0x000000010200780c */ /* 0x000fe20003f25270 */
[----:B------:R-:W-:Y:S01]  /*2f90*/  VIADD R2, R17, 0x1000 ;  /* 0x0000100011027836 */ /* 0x000fe20000000000 */
[----:B------:R-:W-:Y:S04]  /*2fa0*/  BSSY B0, `(.L_x_160) ;  /* 0x000000e000007945 */ /* 0x000fe80003800000 */
[----:B------:R-:W-:-:S05]  /*2fb0*/  SEL R2, R2, R17, !P1 ;  /* 0x0000001102027207 */ /* 0x000fca0004800000 */
[----:B------:R-:W-:Y:S01]  /*2fc0*/  IMAD R185, R2, 0x2, R181 ;  /* 0x0000000202b97824 */ /* 0x000fe200078e02b5 */
[----:B------:R-:W-:Y:S05]  /*2fd0*/  @P2 BRA `(.L_x_161) ;  /* 0x0000000000282947 */ /* 0x000fea0003800000 */
[----:B------:R-:W-:Y:S02]  /*2fe0*/  ULDC UR4, c[0x0][0x2d0] ;  /* 0x0000b40000047ab9 */ /* 0x000fe40000000800 */
[----:B------:R-:W-:-:S13]  /*2ff0*/  ISETP.GE.AND P0, PT, R226, UR4, PT ;  /* 0x00000004e2007c0c */ /* 0x000fda000bf06270 */
[----:B------:R1:W-:Y:S01]  /*3000*/  @P0 STS.128 [R0+0x5000], RZ ;  /* 0x005000ff00000388 */ /* 0x0003e20000000c00 */
[----:B------:R-:W-:Y:S05]  /*3010*/  @P0 BRA `(.L_x_161) ;  /* 0x0000000000180947 */ /* 0x000fea0003800000 */
[----:B---3--:R-:W-:-:S04]  /*3020*/  LEA R4, P0, R20, R188, 0x6 ;  /* 0x000000bc14047211 */ /* 0x008fc800078030ff */
[----:B------:R-:W-:-:S05]  /*3030*/  LEA.HI.X R5, R20, R189, R21, 0x6, P0 ;  /* 0x000000bd14057211 */ /* 0x000fca00000f3415 */
[----:B------:R-:W-:Y:S01]  /*3040*/  @!PT LDS RZ, [RZ] ;  /* 0x00000000fffff984 */ /* 0x000fe20000000800 */
[----:B------:R-:W-:Y:S01]  /*3050*/  @!PT LDS RZ, [RZ] ;  /* 0x00000000fffff984 */ /* 0x000fe20000000800 */
[----:B------:R-:W-:Y:S01]  /*3060*/  @!PT LDS RZ, [RZ] ;  /* 0x00000000fffff984 */ /* 0x000fe20000000800 */
[----:B------:R3:W-:Y:S04]  /*3070*/  LDGSTS.E.BYPASS.LTC128B.128 [R0+0x5000], desc[UR12][R4.64] ;  /* 0x0500000004007fae */ /* 0x0007e8000b901d4c */
.L_x_161:
[----:B------:R-:W-:Y:S05]  /*3080*/  BSYNC B0 ;  /* 0x0000000000007941 */ /* 0x000fea0003800000 */
.L_x_160:
[----:B------:R1:W-:Y:S01]  /*3090*/  @P3 STS [R185], RZ ;  /* 0x000000ffb9003388 */ /* 0x0003e20000000800 */
[----:B------:R-:W-:Y:S03]  /*30a0*/  BSSY B0, `(.L_x_162) ;  /* 0x0000010000007945 */ /* 0x000fe60003800000 */
        /* <DEDUP_REMOVED lines=15> */
.L_x_163:
[----:B------:R-:W-:Y:S05]  /*31a0*/  BSYNC B0 ;  /* 0x0000000000007941 */ /* 0x000fea0003800000 */
.L_x_162:
[----:B------:R1:W-:Y:S01]  /*31b0*/  @P2 STS [R185+0x1000], RZ ;  /* 0x001000ffb9002388 */ /* 0x0003e20000000800 */
[----:B------:R-:W-:Y:S03]  /*31c0*/  BSSY B0, `(.L_x_164) ;  /* 0x0000012000007945 */ /* 0x000fe60003800000 */
[----:B------:R1:W-:Y:S04]  /*31d0*/  @P2 STS [R185+0x1004], RZ ;  /* 0x001004ffb9002388 */ /* 0x0003e80000000800 */
[----:B------:R1:W-:Y:S04]  /*31e0*/  @P2 STS [R185+0x1008], RZ ;  /* 0x001008ffb9002388 */ /* 0x0003e80000000800 */
[----:B------:R1:W-:Y:S01]  /*31f0*/  @P2 STS [R185+0x100c], RZ ;  /* 0x00100cffb9002388 */ /* 0x0003e20000000800 */
[----:B------:R-:W-:Y:S05]  /*3200*/  @P2 BRA `(.L_x_165) ;  /* 0x0000000000342947 */ /* 0x000fea0003800000 */
[----:B------:R-:W-:Y:S02]  /*3210*/  ULDC UR4, c[0x0][0x2d0] ;  /* 0x0000b40000047ab9 */ /* 0x000fe40000000800 */
[----:B------:R-:W-:-:S13]  /*3220*/  ISETP.GE.AND P0, PT, R226, UR4, PT ;  /* 0x00000004e2007c0c */ /* 0x000fda000bf06270 */
[----:B------:R1:W-:Y:S04]  /*3230*/  @P0 STS [R185+0x1000], RZ ;  /* 0x001000ffb9000388 */ /* 0x0003e80000000800 */
[----:B------:R1:W-:Y:S04]  /*3240*/  @P0 STS [R185+0x1004], RZ ;  /* 0x001004ffb9000388 */ /* 0x0003e80000000800 */
[----:B------:R1:W-:Y:S04]  /*3250*/  @P0 STS [R185+0x1008], RZ ;  /* 0x001008ffb9000388 */ /* 0x0003e80000000800 */
[----:B------:R1:W-:Y:S01]  /*3260*/  @P0 STS [R185+0x100c], RZ ;  /* 0x00100cffb9000388 */ /* 0x0003e20000000800 */
[----:B------:R-:W-:Y:S05]  /*3270*/  @P0 BRA `(.L_x_165) ;  /* 0x0000000000180947 */ /* 0x000fea0003800000 */
[----:B---3--:R-:W-:-:S04]  /*3280*/  LEA R4, P0, R34, R190, 0x6 ;  /* 0x000000be22047211 */ /* 0x008fc800078030ff */
[----:B------:R-:W-:-:S05]  /*3290*/  LEA.HI.X R5, R34, R191, R35, 0x6, P0 ;  /* 0x000000bf22057211 */ /* 0x000fca00000f3423 */
[----:B------:R-:W-:Y:S01]  /*32a0*/  @!PT LDS RZ, [RZ] ;  /* 0x00000000fffff984 */ /* 0x000fe20000000800 */
[----:B------:R-:W-:Y:S01]  /*32b0*/  @!PT LDS RZ, [RZ] ;  /* 0x00000000fffff984 */ /* 0x000fe20000000800 */
[----:B------:R-:W-:Y:S01]  /*32c0*/  @!PT LDS RZ, [RZ] ;  /* 0x00000000fffff984 */ /* 0x000fe20000000800 */
[----:B------:R3:W-:Y:S04]  /*32d0*/  LDGSTS.E.BYPASS.LTC128B.128 [R185+0x1000], desc[UR12][R4.64] ;  /* 0x0100000004b97fae */ /* 0x0007e8000b901d4c */
.L_x_165:
[----:B------:R-:W-:Y:S05]  /*32e0*/  BSYNC B0 ;  /* 0x0000000000007941 */ /* 0x000fea0003800000 */
.L_x_164:
[----:B------:R-:W-:Y:S01]  /*32f0*/  ISETP.NE.AND P0, PT, R16, RZ, PT ;  /* 0x000000ff1000720c */ /* 0x000fe20003f05270 */
[----:B------:R-:W-:Y:S01]  /*3300*/  ULDC.64 UR4, c[0x0][0x260] ;  /* 0x0000980000047ab9 */ /* 0x000fe20000000a00 */
[----:B------:R-:W-:Y:S01]  /*3310*/  BSSY B0, `(.L_x_166) ;  /* 0x0000018000007945 */ /* 0x000fe20003800000 */
[----:B------:R-:W-:Y:S02]  /*3320*/  IMAD R2, R27, UR4, RZ ;  /* 0x000000041b027c24 */ /* 0x000fe4000f8e02ff */
[----:B---3--:R-:W-:-:S04]  /*3330*/  IMAD.WIDE.U32 R4, R22, UR4, R12 ;  /* 0x0000000416047c25 */ /* 0x008fc8000f8e000c */
[----:B------:R-:W-:-:S04]  /*3340*/  IMAD R2, R22, UR5, R2 ;  /* 0x0000000516027c24 */ /* 0x000fc8000f8e0202 */
[----:B------:R3:W-:Y:S01]  /*3350*/  @P0 STS.128 [R0+0x6000], RZ ;  /* 0x006000ff00000388 */ /* 0x0007e20000000c00 */
[----:B------:R-:W-:Y:S01]  /*3360*/  IADD3 R2, R5, R2, RZ ;  /* 0x0000000205027210 */ /* 0x000fe20007ffe0ff */
        /* <DEDUP_REMOVED lines=18> */
.L_x_167:
[----:B------:R-:W-:Y:S05]  /*3490*/  BSYNC B0 ;  /* 0x0000000000007941 */ /* 0x000fea0003800000 */
.L_x_166:
[----:B------:R1:W-:Y:S01]  /*34a0*/  @P6 STS.128 [R0+0x7000], RZ ;  /* 0x007000ff00006388 */ /* 0x0003e20000000c00 */
[----:B------:R-:W-:Y:S04]  /*34b0*/  BSSY B0, `(.L_x_168) ;  /* 0x0000015000007945 */ /* 0x000fe80003800000 */
[----:B------:R-:W-:Y:S05]  /*34c0*/  @P6 BRA `(.L_x_169) ;  /* 0x00000000004c6947 */ /* 0x000fea0003800000 */
[----:B------:R-:W-:Y:S02]  /*34d0*/  ULDC UR4, c[0x0][0x2d0] ;  /* 0x0000b40000047ab9 */ /* 0x000fe40000000800 */
[----:B------:R-:W-:-:S13]  /*34e0*/  ISETP.GE.AND P0, PT, R226, UR4, PT ;  /* 0x00000004e2007c0c */ /* 0x000fda000bf06270 */
[----:B------:R1:W-:Y:S01]  /*34f0*/  @P0 STS.128 [R0+0x7000], RZ ;  /* 0x007000ff00000388 */ /* 0x0003e20000000c00 */
        /* <DEDUP_REMOVED lines=16> */
.L_x_169:
[----:B------:R-:W-:Y:S05]  /*3600*/  BSYNC B0 ;  /* 0x0000000000007941 */ /* 0x000fea0003800000 */
.L_x_168:
        /* <DEDUP_REMOVED lines=22> */
.L_x_171:
[----:B------:R-:W-:Y:S05]  /*3770*/  BSYNC B0 ;  /* 0x0000000000007941 */ /* 0x000fea0003800000 */
.L_x_170:
        /* <DEDUP_REMOVED lines=22> */
.L_x_173:
[----:B------:R-:W-:Y:S05]  /*38e0*/  BSYNC B0 ;  /* 0x0000000000007941 */ /* 0x000fea0003800000 */
.L_x_172:
[----:B------:R-:W2:Y:S01]  /*38f0*/  LDL R13, [R1+0x14] ;  /* 0x00001400010d7983 */ /* 0x000ea20000100800 */
[----:B------:R-:W-:Y:S02]  /*3900*/  ULDC.64 UR4, c[0x0][0x3c8] ;  /* 0x0000f20000047ab9 */ /* 0x000fe40000000a00 */
[----:B------:R-:W-:Y:S01]  /*3910*/  ISETP.NE.U32.AND P3, PT, RZ, UR4, PT ;  /* 0x00000004ff007c0c */ /* 0x000fe2000bf65070 */
[----:B------:R-:W0:Y:S03]  /*3920*/  LDGDEPBAR ;  /* 0x00000000000079af */ /* 0x000e260000000000 */
[----:B------:R-:W-:Y:S01]  /*3930*/  ISETP.NE.AND.EX P3, PT, RZ, UR5, PT, P3 ;  /* 0x00000005ff007c0c */ /* 0x000fe2000bf65330 */
[----:B------:R-:W-:Y:S01]  /*3940*/  IMAD.MOV.U32 R224, RZ, RZ, 0x7f800000 ;  /* 0x7f800000ffe07424 */ /* 0x000fe200078e00ff */
[----:B------:R-:W2:Y:S11]  /*3950*/  LDL R14, [R1+0x30] ;  /* 0x00003000010e7983 */ /* 0x000eb60000100800 */
[----:B-1----:R-:W1:Y:S01]  /*3960*/  @P3 LDC.64 R8, c[0x0][0x3d0] ;  /* 0x0000f400ff083b82 */ /* 0x002e620000000a00 */
[----:B------:R-:W-:-:S02]  /*3970*/  IMAD.MOV.U32 R225, RZ, RZ, 0x7f800000 ;  /* 0x7f800000ffe17424 */ /* 0x000fc400078e00ff */
[----:B------:R-:W-:Y:S02]  /*3980*/  IMAD.MOV.U32 R223, RZ, RZ, 0x7f800000 ;  /* 0x7f800000ffdf7424 */ /* 0x000fe400078e00ff */
[----:B------:R-:W-:Y:S01]  /*3990*/  IMAD.MOV.U32 R222, RZ, RZ, 0x7f800000 ;  /* 0x7f800000ffde7424 */ /* 0x000fe200078e00ff */
[----:B------:R-:W-:-:S04]  /*39a0*/  DEPBAR.LE SB0, 0x1 ;  /* 0x000080400000791a */ /* 0x000fc80000000000 */
[----:B-1----:R-:W-:-:S04]  /*39b0*/  @P3 IMAD.WIDE.U32 R6, R45, R8, R248 ;  /* 0x000000082d063225 */ /* 0x002fc800078e00f8 */
[C---:B--234-:R-:W-:Y:S01]  /*39c0*/  VIADD R0, R13.reuse, 0x28 ;  /* 0x000000280d007836 */ /* 0x05cfe20000000000 */
[----:B------:R-:W-:Y:S01]  /*39d0*/  SHF.R.S32.HI R12, RZ, 0x1f, R13 ;  /* 0x0000001fff0c7819 */ /* 0x000fe2000001140d */
[C---:B------:R-:W-:Y:S01]  /*39e0*/  VIADD R2, R13.reuse, 0x8 ;  /* 0x000000080d027836 */ /* 0x040fe20000000000 */
[CC--:B------:R-:W-:Y:S01]  /*39f0*/  ISETP.GE.AND P6, PT, R13.reuse, R11.reuse, PT ;  /* 0x0000000b0d00720c */ /* 0x0c0fe20003fc6270 */
[C---:B------:R-:W-:Y:S01]  /*3a00*/  VIADD R4, R13.reuse, 0x20 ;  /* 0x000000200d047836 */ /* 0x040fe20000000000 */
[-C--:B------:R-:W-:Y:S02]  /*3a10*/  ISETP.GE.AND P2, PT, R0, R11.reuse, PT ;  /* 0x0000000b0000720c */ /* 0x080fe40003f46270 */
[-C--:B------:R-:W-:Y:S02]  /*3a20*/  ISETP.GE.AND P5, PT, R2, R11.reuse, PT ;  /* 0x0000000b0200720c */ /* 0x080fe40003fa6270 */
[----:B------:R-:W-:Y:S01]  /*3a30*/  ISETP.GE.AND P4, PT, R4, R11, PT ;  /* 0x0000000b0400720c */ /* 0x000fe20003f86270 */
[----:B------:R-:W-:Y:S01]  /*3a40*/  IMAD.SHL.U32 R4, R13, 0x4, RZ ;  /* 0x000000040d047824 */ /* 0x000fe200078e00ff */
[----:B------:R-:W-:-:S07]  /*3a50*/  SHF.R.S32.HI R2, RZ, 0x1f, R0 ;  /* 0x0000001fff027819 */ /* 0x000fce0000011400 */
[----:B------:R-:W-:-:S04]  /*3a60*/  @!P2 LEA R10, P0, R0, R229, 0x2 ;  /* 0x000000e5000aa211 */ /* 0x000fc800078010ff */
[----:B------:R-:W-:Y:S01]  /*3a70*/  @!P2 LEA.HI.X R11, R0, R228, R2, 0x2, P0 ;  /* 0x000000e4000ba211 */ /* 0x000fe200000f1402 */
[----:B------:R-:W-:Y:S01]  /*3a80*/  @P3 IMAD R0, R41, R8, RZ ;  /* 0x0000000829003224 */ /* 0x000fe200078e02ff */
[----:B------:R-:W-:Y:S02]  /*3a90*/  IADD3 R4, P0, R4, R229, RZ ;  /* 0x000000e504047210 */ /* 0x000fe40007f1e0ff */
[----:B------:R-:W-:Y:S01]  /*3aa0*/  SHF.L.U64.HI R2, R13, 0x2, R12 ;  /* 0x000000020d027819 */ /* 0x000fe2000001020c */
[----:B------:R-:W5:Y:S01]  /*3ab0*/  @!P2 LDG.E R223, desc[UR12][R10.64] ;  /* 0x0000000c0adfa981 */ /* 0x000f62000c1e1900 */
[----:B------:R-:W-:-:S03]  /*3ac0*/  @P3 IMAD R9, R45, R9, R0 ;  /* 0x000000092d093224 */ /* 0x000fc600078e0200 */
[----:B------:R-:W-:-:S05]  /*3ad0*/  IMAD.X R5, R2, 0x1, R228, P0 ;  /* 0x0000000102057824 */ /* 0x000fca00000e06e4 */
[----:B------:R-:W5:Y:S04]  /*3ae0*/  @!P6 LDG.E R224, desc[UR12][R4.64] ;  /* 0x0000000c04e0e981 */ /* 0x000f68000c1e1900 */
[----:B------:R-:W5:Y:S04]  /*3af0*/  @!P5 LDG.E R225, desc[UR12][R4.64+0x20] ;  /* 0x0000200c04e1d981 */ /* 0x000f68000c1e1900 */
[----:B------:R1:W5:Y:S01]  /*3b00*/  @!P4 LDG.E R222, desc[UR12][R4.64+0x80] ;  /* 0x0000800c04dec981 */ /* 0x000362000c1e1900 */
[----:B------:R-:W-:Y:S01]  /*3b10*/  BAR.SYNC.DEFER_BLOCKING 0x0 ;  /* 0x0000000000007b1d */ /* 0x000fe20000010000 */
[----:B------:R-:W-:Y:S01]  /*3b20*/  @P3 IMAD.IADD R9, R7, 0x1, R9 ;  /* 0x0000000107093824 */ /* 0x000fe200078e0209 */
[----:B------:R-:W-:-:S04]  /*3b30*/  @P3 LEA R8, P0, R6, UR4, 0x2 ;  /* 0x0000000406083c11 */ /* 0x000fc8000f8010ff */
[----:B------:R-:W-:Y:S01]  /*3b40*/  @P3 LEA.HI.X R9, R6, UR5, R9, 0x2, P0 ;  /* 0x0000000506093c11 */ /* 0x000fe200080f1409 */
[----:B------:R-:W-:Y:S01]  /*3b50*/  IMAD R140, R183, 0x2, R181 ;  /* 0x00000002b78c7824 */ /* 0x000fe200078e02b5 */
[----:B------:R-:W2:Y:S01]  /*3b60*/  S2R R2, SR_TID.X ;  /* 0x0000000000027919 */ /* 0x000ea20000002100 */
[C---:B------:R-:W-:Y:S02]  /*3b70*/  IMAD.SHL.U32 R233, R240.reuse, 0x10, RZ ;  /* 0x00000010f0e97824 */ /* 0x040fe400078e00ff */
[----:B------:R-:W-:Y:S02]  /*3b80*/  IMAD.SHL.U32 R232, R240, 0x8, RZ ;  /* 0x00000008f0e87824 */ /* 0x000fe400078e00ff */
[----:B------:R-:W-:Y:S02]  /*3b90*/  VIADD R168, R179, 0x1000 ;  /* 0x00001000b3a87836 */ /* 0x000fe40000000000 */
[----:B------:R-:W-:Y:S02]  /*3ba0*/  VIADD R169, R182, 0x1000 ;  /* 0x00001000b6a97836 */ /* 0x000fe40000000000 */
[----:B------:R-:W-:-:S02]  /*3bb0*/  IMAD.MOV.U32 R178, RZ, RZ, 0x20 ;  /* 0x00000020ffb27424 */ /* 0x000fc400078e00ff */
[----:B------:R-:W-:Y:S01]  /*3bc0*/  IMAD R186, R44, 0x80, R14 ;  /* 0x000000802cba7824 */ /* 0x000fe200078e020e */
[----:B------:R-:W-:Y:S01]  /*3bd0*/  IADD3 R24, R32, 0x80, R24 ;  /* 0x0000008020187810 */ /* 0x000fe20007ffe018 */
[----:B-1----:R-:W1:Y:S01]  /*3be0*/  @P3 LDC R5, c[0x0][0x2e8] ;  /* 0x0000ba00ff053b82 */ /* 0x002e620000000800 */
[----:B------:R-:W-:Y:S02]  /*3bf0*/  VIADD R4, R13, 0x1 ;  /* 0x000000010d047836 */ /* 0x000fe40000000000 */
[----:B------:R-:W-:Y:S01]  /*3c00*/  IMAD.MOV.U32 R128, RZ, RZ, 0x40 ;  /* 0x00000040ff807424 */ /* 0x000fe200078e00ff */
[----:B------:R-:W3:Y:S01]  /*3c10*/  @P3 LDG.E R8, desc[UR12][R8.64] ;  /* 0x0000000c08083981 */ /* 0x000ee2000c1e1900 */
[----:B------:R-:W-:Y:S01]  /*3c20*/  IMAD R170, R182, 0x2, R181 ;  /* 0x00000002b6aa7824 */ /* 0x000fe200078e02b5 */
[----:B------:R-:W-:Y:S01]  /*3c30*/  CS2R R94, SRZ ;  /* 0x00000000005e7805 */ /* 0x000fe2000001ff00 */
[----:B------:R-:W-:Y:S01]  /*3c40*/  IMAD.MOV.U32 R184, RZ, RZ, RZ ;  /* 0x000000ffffb87224 */ /* 0x000fe200078e00ff */
[----:B------:R-:W4:Y:S01]  /*3c50*/  LDSM.16.M88.4 R136, [R140+0xa000] ;  /* 0x00a000008c88783b */ /* 0x000f220000000200 */
[C---:B------:R-:W-:Y:S01]  /*3c60*/  IMAD R244, R240.reuse, 0x18, RZ ;  /* 0x00000018f0f47824 */ /* 0x040fe200078e02ff */
[----:B------:R-:W-:Y:S01]  /*3c70*/  CS2R R92, SRZ ;  /* 0x00000000005c7805 */ /* 0x000fe2000001ff00 */
[C---:B------:R-:W-:Y:S01]  /*3c80*/  IMAD.SHL.U32 R243, R240.reuse, 0x20, RZ ;  /* 0x00000020f0f37824 */ /* 0x040fe200078e00ff */
[----:B------:R-:W1:Y:S01]  /*3c90*/  LDSM.16.M88.4 R140, [R140+0xa800] ;  /* 0x00a800008c8c783b */ /* 0x000e620000000200 */
[C---:B------:R-:W-:Y:S01]  /*3ca0*/  IMAD R242, R240.reuse, 0x28, RZ ;  /* 0x00000028f0f27824 */ /* 0x040fe200078e02ff */
[----:B------:R-:W-:Y:S01]  /*3cb0*/  CS2R R98, SRZ ;  /* 0x0000000000627805 */ /* 0x000fe2000001ff00 */
[----:B------:R-:W-:Y:S01]  /*3cc0*/  IMAD R241, R240, 0x30, RZ ;  /* 0x00000030f0f17824 */ /* 0x000fe200078e02ff */
[----:B------:R-:W1:Y:S01]  /*3cd0*/  LDSM.16.M88.4 R144, [R176] ;  /* 0x00000000b090783b */ /* 0x000e620000000200 */
[----:B------:R-:W-:Y:S01]  /*3ce0*/  IMAD.MOV R239, RZ, RZ, -R239 ;  /* 0x000000ffffef7224 */ /* 0x000fe200078e0aef */
[----:B------:R-:W-:-:S02]  /*3cf0*/  CS2R R96, SRZ ;  /* 0x0000000000607805 */ /* 0x000fc4000001ff00 */
[----:B--2---:R-:W-:Y:S01]  /*3d00*/  SHF.R.S32.HI R0, RZ, 0x1f, R2 ;  /* 0x0000001fff007819 */ /* 0x004fe20000011402 */
[----:B------:R-:W2:Y:S01]  /*3d10*/  LDSM.16.M88.4 R148, [R176+0x800] ;  /* 0x00080000b094783b */ /* 0x000ea20000000200 */
[----:B------:R-:W-:Y:S01]  /*3d20*/  IMAD R177, R183, 0x2, R181 ;  /* 0x00000002b7b17824 */ /* 0x000fe200078e02b5 */
[----:B------:R-:W-:Y:S02]  /*3d30*/  CS2R R90, SRZ ;  /* 0x00000000005a7805 */ /* 0x000fe4000001ff00 */
[----:B------:R-:W-:Y:S01]  /*3d40*/  LEA.HI R0, R0, R2, RZ, 0x4 ;  /* 0x0000000200007211 */ /* 0x000fe200078f20ff */
[----:B------:R-:W1:Y:S01]  /*3d50*/  LDSM.16.M88.4 R152, [R174] ;  /* 0x00000000ae98783b */ /* 0x000e620000000200 */
[----:B------:R-:W-:Y:S01]  /*3d60*/  IMAD.SHL.U32 R252, R13, 0x4, RZ ;  /* 0x000000040dfc7824 */ /* 0x000fe200078e00ff */
[----:B------:R-:W-:Y:S02]  /*3d70*/  CS2R R88, SRZ ;  /* 0x0000000000587805 */ /* 0x000fe4000001ff00 */
[----:B------:R-:W-:Y:S01]  /*3d80*/  LOP3.LUT R0, R0, 0xfffffff0, RZ, 0xc0, !PT ;  /* 0xfffffff000007812 */ /* 0x000fe200078ec0ff */
[----:B------:R-:W1:Y:S01]  /*3d90*/  LDSM.16.M88.4 R156, [R174+0x800] ;  /* 0x00080000ae9c783b */ /* 0x000e620000000200 */
[----:B------:R-:W-:-:S02]  /*3da0*/  CS2R R86, SRZ ;  /* 0x0000000000567805 */ /* 0x000fc4000001ff00 */
[----:B------:R-:W-:Y:S02]  /*3db0*/  CS2R R84, SRZ ;  /* 0x0000000000547805 */ /* 0x000fe4000001ff00 */
[----:B------:R-:W-:Y:S01]  /*3dc0*/  CS2R R78, SRZ ;  /* 0x00000000004e7805 */ /* 0x000fe2000001ff00 */
[----:B------:R-:W-:Y:S01]  /*3dd0*/  IMAD.IADD R0, R2, 0x1, -R0 ;  /* 0x0000000102007824 */ /* 0x000fe200078e0a00 */
[----:B------:R-:W1:Y:S01]  /*3de0*/  LDSM.16.M88.4 R160, [R175] ;  /* 0x00000000afa0783b */ /* 0x000e620000000200 */
[----:B------:R-:W-:Y:S02]  /*3df0*/  CS2R R76, SRZ ;  /* 0x00000000004c7805 */ /* 0x000fe4000001ff00 */
[----:B------:R-:W-:Y:S02]  /*3e00*/  CS2R R82, SRZ ;  /* 0x0000000000527805 */ /* 0x000fe4000001ff00 */
[----:B------:R-:W-:Y:S02]  /*3e10*/  CS2R R80, SRZ ;  /* 0x0000000000507805 */ /* 0x000fe4000001ff00 */
[----:B------:R-:W-:Y:S01]  /*3e20*/  SHF.R.S32.HI R2, RZ, 0x1f, R0 ;  /* 0x0000001fff027819 */ /* 0x000fe20000011400 */
[----:B------:R-:W2:Y:S01]  /*3e30*/  LDSM.16.M88.4 R164, [R175+0x800] ;  /* 0x00080000afa4783b */ /* 0x000ea20000000200 */
[----:B------:R-:W-:-:S02]  /*3e40*/  CS2R R74, SRZ ;  /* 0x00000000004a7805 */ /* 0x000fc4000001ff00 */
[----:B------:R-:W-:Y:S02]  /*3e50*/  CS2R R72, SRZ ;  /* 0x0000000000487805 */ /* 0x000fe4000001ff00 */
[----:B------:R-:W-:Y:S02]  /*3e60*/  LEA.HI R2, R2, R0, RZ, 0x3 ;  /* 0x0000000002027211 */ /* 0x000fe400078f18ff */
[----:B------:R-:W-:Y:S02]  /*3e70*/  CS2R R70, SRZ ;  /* 0x0000000000467805 */ /* 0x000fe4000001ff00 */
[----:B------:R-:W-:Y:S02]  /*3e80*/  CS2R R68, SRZ ;  /* 0x0000000000447805 */ /* 0x000fe4000001ff00 */
[----:B------:R-:W-:Y:S02]  /*3e90*/  CS2R R62, SRZ ;  /* 0x00000000003e7805 */ /* 0x000fe4000001ff00 */
[----:B------:R-:W-:-:S02]  /*3ea0*/  LOP3.LUT R2, R2, 0xfffffff8, RZ, 0xc0, !PT ;  /* 0xfffffff802027812 */ /* 0x000fc400078ec0ff */
[----:B------:R-:W-:Y:S02]  /*3eb0*/  CS2R R60, SRZ ;  /* 0x00000000003c7805 */ /* 0x000fe4000001ff00 */
[----:B------:R-:W-:Y:S02]  /*3ec0*/  CS2R R66, SRZ ;  /* 0x0000000000427805 */ /* 0x000fe4000001ff00 */
[----:B------:R-:W-:Y:S02]  /*3ed0*/  CS2R R64, SRZ ;  /* 0x0000000000407805 */ /* 0x000fe4000001ff00 */
[----:B------:R-:W-:Y:S01]  /*3ee0*/  CS2R R58, SRZ ;  /* 0x00000000003a7805 */ /* 0x000fe2000001ff00 */
[----:B------:R-:W-:Y:S01]  /*3ef0*/  IMAD.IADD R0, R0, 0x1, -R2 ;  /* 0x0000000100007824 */ /* 0x000fe200078e0a02 */
[----:B------:R-:W-:Y:S02]  /*3f00*/  IADD3 R2, R200, R4, -R32 ;  /* 0x00000004c8027210 */ /* 0x000fe40007ffe820 */
[----:B------:R-:W-:-:S02]  /*3f10*/  CS2R R56, SRZ ;  /* 0x0000000000387805 */ /* 0x000fc4000001ff00 */
[----:B------:R-:W-:Y:S02]  /*3f20*/  CS2R R54, SRZ ;  /* 0x0000000000367805 */ /* 0x000fe4000001ff00 */
[----:B------:R-:W-:Y:S02]  /*3f30*/  CS2R R52, SRZ ;  /* 0x0000000000347805 */ /* 0x000fe4000001ff00 */
[C---:B------:R-:W-:Y:S01]  /*3f40*/  LOP3.LUT P0, RZ, R0.reuse, 0x2, RZ, 0xc0, !PT ;  /* 0x0000000200ff7812 */ /* 0x040fe2000780c0ff */
[----:B------:R4:W-:Y:S01]  /*3f50*/  STL [R1], R2 ;  /* 0x0000000201007387 */ /* 0x0009e20000100800 */
[----:B------:R-:W-:Y:S01]  /*3f60*/  LOP3.LUT P2, RZ, R0, 0x4, RZ, 0xc0, !PT ;  /* 0x0000000400ff7812 */ /* 0x000fe2000784c0ff */
[----:B------:R-:W-:Y:S01]  /*3f70*/  VIADD R0, R13, 0xffffffc0 ;  /* 0xffffffc00d007836 */ /* 0x000fe20000000000 */
[----:B-1----:R-:W3:Y:S01]  /*3f80*/  @P3 MUFU.RCP R5, R5 ;  /* 0x0000000500053308 */ /* 0x002ee20000001000 */
[----:B------:R-:W-:Y:S02]  /*3f90*/  CS2R R46, SRZ ;  /* 0x00000000002e7805 */ /* 0x000fe4000001ff00 */
[----:B------:R-:W-:Y:S01]  /*3fa0*/  CS2R R50, SRZ ;  /* 0x0000000000327805 */ /* 0x000fe2000001ff00 */
[----:B------:R-:W-:Y:S01]  /*3fb0*/  IMAD.SHL.U32 R247, R0, 0x4, RZ ;  /* 0x0000000400f77824 */ /* 0x000fe200078e00ff */
[----:B------:R-:W-:Y:S01]  /*3fc0*/  SEL R168, R168, R179, !P1 ;  /* 0x000000b3a8a87207 */ /* 0x000fe20004800000 */
[C---:B------:R-:W-:Y:S01]  /*3fd0*/  VIADD R211, R186.reuse, 0x8 ;  /* 0x00000008bad37836 */ /* 0x040fe20000000000 */
[----:B------:R-:W-:Y:S01]  /*3fe0*/  SEL R169, R169, R182, !P1 ;  /* 0x000000b6a9a97207 */ /* 0x000fe20004800000 */
[----:B------:R-:W-:Y:S01]  /*3ff0*/  VIADD R210, R186, 0x1 ;  /* 0x00000001bad27836 */ /* 0x000fe20000000000 */
[----:B------:R-:W-:-:S02]  /*4000*/  CS2R R48, SRZ ;  /* 0x0000000000307805 */ /* 0x000fc4000001ff00 */
[----:B------:R-:W-:Y:S02]  /*4010*/  CS2R R42, SRZ ;  /* 0x00000000002a7805 */ /* 0x000fe4000001ff00 */
[----:B------:R-:W-:Y:S02]  /*4020*/  CS2R R40, SRZ ;  /* 0x0000000000287805 */ /* 0x000fe4000001ff00 */
[----:B------:R-:W-:Y:S02]  /*4030*/  CS2R R38, SRZ ;  /* 0x0000000000267805 */ /* 0x000fe4000001ff00 */
[----:B------:R-:W-:Y:S02]  /*4040*/  CS2R R36, SRZ ;  /* 0x0000000000247805 */ /* 0x000fe4000001ff00 */
[----:B------:R-:W-:Y:S01]  /*4050*/  SHF.L.U64.HI R250, R13, 0x2, R12 ;  /* 0x000000020dfa7819 */ /* 0x000fe2000001020c */
[----:B------:R-:W-:Y:S01]  /*4060*/  IMAD.MOV.U32 R212, RZ, RZ, R185 ;  /* 0x000000ffffd47224 */ /* 0x000fe200078e00b9 */
[----:B------:R-:W-:Y:S01]  /*4070*/  ULDC UR4, c[0x0][0x2d0] ;  /* 0x0000b40000047ab9 */ /* 0x000fe20000000800 */
[----:B------:R-:W-:Y:S01]  /*4080*/  ULDC UR5, c[0x0][0x2ec] ;  /* 0x0000bb0000057ab9 */ /* 0x000fe20000000800 */
[----:B----4-:R-:W-:-:S04]  /*4090*/  VIADD R2, R233, 0x20 ;  /* 0x00000020e9027836 */ /* 0x010fc80000000000 */
[----:B------:R-:W-:-:S04]  /*40a0*/  IMAD.IADD R0, R232, 0x1, R2 ;  /* 0x00000001e8007824 */ /* 0x000fc800078e0202 */
[----:B------:R-:W-:Y:S01]  /*40b0*/  IMAD.IADD R237, R232, 0x1, R0 ;  /* 0x00000001e8ed7824 */ /* 0x000fe200078e0200 */
[----:B------:R-:W-:-:S03]  /*40c0*/  SEL R178, R178, 0xffffffe0, !P0 ;  /* 0xffffffe0b2b27807 */ /* 0x000fc60004000000 */
[----:B------:R-:W-:Y:S02]  /*40d0*/  IMAD.IADD R236, R232, 0x1, R237 ;  /* 0x00000001e8ec7824 */ /* 0x000fe400078e02ed */
[C---:B------:R-:W-:Y:S02]  /*40e0*/  VIADD R199, R186.reuse, 0x9 ;  /* 0x00000009bac77836 */ /* 0x040fe40000000000 */
[C---:B------:R-:W-:Y:S02]  /*40f0*/  VIADD R202, R186.reuse, 0x19 ;  /* 0x00000019baca7836 */ /* 0x040fe40000000000 */
[C---:B------:R-:W-:Y:S02]  /*4100*/  VIADD R198, R186.reuse, 0x18 ;  /* 0x00000018bac67836 */ /* 0x040fe40000000000 */
[C---:B------:R-:W-:Y:S02]  /*4110*/  VIADD R197, R186.reuse, 0x11 ;  /* 0x00000011bac57836 */ /* 0x040fe40000000000 */
[----:B------:R-:W-:-:S02]  /*4120*/  VIADD R196, R186, 0x10 ;  /* 0x00000010bac47836 */ /* 0x000fc40000000000 */
[----:B------:R-:W-:Y:S01]  /*4130*/  IMAD.IADD R235, R232, 0x1, R236 ;  /* 0x00000001e8eb7824 */ /* 0x000fe200078e02ec */
[----:B------:R-:W-:Y:S01]  /*4140*/  CS2R R44, SRZ ;  /* 0x00000000002c7805 */ /* 0x000fe2000001ff00 */
[----:B------:R-:W-:Y:S01]  /*4150*/  IMAD R240, R240, 0x38, RZ ;  /* 0x00000038f0f07824 */ /* 0x000fe200078e02ff */
[----:B------:R-:W-:Y:S01]  /*4160*/  I2FP.F32.S32 R209, R186 ;  /* 0x000000ba00d17245 */ /* 0x000fe20000201400 */
[----:B------:R-:W-:Y:S01]  /*4170*/  IMAD.IADD R251, R24, 0x1, -R200 ;  /* 0x0000000118fb7824 */ /* 0x000fe200078e0ac8 */
[----:B------:R-:W-:Y:S01]  /*4180*/  I2FP.F32.S32 R211, R211 ;  /* 0x000000d300d37245 */ /* 0x000fe20000201400 */
[--C-:B------:R-:W-:Y:S01]  /*4190*/  IMAD R168, R168, 0x2, R181.reuse ;  /* 0x00000002a8a87824 */ /* 0x100fe200078e02b5 */
[----:B------:R-:W-:Y:S01]  /*41a0*/  I2FP.F32.S32 R210, R210 ;  /* 0x000000d200d27245 */ /* 0x000fe20000201400 */
[----:B------:R-:W-:Y:S01]  /*41b0*/  IMAD R169, R169, 0x2, R181 ;  /* 0x00000002a9a97824 */ /* 0x000fe200078e02b5 */
[----:B------:R-:W-:Y:S01]  /*41c0*/  I2FP.F32.S32 R208, R199 ;  /* 0x000000c700d07245 */ /* 0x000fe20000201400 */
[----:B------:R-:W-:Y:S01]  /*41d0*/  IMAD.IADD R238, R232, 0x1, R235 ;  /* 0x00000001e8ee7824 */ /* 0x000fe200078e02eb */
[----:B------:R-:W-:Y:S01]  /*41e0*/  I2FP.F32.S32 R207, R202 ;  /* 0x000000ca00cf7245 */ /* 0x000fe20000201400 */
[----:B------:R-:W-:Y:S01]  /*41f0*/  IMAD.IADD R173, R178, 0x1, R170 ;  /* 0x00000001b2ad7824 */ /* 0x000fe200078e02aa */
[----:B------:R-:W-:Y:S01]  /*4200*/  I2FP.F32.S32 R206, R198 ;  /* 0x000000c600ce7245 */ /* 0x000fe20000201400 */
[----:B------:R-:W-:Y:S01]  /*4210*/  IMAD.IADD R172, R171, 0x1, R178 ;  /* 0x00000001abac7824 */ /* 0x000fe200078e02b2 */
[----:B------:R-:W-:-:S02]  /*4220*/  I2FP.F32.S32 R205, R197 ;  /* 0x000000c500cd7245 */ /* 0x000fc40000201400 */
[----:B------:R-:W-:Y:S02]  /*4230*/  I2FP.F32.S32 R204, R196 ;  /* 0x000000c400cc7245 */ /* 0x000fe40000201400 */
[----:B------:R-:W-:Y:S01]  /*4240*/  SEL R128, R128, 0xffffffc0, !P2 ;  /* 0xffffffc080807807 */ /* 0x000fe20005000000 */
[----:B--23--:R-:W-:-:S07]  /*4250*/  @P3 FMUL.FTZ R184, R8, R5 ;  /* 0x0000000508b83220 */ /* 0x00cfce0000410000 */
.L_x_176:
[----:B------:R-:W2:Y:S01]  /*4260*/  LDL R2, [R1+0x4] ;  /* 0x0000040001027983 */ /* 0x000ea20000100800 */
[C---:B------:R-:W-:Y:S01]  /*4270*/  IMAD.IADD R0, R169.reuse, 0x1, R178 ;  /* 0x00000001a9007824 */ /* 0x040fe200078e02b2 */
[----:B------:R-:W-:Y:S02]  /*4280*/  IADD3 R124, R169, R128, RZ ;  /* 0x00000080a97c7210 */ /* 0x000fe40007ffe0ff */
[----:B------:R-:W3:Y:S01]  /*4290*/  LDL R213, [R1] ;  /* 0x0000000001d57983 */ /* 0x000ee20000100800 */
[----:B-----5:R-:W-:Y:S02]  /*42a0*/  FSETP.NEU.FTZ.AND P0, PT, R224, -INF , PT ;  /* 0xff800000e000780b */ /* 0x020fe40003f1d000 */
[----:B------:R-:W-:Y:S01]  /*42b0*/  ISETP.GT.AND P6, PT, R187, R245, PT ;  /* 0x000000f5bb00720c */ /* 0x000fe20003fc4270 */
[----:B------:R-:W0:Y:S01]  /*42c0*/  LDGDEPBAR ;  /* 0x00000000000079af */ /* 0x000e220000000000 */
[----:B------:R-:W-:Y:S04]  /*42d0*/  DEPBAR.LE SB0, 0x0 ;  /* 0x000080000000791a */ /* 0x000fe80000000000 */
[----:B------:R-:W-:Y:S06]  /*42e0*/  BAR.SYNC.DEFER_BLOCKING 0x0 ;  /* 0x0000000000007b1d */ /* 0x000fec0000010000 */
[----:B------:R-:W-:Y:S08]  /*42f0*/  LDSM.16.M88.4 R32, [R169] ;  /* 0x00000000a920783b */ /* 0x000ff00000000200 */
[----:B------:R-:W1:Y:S08]  /*4300*/  LDSM.16.M88.4 R16, [R177+0x6000] ;  /* 0x00600000b110783b */ /* 0x000e700000000200 */
[----:B------:R-:W4:Y:S08]  /*4310*/  LDSM.16.M88.4 R28, [R169+0x1000] ;  /* 0x00100000a91c783b */ /* 0x000f300000000200 */
[----:B------:R-:W4:Y:S08]  /*4320*/  LDSM.16.M88.4 R100, [R177+0x6800] ;  /* 0x00680000b164783b */ /* 0x000f300000000200 */
[----:B------:R-:W-:Y:S08]  /*4330*/  LDSM.16.M88.4 R104, [R0] ;  /* 0x000000000068783b */ /* 0x000ff00000000200 */
[----:B------:R-:W4:Y:S01]  /*4340*/  LDSM.16.M88.4 R108, [R176+-0x4000] ;  /* 0xffc00000b06c783b */ /* 0x000f220000000200 */
[-C--:B-1----:R-:W-:Y:S07]  /*4350*/  HMMA.16816.F32.BF16 R4, R32, R16.reuse, RZ ;  /* 0x000000102004723c */ /* 0x082fee00000418ff */
[----:B------:R1:W1:Y:S01]  /*4360*/  LDSM.16.M88.4 R112, [R0+0x1000] ;  /* 0x001000000070783b */ /* 0x0002620000000200 */
[C---:B----4-:R-:W-:Y:S07]  /*4370*/  HMMA.16816.F32.BF16 R8, R28.reuse, R16, RZ ;  /* 0x000000101c08723c */ /* 0x050fee00000418ff */
[----:B------:R-:W4:Y:S01]  /*4380*/  LDSM.16.M88.4 R116, [R176+-0x3800] ;  /* 0xffc80000b074783b */ /* 0x000f220000000200 */
[-C--:B------:R-:W-:Y:S07]  /*4390*/  HMMA.16816.F32.BF16 R12, R28, R18.reuse, RZ ;  /* 0x000000121c0c723c */ /* 0x080fee00000418ff */
[----:B------:R-:W-:Y:S01]  /*43a0*/  LDSM.16.M88.4 R120, [R174+-0x4000] ;  /* 0xffc00000ae78783b */ /* 0x000fe20000000200 */
[C---:B------:R-:W-:Y:S07]  /*43b0*/  HMMA.16816.F32.BF16 R16, R32.reuse, R18, RZ ;  /* 0x000000122010723c */ /* 0x040fee00000418ff */
[----:B------:R-:W-:Y:S01]  /*43c0*/  LDSM.16.M88.4 R132, [R175+-0x4000] ;  /* 0xffc00000af84783b */ /* 0x000fe20000000200 */
[-C--:B------:R-:W-:Y:S03]  /*43d0*/  HMMA.16816.F32.BF16 R20, R32, R100.reuse, RZ ;  /* 0x000000642014723c */ /* 0x080fe600000418ff */
[----:B-1----:R-:W-:Y:S03]  /*43e0*/  IMAD.IADD R0, R0, 0x1, R128 ;  /* 0x0000000100007824 */ /* 0x002fe600078e0280 */
[C---:B------:R-:W-:Y:S02]  /*43f0*/  HMMA.16816.F32.BF16 R24, R28.reuse, R100, RZ ;  /* 0x000000641c18723c */ /* 0x040fe400000418ff */
[----:B------:R-:W-:Y:S04]  /*4400*/  LDSM.16.M88.4 R128, [R0] ;  /* 0x000000000080783b */ /* 0x000fe80000000200 */
[-C--:B------:R-:W-:Y:S06]  /*4410*/  HMMA.16816.F32.BF16 R28, R28, R102.reuse, RZ ;  /* 0x000000661c1c723c */ /* 0x080fec00000418ff */
[----:B------:R-:W-:Y:S01]  /*4420*/  HMMA.16816.F32.BF16 R32, R32, R102, RZ ;  /* 0x000000662020723c */ /* 0x000fe200000418ff */
[----:B------:R-:W1:Y:S05]  /*4430*/  LDSM.16.M88.4 R100, [R124] ;  /* 0x000000007c64783b */ /* 0x000e6a0000000200 */
[-C--:B------:R-:W-:Y:S03]  /*4440*/  HMMA.16816.F32.BF16 R4, R104, R108.reuse, R4 ;  /* 0x0000006c6804723c */ /* 0x080fe60000041804 */
[----:B------:R-:W1:Y:S03]  /*4450*/  LDSM.16.M88.4 R124, [R124+0x1000] ;  /* 0x001000007c7c783b */ /* 0x000e660000000200 */
[C---:B------:R-:W-:Y:S06]  /*4460*/  HMMA.16816.F32.BF16 R8, R112.reuse, R108, R8 ;  /* 0x0000006c7008723c */ /* 0x040fec0000041808 */
[-C--:B------:R-:W-:Y:S06]  /*4470*/  HMMA.16816.F32.BF16 R12, R112, R110.reuse, R12 ;  /* 0x0000006e700c723c */ /* 0x080fec000004180c */
[C---:B------:R-:W-:Y:S01]  /*4480*/  HMMA.16816.F32.BF16 R16, R104.reuse, R110, R16 ;  /* 0x0000006e6810723c */ /* 0x040fe20000041810 */
[----:B------:R-:W1:Y:S05]  /*4490*/  LDSM.16.M88.4 R108, [R174+-0x3800] ;  /* 0xffc80000ae6c783b */ /* 0x000e6a0000000200 */
[-C--:B----4-:R-:W-:Y:S06]  /*44a0*/  HMMA.16816.F32.BF16 R20, R104, R116.reuse, R20 ;  /* 0x000000746814723c */ /* 0x090fec0000041814 */
[C---:B------:R-:W-:Y:S06]  /*44b0*/  HMMA.16816.F32.BF16 R24, R112.reuse, R116, R24 ;  /* 0x000000747018723c */ /* 0x040fec0000041818 */
[-C--:B------:R-:W-:Y:S06]  /*44c0*/  HMMA.16816.F32.BF16 R28, R112, R118.reuse, R28 ;  /* 0x00000076701c723c */ /* 0x080fec000004181c */
[----:B------:R-:W-:Y:S01]  /*44d0*/  HMMA.16816.F32.BF16 R32, R104, R118, R32 ;  /* 0x000000766820723c */ /* 0x000fe20000041820 */
[----:B------:R-:W4:Y:S05]  /*44e0*/  LDSM.16.M88.4 R104, [R0+0x1000] ;  /* 0x001000000068783b */ /* 0x000f2a0000000200 */
[-C--:B-1----:R-:W-:Y:S06]  /*44f0*/  HMMA.16816.F32.BF16 R4, R100, R120.reuse, R4 ;  /* 0x000000786404723c */ /* 0x082fec0000041804 */
[C---:B------:R-:W-:Y:S06]  /*4500*/  HMMA.16816.F32.BF16 R8, R124.reuse, R120, R8 ;  /* 0x000000787c08723c */ /* 0x040fec0000041808 */
[-C--:B------:R-:W-:Y:S06]  /*4510*/  HMMA.16816.F32.BF16 R12, R124, R122.reuse, R12 ;  /* 0x0000007a7c0c723c */ /* 0x080fec000004180c */
[C---:B------:R-:W-:Y:S06]  /*4520*/  HMMA.16816.F32.BF16 R16, R100.reuse, R122, R16 ;  /* 0x0000007a6410723c */ /* 0x040fec0000041810 */
[-C--:B------:R-:W-:Y:S06]  /*4530*/  HMMA.16816.F32.BF16 R20, R100, R108.reuse, R20 ;  /* 0x0000006c6414723c */ /* 0x080fec0000041814 */
[C---:B------:R-:W-:Y:S06]  /*4540*/  HMMA.16816.F32.BF16 R24, R124.reuse, R108, R24 ;  /* 0x0000006c7c18723c */ /* 0x040fec0000041818 */
[-C--:B------:R-:W-:Y:S05]  /*4550*/  HMMA.16816.F32.BF16 R28, R124, R110.reuse, R28 ;  /* 0x0000006e7c1c723c */ /* 0x080fea000004181c */
[----:B------:R-:W-:Y:S01]  /*4560*/  FMUL.FTZ R108, R224, 1.4426950216293334961 ;  /* 0x3fb8aa3be06c7820 */ /* 0x000fe20000410000 */
[----:B------:R-:W-:Y:S05]  /*4570*/  HMMA.16816.F32.BF16 R32, R100, R110, R32 ;  /* 0x0000006e6420723c */ /* 0x000fea0000041820 */
[----:B------:R-:W-:Y:S01]  /*4580*/  FSEL R108, R108, RZ, P0 ;  /* 0x000000ff6c6c7208 */ /* 0x000fe20000000000 */
[-C--:B------:R-:W-:Y:S01]  /*4590*/  HMMA.16816.F32.BF16 R4, R128, R132.reuse, R4 ;  /* 0x000000848004723c */ /* 0x080fe20000041804 */
[----:B------:R-:W-:Y:S04]  /*45a0*/  MOV R111, 0x40 ;  /* 0x00000040006f7802 */ /* 0x000fe80000000f00 */
[C---:B------:R-:W-:Y:S01]  /*45b0*/  FMUL.FTZ R102, R225.reuse, 1.4426950216293334961 ;  /* 0x3fb8aa3be1667820 */ /* 0x040fe20000410000 */
[C---:B----4-:R-:W-:Y:S04]  /*45c0*/  HMMA.16816.F32.BF16 R8, R104.reuse, R132, R8 ;  /* 0x000000846808723c */ /* 0x050fe80000041808 */
[----:B------:R-:W-:Y:S01]  /*45d0*/  FSETP.NEU.FTZ.AND P0, PT, R225, -INF , PT ;  /* 0xff800000e100780b */ /* 0x000fe20003f1d000 */
[----:B------:R-:W-:Y:S01]  /*45e0*/  FMUL.FTZ R100, R222, 1.4426950216293334961 ;  /* 0x3fb8aa3bde647820 */ /* 0x000fe20000410000 */
[-C--:B------:R-:W-:Y:S05]  /*45f0*/  HMMA.16816.F32.BF16 R12, R104, R134.reuse, R12 ;  /* 0x00000086680c723c */ /* 0x080fea000004180c */
[----:B------:R-:W-:Y:S01]  /*4600*/  FSEL R102, R102, RZ, P0 ;  /* 0x000000ff66667208 */ /* 0x000fe20000000000 */
[C---:B------:R-:W-:Y:S04]  /*4610*/  HMMA.16816.F32.BF16 R16, R128.reuse, R134, R16 ;  /* 0x000000868010723c */ /* 0x040fe80000041810 */
[----:B------:R-:W-:Y:S02]  /*4620*/  FSETP.NEU.FTZ.AND P0, PT, R222, -INF , PT ;  /* 0xff800000de00780b */ /* 0x000fe40003f1d000 */
[CC--:B------:R-:W-:Y:S01]  /*4630*/  FFMA.FTZ R4, R209.reuse, R184.reuse, R4 ;  /* 0x000000b8d1047223 */ /* 0x0c0fe20000010004 */
[CC--:B------:R-:W-:Y:S01]  /*4640*/  FFMA.FTZ R5, R210.reuse, R184.reuse, R5 ;  /* 0x000000b8d2057223 */ /* 0x0c0fe20000010005 */
[CC--:B------:R-:W-:Y:S03]  /*4650*/  FFMA.FTZ R6, R209.reuse, R184.reuse, R6 ;  /* 0x000000b8d1067223 */ /* 0x0c0fe60000010006 */
[-C--:B------:R-:W-:Y:S01]  /*4660*/  FFMA.FTZ R7, R210, R184.reuse, R7 ;  /* 0x000000b8d2077223 */ /* 0x080fe20000010007 */
[-C--:B------:R-:W-:Y:S01]  /*4670*/  FFMA.FTZ R8, R209, R184.reuse, R8 ;  /* 0x000000b8d1087223 */ /* 0x080fe20000010008 */
[----:B------:R-:W-:Y:S01]  /*4680*/  FSEL R100, R100, RZ, P0 ;  /* 0x000000ff64647208 */ /* 0x000fe20000000000 */
[CC--:B------:R-:W-:Y:S01]  /*4690*/  FFMA.FTZ R11, R210.reuse, R184.reuse, R11 ;  /* 0x000000b8d20b7223 */ /* 0x0c0fe2000001000b */
[----:B------:R-:W-:Y:S01]  /*46a0*/  FSETP.NEU.FTZ.AND P0, PT, R223, -INF , PT ;  /* 0xff800000df00780b */ /* 0x000fe20003f1d000 */
[-C--:B------:R-:W-:Y:S01]  /*46b0*/  FFMA.FTZ R9, R210, R184.reuse, R9 ;  /* 0x000000b8d2097223 */ /* 0x080fe20000010009 */
[-C--:B------:R-:W-:Y:S01]  /*46c0*/  FFMA.FTZ R10, R209, R184.reuse, R10 ;  /* 0x000000b8d10a7223 */ /* 0x080fe2000001000a */
[CC--:B------:R-:W-:Y:S01]  /*46d0*/  FFMA.FTZ R12, R211.reuse, R184.reuse, R12 ;  /* 0x000000b8d30c7223 */ /* 0x0c0fe2000001000c */
[CC--:B------:R-:W-:Y:S01]  /*46e0*/  FFMA.FTZ R13, R208.reuse, R184.reuse, R13 ;  /* 0x000000b8d00d7223 */ /* 0x0c0fe2000001000d */
[CC--:B------:R-:W-:Y:S01]  /*46f0*/  FFMA.FTZ R14, R211.reuse, R184.reuse, R14 ;  /* 0x000000b8d30e7223 */ /* 0x0c0fe2000001000e */
[CC--:B------:R-:W-:Y:S03]  /*4700*/  FFMA.FTZ R15, R208.reuse, R184.reuse, R15 ;  /* 0x000000b8d00f7223 */ /* 0x0c0fe6000001000f */
[CC--:B------:R-:W-:Y:S01]  /*4710*/  FFMA.FTZ R16, R211.reuse, R184.reuse, R16 ;  /* 0x000000b8d3107223 */ /* 0x0c0fe20000010010 */
[CC--:B------:R-:W-:Y:S01]  /*4720*/  FFMA.FTZ R17, R208.reuse, R184.reuse, R17 ;  /* 0x000000b8d0117223 */ /* 0x0c0fe20000010011 */
[-C--:B------:R-:W-:Y:S01]  /*4730*/  FFMA.FTZ R18, R211, R184.reuse, R18 ;  /* 0x000000b8d3127223 */ /* 0x080fe20000010012 */
[----:B------:R-:W-:Y:S01]  /*4740*/  FFMA.FTZ R19, R208, R184, R19 ;  /* 0x000000b8d0137223 */ /* 0x000fe20000010013 */
[----:B--2---:R-:W-:Y:S01]  /*4750*/  SHF.L.U32 R0, R2, 0x7, RZ ;  /* 0x0000000702007819 */ /* 0x004fe200000006ff */
[----:B------:R-:W-:Y:S03]  /*4760*/  IMAD.SHL.U32 R2, R187, 0x40, RZ ;  /* 0x00000040bb027824 */ /* 0x000fe600078e00ff */
[----:B------:R-:W-:Y:S02]  /*4770*/  IADD3 R0, R0, 0x80, RZ ;  /* 0x0000008000007810 */ /* 0x000fe40007ffe0ff */
[----:B------:R-:W-:Y:S04]  /*4780*/  ISETP.GE.AND P3, PT, R2, R251, PT ;  /* 0x000000fb0200720c */ /* 0x000fe80003f66270 */
[-C--:B------:R-:W-:Y:S01]  /*4790*/  ISETP.LT.AND P3, PT, R0, R200.reuse, P3 ;  /* 0x000000c80000720c */ /* 0x080fe20001f61270 */
[----:B------:R-:W-:Y:S05]  /*47a0*/  FMUL.FTZ R0, R223, 1.4426950216293334961 ;  /* 0x3fb8aa3bdf007820 */ /* 0x000fea0000410000 */
[----:B------:R-:W-:Y:S07]  /*47b0*/  FSEL R0, R0, RZ, P0 ;  /* 0x000000ff00007208 */ /* 0x000fee0000000000 */
[----:B---3--:R-:W-:Y:S01]  /*47c0*/  @!P3 IMAD.IADD R2, R213, 0x1, R2 ;  /* 0x00000001d502b824 */ /* 0x008fe200078e0202 */
[----:B------:R-:W-:Y:S04]  /*47d0*/  @!P3 IADD3 R110, R186, 0x1, RZ ;  /* 0x00000001ba6eb810 */ /* 0x000fe80007ffe0ff */
[C---:B------:R-:W-:Y:S02]  /*47e0*/  @!P3 VIMNMX R109, R2.reuse, R200, PT ;  /* 0x000000c8026db248 */ /* 0x040fe40003fe0100 */
[--C-:B------:R-:W-:Y:S02]  /*47f0*/  @!P3 VIADDMNMX R103, R2, 0x8, R200.reuse, PT ;  /* 0x000000080267b846 */ /* 0x100fe400038001c8 */
[-C--:B------:R-:W-:Y:S02]  /*4800*/  @!P3 ISETP.GE.AND P1, PT, R186, R109.reuse, PT ;  /* 0x0000006dba00b20c */ /* 0x080fe40003f26270 */
[--C-:B------:R-:W-:Y:S02]  /*4810*/  @!P3 VIADDMNMX R101, R2, 0x20, R200.reuse, PT ;  /* 0x000000200265b846 */ /* 0x100fe400038001c8 */
[----:B------:R-:W-:Y:S02]  /*4820*/  @!P3 FSEL R4, R4, -INF , !P1 ;  /* 0xff8000000404b808 */ /* 0x000fe40004800000 */
[----:B------:R-:W-:Y:S02]  /*4830*/  @!P3 ISETP.GE.AND P1, PT, R110, R109, PT ;  /* 0x0000006d6e00b20c */ /* 0x000fe40003f26270 */
[----:B------:R-:W-:Y:S01]  /*4840*/  @!P3 VIADDMNMX R2, R2, 0x28, R200, PT ;  /* 0x000000280202b846 */ /* 0x000fe200038001c8 */
[--C-:B------:R-:W-:Y:S01]  /*4850*/  FFMA.FTZ R4, R4, UR5, -R108.reuse ;  /* 0x0000000504047c23 */ /* 0x100fe2000801086c */
[----:B------:R-:W-:Y:S02]  /*4860*/  @!P3 FSEL R5, R5, -INF , !P1 ;  /* 0xff8000000505b808 */ /* 0x000fe40004800000 */
[-C--:B------:R-:W-:Y:S01]  /*4870*/  @!P3 ISETP.GE.AND P1, PT, R186, R103.reuse, PT ;  /* 0x00000067ba00b20c */ /* 0x080fe20003f26270 */
[----:B------:R-:W-:Y:S01]  /*4880*/  MUFU.EX2 R120, R4 ;  /* 0x0000000400787308 */ /* 0x000fe20000000800 */
[-C--:B------:R-:W-:Y:S01]  /*4890*/  @!P3 ISETP.GE.AND P0, PT, R110, R2.reuse, PT ;  /* 0x000000026e00b20c */ /* 0x080fe20003f06270 */
[----:B------:R-:W-:Y:S01]  /*48a0*/  FFMA.FTZ R5, R5, UR5, -R108 ;  /* 0x0000000505057c23 */ /* 0x000fe2000801086c */
[----:B------:R-:W-:Y:S02]  /*48b0*/  @!P3 FSEL R6, R6, -INF , !P1 ;  /* 0xff8000000606b808 */ /* 0x000fe40004800000 */
[----:B------:R-:W-:Y:S02]  /*48c0*/  @!P3 ISETP.GE.AND P1, PT, R110, R103, PT ;  /* 0x000000676e00b20c */ /* 0x000fe40003f26270 */
[----:B------:R-:W-:Y:S03]  /*48d0*/  @!P3 FSEL R11, R11, -INF , !P0 ;  /* 0xff8000000b0bb808 */ /* 0x000fe60004000000 */
[----:B------:R-:W1:Y:S01]  /*48e0*/  MUFU.EX2 R220, R5 ;  /* 0x0000000500dc7308 */ /* 0x000e620000000800 */
[----:B------:R-:W-:Y:S01]  /*48f0*/  @!P3 FSEL R7, R7, -INF , !P1 ;  /* 0xff8000000707b808 */ /* 0x000fe20004800000 */
[----:B------:R-:W-:Y:S01]  /*4900*/  FFMA.FTZ R6, R6, UR5, -R102 ;  /* 0x0000000506067c23 */ /* 0x000fe20008010866 */
[-C--:B------:R-:W-:Y:S01]  /*4910*/  @!P3 ISETP.GE.AND P1, PT, R186, R101.reuse, PT ;  /* 0x00000065ba00b20c */ /* 0x080fe20003f26270 */
[----:B------:R-:W-:Y:S02]  /*4920*/  FFMA.FTZ R11, R11, UR5, -R0 ;  /* 0x000000050b0b7c23 */ /* 0x000fe40008010800 */
[----:B------:R-:W-:Y:S01]  /*4930*/  FFMA.FTZ R7, R7, UR5, -R102 ;  /* 0x0000000507077c23 */ /* 0x000fe20008010866 */
[----:B------:R-:W-:Y:S03]  /*4940*/  @!P3 FSEL R8, R8, -INF , !P1 ;  /* 0xff8000000808b808 */ /* 0x000fe60004800000 */
[----:B------:R-:W-:Y:S01]  /*4950*/  MUFU.EX2 R219, R6 ;  /* 0x0000000600db7308 */ /* 0x000fe20000000800 */
[----:B------:R-:W-:Y:S01]  /*4960*/  @!P3 ISETP.GE.AND P1, PT, R110, R101, PT ;  /* 0x000000656e00b20c */ /* 0x000fe20003f26270 */
[--C-:B------:R-:W-:Y:S03]  /*4970*/  FFMA.FTZ R8, R8, UR5, -R100.reuse ;  /* 0x0000000508087c23 */ /* 0x100fe60008010864 */
[----:B------:R-:W-:Y:S02]  /*4980*/  @!P3 FSEL R9, R9, -INF , !P1 ;  /* 0xff8000000909b808 */ /* 0x000fe40004800000 */
[-C--:B------:R-:W-:Y:S03]  /*4990*/  @!P3 ISETP.GE.AND P1, PT, R186, R2.reuse, PT ;  /* 0x00000002ba00b20c */ /* 0x080fe60003f26270 */
[----:B------:R2:W-:Y:S01]  /*49a0*/  MUFU.EX2 R126, R8 ;  /* 0x00000008007e7308 */ /* 0x0005e20000000800 */
[----:B------:R-:W-:Y:S01]  /*49b0*/  FFMA.FTZ R9, R9, UR5, -R100 ;  /* 0x0000000509097c23 */ /* 0x000fe20008010864 */
[----:B------:R-:W-:Y:S02]  /*49c0*/  @!P3 FSEL R10, R10, -INF , !P1 ;  /* 0xff8000000a0ab808 */ /* 0x000fe40004800000 */
[----:B------:R-:W-:Y:S06]  /*49d0*/  @!P3 ISETP.GE.AND P1, PT, R202, R103, PT ;  /* 0x00000067ca00b20c */ /* 0x000fec0003f26270 */
[----:B------:R3:W-:Y:S01]  /*49e0*/  MUFU.EX2 R221, R7 ;  /* 0x0000000700dd7308 */ /* 0x0007e20000000800 */
[----:B------:R-:W-:Y:S09]  /*49f0*/  FFMA.FTZ R10, R10, UR5, -R0 ;  /* 0x000000050a0a7c23 */ /* 0x000ff20008010800 */
[----:B------:R-:W-:Y:S01]  /*4a00*/  MUFU.EX2 R125, R9 ;  /* 0x00000009007d7308 */ /* 0x000fe20000000800 */
[----:B--2---:R-:W-:Y:S05]  /*4a10*/  @!P3 VIADD R8, R186, 0x8 ;  /* 0x00000008ba08b836 */ /* 0x004fea0000000000 */
[-C--:B------:R-:W-:Y:S04]  /*4a20*/  @!P3 ISETP.GE.AND P0, PT, R8, R101.reuse, PT ;  /* 0x000000650800b20c */ /* 0x080fe80003f06270 */
[----:B------:R-:W-:Y:S01]  /*4a30*/  MUFU.EX2 R132, R10 ;  /* 0x0000000a00847308 */ /* 0x000fe20000000800 */
[----:B---3--:R-:W2:Y:S01]  /*4a40*/  LDSM.16.M88.4 R4, [R175+-0x3800] ;  /* 0xffc80000af04783b */ /* 0x008ea20000000200 */
[----:B------:R-:W-:Y:S02]  /*4a50*/  @!P3 FSEL R12, R12, -INF , !P0 ;  /* 0xff8000000c0cb808 */ /* 0x000fe40004000000 */
[----:B------:R-:W-:Y:S03]  /*4a60*/  @!P3 ISETP.GE.AND P0, PT, R199, R101, PT ;  /* 0x00000065c700b20c */ /* 0x000fe60003f06270 */
[--C-:B------:R-:W-:Y:S01]  /*4a70*/  FFMA.FTZ R12, R12, UR5, -R100.reuse ;  /* 0x000000050c0c7c23 */ /* 0x100fe20008010864 */
[----:B------:R-:W-:Y:S02]  /*4a80*/  @!P3 FSEL R13, R13, -INF , !P0 ;  /* 0xff8000000d0db808 */ /* 0x000fe40004000000 */
[----:B------:R-:W-:Y:S01]  /*4a90*/  MUFU.EX2 R127, R11 ;  /* 0x0000000b007f7308 */ /* 0x000fe20000000800 */
[-C--:B------:R-:W-:Y:S02]  /*4aa0*/  @!P3 ISETP.GE.AND P0, PT, R8, R2.reuse, PT ;  /* 0x000000020800b20c */ /* 0x080fe40003f06270 */
[----:B------:R-:W-:Y:S02]  /*4ab0*/  FFMA.FTZ R13, R13, UR5, -R100 ;  /* 0x000000050d0d7c23 */ /* 0x000fe40008010864 */
[----:B------:R-:W-:Y:S02]  /*4ac0*/  @!P3 FSEL R14, R14, -INF , !P0 ;  /* 0xff8000000e0eb808 */ /* 0x000fe40004000000 */
[----:B------:R-:W-:Y:S03]  /*4ad0*/  @!P3 ISETP.GE.AND P0, PT, R199, R2, PT ;  /* 0x00000002c700b20c */ /* 0x000fe60003f06270 */
[----:B------:R-:W-:Y:S01]  /*4ae0*/  MUFU.EX2 R122, R12 ;  /* 0x0000000c007a7308 */ /* 0x000fe20000000800 */
[--C-:B------:R-:W-:Y:S01]  /*4af0*/  FFMA.FTZ R14, R14, UR5, -R0.reuse ;  /* 0x000000050e0e7c23 */ /* 0x100fe20008010800 */
[----:B------:R-:W-:Y:S02]  /*4b00*/  @!P3 FSEL R15, R15, -INF , !P0 ;  /* 0xff8000000f0fb808 */ /* 0x000fe40004000000 */
[-C--:B------:R-:W-:Y:S03]  /*4b10*/  @!P3 ISETP.GE.AND P0, PT, R8, R109.reuse, PT ;  /* 0x0000006d0800b20c */ /* 0x080fe60003f06270 */
[----:B------:R-:W-:Y:S01]  /*4b20*/  FFMA.FTZ R15, R15, UR5, -R0 ;  /* 0x000000050f0f7c23 */ /* 0x000fe20008010800 */
[----:B------:R-:W-:Y:S02]  /*4b30*/  @!P3 FSEL R16, R16, -INF , !P0 ;  /* 0xff8000001010b808 */ /* 0x000fe40004000000 */
[----:B------:R-:W-:Y:S01]  /*4b40*/  MUFU.EX2 R121, R13 ;  /* 0x0000000d00797308 */ /* 0x000fe20000000800 */
[----:B------:R-:W-:Y:S02]  /*4b50*/  @!P3 ISETP.GE.AND P0, PT, R199, R109, PT ;  /* 0x0000006dc700b20c */ /* 0x000fe40003f06270 */
[--C-:B------:R-:W-:Y:S02]  /*4b60*/  FFMA.FTZ R16, R16, UR5, -R108.reuse ;  /* 0x0000000510107c23 */ /* 0x100fe4000801086c */
[----:B------:R-:W-:Y:S02]  /*4b70*/  @!P3 FSEL R17, R17, -INF , !P0 ;  /* 0xff8000001111b808 */ /* 0x000fe40004000000 */
[-C--:B------:R-:W-:Y:S03]  /*4b80*/  @!P3 ISETP.GE.AND P0, PT, R8, R103.reuse, PT ;  /* 0x000000670800b20c */ /* 0x080fe60003f06270 */
[----:B------:R-:W-:Y:S01]  /*4b90*/  MUFU.EX2 R216, R16 ;  /* 0x0000001000d87308 */ /* 0x000fe20000000800 */
[----:B------:R-:W-:Y:S01]  /*4ba0*/  FFMA.FTZ R17, R17, UR5, -R108 ;  /* 0x0000000511117c23 */ /* 0x000fe2000801086c */
[----:B------:R-:W-:Y:S02]  /*4bb0*/  @!P3 FSEL R18, R18, -INF , !P0 ;  /* 0xff8000001212b808 */ /* 0x000fe40004000000 */
[----:B------:R-:W-:Y:S01]  /*4bc0*/  @!P3 ISETP.GE.AND P0, PT, R199, R103, PT ;  /* 0x00000067c700b20c */ /* 0x000fe20003f06270 */
[-C--:B--2---:R-:W-:Y:S05]  /*4bd0*/  HMMA.16816.F32.BF16 R20, R128, R4.reuse, R20 ;  /* 0x000000048014723c */ /* 0x084fea0000041814 */
[----:B------:R-:W2:Y:S01]  /*4be0*/  MUFU.EX2 R215, R17 ;  /* 0x0000001100d77308 */ /* 0x000ea20000000800 */
[----:B------:R-:W-:Y:S01]  /*4bf0*/  @!P3 FSEL R19, R19, -INF , !P0 ;  /* 0xff8000001313b808 */ /* 0x000fe20004000000 */
[--C-:B------:R-:W-:Y:S01]  /*4c00*/  FFMA.FTZ R18, R18, UR5, -R102.reuse ;  /* 0x0000000512127c23 */ /* 0x100fe20008010866 */
[-C--:B------:R-:W-:Y:S01]  /*4c10*/  @!P3 ISETP.GE.AND P0, PT, R196, R109.reuse, PT ;  /* 0x0000006dc400b20c */ /* 0x080fe20003f06270 */
[C---:B------:R-:W-:Y:S06]  /*4c20*/  HMMA.16816.F32.BF16 R24, R104.reuse, R4, R24 ;  /* 0x000000046818723c */ /* 0x040fec0000041818 */
[----:B------:R-:W-:Y:S01]  /*4c30*/  MUFU.EX2 R218, R18 ;  /* 0x0000001200da7308 */ /* 0x000fe20000000800 */
[----:B------:R-:W-:Y:S01]  /*4c40*/  FFMA.FTZ R19, R19, UR5, -R102 ;  /* 0x0000000513137c23 */ /* 0x000fe20008010866 */
[-C--:B------:R-:W-:Y:S03]  /*4c50*/  HMMA.16816.F32.BF16 R28, R104, R6.reuse, R28 ;  /* 0x00000006681c723c */ /* 0x080fe6000004181c */
[----:B-1----:R-:W-:Y:S03]  /*4c60*/  F2FP.BF16.F32.PACK_AB R4, R220, R120 ;  /* 0x00000078dc04723e */ /* 0x002fe600000010ff */
[----:B------:R-:W-:Y:S02]  /*4c70*/  HMMA.16816.F32.BF16 R32, R128, R6, R32 ;  /* 0x000000068020723c */ /* 0x000fe40000041820 */
[----:B------:R-:W1:Y:S01]  /*4c80*/  MUFU.EX2 R217, R19 ;  /* 0x0000001300d97308 */ /* 0x000e620000000800 */
[----:B------:R3:W-:Y:S02]  /*4c90*/  STS [R193+0xe000], R4 ;  /* 0x00e00004c1007388 */ /* 0x0007e40000000800 */
[CC--:B------:R-:W-:Y:S01]  /*4ca0*/  FFMA.FTZ R20, R204.reuse, R184.reuse, R20 ;  /* 0x000000b8cc147223 */ /* 0x0c0fe20000010014 */
[CC--:B------:R-:W-:Y:S01]  /*4cb0*/  FFMA.FTZ R21, R205.reuse, R184.reuse, R21 ;  /* 0x000000b8cd157223 */ /* 0x0c0fe20000010015 */
[-C--:B------:R-:W-:Y:S05]  /*4cc0*/  FFMA.FTZ R22, R204, R184.reuse, R22 ;  /* 0x000000b8cc167223 */ /* 0x080fea0000010016 */
[----:B------:R-:W-:Y:S01]  /*4cd0*/  MUFU.EX2 R124, R14 ;  /* 0x0000000e007c7308 */ /* 0x000fe20000000800 */
[----:B------:R-:W-:Y:S01]  /*4ce0*/  @!P3 FSEL R20, R20, -INF , !P0 ;  /* 0xff8000001414b808 */ /* 0x000fe20004000000 */
[-C--:B------:R-:W-:Y:S01]  /*4cf0*/  FFMA.FTZ R23, R205, R184.reuse, R23 ;  /* 0x000000b8cd177223 */ /* 0x080fe20000010017 */
[----:B------:R-:W-:Y:S01]  /*4d00*/  @!P3 ISETP.GE.AND P0, PT, R197, R109, PT ;  /* 0x0000006dc500b20c */ /* 0x000fe20003f06270 */
[CC--:B------:R-:W-:Y:S01]  /*4d10*/  FFMA.FTZ R24, R204.reuse, R184.reuse, R24 ;  /* 0x000000b8cc187223 */ /* 0x0c0fe20000010018 */
[-C--:B------:R-:W-:Y:S01]  /*4d20*/  FFMA.FTZ R25, R205, R184.reuse, R25 ;  /* 0x000000b8cd197223 */ /* 0x080fe20000010019 */
[-C--:B------:R-:W-:Y:S01]  /*4d30*/  FFMA.FTZ R26, R204, R184.reuse, R26 ;  /* 0x000000b8cc1a7223 */ /* 0x080fe2000001001a */
[----:B------:R-:W-:Y:S01]  /*4d40*/  @!P3 FSEL R21, R21, -INF , !P0 ;  /* 0xff8000001515b808 */ /* 0x000fe20004000000 */
[-C--:B------:R-:W-:Y:S01]  /*4d50*/  FFMA.FTZ R27, R205, R184.reuse, R27 ;  /* 0x000000b8cd1b7223 */ /* 0x080fe2000001001b */
[-C--:B------:R-:W-:Y:S01]  /*4d60*/  @!P3 ISETP.GE.AND P0, PT, R196, R103.reuse, PT ;  /* 0x00000067c400b20c */ /* 0x080fe20003f06270 */
[CC--:B------:R-:W-:Y:S01]  /*4d70*/  FFMA.FTZ R28, R206.reuse, R184.reuse, R28 ;  /* 0x000000b8ce1c7223 */ /* 0x0c0fe2000001001c */
[-C--:B------:R-:W-:Y:S01]  /*4d80*/  FFMA.FTZ R29, R207, R184.reuse, R29 ;  /* 0x000000b8cf1d7223 */ /* 0x080fe2000001001d */
[-C--:B------:R-:W-:Y:S01]  /*4d90*/  FFMA.FTZ R30, R206, R184.reuse, R30 ;  /* 0x000000b8ce1e7223 */ /* 0x080fe2000001001e */
[----:B------:R-:W-:Y:S01]  /*4da0*/  @!P3 FSEL R22, R22, -INF , !P0 ;  /* 0xff8000001616b808 */ /* 0x000fe20004000000 */
[CC--:B------:R-:W-:Y:S01]  /*4db0*/  FFMA.FTZ R32, R206.reuse, R184.reuse, R32 ;  /* 0x000000b8ce207223 */ /* 0x0c0fe20000010020 */
[----:B------:R-:W-:Y:S01]  /*4dc0*/  @!P3 ISETP.GE.AND P0, PT, R197, R103, PT ;  /* 0x00000067c500b20c */ /* 0x000fe20003f06270 */
[-C--:B------:R-:W-:Y:S01]  /*4dd0*/  FFMA.FTZ R33, R207, R184.reuse, R33 ;  /* 0x000000b8cf217223 */ /* 0x080fe20000010021 */
[----:B------:R-:W-:Y:S01]  /*4de0*/  FFMA.FTZ R34, R206, R184, R34 ;  /* 0x000000b8ce227223 */ /* 0x000fe20000010022 */
[----:B--2---:R-:W-:Y:S01]  /*4df0*/  F2FP.BF16.F32.PACK_AB R6, R215, R216 ;  /* 0x000000d8d706723e */ /* 0x004fe200000010ff */
[----:B------:R-:W-:Y:S01]  /*4e00*/  FFMA.FTZ R31, R207, R184, R31 ;  /* 0x000000b8cf1f7223 */ /* 0x000fe2000001001f */
[----:B------:R-:W-:Y:S01]  /*4e10*/  @!P3 FSEL R23, R23, -INF , !P0 ;  /* 0xff8000001717b808 */ /* 0x000fe20004000000 */
[--C-:B------:R-:W-:Y:S01]  /*4e20*/  FFMA.FTZ R20, R20, UR5, -R108.reuse ;  /* 0x0000000514147c23 */ /* 0x100fe2000801086c */
[-C--:B------:R-:W-:Y:S01]  /*4e30*/  @!P3 ISETP.GE.AND P0, PT, R196, R101.reuse, PT ;  /* 0x00000065c400b20c */ /* 0x080fe20003f06270 */
[----:B------:R-:W-:Y:S01]  /*4e40*/  MUFU.EX2 R123, R15 ;  /* 0x0000000f007b7308 */ /* 0x000fe20000000800 */
[----:B-1----:R-:W-:Y:S01]  /*4e50*/  F2FP.BF16.F32.PACK_AB R5, R217, R218 ;  /* 0x000000dad905723e */ /* 0x002fe200000010ff */
[----:B------:R-:W-:Y:S01]  /*4e60*/  FFMA.FTZ R21, R21, UR5, -R108 ;  /* 0x0000000515157c23 */ /* 0x000fe2000801086c */
[----:B------:R-:W-:Y:S01]  /*4e70*/  @!P3 FSEL R24, R24, -INF , !P0 ;  /* 0xff8000001818b808 */ /* 0x000fe20004000000 */
[--C-:B------:R-:W-:Y:S01]  /*4e80*/  FFMA.FTZ R22, R22, UR5, -R102.reuse ;  /* 0x0000000516167c23 */ /* 0x100fe20008010866 */
[-C--:B------:R-:W-:Y:S01]  /*4e90*/  @!P3 ISETP.GE.AND P0, PT, R197, R101.reuse, PT ;  /* 0x00000065c500b20c */ /* 0x080fe20003f06270 */
[----:B------:R-:W-:Y:S01]  /*4ea0*/  FFMA.FTZ R23, R23, UR5, -R102 ;  /* 0x0000000517177c23 */ /* 0x000fe20008010866 */
[----:B---3--:R-:W-:Y:S03]  /*4eb0*/  F2FP.BF16.F32.PACK_AB R4, R125, R126 ;  /* 0x0000007e7d04723e */ /* 0x008fe600000010ff */
[----:B------:R-:W-:Y:S01]  /*4ec0*/  MUFU.EX2 R135, R20 ;  /* 0x0000001400877308 */ /* 0x000fe20000000800 */
[----:B------:R-:W-:Y:S01]  /*4ed0*/  @!P3 FSEL R25, R25, -INF , !P0 ;  /* 0xff8000001919b808 */ /* 0x000fe20004000000 */
[----:B------:R-:W-:Y:S01]  /*4ee0*/  FFMA.FTZ R35, R207, R184, R35 ;  /* 0x000000b8cf237223 */ /* 0x000fe20000010023 */
[-C--:B------:R-:W-:Y:S01]  /*4ef0*/  @!P3 ISETP.GE.AND P0, PT, R196, R2.reuse, PT ;  /* 0x00000002c400b20c */ /* 0x080fe20003f06270 */
[--C-:B------:R-:W-:Y:S01]  /*4f00*/  FFMA.FTZ R24, R24, UR5, -R100.reuse ;  /* 0x0000000518187c23 */ /* 0x100fe20008010864 */
[----:B------:R-:W-:Y:S01]  /*4f10*/  SEL R128, R111, 0xffffffc0, !P2 ;  /* 0xffffffc06f807807 */ /* 0x000fe20005000000 */
[----:B------:R-:W-:Y:S01]  /*4f20*/  FFMA.FTZ R25, R25, UR5, -R100 ;  /* 0x0000000519197c23 */ /* 0x000fe20008010864 */
[----:B------:R-:W-:Y:S03]  /*4f30*/  @!P3 FSEL R26, R26, -INF , !P0 ;  /* 0xff8000001a1ab808 */ /* 0x000fe60004000000 */
[----:B------:R-:W-:Y:S01]  /*4f40*/  MUFU.EX2 R134, R21 ;  /* 0x0000001500867308 */ /* 0x000fe20000000800 */
[-C--:B------:R-:W-:Y:S02]  /*4f50*/  @!P3 ISETP.GE.AND P0, PT, R197, R2.reuse, PT ;  /* 0x00000002c500b20c */ /* 0x080fe40003f06270 */
[----:B------:R-:W-:Y:S01]  /*4f60*/  @!P3 FSEL R35, R35, -INF , !P1 ;  /* 0xff8000002323b808 */ /* 0x000fe20004800000 */
[--C-:B------:R-:W-:Y:S01]  /*4f70*/  FFMA.FTZ R26, R26, UR5, -R0.reuse ;  /* 0x000000051a1a7c23 */ /* 0x100fe20008010800 */
[----:B------:R-:W-:Y:S02]  /*4f80*/  @!P3 FSEL R27, R27, -INF , !P0 ;  /* 0xff8000001b1bb808 */ /* 0x000fe40004000000 */
[-C--:B------:R-:W-:Y:S03]  /*4f90*/  @!P3 ISETP.GE.AND P0, PT, R198, R101.reuse, PT ;  /* 0x00000065c600b20c */ /* 0x080fe60003f06270 */
[----:B------:R-:W-:Y:S01]  /*4fa0*/  MUFU.EX2 R214, R22 ;  /* 0x0000001600d67308 */ /* 0x000fe20000000800 */
[----:B------:R-:W-:Y:S01]  /*4fb0*/  FFMA.FTZ R27, R27, UR5, -R0 ;  /* 0x000000051b1b7c23 */ /* 0x000fe20008010800 */
[----:B------:R-:W-:Y:S02]  /*4fc0*/  @!P3 FSEL R28, R28, -INF , !P0 ;  /* 0xff8000001c1cb808 */ /* 0x000fe40004000000 */
[----:B------:R-:W-:Y:S06]  /*4fd0*/  @!P3 ISETP.GE.AND P0, PT, R202, R101, PT ;  /* 0x00000065ca00b20c */ /* 0x000fec0003f06270 */
[----:B------:R-:W-:Y:S01]  /*4fe0*/  MUFU.EX2 R213, R23 ;  /* 0x0000001700d57308 */ /* 0x000fe20000000800 */
[----:B------:R-:W-:Y:S01]  /*4ff0*/  @!P3 FSEL R29, R29, -INF , !P0 ;  /* 0xff8000001d1db808 */ /* 0x000fe20004000000 */
[--C-:B------:R-:W-:Y:S01]  /*5000*/  FFMA.FTZ R28, R28, UR5, -R100.reuse ;  /* 0x000000051c1c7c23 */ /* 0x100fe20008010864 */
[-C--:B------:R-:W-:Y:S03]  /*5010*/  @!P3 ISETP.GE.AND P0, PT, R198, R2.reuse, PT ;  /* 0x00000002c600b20c */ /* 0x080fe60003f06270 */
        /* <DEDUP_REMOVED lines=10> */
[----:B------:R-:W-:Y:S03]  /*50c0*/  @!P3 ISETP.GE.AND P0, PT, R198, R103, PT ;  /* 0x00000067c600b20c */ /* 0x000fe60003f06270 */
[----:B------:R-:W-:Y:S01]  /*50d0*/  FFMA.FTZ R108, R33, UR5, -R108 ;  /* 0x00000005216c7c23 */ /* 0x000fe2000801086c */
[----:B------:R-:W-:Y:S02]  /*50e0*/  @!P3 FSEL R34, R34, -INF , !P0 ;  /* 0xff8000002222b808 */ /* 0x000fe40004000000 */
[----:B------:R-:W-:Y:S01]  /*50f0*/  MUFU.EX2 R130, R32 ;  /* 0x0000002000827308 */ /* 0x000fe20000000800 */
[----:B------:R-:W-:Y:S02]  /*5100*/  @!P3 ISETP.GE.AND P0, PT, R202, R2, PT ;  /* 0x00000002ca00b20c */ /* 0x000fe40003f06270 */
[----:B------:R-:W-:Y:S01]  /*5110*/  F2FP.BF16.F32.PACK_AB R2, R221, R219 ;  /* 0x000000dbdd02723e */ /* 0x000fe200000010ff */
[--C-:B------:R-:W-:Y:S01]  /*5120*/  FFMA.FTZ R34, R34, UR5, -R102.reuse ;  /* 0x0000000522227c23 */ /* 0x100fe20008010866 */
[----:B------:R-:W-:Y:S01]  /*5130*/  @!P3 FSEL R31, R31, -INF , !P0 ;  /* 0xff8000001f1fb808 */ /* 0x000fe20004000000 */
[----:B------:R-:W-:Y:S01]  /*5140*/  FFMA.FTZ R102, R35, UR5, -R102 ;  /* 0x0000000523667c23 */ /* 0x000fe20008010866 */
[----:B------:R-:W-:Y:S01]  /*5150*/  IADD3 R110, P0, R252, R231, RZ ;  /* 0x000000e7fc6e7210 */ /* 0x000fe20007f1e0ff */
[----:B------:R1:W-:Y:S02]  /*5160*/  STS [R193+0xe400], R2 ;  /* 0x00e40002c1007388 */ /* 0x0003e40000000800 */
[----:B------:R2:W3:Y:S01]  /*5170*/  MUFU.EX2 R129, R108 ;  /* 0x0000006c00817308 */ /* 0x0004e20000000800 */
[----:B------:R-:W-:Y:S01]  /*5180*/  FFMA.FTZ R0, R31, UR5, -R0 ;  /* 0x000000051f007c23 */ /* 0x000fe20008010800 */
[----:B------:R-:W-:Y:S01]  /*5190*/  IADD3.X R111, R250, R230, RZ, P0, !PT ;  /* 0x000000e6fa6f7210 */ /* 0x000fe200007fe4ff */
[----:B------:R4:W-:Y:S04]  /*51a0*/  STS [R195+0xe000], R6 ;  /* 0x00e00006c3007388 */ /* 0x0009e80000000800 */
[----:B------:R4:W-:Y:S03]  /*51b0*/  STS [R195+0xe400], R5 ;  /* 0x00e40005c3007388 */ /* 0x0009e60000000800 */
[----:B------:R3:W-:Y:S01]  /*51c0*/  MUFU.EX2 R112, R0 ;  /* 0x0000000000707308 */ /* 0x0007e20000000800 */
[----:B------:R4:W-:Y:S04]  /*51d0*/  STS [R193+0xf000], R4 ;  /* 0x00f00004c1007388 */ /* 0x0009e80000000800 */
[----:B------:R-:W4:Y:S05]  /*51e0*/  LDG.E R109, desc[UR12][R110.64] ;  /* 0x0000000c6e6d7981 */ /* 0x000f2a000c1e1900 */
[----:B------:R-:W-:Y:S01]  /*51f0*/  MUFU.EX2 R133, R34 ;  /* 0x0000002200857308 */ /* 0x000fe20000000800 */
[----:B--2---:R-:W2:Y:S01]  /*5200*/  LDG.E R108, desc[UR12][R110.64+0x20] ;  /* 0x0000200c6e6c7981 */ /* 0x004ea2000c1e1900 */
[----:B-1----:R-:W-:Y:S08]  /*5210*/  F2FP.BF16.F32.PACK_AB R2, R127, R132 ;  /* 0x000000847f02723e */ /* 0x002ff000000010ff */
[----:B------:R-:W-:Y:S01]  /*5220*/  MUFU.EX2 R131, R102 ;  /* 0x0000006600837308 */ /* 0x000fe20000000800 */
[----:B---3--:R-:W-:Y:S02]  /*5230*/  F2FP.BF16.F32.PACK_AB R0, R129, R130 ;  /* 0x000000828100723e */ /* 0x008fe400000010ff */
[----:B----4-:R-:W-:Y:S01]  /*5240*/  F2FP.BF16.F32.PACK_AB R6, R121, R122 ;  /* 0x0000007a7906723e */ /* 0x010fe200000010ff */
[----:B------:R1:W-:Y:S01]  /*5250*/  STS [R193+0xf400], R2 ;  /* 0x00f40002c1007388 */ /* 0x0003e20000000800 */
[----:B------:R-:W-:Y:S03]  /*5260*/  F2FP.BF16.F32.PACK_AB R5, R123, R124 ;  /* 0x0000007c7b05723e */ /* 0x000fe600000010ff */
[----:B------:R3:W-:Y:S02]  /*5270*/  STS [R195+0xf000], R6 ;  /* 0x00f00006c3007388 */ /* 0x0007e40000000800 */
[----:B------:R-:W-:Y:S01]  /*5280*/  MUFU.EX2 R119, R26 ;  /* 0x0000001a00777308 */ /* 0x000fe20000000800 */
[----:B------:R-:W-:Y:S01]  /*5290*/  F2FP.BF16.F32.PACK_AB R4, R134, R135 ;  /* 0x000000878604723e */ /* 0x000fe200000010ff */
[----:B------:R4:W-:Y:S04]  /*52a0*/  STS [R195+0xf400], R5 ;  /* 0x00f40005c3007388 */ /* 0x0009e80000000800 */
[----:B------:R4:W-:Y:S04]  /*52b0*/  STS [R192+0xe000], R4 ;  /* 0x00e00004c0007388 */ /* 0x0009e80000000800 */
[----:B------:R-:W4:Y:S10]  /*52c0*/  MUFU.EX2 R118, R27 ;  /* 0x0000001b00767308 */ /* 0x000f340000000800 */
[----:B------:R-:W-:Y:S01]  /*52d0*/  MUFU.EX2 R114, R28 ;  /* 0x0000001c00727308 */ /* 0x000fe20000000800 */
[----:B-1----:R-:W-:Y:S09]  /*52e0*/  F2FP.BF16.F32.PACK_AB R2, R213, R214 ;  /* 0x000000d6d502723e */ /* 0x002ff200000010ff */
[----:B------:R-:W1:Y:S01]  /*52f0*/  MUFU.EX2 R113, R100 ;  /* 0x0000006400717308 */ /* 0x000e620000000800 */
[----:B------:R1:W-:Y:S01]  /*5300*/  STS [R192+0xe400], R2 ;  /* 0x00e40002c0007388 */ /* 0x0003e20000000800 */
[----:B---3--:R-:W-:Y:S02]  /*5310*/  F2FP.BF16.F32.PACK_AB R6, R116, R117 ;  /* 0x000000757406723e */ /* 0x008fe400000010ff */
[----:B----4-:R-:W-:Y:S01]  /*5320*/  F2FP.BF16.F32.PACK_AB R5, R118, R119 ;  /* 0x000000777605723e */ /* 0x010fe200000010ff */
[----:B------:R3:W-:Y:S05]  /*5330*/  STS [R194+0xe000], R0 ;  /* 0x00e00000c2007388 */ /* 0x0007ea0000000800 */
[----:B------:R-:W3:Y:S01]  /*5340*/  MUFU.EX2 R115, R30 ;  /* 0x0000001e00737308 */ /* 0x000ee20000000800 */
[----:B------:R-:W-:Y:S05]  /*5350*/  F2FP.BF16.F32.PACK_AB R4, R131, R133 ;  /* 0x000000858304723e */ /* 0x000fea00000010ff */
[----:B------:R-:W-:Y:S04]  /*5360*/  STS [R194+0xe400], R4 ;  /* 0x00e40004c2007388 */ /* 0x000fe80000000800 */
[----:B------:R-:W-:Y:S04]  /*5370*/  STS [R192+0xf000], R6 ;  /* 0x00f00006c0007388 */ /* 0x000fe80000000800 */
[----:B------:R-:W-:Y:S01]  /*5380*/  STS [R192+0xf400], R5 ;  /* 0x00f40005c0007388 */ /* 0x000fe20000000800 */
[----:B-1----:R-:W-:Y:S02]  /*5390*/  F2FP.BF16.F32.PACK_AB R2, R113, R114 ;  /* 0x000000727102723e */ /* 0x002fe400000010ff */
[----:B---3--:R-:W-:Y:S03]  /*53a0*/  F2FP.BF16.F32.PACK_AB R0, R112, R115 ;  /* 0x000000737000723e */ /* 0x008fe600000010ff */
[----:B------:R-:W-:Y:S04]  /*53b0*/  STS [R194+0xf000], R2 ;  /* 0x00f00002c2007388 */ /* 0x000fe80000000800 */
[----:B------:R1:W-:Y:S04]  /*53c0*/  STS [R194+0xf400], R0 ;  /* 0x00f40000c2007388 */ /* 0x0003e80000000800 */
[----:B------:R-:W3:Y:S08]  /*53d0*/  LDSM.16.M88.4 R32, [R170+0x4000] ;  /* 0x00400000aa20783b */ /* 0x000ef00000000200 */
[----:B------:R-:W4:Y:S08]  /*53e0*/  LDSM.16.M88.4 R28, [R170+0x5000] ;  /* 0x00500000aa1c783b */ /* 0x000f300000000200 */
[----:B------:R-:W4:Y:S01]  /*53f0*/  LDSM.16.M88.4 R100, [R173+0x4000] ;  /* 0x00400000ad64783b */ /* 0x000f220000000200 */
[C---:B-1----:R-:W-:Y:S07]  /*5400*/  IMAD.IADD R0, R128.reuse, 0x1, R170 ;  /* 0x0000000180007824 */ /* 0x042fee00078e02aa */
[----:B------:R-:W1:Y:S08]  /*5410*/  LDSM.16.M88.4 R104, [R173+0x5000] ;  /* 0x00500000ad68783b */ /* 0x000e700000000200 */
[----:B------:R-:W5:Y:S01]  /*5420*/  LDG.E R2, desc[UR12][R110.64+0xa0] ;  /* 0x0000a00c6e027981 */ /* 0x000f62000c1e1900 */
[-C--:B---3--:R-:W-:Y:S06]  /*5430*/  HMMA.16816.F32.BF16 R4, R32, R136.reuse, RZ ;  /* 0x000000882004723c */ /* 0x088fec00000418ff */
[C---:B----4-:R-:W-:Y:S06]  /*5440*/  HMMA.16816.F32.BF16 R8, R28.reuse, R136, RZ ;  /* 0x000000881c08723c */ /* 0x050fec00000418ff */
[-C--:B------:R-:W-:Y:S06]  /*5450*/  HMMA.16816.F32.BF16 R12, R28, R138.reuse, RZ ;  /* 0x0000008a1c0c723c */ /* 0x080fec00000418ff */
[C---:B------:R-:W-:Y:S06]  /*5460*/  HMMA.16816.F32.BF16 R16, R32.reuse, R138, RZ ;  /* 0x0000008a2010723c */ /* 0x040fec00000418ff */
[-C--:B------:R-:W-:Y:S06]  /*5470*/  HMMA.16816.F32.BF16 R20, R32, R140.reuse, RZ ;  /* 0x0000008c2014723c */ /* 0x080fec00000418ff */
[C---:B------:R-:W-:Y:S06]  /*5480*/  HMMA.16816.F32.BF16 R24, R28.reuse, R140, RZ ;  /* 0x0000008c1c18723c */ /* 0x040fec00000418ff */
[-C--:B------:R-:W-:Y:S06]  /*5490*/  HMMA.16816.F32.BF16 R28, R28, R142.reuse, RZ ;  /* 0x0000008e1c1c723c */ /* 0x080fec00000418ff */
[----:B------:R-:W-:Y:S06]  /*54a0*/  HMMA.16816.F32.BF16 R32, R32, R142, RZ ;  /* 0x0000008e2020723c */ /* 0x000fec00000418ff */
[-C--:B------:R-:W-:Y:S06]  /*54b0*/  HMMA.16816.F32.BF16 R4, R100, R144.reuse, R4 ;  /* 0x000000906404723c */ /* 0x080fec0000041804 */
[C---:B-1----:R-:W-:Y:S06]  /*54c0*/  HMMA.16816.F32.BF16 R8, R104.reuse, R144, R8 ;  /* 0x000000906808723c */ /* 0x042fec0000041808 */
[-C--:B------:R-:W-:Y:S06]  /*54d0*/  HMMA.16816.F32.BF16 R12, R104, R146.reuse, R12 ;  /* 0x00000092680c723c */ /* 0x080fec000004180c */
[C---:B------:R-:W-:Y:S06]  /*54e0*/  HMMA.16816.F32.BF16 R16, R100.reuse, R146, R16 ;  /* 0x000000926410723c */ /* 0x040fec0000041810 */
[-C--:B------:R-:W-:Y:S06]  /*54f0*/  HMMA.16816.F32.BF16 R20, R100, R148.reuse, R20 ;  /* 0x000000946414723c */ /* 0x080fec0000041814 */
[C---:B------:R-:W-:Y:S06]  /*5500*/  HMMA.16816.F32.BF16 R24, R104.reuse, R148, R24 ;  /* 0x000000946818723c */ /* 0x040fec0000041818 */
[-C--:B------:R-:W-:Y:S01]  /*5510*/  HMMA.16816.F32.BF16 R28, R104, R150.reuse, R28 ;  /* 0x00000096681c723c */ /* 0x080fe2000004181c */
[----:B------:R-:W1:Y:S05]  /*5520*/  LDSM.16.M88.4 R104, [R0+0x4000] ;  /* 0x004000000068783b */ /* 0x000e6a0000000200 */
[----:B------:R-:W-:Y:S03]  /*5530*/  HMMA.16816.F32.BF16 R32, R100, R150, R32 ;  /* 0x000000966420723c */ /* 0x000fe60000041820 */
[----:B------:R3:W4:Y:S02]  /*5540*/  LDSM.16.M88.4 R100, [R0+0x5000] ;  /* 0x005000000064783b */ /* 0x0007240000000200 */
[----:B---3--:R-:W-:Y:S01]  /*5550*/  IMAD.IADD R0, R128, 0x1, R173 ;  /* 0x0000000180007824 */ /* 0x008fe200078e02ad */
[-C--:B-1----:R-:W-:Y:S06]  /*5560*/  HMMA.16816.F32.BF16 R4, R104, R152.reuse, R4 ;  /* 0x000000986804723c */ /* 0x082fec0000041804 */
[C---:B----4-:R-:W-:Y:S06]  /*5570*/  HMMA.16816.F32.BF16 R8, R100.reuse, R152, R8 ;  /* 0x000000986408723c */ /* 0x050fec0000041808 */
[-C--:B------:R-:W-:Y:S06]  /*5580*/  HMMA.16816.F32.BF16 R12, R100, R154.reuse, R12 ;  /* 0x0000009a640c723c */ /* 0x080fec000004180c */
[C---:B------:R-:W-:Y:S06]  /*5590*/  HMMA.16816.F32.BF16 R16, R104.reuse, R154, R16 ;  /* 0x0000009a6810723c */ /* 0x040fec0000041810 */
[-C--:B------:R-:W-:Y:S06]  /*55a0*/  HMMA.16816.F32.BF16 R20, R104, R156.reuse, R20 ;  /* 0x0000009c6814723c */ /* 0x080fec0000041814 */
[C---:B------:R-:W-:Y:S06]  /*55b0*/  HMMA.16816.F32.BF16 R24, R100.reuse, R156, R24 ;  /* 0x0000009c6418723c */ /* 0x040fec0000041818 */
[-C--:B------:R-:W-:Y:S01]  /*55c0*/  HMMA.16816.F32.BF16 R28, R100, R158.reuse, R28 ;  /* 0x0000009e641c723c */ /* 0x080fe2000004181c */
[----:B------:R-:W1:Y:S05]  /*55d0*/  LDSM.16.M88.4 R100, [R0+0x4000] ;  /* 0x004000000064783b */ /* 0x000e6a0000000200 */
[----:B------:R-:W-:Y:S03]  /*55e0*/  HMMA.16816.F32.BF16 R32, R104, R158, R32 ;  /* 0x0000009e6820723c */ /* 0x000fe60000041820 */
[----:B------:R-:W3:Y:S03]  /*55f0*/  LDSM.16.M88.4 R104, [R0+0x5000] ;  /* 0x005000000068783b */ /* 0x000ee60000000200 */
[-C--:B-1----:R-:W-:Y:S06]  /*5600*/  HMMA.16816.F32.BF16 R4, R100, R160.reuse, R4 ;  /* 0x000000a06404723c */ /* 0x082fec0000041804 */
[C---:B---3--:R-:W-:Y:S06]  /*5610*/  HMMA.16816.F32.BF16 R8, R104.reuse, R160, R8 ;  /* 0x000000a06808723c */ /* 0x048fec0000041808 */
[-C--:B------:R-:W-:Y:S06]  /*5620*/  HMMA.16816.F32.BF16 R12, R104, R162.reuse, R12 ;  /* 0x000000a2680c723c */ /* 0x080fec000004180c */
[C---:B------:R-:W-:Y:S06]  /*5630*/  HMMA.16816.F32.BF16 R16, R100.reuse, R162, R16 ;  /* 0x000000a26410723c */ /* 0x040fec0000041810 */
[C---:B------:R-:W-:Y:S01]  /*5640*/  FADD.FTZ R4, -R109.reuse, R4 ;  /* 0x000000046d047221 */ /* 0x040fe20000010100 */
[-C--:B------:R-:W-:Y:S04]  /*5650*/  HMMA.16816.F32.BF16 R20, R100, R164.reuse, R20 ;  /* 0x000000a46414723c */ /* 0x080fe80000041814 */
[----:B------:R-:W-:Y:S02]  /*5660*/  FMUL.FTZ R120, R120, R4 ;  /* 0x0000000478787220 */ /* 0x000fe40000410000 */
[C---:B------:R-:W-:Y:S01]  /*5670*/  HMMA.16816.F32.BF16 R24, R104.reuse, R164, R24 ;  /* 0x000000a46818723c */ /* 0x040fe20000041818 */
[----:B------:R1:W5:Y:S04]  /*5680*/  LDG.E R4, desc[UR12][R110.64+0x80] ;  /* 0x0000800c6e047981 */ /* 0x000368000c1e1900 */
[C---:B------:R-:W-:Y:S01]  /*5690*/  FADD.FTZ R5, -R109.reuse, R5 ;  /* 0x000000056d057221 */ /* 0x040fe20000010100 */
[-C--:B------:R-:W-:Y:S05]  /*56a0*/  HMMA.16816.F32.BF16 R28, R104, R166.reuse, R28 ;  /* 0x000000a6681c723c */ /* 0x080fea000004181c */
[----:B------:R-:W-:Y:S01]  /*56b0*/  FMUL.FTZ R5, R220, R5 ;  /* 0x00000005dc057220 */ /* 0x000fe20000410000 */
[----:B------:R-:W-:Y:S05]  /*56c0*/  HMMA.16816.F32.BF16 R32, R100, R166, R32 ;  /* 0x000000a66420723c */ /* 0x000fea0000041820 */
[C---:B------:R-:W-:Y:S01]  /*56d0*/  FADD.FTZ R0, -R109.reuse, R16 ;  /* 0x000000106d007221 */ /* 0x040fe20000010100 */
[----:B------:R-:W-:Y:S01]  /*56e0*/  FADD.FTZ R17, -R109, R17 ;  /* 0x000000116d117221 */ /* 0x000fe20000010100 */
[----:B------:R-:W-:Y:S01]  /*56f0*/  F2FP.BF16.F32.PACK_AB R100, R5, R120 ;  /* 0x000000780564723e */ /* 0x000fe200000010ff */
[C---:B------:R-:W-:Y:S03]  /*5700*/  FADD.FTZ R16, -R109.reuse, R20 ;  /* 0x000000146d107221 */ /* 0x040fe60000010100 */
[----:B--2---:R-:W-:Y:S01]  /*5710*/  FADD.FTZ R6, -R108, R6 ;  /* 0x000000066c067221 */ /* 0x004fe20000010100 */
[----:B------:R-:W-:Y:S01]  /*5720*/  FADD.FTZ R20, -R109, R21 ;  /* 0x000000156d147221 */ /* 0x000fe20000010100 */
[----:B------:R-:W-:Y:S01]  /*5730*/  FMUL.FTZ R0, R216, R0 ;  /* 0x00000000d8007220 */ /* 0x000fe20000410000 */
[----:B------:R-:W-:Y:S01]  /*5740*/  FMUL.FTZ R17, R215, R17 ;  /* 0x00000011d7117220 */ /* 0x000fe20000410000 */
[----:B-1----:R-:W-:Y:S01]  /*5750*/  FMUL.FTZ R110, R219, R6 ;  /* 0x00000006db6e7220 */ /* 0x002fe20000410000 */
[----:B------:R-:W-:Y:S01]  /*5760*/  FMUL.FTZ R16, R135, R16 ;  /* 0x0000001087107220 */ /* 0x000fe20000410000 */
[----:B------:R-:W-:Y:S01]  /*5770*/  FMUL.FTZ R20, R134, R20 ;  /* 0x0000001486147220 */ /* 0x000fe20000410000 */
[C---:B------:R-:W-:Y:S01]  /*5780*/  FADD.FTZ R18, -R108.reuse, R18 ;  /* 0x000000126c127221 */ /* 0x040fe20000010100 */
[----:B------:R-:W-:Y:S01]  /*5790*/  FADD.FTZ R6, -R108, R7 ;  /* 0x000000076c067221 */ /* 0x000fe20000010100 */
[----:B------:R-:W-:Y:S02]  /*57a0*/  F2FP.BF16.F32.PACK_AB R17, R17, R0 ;  /* 0x000000001111723e */ /* 0x000fe400000010ff */
[----:B------:R-:W-:Y:S01]  /*57b0*/  F2FP.BF16.F32.PACK_AB R20, R20, R16 ;  /* 0x000000101414723e */ /* 0x000fe200000010ff */
[----:B------:R-:W-:Y:S01]  /*57c0*/  FMUL.FTZ R6, R221, R6 ;  /* 0x00000006dd067220 */ /* 0x000fe20000410000 */
[C---:B------:R-:W-:Y:S01]  /*57d0*/  FADD.FTZ R33, -R109.reuse, R33 ;  /* 0x000000216d217221 */ /* 0x040fe20000010100 */
[----:B------:R-:W-:Y:S01]  /*57e0*/  FADD.FTZ R5, -R109, R32 ;  /* 0x000000206d057221 */ /* 0x000fe20000010100 */
[C---:B------:R-:W-:Y:S01]  /*57f0*/  FADD.FTZ R32, -R108.reuse, R19 ;  /* 0x000000136c207221 */ /* 0x040fe20000010100 */
[----:B------:R-:W-:Y:S01]  /*5800*/  FADD.FTZ R16, -R108, R23 ;  /* 0x000000176c107221 */ /* 0x000fe20000010100 */
        /* <DEDUP_REMOVED lines=8> */
[----:B------:R-:W-:Y:S01]  /*5890*/  F2FP.BF16.F32.PACK_AB R5, R6, R110 ;  /* 0x0000006e0605723e */ /* 0x000fe200000010ff */
[----:B------:R-:W-:Y:S01]  /*58a0*/  FMUL.FTZ R18, R214, R18 ;  /* 0x00000012d6127220 */ /* 0x000fe20000410000 */
[----:B------:R-:W-:Y:S01]  /*58b0*/  FMUL.FTZ R16, R213, R16 ;  /* 0x00000010d5107220 */ /* 0x000fe20000410000 */
        /* <DEDUP_REMOVED lines=37> */
.L_x_174:
[----:B------:R1:W-:Y:S01]  /*5b10*/  STS [R193+0xa400], R5 ;  /* 0x00a40005c1007388 */ /* 0x0003e20000000800 */
[----:B------:R-:W-:Y:S01]  /*5b20*/  F2FP.BF16.F32.PACK_AB R0, R32, R33 ;  /* 0x000000212000723e */ /* 0x000fe200000010ff */
[----:B-----5:R-:W-:Y:S01]  /*5b30*/  FADD.FTZ R11, -R2, R11 ;  /* 0x0000000b020b7221 */ /* 0x020fe20000010100 */
[C---:B------:R-:W-:Y:S01]  /*5b40*/  FADD.FTZ R8, -R4.reuse, R8 ;  /* 0x0000000804087221 */ /* 0x040fe20000010100 */
[----:B------:R-:W-:Y:S01]  /*5b50*/  STS [R193+0xa000], R100 ;  /* 0x00a00064c1007388 */ /* 0x000fe20000000800 */
[----:B------:R-:W-:Y:S01]  /*5b60*/  FADD.FTZ R9, -R4, R9 ;  /* 0x0000000904097221 */ /* 0x000fe20000010100 */
[----:B------:R-:W-:Y:S01]  /*5b70*/  FADD.FTZ R10, -R2, R10 ;  /* 0x0000000a020a7221 */ /* 0x000fe20000010100 */
[C---:B------:R-:W-:Y:S01]  /*5b80*/  FADD.FTZ R13, -R4.reuse, R13 ;  /* 0x0000000d040d7221 */ /* 0x040fe20000010100 */
[----:B------:R2:W-:Y:S01]  /*5b90*/  STS [R195+0xa400], R0 ;  /* 0x00a40000c3007388 */ /* 0x0005e20000000800 */
[C---:B------:R-:W-:Y:S01]  /*5ba0*/  FADD.FTZ R25, -R4.reuse, R25 ;  /* 0x0000001904197221 */ /* 0x040fe20000010100 */
[C---:B------:R-:W-:Y:S01]  /*5bb0*/  FADD.FTZ R29, -R4.reuse, R29 ;  /* 0x0000001d041d7221 */ /* 0x040fe20000010100 */
[C---:B------:R-:W-:Y:S01]  /*5bc0*/  FADD.FTZ R12, -R4.reuse, R12 ;  /* 0x0000000c040c7221 */ /* 0x040fe20000010100 */
[C---:B------:R-:W-:Y:S01]  /*5bd0*/  FADD.FTZ R24, -R4.reuse, R24 ;  /* 0x0000001804187221 */ /* 0x040fe20000010100 */
[----:B------:R-:W-:Y:S01]  /*5be0*/  FADD.FTZ R28, -R4, R28 ;  /* 0x0000001c041c7221 */ /* 0x000fe20000010100 */
[----:B------:R-:W-:Y:S01]  /*5bf0*/  FMUL.FTZ R10, R132, R10 ;  /* 0x0000000a840a7220 */ /* 0x000fe20000410000 */
[----:B------:R-:W-:Y:S01]  /*5c00*/  FMUL.FTZ R4, R127, R11 ;  /* 0x0000000b7f047220 */ /* 0x000fe20000410000 */
[----:B---3--:R-:W-:Y:S01]  /*5c10*/  FMUL.FTZ R6, R126, R8 ;  /* 0x000000087e067220 */ /* 0x008fe20000410000 */
[C---:B------:R-:W-:Y:S01]  /*5c20*/  FADD.FTZ R14, -R2.reuse, R14 ;  /* 0x0000000e020e7221 */ /* 0x040fe20000010100 */
[----:B------:R-:W-:Y:S01]  /*5c30*/  FADD.FTZ R15, -R2, R15 ;  /* 0x0000000f020f7221 */ /* 0x000fe20000010100 */
[----:B------:R-:W3:Y:S01]  /*5c40*/  LDL R101, [R1+0x8] ;  /* 0x0000080001657983 */ /* 0x000ee20000100800 */
[----:B------:R-:W-:Y:S01]  /*5c50*/  FMUL.FTZ R12, R122, R12 ;  /* 0x0000000c7a0c7220 */ /* 0x000fe20000410000 */
[----:B------:R-:W-:Y:S01]  /*5c60*/  FMUL.FTZ R7, R121, R13 ;  /* 0x0000000d79077220 */ /* 0x000fe20000410000 */
[----:B------:R-:W-:Y:S01]  /*5c70*/  FMUL.FTZ R14, R124, R14 ;  /* 0x0000000e7c0e7220 */ /* 0x000fe20000410000 */
[----:B------:R-:W-:Y:S01]  /*5c80*/  FMUL.FTZ R15, R123, R15 ;  /* 0x0000000f7b0f7220 */ /* 0x000fe20000410000 */
[----:B------:R-:W-:Y:S01]  /*5c90*/  F2FP.BF16.F32.PACK_AB R4, R4, R10 ;  /* 0x0000000a0404723e */ /* 0x000fe200000010ff */
[----:B-1----:R-:W-:Y:S01]  /*5ca0*/  FMUL.FTZ R5, R125, R9 ;  /* 0x000000097d057220 */ /* 0x002fe20000410000 */
[----:B------:R-:W-:Y:S01]  /*5cb0*/  STS [R195+0xa000], R17 ;  /* 0x00a00011c3007388 */ /* 0x000fe20000000800 */
[C---:B------:R-:W-:Y:S01]  /*5cc0*/  FADD.FTZ R27, -R2.reuse, R27 ;  /* 0x0000001b021b7221 */ /* 0x040fe20000010100 */
[C---:B------:R-:W-:Y:S01]  /*5cd0*/  FADD.FTZ R31, -R2.reuse, R31 ;  /* 0x0000001f021f7221 */ /* 0x040fe20000010100 */
[C---:B------:R-:W-:Y:S01]  /*5ce0*/  FADD.FTZ R26, -R2.reuse, R26 ;  /* 0x0000001a021a7221 */ /* 0x040fe20000010100 */
[----:B------:R-:W-:Y:S01]  /*5cf0*/  FADD.FTZ R30, -R2, R30 ;  /* 0x0000001e021e7221 */ /* 0x000fe20000010100 */
[----:B------:R-:W-:Y:S01]  /*5d00*/  F2FP.BF16.F32.PACK_AB R7, R7, R12 ;  /* 0x0000000c0707723e */ /* 0x000fe200000010ff */
[----:B------:R-:W-:Y:S01]  /*5d10*/  STS [R193+0xb400], R4 ;  /* 0x00b40004c1007388 */ /* 0x000fe20000000800 */
[----:B--2---:R-:W-:Y:S01]  /*5d20*/  F2FP.BF16.F32.PACK_AB R0, R5, R6 ;  /* 0x000000060500723e */ /* 0x004fe200000010ff */
[----:B------:R-:W-:Y:S01]  /*5d30*/  FMUL.FTZ R24, R117, R24 ;  /* 0x0000001875187220 */ /* 0x000fe20000410000 */
[----:B------:R-:W-:Y:S01]  /*5d40*/  F2FP.BF16.F32.PACK_AB R2, R15, R14 ;  /* 0x0000000e0f02723e */ /* 0x000fe200000010ff */
[----:B------:R-:W-:Y:S01]  /*5d50*/  FMUL.FTZ R9, R116, R25 ;  /* 0x0000001974097220 */ /* 0x000fe20000410000 */
[----:B------:R-:W-:Y:S01]  /*5d60*/  F2FP.BF16.F32.PACK_AB R16, R16, R18 ;  /* 0x000000121010723e */ /* 0x000fe200000010ff */
[----:B------:R1:W-:Y:S01]  /*5d70*/  STS [R193+0xb000], R0 ;  /* 0x00b00000c1007388 */ /* 0x0003e20000000800 */
[----:B------:R-:W-:Y:S01]  /*5d80*/  FMUL.FTZ R26, R119, R26 ;  /* 0x0000001a771a7220 */ /* 0x000fe20000410000 */
[----:B------:R-:W-:Y:S01]  /*5d90*/  FMUL.FTZ R6, R118, R27 ;  /* 0x0000001b76067220 */ /* 0x000fe20000410000 */
[----:B------:R-:W-:Y:S01]  /*5da0*/  F2FP.BF16.F32.PACK_AB R18, R21, R22 ;  /* 0x000000161512723e */ /* 0x000fe200000010ff */
[----:B------:R-:W-:Y:S01]  /*5db0*/  STS [R195+0xb000], R7 ;  /* 0x00b00007c3007388 */ /* 0x000fe20000000800 */
[----:B------:R-:W-:Y:S01]  /*5dc0*/  FMUL.FTZ R28, R114, R28 ;  /* 0x0000001c721c7220 */ /* 0x000fe20000410000 */
[----:B------:R-:W-:Y:S01]  /*5dd0*/  FMUL.FTZ R8, R113, R29 ;  /* 0x0000001d71087220 */ /* 0x000fe20000410000 */
[----:B------:R-:W-:Y:S01]  /*5de0*/  FMUL.FTZ R30, R115, R30 ;  /* 0x0000001e731e7220 */ /* 0x000fe20000410000 */
[----:B------:R2:W-:Y:S01]  /*5df0*/  STS [R195+0xb400], R2 ;  /* 0x00b40002c3007388 */ /* 0x0005e20000000800 */
[----:B------:R-:W-:Y:S01]  /*5e00*/  FMUL.FTZ R5, R112, R31 ;  /* 0x0000001f70057220 */ /* 0x000fe20000410000 */
[----:B------:R-:W-:Y:S02]  /*5e10*/  F2FP.BF16.F32.PACK_AB R9, R9, R24 ;  /* 0x000000180909723e */ /* 0x000fe400000010ff */
[----:B------:R-:W-:Y:S01]  /*5e20*/  STS [R192+0xa000], R20 ;  /* 0x00a00014c0007388 */ /* 0x000fe20000000800 */
[----:B------:R-:W-:Y:S02]  /*5e30*/  F2FP.BF16.F32.PACK_AB R6, R6, R26 ;  /* 0x0000001a0606723e */ /* 0x000fe400000010ff */
[----:B------:R-:W-:Y:S01]  /*5e40*/  F2FP.BF16.F32.PACK_AB R8, R8, R28 ;  /* 0x0000001c0808723e */ /* 0x000fe200000010ff */
[----:B------:R-:W-:Y:S01]  /*5e50*/  STS [R192+0xa400], R16 ;  /* 0x00a40010c0007388 */ /* 0x000fe20000000800 */
[----:B------:R-:W-:Y:S02]  /*5e60*/  F2FP.BF16.F32.PACK_AB R5, R5, R30 ;  /* 0x0000001e0505723e */ /* 0x000fe400000010ff */
[----:B------:R-:W-:Y:S01]  /*5e70*/  MOV R120, R203 ;  /* 0x000000cb00787202 */ /* 0x000fe20000000f00 */
[----:B------:R-:W-:Y:S01]  /*5e80*/  STS [R194+0xa000], R19 ;  /* 0x00a00013c2007388 */ /* 0x000fe20000000800 */
[----:B------:R-:W-:Y:S03]  /*5e90*/  MOV R121, R201 ;  /* 0x000000c900797202 */ /* 0x000fe60000000f00 */
[----:B------:R-:W-:Y:S01]  /*5ea0*/  STS [R194+0xa400], R18 ;  /* 0x00a40012c2007388 */ /* 0x000fe20000000800 */
[----:B-1----:R-:W-:Y:S03]  /*5eb0*/  SHF.L.U32 R0, R179, 0x1, RZ ;  /* 0x00000001b3007819 */ /* 0x002fe600000006ff */
[----:B------:R-:W-:Y:S01]  /*5ec0*/  STS [R192+0xb000], R9 ;  /* 0x00b00009c0007388 */ /* 0x000fe20000000800 */
[----:B------:R-:W-:Y:S03]  /*5ed0*/  IADD3 R0, R0, 0x4000, R181 ;  /* 0x0000400000007810 */ /* 0x000fe60007ffe0b5 */
[----:B------:R-:W-:Y:S01]  /*5ee0*/  STS [R192+0xb400], R6 ;  /* 0x00b40006c0007388 */ /* 0x000fe20000000800 */
[C---:B--2---:R-:W-:Y:S02]  /*5ef0*/  IADD3 R2, R0.reuse, 0x40, RZ ;  /* 0x0000004000027810 */ /* 0x044fe40007ffe0ff */
[----:B------:R-:W-:Y:S01]  /*5f00*/  @P2 IADD3 R2, R0, -0x40, RZ ;  /* 0xffffffc000022810 */ /* 0x000fe20007ffe0ff */
[----:B------:R-:W-:Y:S04]  /*5f10*/  STS [R194+0xb000], R8 ;  /* 0x00b00008c2007388 */ /* 0x000fe80000000800 */
[----:B------:R-:W-:Y:S01]  /*5f20*/  STS [R194+0xb400], R5 ;  /* 0x00b40005c2007388 */ /* 0x000fe20000000800 */
[----:B------:R-:W-:Y:S06]  /*5f30*/  BAR.SYNC.DEFER_BLOCKING 0x0 ;  /* 0x0000000000007b1d */ /* 0x000fec0000010000 */
[----:B------:R-:W-:Y:S04]  /*5f40*/  LDSM.16.MT88.4 R4, [R3+0xe000] ;  /* 0x00e000000304783b */ /* 0x000fe80000004200 */
[----:B------:R-:W1:Y:S04]  /*5f50*/  LDSM.16.MT88.4 R8, [R0] ;  /* 0x000000000008783b */ /* 0x000e680000004200 */
[----:B------:R-:W2:Y:S04]  /*5f60*/  LDSM.16.MT88.4 R12, [R3+0x10000] ;  /* 0x01000000030c783b */ /* 0x000ea80000004200 */
[----:B------:R-:W4:Y:S04]  /*5f70*/  LDSM.16.MT88.4 R16, [R2] ;  /* 0x000000000210783b */ /* 0x000f280000004200 */
        /* <DEDUP_REMOVED lines=9> */
[-C--:B----4-:R-:W-:Y:S06]  /*6010*/  HMMA.16816.F32.BF16 R52, R4, R16.reuse, R52 ;  /* 0x000000100434723c */ /* 0x090fec0000041834 */
[C---:B------:R-:W-:Y:S06]  /*6020*/  HMMA.16816.F32.BF16 R56, R12.reuse, R16, R56 ;  /* 0x000000100c38723c */ /* 0x040fec0000041838 */
[-C--:B------:R-:W-:Y:S01]  /*6030*/  HMMA.16816.F32.BF16 R60, R12, R18.reuse, R60 ;  /* 0x000000120c3c723c */ /* 0x080fe2000004183c */
[----:B------:R-:W-:Y:S05]  /*6040*/  LDSM.16.MT88.4 R12, [R3+0x11000] ;  /* 0x01100000030c783b */ /* 0x000fea0000004200 */
[----:B------:R-:W-:Y:S01]  /*6050*/  HMMA.16816.F32.BF16 R64, R4, R18, R64 ;  /* 0x000000120440723c */ /* 0x000fe20000041840 */
[----:B------:R-:W1:Y:S04]  /*6060*/  LDSM.16.MT88.4 R4, [R3+0xf000] ;  /* 0x00f000000304783b */ /* 0x000e680000004200 */
[----:B------:R-:W2:Y:S01]  /*6070*/  LDSM.16.MT88.4 R16, [R2+0x1000] ;  /* 0x001000000210783b */ /* 0x000ea20000004200 */
[-C--:B------:R-:W-:Y:S06]  /*6080*/  HMMA.16816.F32.BF16 R36, R20, R24.reuse, R36 ;  /* 0x000000181424723c */ /* 0x080fec0000041824 */
        /* <DEDUP_REMOVED lines=9> */
[----:B------:R-:W4:Y:S04]  /*6120*/  LDSM.16.MT88.4 R20, [R3+0xf800] ;  /* 0x00f800000314783b */ /* 0x000f280000004200 */
        /* <DEDUP_REMOVED lines=10> */
[-C--:B----4-:R-:W-:Y:S06]  /*61d0*/  HMMA.16816.F32.BF16 R36, R20, R24.reuse, R36 ;  /* 0x000000181424723c */ /* 0x090fec0000041824 */
[C---:B------:R-:W-:Y:S06]  /*61e0*/  HMMA.16816.F32.BF16 R40, R28.reuse, R24, R40 ;  /* 0x000000181c28723c */ /* 0x040fec0000041828 */
[-C--:B------:R-:W-:Y:S06]  /*61f0*/  HMMA.16816.F32.BF16 R44, R28, R26.reuse, R44 ;  /* 0x0000001a1c2c723c */ /* 0x080fec000004182c */
[C---:B------:R-:W-:Y:S06]  /*6200*/  HMMA.16816.F32.BF16 R48, R20.reuse, R26, R48 ;  /* 0x0000001a1430723c */ /* 0x040fec0000041830 */
[-C--:B------:R-:W-:Y:S05]  /*6210*/  HMMA.16816.F32.BF16 R52, R20, R32.reuse, R52 ;  /* 0x000000201434723c */ /* 0x080fea0000041834 */
[----:B---3--:R-:W-:Y:S01]  /*6220*/  LEA R118, R101, R181, 0x1 ;  /* 0x000000b565767211 */ /* 0x008fe200078e08ff */
        /* <DEDUP_REMOVED lines=28> */
.L_x_175:
[----:B------:R-:W3:Y:S01]  /*63f0*/  LDL R119, [R1+0xc] ;  /* 0x00000c0001777983 */ /* 0x000ee20000100800 */
[--C-:B------:R-:W-:Y:S01]  /*6400*/  IMAD.IADD R2, R180, 0x1, R128.reuse ;  /* 0x00000001b4027824 */ /* 0x100fe200078e0280 */
[----:B------:R-:W-:Y:S01]  /*6410*/  LEA R203, P0, R239, R120, 0x2 ;  /* 0x00000078efcb7211 */ /* 0x000fe200078010ff */
[----:B------:R-:W-:Y:S01]  /*6420*/  IMAD.IADD R116, R171, 0x1, R128 ;  /* 0x00000001ab747824 */ /* 0x000fe200078e0280 */
[----:B------:R-:W-:Y:S01]  /*6430*/  LDSM.16.M88.4 R16, [R171] ;  /* 0x00000000ab10783b */ /* 0x000fe20000000200 */
[----:B------:R-:W-:Y:S01]  /*6440*/  IMAD.IADD R117, R128, 0x1, R172 ;  /* 0x0000000180757824 */ /* 0x000fe200078e02ac */
[----:B------:R-:W-:Y:S02]  /*6450*/  LEA.HI.X.SX32 R201, R239, R121, 0x2, P0 ;  /* 0x00000079efc97211 */ /* 0x000fe400000f16ff */
[----:B------:R-:W2:Y:S04]  /*6460*/  LDSM.16.MT88.4 R8, [R0+0x2000] ;  /* 0x002000000008783b */ /* 0x000ea80000004200 */
[----:B------:R-:W1:Y:S04]  /*6470*/  LDSM.16.MT88.4 R20, [R2] ;  /* 0x000000000214783b */ /* 0x000e680000004200 */
[----:B------:R-:W-:Y:S04]  /*6480*/  LDSM.16.M88.4 R24, [R172] ;  /* 0x00000000ac18783b */ /* 0x000fe80000000200 */
[----:B------:R-:W4:Y:S04]  /*6490*/  LDSM.16.MT88.4 R28, [R0+0x2800] ;  /* 0x00280000001c783b */ /* 0x000f280000004200 */
        /* <DEDUP_REMOVED lines=10> */
[C---:B----4-:R-:W-:Y:S06]  /*6540*/  HMMA.16816.F32.BF16 R4, R24.reuse, R28, R4 ;  /* 0x0000001c1804723c */ /* 0x050fec0000041804 */
[C---:B------:R-:W-:Y:S01]  /*6550*/  HMMA.16816.F32.BF16 R8, R24.reuse, R30, R8 ;  /* 0x0000001e1808723c */ /* 0x040fe20000041808 */
[----:B------:R-:W-:Y:S05]  /*6560*/  LDSM.16.M88.4 R28, [R171+0x2000] ;  /* 0x00200000ab1c783b */ /* 0x000fea0000000200 */
[C---:B------:R-:W-:Y:S06]  /*6570*/  HMMA.16816.F32.BF16 R12, R24.reuse, R32, R12 ;  /* 0x00000020180c723c */ /* 0x040fec000004180c */
[----:B------:R-:W-:Y:S01]  /*6580*/  HMMA.16816.F32.BF16 R16, R24, R34, R16 ;  /* 0x000000221810723c */ /* 0x000fe20000041810 */
[----:B------:R-:W2:Y:S04]  /*6590*/  LDSM.16.MT88.4 R24, [R2+0x1800] ;  /* 0x001800000218783b */ /* 0x000ea80000004200 */
[----:B------:R-:W4:Y:S01]  /*65a0*/  LDSM.16.MT88.4 R32, [R0+0x4000] ;  /* 0x004000000020783b */ /* 0x000f220000004200 */
[C---:B------:R-:W-:Y:S06]  /*65b0*/  HMMA.16816.F32.BF16 R4, R100.reuse, R104, R4 ;  /* 0x000000686404723c */ /* 0x040fec0000041804 */
[C---:B------:R-:W-:Y:S01]  /*65c0*/  HMMA.16816.F32.BF16 R8, R100.reuse, R106, R8 ;  /* 0x0000006a6408723c */ /* 0x040fe20000041808 */
[----:B------:R-:W-:Y:S05]  /*65d0*/  LDSM.16.MT88.4 R104, [R0+0x4800] ;  /* 0x004800000068783b */ /* 0x000fea0000004200 */
[C---:B-1----:R-:W-:Y:S06]  /*65e0*/  HMMA.16816.F32.BF16 R12, R100.reuse, R20, R12 ;  /* 0x00000014640c723c */ /* 0x042fec000004180c */
[----:B------:R-:W-:Y:S01]  /*65f0*/  HMMA.16816.F32.BF16 R16, R100, R22, R16 ;  /* 0x000000166410723c */ /* 0x000fe20000041810 */
[----:B------:R-:W1:Y:S04]  /*6600*/  LDSM.16.MT88.4 R20, [R2+0x2000] ;  /* 0x002000000214783b */ /* 0x000e680000004200 */
[----:B------:R-:W1:Y:S01]  /*6610*/  LDSM.16.M88.4 R100, [R172+0x2000] ;  /* 0x00200000ac64783b */ /* 0x000e620000000200 */
[C---:B------:R-:W-:Y:S06]  /*6620*/  HMMA.16816.F32.BF16 R4, R108.reuse, R112, R4 ;  /* 0x000000706c04723c */ /* 0x040fec0000041804 */
[C---:B------:R-:W-:Y:S01]  /*6630*/  HMMA.16816.F32.BF16 R8, R108.reuse, R114, R8 ;  /* 0x000000726c08723c */ /* 0x040fe20000041808 */
[----:B------:R-:W-:Y:S05]  /*6640*/  LDSM.16.MT88.4 R112, [R0+0x5000] ;  /* 0x005000000070783b */ /* 0x000fea0000004200 */
[C---:B--2---:R-:W-:Y:S06]  /*6650*/  HMMA.16816.F32.BF16 R12, R108.reuse, R24, R12 ;  /* 0x000000186c0c723c */ /* 0x044fec000004180c */
[----:B------:R-:W-:Y:S01]  /*6660*/  HMMA.16816.F32.BF16 R16, R108, R26, R16 ;  /* 0x0000001a6c10723c */ /* 0x000fe20000041810 */
[----:B------:R-:W2:Y:S04]  /*6670*/  LDSM.16.MT88.4 R24, [R2+0x2800] ;  /* 0x002800000218783b */ /* 0x000ea80000004200 */
[----:B------:R-:W2:Y:S01]  /*6680*/  LDSM.16.M88.4 R108, [R116+0x2000] ;  /* 0x00200000746c783b */ /* 0x000ea20000000200 */
[C---:B----4-:R-:W-:Y:S06]  /*6690*/  HMMA.16816.F32.BF16 R4, R28.reuse, R32, R4 ;  /* 0x000000201c04723c */ /* 0x050fec0000041804 */
[C---:B------:R-:W-:Y:S01]  /*66a0*/  HMMA.16816.F32.BF16 R8, R28.reuse, R34, R8 ;  /* 0x000000221c08723c */ /* 0x040fe20000041808 */
[----:B------:R4:W-:Y:S05]  /*66b0*/  LDSM.16.MT88.4 R32, [R0+0x5800] ;  /* 0x005800000020783b */ /* 0x0009ea0000004200 */
[C---:B-1----:R-:W-:Y:S06]  /*66c0*/  HMMA.16816.F32.BF16 R12, R28.reuse, R20, R12 ;  /* 0x000000141c0c723c */ /* 0x042fec000004180c */
[----:B------:R-:W-:Y:S01]  /*66d0*/  HMMA.16816.F32.BF16 R16, R28, R22, R16 ;  /* 0x000000161c10723c */ /* 0x000fe20000041810 */
[----:B------:R-:W1:Y:S04]  /*66e0*/  LDSM.16.MT88.4 R20, [R2+0x3000] ;  /* 0x003000000214783b */ /* 0x000e680000004200 */
[----:B------:R-:W1:Y:S01]  /*66f0*/  LDSM.16.M88.4 R28, [R117+0x2000] ;  /* 0x00200000751c783b */ /* 0x000e620000000200 */
[C---:B------:R-:W-:Y:S06]  /*6700*/  HMMA.16816.F32.BF16 R4, R100.reuse, R104, R4 ;  /* 0x000000686404723c */ /* 0x040fec0000041804 */
[C---:B------:R-:W-:Y:S05]  /*6710*/  HMMA.16816.F32.BF16 R8, R100.reuse, R106, R8 ;  /* 0x0000006a6408723c */ /* 0x040fea0000041808 */
[----:B----4-:R-:W-:Y:S01]  /*6720*/  VIADD R0, R233, 0x20 ;  /* 0x00000020e9007836 */ /* 0x010fe20000000000 */
[C---:B--2---:R-:W-:Y:S05]  /*6730*/  HMMA.16816.F32.BF16 R12, R100.reuse, R24, R12 ;  /* 0x00000018640c723c */ /* 0x044fea000004180c */
[----:B------:R-:W-:Y:S01]  /*6740*/  IMAD.IADD R0, R232, 0x1, R0 ;  /* 0x00000001e8007824 */ /* 0x000fe200078e0200 */
        /* <DEDUP_REMOVED lines=8> */
[C---:B------:R-:W-:Y:S05]  /*67d0*/  HMMA.16816.F32.BF16 R4, R28.reuse, R32, R4 ;  /* 0x000000201c04723c */ /* 0x040fea0000041804 */
[----:B------:R-:W-:Y:S01]  /*67e0*/  @P6 IADD3 R22, P1, R229, R247, RZ ;  /* 0x000000f7e5166210 */ /* 0x000fe20007f3e0ff */
[C---:B------:R-:W-:Y:S01]  /*67f0*/  HMMA.16816.F32.BF16 R8, R28.reuse, R34, R8 ;  /* 0x000000221c08723c */ /* 0x040fe20000041808 */
[----:B------:R-:W-:Y:S04]  /*6800*/  LDSM.16.MT88.4 R32, [R3+0xc800] ;  /* 0x00c800000320783b */ /* 0x000fe80000004200 */
[----:B------:R-:W-:Y:S01]  /*6810*/  IMAD.MOV.U32 R21, RZ, RZ, R201 ;  /* 0x000000ffff157224 */ /* 0x000fe200078e00c9 */
[C---:B--2---:R-:W-:Y:S05]  /*6820*/  HMMA.16816.F32.BF16 R12, R28.reuse, R24, R12 ;  /* 0x000000181c0c723c */ /* 0x044fea000004180c */
[C---:B------:R-:W-:Y:S01]  /*6830*/  VIADD R2, R233.reuse, 0x20 ;  /* 0x00000020e9027836 */ /* 0x040fe20000000000 */
[----:B------:R-:W-:Y:S01]  /*6840*/  HMMA.16816.F32.BF16 R16, R28, R26, R16 ;  /* 0x0000001a1c10723c */ /* 0x000fe20000041810 */
[----:B------:R-:W-:Y:S04]  /*6850*/  LDSM.16.MT88.4 R28, [R3+0xa800] ;  /* 0x00a80000031c783b */ /* 0x000fe80000004200 */
[----:B---3--:R-:W-:Y:S01]  /*6860*/  @P6 IMAD.X R23, R228, 0x1, R119, P1 ;  /* 0x00000001e4176824 */ /* 0x008fe200008e0677 */
[CC--:B------:R-:W-:Y:S04]  /*6870*/  LEA R24, P1, R232.reuse, R20.reuse, 0x2 ;  /* 0x00000014e8187211 */ /* 0x0c0fe800078210ff */
[----:B------:R-:W5:Y:S01]  /*6880*/  @P6 LDG.E R224, desc[UR12][R22.64] ;  /* 0x0000000c16e06981 */ /* 0x000f62000c1e1900 */
[-C--:B------:R-:W-:Y:S03]  /*6890*/  LEA.HI.X.SX32 R25, R232, R21.reuse, 0x2, P1 ;  /* 0x00000015e8197211 */ /* 0x080fe600008f16ff */
[----:B------:R-:W5:Y:S04]  /*68a0*/  @P6 LDG.E R225, desc[UR12][R22.64+0x20] ;  /* 0x0000200c16e16981 */ /* 0x000f68000c1e1900 */
[----:B------:R-:W5:Y:S04]  /*68b0*/  @P6 LDG.E R222, desc[UR12][R22.64+0x80] ;  /* 0x0000800c16de6981 */ /* 0x000f68000c1e1900 */
[----:B------:R1:W5:Y:S04]  /*68c0*/  @P6 LDG.E R223, desc[UR12][R22.64+0xa0] ;  /* 0x0000a00c16df6981 */ /* 0x000368000c1e1900 */
[----:B------:R2:W-:Y:S04]  /*68d0*/  REDG.E.ADD.F32.FTZ.RN.STRONG.GPU desc[UR12][R20.64], R4 ;  /* 0x00000004140079a6 */ /* 0x0005e8000c10f38c */
[----:B------:R3:W-:Y:S01]  /*68e0*/  REDG.E.ADD.F32.FTZ.RN.STRONG.GPU desc[UR12][R24.64], R5 ;  /* 0x00000005180079a6 */ /* 0x0007e2000c10f38c */
        /* <DEDUP_REMOVED lines=16> */
[-C--:B---3--:R-:W-:Y:S01]  /*69f0*/  LEA R26, P0, R2, R20.reuse, 0x2 ;  /* 0x00000014021a7211 */ /* 0x088fe200078010ff */
[----:B------:R2:W-:Y:S01]  /*6a00*/  REDG.E.ADD.F32.FTZ.RN.STRONG.GPU desc[UR12][R6.64], R10 ;  /* 0x0000000a060079a6 */ /* 0x0005e2000c10f38c */
[-C--:B------:R-:W-:Y:S02]  /*6a10*/  LEA R8, P3, R236, R20.reuse, 0x2 ;  /* 0x00000014ec087211 */ /* 0x080fe400078610ff */
[-C--:B------:R-:W-:Y:S01]  /*6a20*/  LEA.HI.X.SX32 R27, R2, R21.reuse, 0x2, P0 ;  /* 0x00000015021b7211 */ /* 0x080fe200000f16ff */
[----:B------:R3:W-:Y:S01]  /*6a30*/  REDG.E.ADD.F32.FTZ.RN.STRONG.GPU desc[UR12][R4.64], R11 ;  /* 0x0000000b040079a6 */ /* 0x0007e2000c10f38c */
[----:B------:R-:W-:Y:S03]  /*6a40*/  VIADD R2, R187, 0xffffffff ;  /* 0xffffffffbb027836 */ /* 0x000fe60000000000 */
[----:B------:R-:W-:Y:S04]  /*6a50*/  REDG.E.ADD.F32.FTZ.RN.STRONG.GPU desc[UR12][R20.64+0x80], R12 ;  /* 0x0000800c140079a6 */ /* 0x000fe8000c10f38c */
[----:B------:R-:W-:Y:S04]  /*6a60*/  REDG.E.ADD.F32.FTZ.RN.STRONG.GPU desc[UR12][R24.64+0x80], R13 ;  /* 0x0000800d180079a6 */ /* 0x000fe8000c10f38c */
[----:B------:R-:W-:Y:S01]  /*6a70*/  REDG.E.ADD.F32.FTZ.RN.STRONG.GPU desc[UR12][R26.64], R14 ;  /* 0x0000000e1a0079a6 */ /* 0x000fe2000c10f38c */
[-C--:B-1----:R-:W-:Y:S02]  /*6a80*/  LEA R22, P5, R0, R20.reuse, 0x2 ;  /* 0x0000001400167211 */ /* 0x082fe400078a10ff */
[-C--:B------:R-:W-:Y:S02]  /*6a90*/  LEA.HI.X.SX32 R9, R236, R21.reuse, 0x2, P3 ;  /* 0x00000015ec097211 */ /* 0x080fe400018f16ff */
[CC--:B--2---:R-:W-:Y:S02]  /*6aa0*/  LEA R10, P4, R237.reuse, R20.reuse, 0x2 ;  /* 0x00000014ed0a7211 */ /* 0x0c4fe400078810ff */
[-C--:B------:R-:W-:Y:S01]  /*6ab0*/  LEA.HI.X.SX32 R23, R0, R21.reuse, 0x2, P5 ;  /* 0x0000001500177211 */ /* 0x080fe200028f16ff */
[----:B------:R-:W-:Y:S01]  /*6ac0*/  IMAD.IADD R0, R128, 0x1, R168 ;  /* 0x0000000180007824 */ /* 0x000fe200078e02a8 */
        /* <DEDUP_REMOVED lines=18> */
[----:B------:R-:W3:Y:S04]  /*6bf0*/  LDSM.16.MT88.4 R24, [R0] ;  /* 0x000000000018783b */ /* 0x000ee80000004200 */
        /* <DEDUP_REMOVED lines=10> */
[----:B------:R-:W1:Y:S05]  /*6ca0*/  LDSM.16.MT88.4 R20, [R168+0x1000] ;  /* 0x00100000a814783b */ /* 0x000e6a0000004200 */
[----:B------:R-:W-:Y:S01]  /*6cb0*/  HMMA.16816.F32.BF16 R96, R4, R26, R96 ;  /* 0x0000001a0460723c */ /* 0x000fe20000041860 */
[----:B------:R-:W2:Y:S04]  /*6cc0*/  LDSM.16.MT88.4 R4, [R0+0x1000] ;  /* 0x001000000004783b */ /* 0x000ea80000004200 */
[----:B------:R-:W-:Y:S01]  /*6cd0*/  LDSM.16.MT88.4 R24, [R168+0x1800] ;  /* 0x00180000a818783b */ /* 0x000fe20000004200 */
[-C--:B----4-:R-:W-:Y:S06]  /*6ce0*/  HMMA.16816.F32.BF16 R68, R28, R12.reuse, R68 ;  /* 0x0000000c1c44723c */ /* 0x090fec0000041844 */
[C---:B------:R-:W-:Y:S06]  /*6cf0*/  HMMA.16816.F32.BF16 R72, R32.reuse, R12, R72 ;  /* 0x0000000c2048723c */ /* 0x040fec0000041848 */
[-C--:B------:R-:W-:Y:S06]  /*6d00*/  HMMA.16816.F32.BF16 R76, R32, R14.reuse, R76 ;  /* 0x0000000e204c723c */ /* 0x080fec000004184c */
[C---:B------:R-:W-:Y:S01]  /*6d10*/  HMMA.16816.F32.BF16 R80, R28.reuse, R14, R80 ;  /* 0x0000000e1c50723c */ /* 0x040fe20000041850 */
[----:B------:R-:W3:Y:S05]  /*6d20*/  LDSM.16.MT88.4 R12, [R3+0xb800] ;  /* 0x00b80000030c783b */ /* 0x000eea0000004200 */
[-C--:B------:R-:W-:Y:S06]  /*6d30*/  HMMA.16816.F32.BF16 R84, R28, R16.reuse, R84 ;  /* 0x000000101c54723c */ /* 0x080fec0000041854 */
        /* <DEDUP_REMOVED lines=12> */
[C---:B------:R-:W-:Y:S01]  /*6e00*/  VIADD R0, R168.reuse, 0xffffe000 ;  /* 0xffffe000a8007836 */ /* 0x040fe20000000000 */
[C---:B------:R-:W-:Y:S05]  /*6e10*/  HMMA.16816.F32.BF16 R88, R100.reuse, R4, R88 ;  /* 0x000000046458723c */ /* 0x040fea0000041858 */
[----:B------:R-:W-:Y:S01]  /*6e20*/  IMAD.MOV.U32 R187, RZ, RZ, R2 ;  /* 0x000000ffffbb7224 */ /* 0x000fe200078e0002 */
[-C--:B------:R-:W-:Y:S05]  /*6e30*/  HMMA.16816.F32.BF16 R92, R100, R6.reuse, R92 ;  /* 0x00000006645c723c */ /* 0x080fea000004185c */
[----:B------:R-:W-:Y:S01]  /*6e40*/  @P0 VIADD R0, R168, 0x2000 ;  /* 0x00002000a8000836 */ /* 0x000fe20000000000 */
[----:B------:R-:W-:Y:S05]  /*6e50*/  HMMA.16816.F32.BF16 R96, R8, R6, R96 ;  /* 0x000000060860723c */ /* 0x000fea0000041860 */
[----:B------:R-:W-:Y:S01]  /*6e60*/  IMAD.MOV.U32 R168, RZ, RZ, R0 ;  /* 0x000000ffffa87224 */ /* 0x000fe200078e0000 */
[-C--:B---3--:R-:W-:Y:S06]  /*6e70*/  HMMA.16816.F32.BF16 R68, R12, R24.reuse, R68 ;  /* 0x000000180c44723c */ /* 0x088fec0000041844 */
[C---:B----4-:R-:W-:Y:S06]  /*6e80*/  HMMA.16816.F32.BF16 R72, R32.reuse, R24, R72 ;  /* 0x000000182048723c */ /* 0x050fec0000041848 */
        /* <DEDUP_REMOVED lines=9> */
[----:B------:R-:W2:Y:S01]  /*6f20*/  LDL R22, [R1+0x18] ;  /* 0x0000180001167983 */ /* 0x000ea20000100800 */
[----:B------:R-:W-:-:S03]  /*6f30*/  ULDC UR4, c[0x0][0x390] ;  /* 0x0000e40000047ab9 */ /* 0x000fc60000000800 */
[----:B------:R-:W3:Y:S04]  /*6f40*/  LDL R21, [R1+0x24] ;  /* 0x0000240001157983 */ /* 0x000ee80000100800 */
[----:B------:R-:W4:Y:S04]  /*6f50*/  LDL R23, [R1+0x28] ;  /* 0x0000280001177983 */ /* 0x000f280000100800 */
[----:B------:R-:W4:Y:S04]  /*6f60*/  LDL R119, [R1+0x4] ;  /* 0x0000040001777983 */ /* 0x000f280000100800 */
[----:B------:R-:W4:Y:S04]  /*6f70*/  LDL R20, [R1+0x1c] ;  /* 0x00001c0001147983 */ /* 0x000f280000100800 */
[----:B------:R-:W4:Y:S04]  /*6f80*/  LDL R19, [R1+0x20] ;  /* 0x0000200001137983 */ /* 0x000f280000100800 */
[----:B------:R-:W4:Y:S01]  /*6f90*/  LDL.LU R18, [R1+0x10] ;  /* 0x0000100001127983 */ /* 0x000f220000300800 */
        /* <DEDUP_REMOVED lines=13> */
[----:B------:R-:W-:Y:S01]  /*7070*/  BAR.SYNC.DEFER_BLOCKING 0x0 ;  /* 0x0000000000007b1d */ /* 0x000fe20000010000 */
[----:B------:R-:W-:Y:S01]  /*7080*/  FMUL.FTZ R76, R76, UR4 ;  /* 0x000000044c4c7c20 */ /* 0x000fe20008410000 */
[----:B------:R-:W-:Y:S01]  /*7090*/  FMUL.FTZ R11, R77, UR4 ;  /* 0x000000044d0b7c20 */ /* 0x000fe20008410000 */
[----:B------:R-:W-:Y:S01]  /*70a0*/  F2FP.BF16.F32.PACK_AB R16, R16, R70 ;  /* 0x000000461010723e */ /* 0x000fe200000010ff */
        /* <DEDUP_REMOVED lines=26> */
[----:B------:R-:W-:-:S02]  /*7250*/  F2FP.BF16.F32.PACK_AB R5, R5, R96 ;  /* 0x000000600505723e */ /* 0x000fc400000010ff */
[----:B------:R-:W-:Y:S02]  /*7260*/  F2FP.BF16.F32.PACK_AB R4, R4, R98 ;  /* 0x000000620404723e */ /* 0x000fe400000010ff */
[----:B------:R-:W-:Y:S02]  /*7270*/  F2FP.BF16.F32.PACK_AB R7, R7, R88 ;  /* 0x000000580707723e */ /* 0x000fe400000010ff */
[----:B------:R-:W-:Y:S02]  /*7280*/  F2FP.BF16.F32.PACK_AB R6, R6, R90 ;  /* 0x0000005a0606723e */ /* 0x000fe400000010ff */
[----:B------:R-:W-:Y:S02]  /*7290*/  F2FP.BF16.F32.PACK_AB R2, R2, R92 ;  /* 0x0000005c0202723e */ /* 0x000fe400000010ff */
[----:B------:R-:W-:Y:S02]  /*72a0*/  F2FP.BF16.F32.PACK_AB R0, R0, R94 ;  /* 0x0000005e0000723e */ /* 0x000fe400000010ff */
        /* <DEDUP_REMOVED lines=15> */
[----:B------:R-:W-:Y:S01]  /*73a0*/  F2FP.BF16.F32.PACK_AB R62, R63, R62 ;  /* 0x0000003e3f3e723e */ /* 0x000fe200000010ff */
[----:B--2---:R-:W-:Y:S04]  /*73b0*/  STS [R22], R17 ;  /* 0x0000001116007388 */ /* 0x004fe80000000800 */
[----:B------:R-:W-:Y:S04]  /*73c0*/  STS [R22+0x400], R16 ;  /* 0x0004001016007388 */ /* 0x000fe80000000800 */
[----:B---3--:R-:W-:Y:S04]  /*73d0*/  STS [R21], R13 ;  /* 0x0000000d15007388 */ /* 0x008fe80000000800 */
[----:B----4-:R-:W-:Y:S04]  /*73e0*/  STS [R23], R12 ;  /* 0x0000000c17007388 */ /* 0x010fe80000000800 */
[----:B------:R-:W-:Y:S04]  /*73f0*/  STS [R22+0x2000], R15 ;  /* 0x0020000f16007388 */ /* 0x000fe80000000800 */
[----:B------:R1:W-:Y:S01]  /*7400*/  STS [R22+0x2400], R14 ;  /* 0x0024000e16007388 */ /* 0x0003e20000000800 */
[----:B------:R-:W-:-:S03]  /*7410*/  ISETP.NE.AND P0, PT, R18, -0x1, PT ;  /* 0xffffffff1200780c */ /* 0x000fc60003f05270 */
[----:B------:R-:W-:Y:S04]  /*7420*/  STS [R21+0x2000], R11 ;  /* 0x0020000b15007388 */ /* 0x000fe80000000800 */
[----:B------:R-:W-:Y:S04]  /*7430*/  STS [R21+0x2400], R10 ;  /* 0x0024000a15007388 */ /* 0x000fe80000000800 */
[----:B------:R-:W-:Y:S04]  /*7440*/  STS [R20], R9 ;  /* 0x0000000914007388 */ /* 0x000fe80000000800 */
[----:B------:R-:W-:Y:S04]  /*7450*/  STS [R20+0x400], R8 ;  /* 0x0004000814007388 */ /* 0x000fe80000000800 */
[----:B------:R-:W-:Y:S04]  /*7460*/  STS [R19], R5 ;  /* 0x0000000513007388 */ /* 0x000fe80000000800 */
[----:B------:R2:W-:Y:S01]  /*7470*/  STS [R19+0x400], R4 ;  /* 0x0004000413007388 */ /* 0x0005e20000000800 */
[----:B-1----:R-:W1:Y:S03]  /*7480*/  @P0 LDC.64 R14, c[0x0][0x458] ;  /* 0x00011600ff0e0b82 */ /* 0x002e660000000a00 */
[----:B------:R-:W-:Y:S04]  /*7490*/  STS [R20+0x2000], R7 ;  /* 0x0020000714007388 */ /* 0x000fe80000000800 */
[----:B------:R3:W-:Y:S04]  /*74a0*/  STS [R20+0x2400], R6 ;  /* 0x0024000614007388 */ /* 0x0007e80000000800 */
[----:B------:R-:W-:Y:S04]  /*74b0*/  STS [R19+0x2000], R2 ;  /* 0x0020000213007388 */ /* 0x000fe80000000800 */
[----:B------:R4:W-:Y:S04]  /*74c0*/  STS [R19+0x2400], R0 ;  /* 0x0024000013007388 */ /* 0x0009e80000000800 */
[----:B------:R-:W-:Y:S04]  /*74d0*/  STS [R22+0x4000], R36 ;  /* 0x0040002416007388 */ /* 0x000fe80000000800 */
[----:B------:R-:W-:Y:S01]  /*74e0*/  STS [R22+0x4400], R38 ;  /* 0x0044002616007388 */ /* 0x000fe20000000800 */
[----:B--2---:R-:W2:Y:S03]  /*74f0*/  @P0 LDC.64 R4, c[0x0][0x450] ;  /* 0x00011400ff040b82 */ /* 0x004ea60000000a00 */
[----:B------:R-:W-:Y:S04]  /*7500*/  STS [R21+0x4000], R48 ;  /* 0x0040003015007388 */ /* 0x000fe80000000800 */
[----:B------:R1:W-:Y:S01]  /*7510*/  STS [R23+0x4000], R50 ;  /* 0x0040003217007388 */ /* 0x0003e20000000800 */
[----:B---3--:R-:W-:-:S03]  /*7520*/  @P0 IADD3 R6, R246, R18, RZ ;  /* 0x00000012f6060210 */ /* 0x008fc60007ffe0ff */
[----:B------:R-:W-:Y:S01]  /*7530*/  STS [R22+0x6000], R40 ;  /* 0x0060002816007388 */ /* 0x000fe20000000800 */
[----:B----4-:R-:W-:Y:S02]  /*7540*/  @P0 IADD3 R0, R246, R18, RZ ;  /* 0x00000012f6000210 */ /* 0x010fe40007ffe0ff */
[----:B------:R-:W3:Y:S01]  /*7550*/  S2R R18, SR_CTAID.Y ;  /* 0x0000000000127919 */ /* 0x000ee20000002600 */
[----:B------:R-:W-:Y:S04]  /*7560*/  STS [R22+0x6400], R42 ;  /* 0x0064002a16007388 */ /* 0x000fe80000000800 */
[----:B------:R-:W-:Y:S04]  /*7570*/  STS [R21+0x6000], R44 ;  /* 0x0060002c15007388 */ /* 0x000fe80000000800 */
[----:B------:R-:W-:Y:S04]  /*7580*/  STS [R21+0x6400], R46 ;  /* 0x0064002e15007388 */ /* 0x000fe80000000800 */
[----:B------:R-:W-:Y:S04]  /*7590*/  STS [R20+0x4000], R52 ;  /* 0x0040003414007388 */ /* 0x000fe80000000800 */
[----:B------:R-:W-:Y:S04]  /*75a0*/  STS [R20+0x4400], R54 ;  /* 0x0044003614007388 */ /* 0x000fe80000000800 */
[----:B------:R-:W-:Y:S04]  /*75b0*/  STS [R19+0x4000], R64 ;  /* 0x0040004013007388 */ /* 0x000fe80000000800 */
[----:B------:R-:W-:Y:S04]  /*75c0*/  STS [R19+0x4400], R66 ;  /* 0x0044004213007388 */ /* 0x000fe80000000800 */
[----:B------:R-:W-:Y:S04]  /*75d0*/  STS [R20+0x6000], R56 ;  /* 0x0060003814007388 */ /* 0x000fe80000000800 */
[----:B------:R4:W-:Y:S04]  /*75e0*/  STS [R20+0x6400], R58 ;  /* 0x0064003a14007388 */ /* 0x0009e80000000800 */
[----:B------:R4:W-:Y:S04]  /*75f0*/  STS [R19+0x6000], R60 ;  /* 0x0060003c13007388 */ /* 0x0009e80000000800 */
[----:B------:R4:W-:Y:S01]  /*7600*/  STS [R19+0x6400], R62 ;  /* 0x0064003e13007388 */ /* 0x0009e20000000800 */
[----:B--2---:R-:W-:-:S02]  /*7610*/  @P0 IMAD R2, R0, R5, RZ ;  /* 0x0000000500020224 */ /* 0x004fc400078e02ff */
[----:B------:R-:W-:-:S04]  /*7620*/  @P0 IMAD.WIDE.U32 R8, R0, R4, RZ ;  /* 0x0000000400080225 */ /* 0x000fc800078e00ff */
[C---:B-1----:R-:W-:Y:S02]  /*7630*/  @P0 IMAD R0, R6.reuse, R15, RZ ;  /* 0x0000000f06000224 */ /* 0x042fe400078e02ff */
[----:B------:R-:W-:Y:S01]  /*7640*/  @P0 IMAD.WIDE.U32 R6, R6, R14, RZ ;  /* 0x0000000e06060225 */ /* 0x000fe200078e00ff */
[----:B---3--:R-:W-:-:S03]  /*7650*/  SHF.R.S32.HI R11, RZ, 0x1f, R18 ;  /* 0x0000001fff0b7819 */ /* 0x008fc60000011412 */
[----:B------:R-:W-:Y:S01]  /*7660*/  @P0 IMAD.IADD R10, R9, 0x1, R2 ;  /* 0x00000001090a0824 */ /* 0x000fe200078e0202 */
[----:B------:R-:W-:Y:S01]  /*7670*/  @P0 MOV R2, R8 ;  /* 0x0000000800020202 */ /* 0x000fe20000000f00 */
[----:B------:R-:W-:Y:S01]  /*7680*/  @P0 IMAD.IADD R28, R7, 0x1, R0 ;  /* 0x00000001071c0824 */ /* 0x000fe200078e0200 */
[----:B------:R-:W-:Y:S02]  /*7690*/  @P0 MOV R23, R6 ;  /* 0x0000000600170202 */ /* 0x000fe40000000f00 */
[----:B----4-:R-:W-:Y:S01]  /*76a0*/  SHF.L.U32 R20, R119, 0x7, RZ ;  /* 0x0000000777147819 */ /* 0x010fe200000006ff */
        /* <DEDUP_REMOVED lines=13> */
.L_x_177:
        /* <DEDUP_REMOVED lines=13> */
.L_x_178:
[----:B------:R-:W-:Y:S01]  /*7850*/  BAR.SYNC.DEFER_BLOCKING 0x0 ;  /* 0x0000000000007b1d */ /* 0x000fe20000010000 */
[--C-:B------:R-:W-:Y:S01]  /*7860*/  SHF.R.S32.HI R9, RZ, 0x1f, R226.reuse ;  /* 0x0000001fff097819 */ /* 0x100fe200000114e2 */
[----:B------:R-:W-:Y:S01]  /*7870*/  IMAD.MOV.U32 R8, RZ, RZ, R226 ;  /* 0x000000ffff087224 */ /* 0x000fe200078e00e2 */
[----:B------:R-:W-:Y:S02]  /*7880*/  SHF.R.S32.HI R21, RZ, 0x1f, R20 ;  /* 0x0000001fff157819 */ /* 0x000fe40000011414 */
[----:B------:R-:W-:Y:S01]  /*7890*/  IADD3 R11, R234, 0x40, RZ ;  /* 0x00000040ea0b7810 */ /* 0x000fe20007ffe0ff */
[-C--:B------:R-:W-:Y:S01]  /*78a0*/  IMAD.WIDE.U32 R6, R20, R4.reuse, R8 ;  /* 0x0000000414067225 */ /* 0x080fe200078e0008 */
[----:B------:R-:W-:Y:S01]  /*78b0*/  ULDC UR4, c[0x0][0x2d0] ;  /* 0x0000b40000047ab9 */ /* 0x000fe20000000800 */
[----:B------:R-:W-:Y:S01]  /*78c0*/  SHF.R.S32.HI R22, RZ, 0x1f, R248 ;  /* 0x0000001fff167819 */ /* 0x000fe200000114f8 */
[----:B------:R-:W-:Y:S01]  /*78d0*/  BSSY B0, `(.L_x_179) ;  /* 0x0000023000007945 */ /* 0x000fe20003800000 */
[----:B------:R-:W-:Y:S01]  /*78e0*/  IMAD R0, R21, R4, RZ ;  /* 0x0000000415007224 */ /* 0x000fe200078e02ff */
[----:B------:R-:W-:Y:S01]  /*78f0*/  IADD3 R6, P0, R2, R6, RZ ;  /* 0x0000000602067210 */ /* 0x000fe20007f1e0ff */
[----:B------:R-:W-:Y:S01]  /*7900*/  VIADD R2, R234, 0x20 ;  /* 0x00000020ea027836 */ /* 0x000fe20000000000 */
[----:B------:R-:W-:Y:S01]  /*7910*/  ISETP.GE.AND P4, PT, R226, UR4, PT ;  /* 0x00000004e2007c0c */ /* 0x000fe2000bf86270 */
[----:B------:R-:W-:Y:S01]  /*7920*/  IMAD R0, R20, R5, R0 ;  /* 0x0000000514007224 */ /* 0x000fe200078e0200 */
[----:B------:R-:W-:Y:S01]  /*7930*/  ULDC.64 UR4, c[0x0][0x468] ;  /* 0x00011a0000047ab9 */ /* 0x000fe20000000a00 */
[----:B------:R-:W-:-:S03]  /*7940*/  SHF.R.S32.HI R29, RZ, 0x1f, R234 ;  /* 0x0000001fff1d7819 */ /* 0x000fc600000114ea */
[----:B------:R-:W-:Y:S01]  /*7950*/  IADD3.X R7, R10, R7, R0, P0, !PT ;  /* 0x000000070a077210 */ /* 0x000fe200007fe400 */
[----:B------:R-:W-:Y:S02]  /*7960*/  IMAD R0, R119, -0x80, R200 ;  /* 0xffffff8077007824 */ /* 0x000fe400078e02c8 */
[----:B------:R-:W-:Y:S01]  /*7970*/  VIADD R10, R234, 0x60 ;  /* 0x00000060ea0a7836 */ /* 0x000fe20000000000 */
[----:B------:R1:W2:Y:S02]  /*7980*/  LDS.128 R24, [R118+0x7000] ;  /* 0x0070000076187984 */ /* 0x0002a40000000c00 */
[-C--:B------:R-:W-:Y:S01]  /*7990*/  ISETP.GE.OR P3, PT, R2, R0.reuse, P4 ;  /* 0x000000000200720c */ /* 0x080fe20002766670 */
[----:B------:R-:W-:Y:S01]  /*79a0*/  IMAD R2, R22, UR4, RZ ;  /* 0x0000000416027c24 */ /* 0x000fe2000f8e02ff */
[-C--:B------:R-:W-:Y:S01]  /*79b0*/  ISETP.GE.OR P2, PT, R11, R0.reuse, P4 ;  /* 0x000000000b00720c */ /* 0x080fe20002746670 */
[----:B------:R1:W3:Y:S01]  /*79c0*/  LDS.128 R32, [R118+0xb000] ;  /* 0x00b0000076207984 */ /* 0x0002e20000000c00 */
[-C--:B------:R-:W-:Y:S01]  /*79d0*/  ISETP.GE.OR P1, PT, R10, R0.reuse, P4 ;  /* 0x000000000a00720c */ /* 0x080fe20002726670 */
[----:B------:R-:W-:Y:S01]  /*79e0*/  IMAD.WIDE.U32 R6, R248, UR4, R6 ;  /* 0x00000004f8067c25 */ /* 0x000fe2000f8e0006 */
[----:B------:R-:W-:Y:S01]  /*79f0*/  ISETP.GE.OR P4, PT, R234, R0, P4 ;  /* 0x00000000ea00720c */ /* 0x000fe20002786670 */
[----:B------:R1:W4:Y:S02]  /*7a00*/  LDS.128 R36, [R118+0xc000] ;  /* 0x00c0000076247984 */ /* 0x0003240000000c00 */
[----:B------:R-:W-:-:S02]  /*7a10*/  IMAD R0, R248, UR5, R2 ;  /* 0x00000005f8007c24 */ /* 0x000fc4000f8e0202 */
[----:B------:R1:W1:Y:S03]  /*7a20*/  LDS.128 R40, [R118+0xd000] ;  /* 0x00d0000076287984 */ /* 0x0002660000000c00 */
[----:B------:R-:W-:-:S05]  /*7a30*/  IADD3 R0, R0, R7, RZ ;  /* 0x0000000700007210 */ /* 0x000fca0007ffe0ff */
[----:B------:R-:W-:Y:S05]  /*7a40*/  @P4 BRA `(.L_x_180) ;  /* 0x00000000002c4947 */ /* 0x000fea0003800000 */
[----:B------:R-:W2:Y:S01]  /*7a50*/  LDS.128 R16, [R118+0x6000] ;  /* 0x0060000076107984 */ /* 0x000ea20000000c00 */
        /* <DEDUP_REMOVED lines=9> */
[----:B--2---:R2:W-:Y:S04]  /*7af0*/  STG.E.128 desc[UR12][R12.64], R16 ;  /* 0x000000100c007986 */ /* 0x0045e8000c101d0c */
.L_x_180:
[----:B------:R-:W-:Y:S05]  /*7b00*/  BSYNC B0 ;  /* 0x0000000000007941 */ /* 0x000fea0003800000 */
.L_x_179:
[----:B------:R-:W-:Y:S04]  /*7b10*/  BSSY B0, `(.L_x_181) ;  /* 0x000000e000007945 */ /* 0x000fe80003800000 */
[----:B------:R-:W-:Y:S05]  /*7b20*/  @P3 BRA `(.L_x_182) ;  /* 0x0000000000303947 */ /* 0x000fea0003800000 */
[----:B------:R-:W-:Y:S01]  /*7b30*/  IADD3 R2, P0, R234, 0x20, RZ ;  /* 0x00000020ea027810 */ /* 0x000fe20007f1e0ff */
[----:B------:R-:W-:Y:S01]  /*7b40*/  ULDC.64 UR4, c[0x0][0x3f0] ;  /* 0x0000fc0000047ab9 */ /* 0x000fe20000000a00 */
[----:B------:R-:W-:-:S03]  /*7b50*/  MOV R11, R0 ;  /* 0x00000000000b7202 */ /* 0x000fc60000000f00 */
[----:B------:R-:W-:-:S04]  /*7b60*/  IMAD.X R10, RZ, RZ, R29, P0 ;  /* 0x000000ffff0a7224 */ /* 0x000fc800000e061d */
[----:B--2---:R-:W-:Y:S02]  /*7b70*/  IMAD R12, R10, R4, RZ ;  /* 0x000000040a0c7224 */ /* 0x004fe400078e02ff */
[----:B------:R-:W-:-:S04]  /*7b80*/  IMAD.MOV.U32 R10, RZ, RZ, R6 ;  /* 0x000000ffff0a7224 */ /* 0x000fc800078e0006 */
[----:B------:R-:W-:-:S04]  /*7b90*/  IMAD.WIDE.U32 R10, R2, R4, R10 ;  /* 0x00000004020a7225 */ /* 0x000fc800078e000a */
[----:B------:R-:W-:Y:S01]  /*7ba0*/  IMAD R2, R2, R5, R12 ;  /* 0x0000000502027224 */ /* 0x000fe200078e020c */
[----:B------:R-:W-:-:S04]  /*7bb0*/  LEA R12, P0, R10, UR4, 0x1 ;  /* 0x000000040a0c7c11 */ /* 0x000fc8000f8008ff */
[----:B------:R-:W-:-:S04]  /*7bc0*/  IADD3 R2, R2, R11, RZ ;  /* 0x0000000b02027210 */ /* 0x000fc80007ffe0ff */
[----:B------:R-:W-:-:S05]  /*7bd0*/  LEA.HI.X R13, R10, UR5, R2, 0x1, P0 ;  /* 0x000000050a0d7c11 */ /* 0x000fca00080f0c02 */
[----:B------:R2:W-:Y:S02]  /*7be0*/  STG.E.128 desc[UR12][R12.64], R24 ;  /* 0x000000180c007986 */ /* 0x0005e4000c101d0c */
.L_x_182:
[----:B------:R-:W-:Y:S05]  /*7bf0*/  BSYNC B0 ;  /* 0x0000000000007941 */ /* 0x000fea0003800000 */
.L_x_181:
[----:B--2---:R2:W1:Y:S01]  /*7c00*/  LDS.128 R16, [R118+0x8000] ;  /* 0x0080000076107984 */ /* 0x0044620000000c00 */
[----:B------:R-:W-:Y:S04]  /*7c10*/  BSSY B0, `(.L_x_183) ;  /* 0x000000e000007945 */ /* 0x000fe80003800000 */
        /* <DEDUP_REMOVED lines=12> */
[----:B-1----:R1:W-:Y:S02]  /*7ce0*/  STG.E.128 desc[UR12][R12.64], R16 ;  /* 0x000000100c007986 */ /* 0x0023e4000c101d0c */
.L_x_184:
[----:B------:R-:W-:Y:S05]  /*7cf0*/  BSYNC B0 ;  /* 0x0000000000007941 */ /* 0x000fea0003800000 */
.L_x_183:
        /* <DEDUP_REMOVED lines=13> */
[----:B-1----:R1:W-:Y:S02]  /*7dd0*/  STG.E.128 desc[UR12][R4.64], R16 ;  /* 0x0000001004007986 */ /* 0x0023e4000c101d0c */
.L_x_186:
[----:B------:R-:W-:Y:S05]  /*7de0*/  BSYNC B0 ;  /* 0x0000000000007941 */ /* 0x000fea0003800000 */
.L_x_185:
[----:B-12---:R-:W1:Y:S01]  /*7df0*/  LDS.128 R116, [R118+0xa000] ;  /* 0x00a0000076747984 */ /* 0x006e620000000c00 */
        /* <DEDUP_REMOVED lines=22> */
.L_x_188:
[----:B------:R-:W-:Y:S05]  /*7f60*/  BSYNC B0 ;  /* 0x0000000000007941 */ /* 0x000fea0003800000 */
.L_x_187:
        /* <DEDUP_REMOVED lines=13> */
[----:B---3--:R2:W-:Y:S02]  /*8040*/  STG.E.128 desc[UR12][R8.64], R32 ;  /* 0x0000002008007986 */ /* 0x0085e4000c101d0c */
.L_x_190:
[----:B------:R-:W-:Y:S05]  /*8050*/  BSYNC B0 ;  /* 0x0000000000007941 */ /* 0x000fea0003800000 */
.L_x_189:
        /* <DEDUP_REMOVED lines=13> */
[----:B----4-:R2:W-:Y:S02]  /*8130*/  STG.E.128 desc[UR12][R8.64], R36 ;  /* 0x0000002408007986 */ /* 0x0105e4000c101d0c */
.L_x_192:
[----:B------:R-:W-:Y:S05]  /*8140*/  BSYNC B0 ;  /* 0x0000000000007941 */ /* 0x000fea0003800000 */
.L_x_191:
        /* <DEDUP_REMOVED lines=12> */
[----:B------:R1:W-:Y:S02]  /*8210*/  STG.E.128 desc[UR12][R4.64], R40 ;  /* 0x0000002804007986 */ /* 0x0003e4000c101d0c */
.L_x_149:
[----:B------:R-:W-:Y:S05]  /*8220*/  BSYNC B1 ;  /* 0x0000000000017941 */ /* 0x000fea0003800000 */
.L_x_127:
[----:B------:R-:W3:Y:S01]  /*8230*/  LDL.LU R2, [R1+0x4] ;  /* 0x0000040001027983 */ /* 0x000ee20000300800 */
[----:B------:R-:W3:Y:S02]  /*8240*/  LDC R0, c[0x0][0xc] ;  /* 0x00000300ff007b82 */ /* 0x000ee40000000800 */
[----:B---3--:R-:W-:-:S04]  /*8250*/  IADD3 R2, R0, R2, RZ ;  /* 0x0000000200027210 */ /* 0x008fc80007ffe0ff */
[----:B------:R-:W-:Y:S01]  /*8260*/  ISETP.GE.AND P0, PT, R2, UR10, PT ;  /* 0x0000000a02007c0c */ /* 0x000fe2000bf06270 */
[----:B------:R3:W-:-:S12]  /*8270*/  STL [R1+0x4], R2 ;  /* 0x0000040201007387 */ /* 0x0007d80000100800 */
[----:B------:R-:W-:Y:S05]  /*8280*/  @P0 BRA `(.L_x_193) ;  /* 0x0000000000040947 */ /* 0x000fea0003800000 */
[----:B------:R-:W-:Y:S05]  /*8290*/  BRA `(.L_x_194) ;  /* 0xffffff8400d47947 */ /* 0x000fea000383ffff */
.L_x_193:
[----:B------:R-:W-:Y:S05]  /*82a0*/  EXIT ;  /* 0x000000000000794d */ /* 0x000fea0003800000 */
.L_x_195:
        /* <DEDUP_REMOVED lines=13> */
.L_x_1258:


//--------------------- .text._ZN5flash44flash_bwd_dq_dk_dv_loop_seqk_parallel_kernelI23Flash_bwd_kernel_traitsILi64ELi128ELi128ELi8ELi4ELi4ELi4ELb0ELb0EN7cutlass10bfloat16_tE19Flash_kernel_traitsILi64ELi128ELi128ELi8ES3_EELb0ELb1ELb0ELb0ELb0ELb0ELb0EEEvNS_16Flash_bwd_paramsE --------------------------
	.section	.text._ZN5flash44flash_bwd_dq_dk_dv_loop_seqk_parallel_kernelI23Flash_bwd_kernel_traitsILi64ELi128ELi128ELi8ELi4ELi4ELi4ELb0ELb0EN7cutlass10bfloat16_tE19Flash_kernel_traitsILi64ELi128ELi128ELi8ES3_EELb0ELb1ELb0ELb0ELb0ELb0ELb0EEEvNS_16Flash_bwd_paramsE,"ax",@progbits
	.align	128
        .global         _ZN5flash44flash_bwd_dq_dk_dv_loop_seqk_parallel_kernelI23Flash_bwd_kernel_traitsILi64ELi128ELi128ELi8ELi4ELi4ELi4ELb0ELb0EN7cutlass10bfloat16_tE19Flash_kernel_traitsILi64ELi128ELi128ELi8ES3_EELb0ELb1ELb0ELb0ELb0ELb0ELb0EEEvNS_16Flash_bwd_paramsE
        .type           _ZN5flash44flash_bwd_dq_dk_dv_loop_seqk_parallel_kernelI23Flash_bwd_kernel_traitsILi64ELi128ELi128ELi8ELi4ELi4ELi4ELb0ELb0EN7cutlass10bfloat16_tE19Flash_kernel_traitsILi64ELi128ELi128ELi8ES3_EELb0ELb1ELb0ELb0ELb0ELb0ELb0EEEvNS_16Flash_bwd_paramsE,@function
        .size           _ZN5flash44flash_bwd_dq_dk_dv_loop_seqk_parallel_kernelI23Flash_bwd_kernel_traitsILi64ELi128ELi128ELi8ELi4ELi4ELi4ELb0ELb0EN7cutlass10bfloat16_tE19Flash_kernel_traitsILi64ELi128ELi128ELi8ES3_EELb0ELb1ELb0ELb0ELb0ELb0ELb0EEEvNS_16Flash_bwd_paramsE,(.L_x_1259 - _ZN5flash44flash_bwd_dq_dk_dv_loop_seqk_parallel_kernelI23Flash_bwd_kernel_traitsILi64ELi128ELi128ELi8ELi4ELi4ELi4ELb0ELb0EN7cutlass10bfloat16_tE19Flash_kernel_traitsILi64ELi128ELi128ELi8ES3_EELb0ELb1ELb0ELb0ELb0ELb0ELb0EEEvNS_16Flash_bwd_paramsE)
        .other          _ZN5flash44flash_bwd_dq_dk_dv_loop_seqk_parallel_kernelI23Flash_bwd_kernel_traitsILi64ELi128ELi128ELi8ELi4ELi4ELi4ELb0ELb0EN7cutlass10bfloat16_tE19Flash_kernel_traitsILi64ELi128ELi128ELi8ES3_EELb0ELb1ELb0ELb0ELb0ELb0ELb0EEEvNS_16Flash_bwd_paramsE,@"STO_CUDA_ENTRY STV_DEFAULT"
_ZN5flash44flash_bwd_dq_dk_dv_loop_seqk_parallel_kernelI23Flash_bwd_kernel_traitsILi64ELi128ELi128ELi8ELi4ELi4ELi4ELb0ELb0EN7cutlass10bfloat16_tE19Flash_kernel_traitsILi64ELi128ELi128ELi8ES3_EELb0ELb1ELb0ELb0ELb0ELb0ELb0EEEvNS_16Flash_bwd_paramsE:
.text._ZN5flash44flash_bwd_dq_dk_dv_loop_seqk_parallel_kernelI23Flash_bwd_kernel_traitsILi64ELi128ELi128ELi8ELi4ELi4ELi4ELb0ELb0EN7cutlass10bfloat16_tE19Flash_kernel_traitsILi64ELi128ELi128ELi8ES3_EELb0ELb1ELb0ELb0ELb0ELb0ELb0EEEvNS_16Flash_bwd_paramsE:
[----:B------:R-:W1:Y:S08]  /*0000*/  LDC R1, c[0x0][0x28] ;  /* 0x00000a00ff017b82 */ /* 0x000e700000000800 */
[----:B------:R-:W2:Y:S01]  /*0010*/  S2UR UR21, SR_CTAID.X ;  /* 0x00000000001579c3 */ /* 0x000ea20000002500 */
[----:B------:R-:W-:Y:S01]  /*0020*/  ULDC UR4, c[0x0][0x2c8] ;  /* 0x0000b20000047ab9 */ /* 0x000fe20000000800 */
[----:B-1----:R-:W-:Y:S01]  /*0030*/  IADD3 R1, R1, -0x40, RZ ;  /* 0xffffffc001017810 */ /* 0x002fe20007ffe0ff */
[----:B------:R-:W-:-:S04]  /*0040*/  UIADD3 UR5, UR4, 0x7f, URZ ;  /* 0x0000007f04057890 */ /* 0x000fc8000fffe03f */
[----:B------:R-:W-:-:S04]  /*0050*/  USHF.R.S32.HI UR4, URZ, 0x1f, UR5 ;  /* 0x0000001f3f047899 */ /* 0x000fc80008011405 */
[----:B------:R-:W-:-:S04]  /*0060*/  ULEA.HI UR4, UR4, UR5, URZ, 0x7 ;  /* 0x0000000504047291 */ /* 0x000fc8000f8f383f */
[----:B------:R-:W-:-:S04]  /*0070*/  USHF.R.S32.HI UR4, URZ, 0x7, UR4 ;  /* 0x000000073f047899 */ /* 0x000fc80008011404 */
[----:B--2---:R-:W-:-:S06]  /*0080*/  UISETP.GE.AND UP0, UPT, UR21, UR4, UPT ;  /* 0x000000041500728c */ /* 0x004fcc000bf06270 */
[----:B------:R-:W-:-:S13]  /*0090*/  PLOP3.LUT P0, PT, PT, PT, UP0, 0x80, 0x0 ;  /* 0x000000000000781c */ /* 0x000fda0003f0f008 */
[----:B------:R-:W-:Y:S05]  /*00a0*/  @P0 EXIT ;  /* 0x000000000000094d */ /* 0x000fea0003800000 */
[----:B------:R-:W1:Y:S01]  /*00b0*/  S2R R14, SR_TID.X ;  /* 0x00000000000e7919 */ /* 0x000e620000002100 */
[----:B------:R-:W2:Y:S01]  /*00c0*/  S2UR UR57, SR_CTAID.Z ;  /* 0x00000000003979c3 */ /* 0x000ea20000002700 */
[----:B------:R-:W-:Y:S01]  /*00d0*/  UMOV UR5, 0x400 ;  /* 0x0000040000057882 */ /* 0x000fe20000000000 */
[----:B------:R-:W-:Y:S01]  /*00e0*/  IMAD.MOV.U32 R216, RZ, RZ, 0x20 ;  /* 0x00000020ffd87424 */ /* 0x000fe200078e00ff */
[----:B------:R-:W-:Y:S01]  /*00f0*/  ULDC.64 UR10, c[0x0][0x208] ;  /* 0x00008200000a7ab9 */ /* 0x000fe20000000a00 */
[----:B------:R-:W-:-:S04]  /*0100*/  IMAD.MOV.U32 R214, RZ, RZ, -0x10 ;  /* 0xfffffff0ffd67424 */ /* 0x000fc800078e00ff */
[----:B------:R-:W3:Y:S08]  /*0110*/  S2UR UR4, SR_CgaCtaId ;  /* 0x00000000000479c3 */ /* 0x000ef00000008800 */
[----:B------:R-:W4:Y:S01]  /*0120*/  S2UR UR48, SR_CTAID.Y ;  /* 0x00000000003079c3 */ /* 0x000f220000002600 */
[----:B--2---:R-:W-:Y:S01]  /*0130*/  USHF.R.S32.HI UR6, URZ, 0x1f, UR57 ;  /* 0x0000001f3f067899 */ /* 0x004fe20008011439 */
[----:B-1----:R-:W-:Y:S01]  /*0140*/  SHF.R.S32.HI R11, RZ, 0x1f, R14 ;  /* 0x0000001fff0b7819 */ /* 0x002fe2000001140e */
[----:B------:R-:W-:Y:S01]  /*0150*/  IMAD.SHL.U32 R252, R14, 0x2, RZ ;  /* 0x000000020efc7824 */ /* 0x000fe200078e00ff */
[----:B---3--:R-:W-:-:S02]  /*0160*/  ULEA UR4, UR4, UR5, 0x18 ;  /* 0x0000000504047291 */ /* 0x008fc4000f8ec03f */
[CC--:B------:R-:W-:Y:S02]  /*0170*/  LEA.HI R3, R11.reuse, R14.reuse, RZ, 0x5 ;  /* 0x0000000e0b037211 */ /* 0x0c0fe400078f28ff */
[----:B------:R-:W-:Y:S02]  /*0180*/  LEA.HI R16, R11, R14, RZ, 0x3 ;  /* 0x0000000e0b107211 */ /* 0x000fe400078f18ff */
[--C-:B------:R-:W-:Y:S01]  /*0190*/  SHF.R.S32.HI R4, RZ, 0x5, R3.reuse ;  /* 0x00000005ff047819 */ /* 0x100fe20000011403 */
[----:B----4-:R-:W-:Y:S01]  /*01a0*/  USHF.L.U32 UR5, UR48, 0x7, URZ ;  /* 0x0000000730057899 */ /* 0x010fe2000800063f */
[----:B------:R-:W-:Y:S02]  /*01b0*/  SHF.R.S32.HI R0, RZ, 0x1f, R3 ;  /* 0x0000001fff007819 */ /* 0x000fe40000011403 */
[----:B------:R-:W-:Y:S02]  /*01c0*/  LOP3.LUT R3, R3, 0xffffffe0, RZ, 0xc0, !PT ;  /* 0xffffffe003037812 */ /* 0x000fe400078ec0ff */
[----:B------:R-:W-:-:S02]  /*01d0*/  LEA.HI R2, R0, R4, RZ, 0x2 ;  /* 0x0000000400027211 */ /* 0x000fc400078f10ff */
[----:B------:R-:W-:Y:S01]  /*01e0*/  LEA.HI R5, R11, R14, RZ, 0x4 ;  /* 0x0000000e0b057211 */ /* 0x000fe200078f20ff */
[----:B------:R-:W-:Y:S01]  /*01f0*/  IMAD.IADD R0, R14, 0x1, -R3 ;  /* 0x000000010e007824 */ /* 0x000fe200078e0a03 */
[----:B------:R-:W-:Y:S02]  /*0200*/  LOP3.LUT R2, R2, 0xfffffffc, RZ, 0xc0, !PT ;  /* 0xfffffffc02027812 */ /* 0x000fe400078ec0ff */
[----:B------:R-:W-:Y:S02]  /*0210*/  SHF.R.S32.HI R7, RZ, 0x4, R5 ;  /* 0x00000004ff077819 */ /* 0x000fe40000011405 */
[----:B------:R-:W-:Y:S01]  /*0220*/  SHF.R.S32.HI R3, RZ, 0x1f, R0 ;  /* 0x0000001fff037819 */ /* 0x000fe20000011400 */
[----:B------:R-:W-:Y:S01]  /*0230*/  IMAD.IADD R12, R4, 0x1, -R2 ;  /* 0x00000001040c7824 */ /* 0x000fe200078e0a02 */
[----:B------:R-:W-:Y:S02]  /*0240*/  LOP3.LUT R2, R5, 0xfffffff0, RZ, 0xc0, !PT ;  /* 0xfffffff005027812 */ /* 0x000fe400078ec0ff */
[----:B------:R-:W-:-:S02]  /*0250*/  LEA.HI R10, R3, R0, RZ, 0x2 ;  /* 0x00000000030a7211 */ /* 0x000fc400078f10ff */
[----:B------:R-:W-:Y:S01]  /*0260*/  SHF.R.S32.HI R3, RZ, 0x3, R16 ;  /* 0x00000003ff037819 */ /* 0x000fe20000011410 */
[----:B------:R-:W-:Y:S01]  /*0270*/  IMAD.IADD R2, R14, 0x1, -R2 ;  /* 0x000000010e027824 */ /* 0x000fe200078e0a02 */
[----:B------:R-:W-:Y:S02]  /*0280*/  LOP3.LUT R0, R16, 0xfffffff8, RZ, 0xc0, !PT ;  /* 0xfffffff810007812 */ /* 0x000fe400078ec0ff */
[----:B------:R-:W-:Y:S01]  /*0290*/  LEA.HI R15, R11, R14, RZ, 0x2 ;  /* 0x0000000e0b0f7211 */ /* 0x000fe200078f10ff */
[----:B------:R-:W-:Y:S01]  /*02a0*/  IMAD.SHL.U32 R3, R3, 0x40, RZ ;  /* 0x0000004003037824 */ /* 0x000fe200078e00ff */
[----:B------:R-:W-:Y:S01]  /*02b0*/  LEA.HI R5, R5, R7, RZ, 0x1 ;  /* 0x0000000705057211 */ /* 0x000fe200078f08ff */
[----:B------:R-:W-:Y:S01]  /*02c0*/  IMAD.IADD R0, R14, 0x1, -R0 ;  /* 0x000000010e007824 */ /* 0x000fe200078e0a00 */
[--C-:B------:R-:W-:Y:S02]  /*02d0*/  SHF.R.S32.HI R13, RZ, 0x2, R15.reuse ;  /* 0x00000002ff0d7819 */ /* 0x100fe4000001140f */
[----:B------:R-:W-:Y:S01]  /*02e0*/  SHF.R.S32.HI R4, RZ, 0x1f, R15 ;  /* 0x0000001fff047819 */ /* 0x000fe2000001140f */
[----:B------:R-:W-:Y:S01]  /*02f0*/  IMAD.SHL.U32 R187, R0, 0x8, RZ ;  /* 0x0000000800bb7824 */ /* 0x000fe200078e00ff */
[----:B------:R-:W-:-:S02]  /*0300*/  LOP3.LUT R3, R3, 0x1c0, RZ, 0xc0, !PT ;  /* 0x000001c003037812 */ /* 0x000fc400078ec0ff */
[----:B------:R-:W-:Y:S02]  /*0310*/  SHF.R.S32.HI R8, RZ, 0x1f, R2 ;  /* 0x0000001fff087819 */ /* 0x000fe40000011402 */
[----:B------:R-:W-:Y:S02]  /*0320*/  LOP3.LUT R6, R5, 0xfffffffe, RZ, 0xc0, !PT ;  /* 0xfffffffe05067812 */ /* 0x000fe400078ec0ff */
[----:B------:R-:W-:Y:S02]  /*0330*/  LEA.HI R4, R4, R13, RZ, 0x3 ;  /* 0x0000000d04047211 */ /* 0x000fe400078f18ff */
[----:B------:R-:W-:Y:S01]  /*0340*/  SHF.R.U32.HI R5, RZ, 0x3, R3 ;  /* 0x00000003ff057819 */ /* 0x000fe20000011603 */
[----:B------:R-:W-:Y:S01]  /*0350*/  IMAD.IADD R9, R7, 0x1, -R6 ;  /* 0x0000000107097824 */ /* 0x000fe200078e0a06 */
[----:B------:R-:W-:Y:S02]  /*0360*/  LOP3.LUT R3, R3, 0x38, R187, 0xf8, !PT ;  /* 0x0000003803037812 */ /* 0x000fe400078ef8bb */
[----:B------:R-:W-:Y:S01]  /*0370*/  LEA.HI R8, R8, R2, RZ, 0x3 ;  /* 0x0000000208087211 */ /* 0x000fe200078f18ff */
[----:B------:R-:W-:Y:S01]  /*0380*/  IMAD.SHL.U32 R176, R9, 0x200, RZ ;  /* 0x0000020009b07824 */ /* 0x000fe200078e00ff */
[----:B------:R-:W-:-:S02]  /*0390*/  LOP3.LUT R4, R4, 0xfffffff8, RZ, 0xc0, !PT ;  /* 0xfffffff804047812 */ /* 0x000fc400078ec0ff */
[----:B------:R-:W-:Y:S02]  /*03a0*/  LOP3.LUT R6, R3, R5, RZ, 0x3c, !PT ;  /* 0x0000000503067212 */ /* 0x000fe400078e3cff */
[----:B------:R-:W-:Y:S01]  /*03b0*/  LOP3.LUT R3, R8, 0xfffffff8, RZ, 0xc0, !PT ;  /* 0xfffffff808037812 */ /* 0x000fe200078ec0ff */
[----:B------:R-:W-:Y:S01]  /*03c0*/  IMAD.IADD R7, R13, 0x1, -R4 ;  /* 0x000000010d077824 */ /* 0x000fe200078e0a04 */
[----:B------:R-:W-:Y:S01]  /*03d0*/  LOP3.LUT P4, RZ, R0, 0x2, RZ, 0xc0, !PT ;  /* 0x0000000200ff7812 */ /* 0x000fe2000788c0ff */
[----:B------:R-:W-:Y:S01]  /*03e0*/  IMAD.SHL.U32 R8, R8, 0x40, RZ ;  /* 0x0000004008087824 */ /* 0x000fe200078e00ff */
[C---:B------:R-:W-:Y:S01]  /*03f0*/  LOP3.LUT P3, RZ, R0.reuse, 0x4, RZ, 0xc0, !PT ;  /* 0x0000000400ff7812 */ /* 0x040fe2000786c0ff */
[----:B------:R-:W-:Y:S01]  /*0400*/  IMAD.SHL.U32 R0, R0, 0x40, RZ ;  /* 0x0000004000007824 */ /* 0x000fe200078e00ff */
[CC--:B------:R-:W-:Y:S01]  /*0410*/  LEA.HI R4, R11.reuse, R14.reuse, RZ, 0x6 ;  /* 0x0000000e0b047211 */ /* 0x0c0fe200078f30ff */
[----:B------:R-:W-:Y:S01]  /*0420*/  IMAD.IADD R17, R2, 0x1, -R3 ;  /* 0x0000000102117824 */ /* 0x000fe200078e0a03 */
[----:B------:R-:W-:Y:S01]  /*0430*/  LEA.HI R3, R11, R14, RZ, 0x7 ;  /* 0x0000000e0b037211 */ /* 0x000fe200078f38ff */
[----:B------:R-:W-:Y:S01]  /*0440*/  IMAD.SHL.U32 R2, R12, 0x10, RZ ;  /* 0x000000100c027824 */ /* 0x000fe200078e00ff */
[----:B------:R-:W-:Y:S01]  /*0450*/  LOP3.LUT R0, R0, 0x1c0, RZ, 0xc0, !PT ;  /* 0x000001c000007812 */ /* 0x000fe200078ec0ff */
[----:B------:R-:W-:Y:S01]  /*0460*/  IMAD.SHL.U32 R4, R4, 0x8, RZ ;  /* 0x0000000804047824 */ /* 0x000fe200078e00ff */
[----:B------:R-:W-:Y:S01]  /*0470*/  SHF.R.S32.HI R3, RZ, 0x7, R3 ;  /* 0x00000007ff037819 */ /* 0x000fe20000011403 */
[----:B------:R-:W-:Y:S01]  /*0480*/  STL [R1+0x8], R17 ;  /* 0x0000081101007387 */ /* 0x000fe20000100800 */
[----:B------:R-:W-:-:S02]  /*0490*/  LOP3.LUT R5, R0, 0x30, R2, 0xf8, !PT ;  /* 0x0000003000057812 */ /* 0x000fc400078ef802 */
[----:B------:R-:W-:Y:S02]  /*04a0*/  LOP3.LUT R180, R0, 0x8, R16, 0xf8, !PT ;  /* 0x0000000800b47812 */ /* 0x000fe400078ef810 */
[----:B------:R-:W-:Y:S01]  /*04b0*/  LOP3.LUT R251, R6, 0xfffffe00, R4, 0xf8, !PT ;  /* 0xfffffe0006fb7812 */ /* 0x000fe200078ef804 */
[----:B------:R-:W-:Y:S01]  /*04c0*/  IMAD R4, R3, 0x1000, R176 ;  /* 0x0000100003047824 */ /* 0x000fe200078e02b0 */
[----:B------:R-:W-:Y:S02]  /*04d0*/  SHF.R.U32.HI R0, RZ, 0x3, R0 ;  /* 0x00000003ff007819 */ /* 0x000fe40000011600 */
[----:B------:R-:W-:Y:S02]  /*04e0*/  LOP3.LUT R5, R5, 0x8, R16, 0xf8, !PT ;  /* 0x0000000805057812 */ /* 0x000fe400078ef810 */
[----:B------:R-:W-:Y:S02]  /*04f0*/  LOP3.LUT R6, R15, 0x7ffffffc, RZ, 0xc0, !PT ;  /* 0x7ffffffc0f067812 */ /* 0x000fe400078ec0ff */
[----:B------:R-:W-:-:S02]  /*0500*/  LOP3.LUT R180, R180, R0, RZ, 0x3c, !PT ;  /* 0x00000000b4b47212 */ /* 0x000fc400078e3cff */
[----:B------:R-:W-:Y:S01]  /*0510*/  LOP3.LUT R176, R176, R5, R0, 0xf6, !PT ;  /* 0x00000005b0b07212 */ /* 0x000fe200078ef600 */
[----:B------:R-:W-:Y:S01]  /*0520*/  IMAD.IADD R0, R14, 0x1, -R6 ;  /* 0x000000010e007824 */ /* 0x000fe200078e0a06 */
[----:B------:R-:W-:Y:S01]  /*0530*/  LEA.HI.SX32 R10, R10, R2, 0x1e ;  /* 0x000000020a0a7211 */ /* 0x000fe200078ff2ff */
[----:B------:R-:W-:Y:S01]  /*0540*/  IMAD.IADD R180, R4, 0x1, R180 ;  /* 0x0000000104b47824 */ /* 0x000fe200078e02b4 */
[C---:B------:R-:W-:Y:S01]  /*0550*/  LOP3.LUT R2, R7.reuse, 0x1, RZ, 0xc0, !PT ;  /* 0x0000000107027812 */ /* 0x040fe200078ec0ff */
[----:B------:R-:W-:Y:S01]  /*0560*/  IMAD.SHL.U32 R6, R0, 0x2, RZ ;  /* 0x0000000200067824 */ /* 0x000fe200078e00ff */
[----:B------:R-:W-:Y:S01]  /*0570*/  LOP3.LUT R252, R252, 0x6, RZ, 0xc0, !PT ;  /* 0x00000006fcfc7812 */ /* 0x000fe200078ec0ff */
[----:B------:R-:W-:Y:S01]  /*0580*/  IMAD.SHL.U32 R0, R7, 0x40, RZ ;  /* 0x0000004007007824 */ /* 0x000fe200078e00ff */
[----:B------:R-:W-:Y:S01]  /*0590*/  ISETP.NE.U32.AND P0, PT, R2, 0x1, PT ;  /* 0x000000010200780c */ /* 0x000fe20003f05070 */
[C---:B------:R-:W-:Y:S01]  /*05a0*/  IMAD.SHL.U32 R4, R3.reuse, 0x8, RZ ;  /* 0x0000000803047824 */ /* 0x040fe200078e00ff */
[----:B------:R1:W-:Y:S01]  /*05b0*/  STL [R1], R10 ;  /* 0x0000000a01007387 */ /* 0x0003e20000100800 */
[----:B------:R-:W-:Y:S01]  /*05c0*/  IMAD R252, R3, 0x40, R252 ;  /* 0x0000004003fc7824 */ /* 0x000fe200078e02fc */
[----:B------:R-:W-:Y:S01]  /*05d0*/  R2P PR, R7, 0x6 ;  /* 0x0000000607007804 */ /* 0x000fe20000000000 */
[----:B------:R-:W-:Y:S01]  /*05e0*/  IMAD R7, R3, 0x2000, R6 ;  /* 0x0000200003077824 */ /* 0x000fe200078e0206 */
[----:B------:R-:W-:Y:S01]  /*05f0*/  LOP3.LUT R0, R0, 0x1c0, RZ, 0xc0, !PT ;  /* 0x000001c000007812 */ /* 0x000fe200078ec0ff */
[----:B------:R-:W-:Y:S01]  /*0600*/  IMAD.SHL.U32 R5, R17, 0x40, RZ ;  /* 0x0000004011057824 */ /* 0x000fe200078e00ff */
[----:B------:R-:W-:Y:S01]  /*0610*/  LOP3.LUT R4, R4, 0x8, RZ, 0xc0, !PT ;  /* 0x0000000804047812 */ /* 0x000fe200078ec0ff */
[C---:B------:R-:W-:Y:S01]  /*0620*/  IMAD.SHL.U32 R3, R9.reuse, 0x10, RZ ;  /* 0x0000001009037824 */ /* 0x040fe200078e00ff */
[----:B------:R-:W-:Y:S01]  /*0630*/  SHF.R.U32.HI R2, RZ, 0x3, R0 ;  /* 0x00000003ff027819 */ /* 0x000fe20000011600 */
[----:B------:R-:W-:Y:S01]  /*0640*/  IMAD.SHL.U32 R9, R9, 0x8, RZ ;  /* 0x0000000809097824 */ /* 0x000fe200078e00ff */
[----:B------:R-:W-:Y:S01]  /*0650*/  LOP3.LUT R5, R5, 0x1c0, RZ, 0xc0, !PT ;  /* 0x000001c005057812 */ /* 0x000fe200078ec0ff */
[----:B------:R-:W-:Y:S01]  /*0660*/  IMAD R6, R12, 0x400, R6 ;  /* 0x000004000c067824 */ /* 0x000fe200078e0206 */
[----:B------:R-:W-:Y:S01]  /*0670*/  LOP3.LUT R11, R4, 0x10, R3, 0xf8, !PT ;  /* 0x00000010040b7812 */ /* 0x000fe200078ef803 */
[----:B------:R-:W-:Y:S01]  /*0680*/  IMAD.SHL.U32 R180, R180, 0x2, RZ ;  /* 0x00000002b4b47824 */ /* 0x000fe200078e00ff */
[----:B------:R-:W-:-:S02]  /*0690*/  LOP3.LUT R3, R2, R0, RZ, 0xfc, !PT ;  /* 0x0000000002037212 */ /* 0x000fc400078efcff */
[C---:B------:R-:W-:Y:S02]  /*06a0*/  SEL R181, R216.reuse, 0xffffffe0, !P4 ;  /* 0xffffffe0d8b57807 */ /* 0x040fe40006000000 */
[----:B------:R-:W-:Y:S02]  /*06b0*/  SEL R216, R216, 0xffffffe0, !P1 ;  /* 0xffffffe0d8d87807 */ /* 0x000fe40004800000 */
[----:B------:R-:W-:Y:S02]  /*06c0*/  SEL R214, R214, 0x10, !P0 ;  /* 0x00000010d6d67807 */ /* 0x000fe40004000000 */
[----:B------:R-:W-:Y:S02]  /*06d0*/  LEA R176, R176, UR4, 0x1 ;  /* 0x00000004b0b07c11 */ /* 0x000fe4000f8e08ff */
[----:B-1----:R-:W-:Y:S01]  /*06e0*/  LOP3.LUT R10, R2, R0, R4, 0x1e, !PT ;  /* 0x00000000020a7212 */ /* 0x002fe200078e1e04 */
[----:B------:R-:W-:Y:S01]  /*06f0*/  IMAD R2, R12, 0x400, R7 ;  /* 0x000004000c027824 */ /* 0x000fe200078e0207 */
[----:B------:R-:W-:-:S02]  /*0700*/  LOP3.LUT R7, R5, 0x8, R9, 0xf8, !PT ;  /* 0x0000000805077812 */ /* 0x000fc400078ef809 */
[--C-:B------:R-:W-:Y:S01]  /*0710*/  SHF.R.U32.HI R4, RZ, 0x3, R5.reuse ;  /* 0x00000003ff047819 */ /* 0x100fe20000011605 */
[----:B------:R-:W-:Y:S01]  /*0720*/  IMAD.IADD R213, R3, 0x1, R2 ;  /* 0x0000000103d57824 */ /* 0x000fe200078e0202 */
[----:B------:R-:W-:Y:S01]  /*0730*/  LOP3.LUT R0, R8, 0xfffffe00, RZ, 0xc0, !PT ;  /* 0xfffffe0008007812 */ /* 0x000fe200078ec0ff */
[----:B------:R-:W-:Y:S01]  /*0740*/  IMAD.IADD R6, R6, 0x1, R10 ;  /* 0x0000000106067824 */ /* 0x000fe200078e020a */
[----:B------:R-:W-:Y:S02]  /*0750*/  LOP3.LUT R2, R7, R4, RZ, 0x3c, !PT ;  /* 0x0000000407027212 */ /* 0x000fe400078e3cff */
[----:B------:R-:W-:Y:S01]  /*0760*/  LOP3.LUT R4, R4, R11, R5, 0x1e, !PT ;  /* 0x0000000b04047212 */ /* 0x000fe200078e1e05 */
[----:B------:R-:W-:Y:S01]  /*0770*/  IMAD R3, R12, 0x400, R0 ;  /* 0x000004000c037824 */ /* 0x000fe200078e0200 */
[----:B------:R-:W-:Y:S02]  /*0780*/  LEA R213, R213, UR4, 0x1 ;  /* 0x00000004d5d57c11 */ /* 0x000fe4000f8e08ff */
[----:B------:R-:W-:Y:S01]  /*0790*/  LOP3.LUT R186, R4, R0, RZ, 0xfc, !PT ;  /* 0x0000000004ba7212 */ /* 0x000fe200078efcff */
[----:B------:R-:W-:Y:S01]  /*07a0*/  IMAD.U32 R0, RZ, RZ, UR6 ;  /* 0x00000006ff007e24 */ /* 0x000fe2000f8e00ff */
[----:B------:R-:W-:Y:S01]  /*07b0*/  USHF.R.S32.HI UR6, URZ, 0x1f, UR48 ;  /* 0x0000001f3f067899 */ /* 0x000fe20008011430 */
[----:B------:R-:W-:-:S02]  /*07c0*/  IMAD.IADD R185, R3, 0x1, R2 ;  /* 0x0000000103b97824 */ /* 0x000fc400078e0202 */
[----:B------:R-:W-:Y:S01]  /*07d0*/  IMAD.U32 R2, RZ, RZ, UR5 ;  /* 0x00000005ff027e24 */ /* 0x000fe2000f8e00ff */
[----:B------:R-:W-:Y:S01]  /*07e0*/  USHF.R.S32.HI UR5, URZ, 0x1f, UR57 ;  /* 0x0000001f3f057899 */ /* 0x000fe20008011439 */
[----:B------:R-:W-:Y:S02]  /*07f0*/  IMAD.MOV.U32 R0, RZ, RZ, 0x40 ;  /* 0x00000040ff007424 */ /* 0x000fe400078e00ff */
[----:B------:R-:W-:Y:S01]  /*0800*/  IMAD.U32 R2, RZ, RZ, UR6 ;  /* 0x00000006ff027e24 */ /* 0x000fe2000f8e00ff */
[----:B------:R-:W-:Y:S01]  /*0810*/  UIADD3 UR6, UR4, 0xc000, URZ ;  /* 0x0000c00004067890 */ /* 0x000fe2000fffe03f */
[----:B------:R-:W-:Y:S01]  /*0820*/  IMAD.MOV.U32 R2, RZ, RZ, 0x440 ;  /* 0x00000440ff027424 */ /* 0x000fe200078e00ff */
[C---:B------:R-:W-:Y:S01]  /*0830*/  SEL R179, R0.reuse, 0xffffffc0, !P3 ;  /* 0xffffffc000b37807 */ /* 0x040fe20005800000 */
[----:B------:R-:W-:Y:S01]  /*0840*/  IMAD.U32 R3, RZ, RZ, UR5 ;  /* 0x00000005ff037e24 */ /* 0x000fe2000f8e00ff */
[----:B------:R-:W-:Y:S01]  /*0850*/  SEL R0, R0, 0xffffffc0, !P2 ;  /* 0xffffffc000007807 */ /* 0x000fe20005000000 */
[C---:B------:R-:W-:Y:S01]  /*0860*/  IMAD.IADD R215, R213.reuse, 0x1, R214 ;  /* 0x00000001d5d77824 */ /* 0x040fe200078e02d6 */
[----:B------:R-:W-:Y:S01]  /*0870*/  LEA R7, R6, UR6, 0x1 ;  /* 0x0000000606077c11 */ /* 0x000fe2000f8e08ff */
[----:B------:R-:W-:Y:S01]  /*0880*/  VIADD R182, R180, UR6 ;  /* 0x00000006b4b67c36 */ /* 0x000fe20008000000 */
[----:B------:R-:W-:Y:S01]  /*0890*/  SEL R2, R2, 0x3c0, !P2 ;  /* 0x000003c002027807 */ /* 0x000fe20005000000 */
[----:B------:R-:W-:Y:S01]  /*08a0*/  IMAD.IADD R212, R213, 0x1, R0 ;  /* 0x00000001d5d47824 */ /* 0x000fe200078e0200 */
[----:B------:R-:W-:Y:S01]  /*08b0*/  UIADD3 UR5, UR4, 0xc000, URZ ;  /* 0x0000c00004057890 */ /* 0x000fe2000fffe03f */
[--C-:B------:R-:W-:Y:S01]  /*08c0*/  IMAD.IADD R5, R0, 0x1, R7.reuse ;  /* 0x0000000100057824 */ /* 0x100fe200078e0207 */
[----:B------:R-:W-:Y:S01]  /*08d0*/  STL [R1+0x4], R7 ;  /* 0x0000040701007387 */ /* 0x000fe20000100800 */
[----:B------:R-:W-:-:S02]  /*08e0*/  IMAD.IADD R6, R216, 0x1, R7 ;  /* 0x00000001d8067824 */ /* 0x000fc400078e0207 */
[C---:B------:R-:W-:Y:S01]  /*08f0*/  VIADD R10, R7.reuse, 0x420 ;  /* 0x00000420070a7836 */ /* 0x040fe20000000000 */
[----:B------:R-:W-:Y:S01]  /*0900*/  STL [R1+0x1c], R5 ;  /* 0x00001c0501007387 */ /* 0x000fe20000100800 */
[C---:B------:R-:W-:Y:S02]  /*0910*/  IMAD.IADD R4, R7.reuse, 0x1, R2 ;  /* 0x0000000107047824 */ /* 0x040fe400078e0202 */
[C---:B------:R-:W-:Y:S01]  /*0920*/  VIADD R3, R7.reuse, 0x2020 ;  /* 0x0000202007037836 */ /* 0x040fe20000000000 */
[----:B------:R1:W-:Y:S01]  /*0930*/  STL [R1+0x38], R6 ;  /* 0x0000380601007387 */ /* 0x0003e20000100800 */
[C---:B------:R-:W-:Y:S02]  /*0940*/  @P1 VIADD R10, R7.reuse, 0x3e0 ;  /* 0x000003e0070a1836 */ /* 0x040fe40000000000 */
[C---:B------:R-:W-:Y:S01]  /*0950*/  VIADD R9, R7.reuse, 0x2420 ;  /* 0x0000242007097836 */ /* 0x040fe20000000000 */
[----:B------:R-:W-:Y:S01]  /*0960*/  STL [R1+0x18], R4 ;  /* 0x0000180401007387 */ /* 0x000fe20000100800 */
[----:B------:R-:W-:-:S02]  /*0970*/  @P1 VIADD R3, R7, 0x1fe0 ;  /* 0x00001fe007031836 */ /* 0x000fc40000000000 */
[C---:B------:R-:W-:Y:S01]  /*0980*/  VIADD R8, R7.reuse, 0x2040 ;  /* 0x0000204007087836 */ /* 0x040fe20000000000 */
[----:B------:R-:W-:Y:S01]  /*0990*/  STL [R1+0x24], R10 ;  /* 0x0000240a01007387 */ /* 0x000fe20000100800 */
[C---:B------:R-:W-:Y:S02]  /*09a0*/  @P1 VIADD R9, R7.reuse, 0x23e0 ;  /* 0x000023e007091836 */ /* 0x040fe40000000000 */
[----:B------:R-:W-:Y:S01]  /*09b0*/  @P2 VIADD R8, R7, 0x1fc0 ;  /* 0x00001fc007082836 */ /* 0x000fe20000000000 */
[----:B------:R-:W-:Y:S01]  /*09c0*/  STL [R1+0xc], R3 ;  /* 0x00000c0301007387 */ /* 0x000fe20000100800 */
[----:B------:R-:W-:Y:S02]  /*09d0*/  IMAD.IADD R179, R182, 0x1, R179 ;  /* 0x00000001b6b37824 */ /* 0x000fe400078e02b3 */
[----:B------:R-:W-:Y:S01]  /*09e0*/  IMAD.IADD R214, R214, 0x1, R212 ;  /* 0x00000001d6d67824 */ /* 0x000fe200078e02d4 */
[----:B------:R-:W-:Y:S01]  /*09f0*/  STL [R1+0x20], R9 ;  /* 0x0000200901007387 */ /* 0x000fe20000100800 */
[----:B------:R-:W-:-:S02]  /*0a00*/  IMAD.IADD R182, R182, 0x1, R181 ;  /* 0x00000001b6b67824 */ /* 0x000fc400078e02b5 */
[--C-:B------:R-:W-:Y:S01]  /*0a10*/  IMAD.IADD R219, R213, 0x1, R216.reuse ;  /* 0x00000001d5db7824 */ /* 0x100fe200078e02d8 */
[----:B------:R-:W-:Y:S01]  /*0a20*/  STL [R1+0x14], R8 ;  /* 0x0000140801007387 */ /* 0x000fe20000100800 */
[----:B------:R-:W-:Y:S02]  /*0a30*/  IMAD.IADD R218, R215, 0x1, R216 ;  /* 0x00000001d7da7824 */ /* 0x000fe400078e02d8 */
[----:B------:R-:W-:Y:S02]  /*0a40*/  IMAD.IADD R217, R216, 0x1, R212 ;  /* 0x00000001d8d97824 */ /* 0x000fe400078e02d4 */
[C---:B-1----:R-:W-:Y:S02]  /*0a50*/  VIADD R6, R7.reuse, 0x2440 ;  /* 0x0000244007067836 */ /* 0x042fe40000000000 */
[----:B------:R-:W-:Y:S02]  /*0a60*/  @P2 VIADD R6, R7, 0x23c0 ;  /* 0x000023c007062836 */ /* 0x000fe40000000000 */
[----:B------:R-:W-:-:S03]  /*0a70*/  IMAD.IADD R181, R181, 0x1, R179 ;  /* 0x00000001b5b57824 */ /* 0x000fc600078e02b3 */
[----:B------:R1:W-:Y:S02]  /*0a80*/  STL [R1+0x10], R6 ;  /* 0x0000100601007387 */ /* 0x0003e40000100800 */
[C---:B-1----:R-:W-:Y:S02]  /*0a90*/  IMAD.IADD R6, R216.reuse, 0x1, R5 ;  /* 0x00000001d8067824 */ /* 0x042fe400078e0205 */
[----:B------:R-:W-:Y:S02]  /*0aa0*/  IMAD.IADD R5, R216, 0x1, R4 ;  /* 0x00000001d8057824 */ /* 0x000fe400078e0204 */
[--C-:B------:R-:W-:Y:S01]  /*0ab0*/  IMAD.IADD R4, R0, 0x1, R3.reuse ;  /* 0x0000000100047824 */ /* 0x100fe200078e0203 */
[----:B------:R1:W-:Y:S01]  /*0ac0*/  STL [R1+0x34], R6 ;  /* 0x0000340601007387 */ /* 0x0003e20000100800 */
[----:B------:R-:W-:Y:S02]  /*0ad0*/  IMAD.IADD R0, R2, 0x1, R3 ;  /* 0x0000000102007824 */ /* 0x000fe400078e0203 */
[----:B------:R-:W-:Y:S01]  /*0ae0*/  IMAD.IADD R216, R216, 0x1, R214 ;  /* 0x00000001d8d87824 */ /* 0x000fe200078e02d6 */
[----:B------:R1:W-:Y:S04]  /*0af0*/  STL [R1+0x30], R5 ;  /* 0x0000300501007387 */ /* 0x0003e80000100800 */
[----:B------:R1:W-:Y:S04]  /*0b00*/  STL [R1+0x2c], R4 ;  /* 0x00002c0401007387 */ /* 0x0003e80000100800 */
[----:B------:R1:W-:Y:S02]  /*0b10*/  STL [R1+0x28], R0 ;  /* 0x0000280001007387 */ /* 0x0003e40000100800 */
.L_x_272:
[----:B------:R-:W-:Y:S01]  /*0b20*/  ULDC.64 UR8, c[0x0][0x308] ;  /* 0x0000c20000087ab9 */ /* 0x000fe20000000a00 */
[----:B------:R-:W-:Y:S01]  /*0b30*/  ULDC.64 UR12, c[0x0][0x300] ;  /* 0x0000c000000c7ab9 */ /* 0x000fe20000000a00 */
[----:B------:R-:W-:Y:S02]  /*0b40*/  UISETP.NE.U32.AND UP3, UPT, UR8, URZ, UPT ;  /* 0x0000003f0800728c */ /* 0x000fe4000bf65070 */
[----:B------:R-:W-:Y:S02]  /*0b50*/  UISETP.NE.U32.AND UP4, UPT, UR12, URZ, UPT ;  /* 0x0000003f0c00728c */ /* 0x000fe4000bf85070 */
[----:B------:R-:W-:Y:S02]  /*0b60*/  UISETP.NE.AND.EX UP3, UPT, UR9, URZ, UPT, UP3 ;  /* 0x0000003f0900728c */ /* 0x000fe4000bf65330 */
[----:B------:R-:W-:Y:S02]  /*0b70*/  UISETP.NE.AND.EX UP4, UPT, UR13, URZ, UPT, UP4 ;  /* 0x0000003f0d00728c */ /* 0x000fe4000bf85340 */
[----:B------:R-:W-:-:S02]  /*0b80*/  USHF.R.S32.HI UR58, URZ, 0x1f, UR48 ;  /* 0x0000001f3f3a7899 */ /* 0x000fc40008011430 */
[----:B------:R-:W-:Y:S01]  /*0b90*/  USHF.L.U32 UR17, UR48, 0x2, URZ ;  /* 0x0000000230117899 */ /* 0x000fe2000800063f */
[----:B------:R-:W-:Y:S01]  /*0ba0*/  PLOP3.LUT P0, PT, PT, PT, UP3, 0x80, 0x0 ;  /* 0x000000000000781c */ /* 0x000fe20003f0f038 */
[----:B------:R-:W-:Y:S01]  /*0bb0*/  USHF.L.U64.HI UR6, UR48, 0x2, UR58 ;  /* 0x0000000230067899 */ /* 0x000fe2000801023a */
[----:B------:R-:W-:Y:S01]  /*0bc0*/  PLOP3.LUT P1, PT, PT, PT, UP4, 0x80, 0x0 ;  /* 0x000000000000781c */ /* 0x000fe20003f2f048 */
[----:B------:R-:W-:Y:S01]  /*0bd0*/  ULDC.64 UR14, c[0x0][0x2f0] ;  /* 0x0000bc00000e7ab9 */ /* 0x000fe20000000a00 */
[----:B------:R-:W-:Y:S02]  /*0be0*/  @UP3 UIADD3 UR8, UP0, UR17, UR8, URZ ;  /* 0x0000000811083290 */ /* 0x000fe4000ff1e03f */
[----:B------:R-:W-:Y:S02]  /*0bf0*/  @UP4 UIADD3 UR12, UP1, UR17, UR12, URZ ;  /* 0x0000000c110c4290 */ /* 0x000fe4000ff3e03f */
[----:B------:R-:W-:Y:S02]  /*0c00*/  UIADD3 UR16, UP2, UR17, UR14, URZ ;  /* 0x0000000e11107290 */ /* 0x000fe4000ff5e03f */
[----:B------:R-:W-:Y:S01]  /*0c10*/  @UP3 UIADD3.X UR9, UR6, UR9, URZ, UP0, !UPT ;  /* 0x0000000906093290 */ /* 0x000fe200087fe43f */
[----:B-12---:R-:W-:Y:S01]  /*0c20*/  IMAD.U32 R2, RZ, RZ, UR8 ;  /* 0x00000008ff027e24 */ /* 0x006fe2000f8e00ff */
[----:B------:R-:W-:Y:S01]  /*0c30*/  UISETP.NE.U32.AND UP0, UPT, UR14, URZ, UPT ;  /* 0x0000003f0e00728c */ /* 0x000fe2000bf05070 */
[----:B-1----:R-:W-:Y:S01]  /*0c40*/  IMAD.U32 R4, RZ, RZ, UR12 ;  /* 0x0000000cff047e24 */ /* 0x002fe2000f8e00ff */
[----:B------:R-:W-:-:S02]  /*0c50*/  @UP4 UIADD3.X UR13, UR6, UR13, URZ, UP1, !UPT ;  /* 0x0000000d060d4290 */ /* 0x000fc40008ffe43f */
[----:B------:R-:W-:Y:S01]  /*0c60*/  UIADD3.X UR7, UR6, UR15, URZ, UP2, !UPT ;  /* 0x0000000f06077290 */ /* 0x000fe200097fe43f */
[----:B------:R-:W-:Y:S01]  /*0c70*/  IMAD.U32 R3, RZ, RZ, UR9 ;  /* 0x00000009ff037e24 */ /* 0x000fe2000f8e00ff */
[----:B------:R-:W-:Y:S01]  /*0c80*/  UISETP.NE.AND.EX UP2, UPT, UR15, URZ, UPT, UP0 ;  /* 0x0000003f0f00728c */ /* 0x000fe2000bf45300 */
[----:B------:R-:W-:Y:S02]  /*0c90*/  ULDC.U8 UR18, c[0x0][0x3c2] ;  /* 0x0000f08000127ab9 */ /* 0x000fe40000000000 */
[----:B------:R-:W-:Y:S01]  /*0ca0*/  ULDC.64 UR14, c[0x0][0x2f8] ;  /* 0x0000be00000e7ab9 */ /* 0x000fe20000000a00 */
[----:B------:R-:W-:Y:S01]  /*0cb0*/  UISETP.NE.AND UP1, UPT, UR18, URZ, UPT ;  /* 0x0000003f1200728c */ /* 0x000fe2000bf25270 */
[----:B------:R-:W-:Y:S01]  /*0cc0*/  IMAD.U32 R5, RZ, RZ, UR13 ;  /* 0x0000000dff057e24 */ /* 0x000fe2000f8e00ff */
[----:B------:R-:W-:Y:S01]  /*0cd0*/  UISETP.EQ.U32.AND UP4, UPT, UR14, URZ, UPT ;  /* 0x0000003f0e00728c */ /* 0x000fe2000bf82070 */
[----:B------:R-:W-:-:S03]  /*0ce0*/  PLOP3.LUT P3, PT, PT, PT, UP2, 0x80, 0x0 ;  /* 0x000000000000781c */ /* 0x000fc60003f6f028 */
[----:B------:R-:W-:Y:S01]  /*0cf0*/  UISETP.EQ.OR.EX UP4, UPT, UR15, URZ, !UP1, UP4 ;  /* 0x0000003f0f00728c */ /* 0x000fe2000cf82740 */
[----:B---34-:R-:W2:Y:S05]  /*0d00*/  @P1 LDG.E R7, desc[UR10][R4.64] ;  /* 0x0000000a04071981 */ /* 0x018eaa000c1e1900 */
[----:B------:R-:W-:Y:S01]  /*0d10*/  PLOP3.LUT P2, PT, PT, PT, UP4, 0x80, 0x0 ;  /* 0x000000000000781c */ /* 0x000fe20003f4f048 */
[----:B------:R1:W3:Y:S02]  /*0d20*/  @P0 LDG.E R5, desc[UR10][R2.64] ;  /* 0x0000000a02050981 */ /* 0x0002e4000c1e1900 */
[----:B-1----:R-:W-:Y:S01]  /*0d30*/  IMAD.U32 R3, RZ, RZ, UR7 ;  /* 0x00000007ff037e24 */ /* 0x002fe2000f8e00ff */
[----:B------:R-:W-:Y:S01]  /*0d40*/  UIADD3 UR7, UP0, UR17, UR14, URZ ;  /* 0x0000000e11077290 */ /* 0x000fe2000ff1e03f */
[----:B------:R-:W-:-:S03]  /*0d50*/  IMAD.U32 R2, RZ, RZ, UR16 ;  /* 0x00000010ff027e24 */ /* 0x000fc6000f8e00ff */
[----:B------:R-:W-:Y:S02]  /*0d60*/  UIADD3.X UR6, UR6, UR15, URZ, UP0, !UPT ;  /* 0x0000000f06067290 */ /* 0x000fe400087fe43f */
[----:B------:R-:W4:Y:S04]  /*0d70*/  @P3 LDG.E R6, desc[UR10][R2.64] ;  /* 0x0000000a02063981 */ /* 0x000f28000c1e1900 */
[----:B-----5:R1:W5:Y:S02]  /*0d80*/  @P3 LDG.E R0, desc[UR10][R2.64+0x4] ;  /* 0x0000040a02003981 */ /* 0x020364000c1e1900 */
[----:B-1----:R-:W-:Y:S02]  /*0d90*/  IMAD.U32 R2, RZ, RZ, UR7 ;  /* 0x00000007ff027e24 */ /* 0x002fe4000f8e00ff */
[----:B------:R-:W-:Y:S01]  /*0da0*/  IMAD.U32 R3, RZ, RZ, UR6 ;  /* 0x00000006ff037e24 */ /* 0x000fe2000f8e00ff */
[----:B------:R-:W-:Y:S01]  /*0db0*/  UMOV UR23, URZ ;  /* 0x0000003f00177c82 */ /* 0x000fe20008000000 */
[----:B------:R-:W-:-:S03]  /*0dc0*/  @!UP3 ULDC.64 UR6, c[0x0][0x318] ;  /* 0x0000c6000006bab9 */ /* 0x000fc60000000a00 */
[----:B------:R-:W5:Y:S01]  /*0dd0*/  @!P2 LDG.E R4, desc[UR10][R2.64] ;  /* 0x0000000a0204a981 */ /* 0x000f62000c1e1900 */
[----:B------:R-:W-:Y:S01]  /*0de0*/  @!UP3 UISETP.NE.U32.AND UP0, UPT, UR6, URZ, UPT ;  /* 0x0000003f0600b28c */ /* 0x000fe2000bf05070 */
[----:B------:R-:W-:Y:S02]  /*0df0*/  UMOV UR36, 0xffffffff ;  /* 0xffffffff00247882 */ /* 0x000fe40000000000 */
[----:B------:R-:W-:Y:S01]  /*0e00*/  UMOV UR6, 0xffffffff ;  /* 0xffffffff00067882 */ /* 0x000fe20000000000 */
[----:B------:R-:W-:Y:S02]  /*0e10*/  @!UP3 UISETP.NE.AND.EX UP0, UPT, UR7, URZ, UPT, UP0 ;  /* 0x0000003f0700b28c */ /* 0x000fe4000bf05300 */
[----:B------:R-:W-:Y:S01]  /*0e20*/  USHF.L.U32 UR30, UR21, 0x7, URZ ;  /* 0x00000007151e7899 */ /* 0x000fe2000800063f */
[----:B------:R-:W-:Y:S02]  /*0e30*/  @!UP3 ULDC UR7, c[0x0][0x2cc] ;  /* 0x0000b3000007bab9 */ /* 0x000fe40000000800 */
[----:B------:R-:W-:-:S03]  /*0e40*/  @!UP3 USEL UR8, UR7, URZ, UP0 ;  /* 0x0000003f0708b287 */ /* 0x000fc60008000000 */
[----:B------:R-:W-:Y:S01]  /*0e50*/  ULDC UR7, c[0x0][0x2c8] ;  /* 0x0000b20000077ab9 */ /* 0x000fe20000000800 */
[----:B--2---:R-:W-:Y:S02]  /*0e60*/  @P1 R2UR UR23, R7 ;  /* 0x00000000071712ca */ /* 0x004fe400000e0000 */
[----:B---3--:R-:W-:Y:S02]  /*0e70*/  @P0 R2UR UR16, R5 ;  /* 0x00000000051002ca */ /* 0x008fe400000e0000 */
[----:B------:R-:W-:-:S04]  /*0e80*/  ISETP.NE.U32.AND P0, PT, RZ, UR14, PT ;  /* 0x0000000eff007c0c */ /* 0x000fc8000bf05070 */
[----:B------:R-:W-:-:S07]  /*0e90*/  ISETP.NE.AND.EX P0, PT, RZ, UR15, PT, P0 ;  /* 0x0000000fff007c0c */ /* 0x000fce000bf05300 */
[----:B------:R-:W-:Y:S01]  /*0ea0*/  @UP3 UIADD3 UR16, UR16, -UR23, URZ ;  /* 0x8000001710103290 */ /* 0x000fe2000fffe03f */
[----:B----4-:R-:W-:Y:S02]  /*0eb0*/  @P3 R2UR UR6, R6 ;  /* 0x00000000060632ca */ /* 0x010fe400000e0000 */
[----:B-----5:R-:W-:Y:S02]  /*0ec0*/  @P3 R2UR UR9, R0 ;  /* 0x00000000000932ca */ /* 0x020fe400000e0000 */
[----:B------:R-:W-:Y:S01]  /*0ed0*/  @!P2 R2UR UR36, R4 ;  /* 0x000000000424a2ca */ /* 0x000fe200000e0000 */
[----:B------:R-:W-:-:S14]  /*0ee0*/  @!P0 BRA `(.L_x_196) ;  /* 0x0000000000188947 */ /* 0x000fdc0003800000 */
[----:B------:R-:W-:-:S13]  /*0ef0*/  PLOP3.LUT P0, PT, PT, PT, UP1, 0x80, 0x0 ;  /* 0x000000000000781c */ /* 0x000fda0003f0f018 */
[----:B------:R-:W2:Y:S04]  /*0f00*/  @P0 LDG.E R0, desc[UR10][R2.64+0x4] ;  /* 0x0000040a02000981 */ /* 0x000ea8000c1e1900 */
[----:B------:R-:W3:Y:S01]  /*0f10*/  @!P0 LDG.E R2, desc[UR10][R2.64] ;  /* 0x0000000a02028981 */ /* 0x000ee2000c1e1900 */
[----:B--2---:R-:W-:-:S13]  /*0f20*/  @P0 R2UR UR7, R0 ;  /* 0x00000000000702ca */ /* 0x004fda00000e0000 */
[----:B------:R-:W-:-:S07]  /*0f30*/  @UP1 UIADD3 UR7, UR7, -UR36, URZ ;  /* 0x8000002407071290 */ /* 0x000fce000fffe03f */
[----:B---3--:R-:W-:-:S15]  /*0f40*/  @!P0 R2UR UR7, R2 ;  /* 0x00000000020782ca */ /* 0x008fde00000e0000 */
.L_x_196:
[----:B------:R-:W-:Y:S02]  /*0f50*/  @!UP3 UIADD3 UR16, UR8, UR7, -UR23 ;  /* 0x000000070810b290 */ /* 0x000fe4000fffe817 */
[----:B------:R-:W-:Y:S02]  /*0f60*/  @UP2 UIADD3 UR31, UR9, -UR6, URZ ;  /* 0x80000006091f2290 */ /* 0x000fe4000fffe03f */
[----:B------:R-:W-:-:S05]  /*0f70*/  UISETP.GT.AND UP0, UPT, UR16, UR30, UPT ;  /* 0x0000001e1000728c */ /* 0x000fca000bf04270 */
[----:B------:R-:W-:Y:S01]  /*0f80*/  @!UP2 ULDC UR31, c[0x0][0x2c4] ;  /* 0x0000b100001faab9 */ /* 0x000fe20000000800 */
[----:B------:R-:W-:-:S13]  /*0f90*/  PLOP3.LUT P0, PT, PT, PT, UP0, 0x80, 0x0 ;  /* 0x000000000000781c */ /* 0x000fda0003f0f008 */
[----:B------:R-:W-:Y:S05]  /*0fa0*/  @!P0 BRA `(.L_x_197) ;  /* 0x000000a000ac8947 */ /* 0x000fea0003800000 */
[----:B------:R-:W1:Y:S01]  /*0fb0*/  LDC R6, c[0x0][0x278] ;  /* 0x00009e00ff067b82 */ /* 0x000e620000000800 */
[----:B------:R-:W-:Y:S01]  /*0fc0*/  UISETP.NE.AND UP1, UPT, UR6, -0x1, UPT ;  /* 0xffffffff0600788c */ /* 0x000fe2000bf25270 */
[----:B------:R-:W-:Y:S01]  /*0fd0*/  IABS R4, UR57 ;  /* 0x0000003900047c13 */ /* 0x000fe20008000000 */
[----:B------:R-:W-:Y:S01]  /*0fe0*/  ULDC.64 UR8, c[0x0][0x228] ;  /* 0x00008a0000087ab9 */ /* 0x000fe20000000a00 */
[----:B------:R-:W-:Y:S01]  /*0ff0*/  ULDC.64 UR12, c[0x0][0x488] ;  /* 0x00012200000c7ab9 */ /* 0x000fe20000000a00 */
[----:B------:R-:W-:Y:S02]  /*1000*/  UIMAD.WIDE.U32 UR28, UR48, UR8, URZ ;  /* 0x00000008301c72a5 */ /* 0x000fe4000f8e003f */
[----:B------:R-:W-:Y:S01]  /*1010*/  UIMAD UR8, UR58, UR8, URZ ;  /* 0x000000083a0872a4 */ /* 0x000fe2000f8e023f */
[----:B------:R-:W2:Y:S01]  /*1020*/  S2UR UR7, SR_CTAID.X ;  /* 0x00000000000779c3 */ /* 0x000ea20000002500 */
[----:B------:R-:W-:Y:S02]  /*1030*/  UISETP.NE.AND UP0, UPT, UR36, -0x1, UPT ;  /* 0xffffffff2400788c */ /* 0x000fe4000bf05270 */
[----:B------:R-:W-:Y:S01]  /*1040*/  UIMAD UR35, UR48, UR9, UR8 ;  /* 0x00000009302372a4 */ /* 0x000fe2000f8e0208 */
[----:B------:R-:W-:-:S02]  /*1050*/  ULDC UR59, c[0x0][0x2d4] ;  /* 0x0000b500003b7ab9 */ /* 0x000fc40000000800 */
[----:B------:R-:W-:Y:S01]  /*1060*/  @!UP1 ULDC.64 UR8, c[0x0][0x418] ;  /* 0x0001060000089ab9 */ /* 0x000fe20000000a00 */
[----:B------:R-:W-:Y:S02]  /*1070*/  USHF.L.U32 UR14, UR48, 0x7, URZ ;  /* 0x00000007300e7899 */ /* 0x000fe4000800063f */
[----:B------:R-:W-:Y:S01]  /*1080*/  USHF.R.S32.HI UR41, URZ, 0x1f, UR59 ;  /* 0x0000001f3f297899 */ /* 0x000fe2000801143b */
[----:B------:R-:W-:Y:S01]  /*1090*/  ULDC.64 UR24, c[0x0][0x240] ;  /* 0x0000900000187ab9 */ /* 0x000fe20000000a00 */
[----:B------:R-:W-:Y:S01]  /*10a0*/  USEL UR37, UR14, URZ, UP2 ;  /* 0x0000003f0e257287 */ /* 0x000fe20009000000 */
[----:B------:R-:W-:Y:S01]  /*10b0*/  ULDC UR61, c[0x0][0x2dc] ;  /* 0x0000b700003d7ab9 */ /* 0x000fe20000000800 */
[----:B------:R-:W-:Y:S01]  /*10c0*/  ULDC UR60, c[0x0][0x270] ;  /* 0x00009c00003c7ab9 */ /* 0x000fe20000000800 */
[----:B-1----:R-:W-:Y:S01]  /*10d0*/  IABS R5, R6 ;  /* 0x0000000600057213 */ /* 0x002fe20000000000 */
[----:B------:R-:W-:Y:S01]  /*10e0*/  ULDC.U8 UR14, c[0x0][0x480] ;  /* 0x00012000000e7ab9 */ /* 0x000fe20000000000 */
[----:B------:R-:W-:Y:S01]  /*10f0*/  UIMAD.WIDE.U32 UR26, UR6, UR24, URZ ;  /* 0x00000018061a72a5 */ /* 0x000fe2000f8e003f */
[----:B------:R-:W-:Y:S01]  /*1100*/  ISETP.NE.AND P3, PT, R6, RZ, PT ;  /* 0x000000ff0600720c */ /* 0x000fe20003f65270 */
[----:B------:R-:W1:Y:S01]  /*1110*/  I2F.RP R2, R5 ;  /* 0x0000000500027306 */ /* 0x000e620000209400 */
[----:B------:R-:W-:-:S02]  /*1120*/  @!UP1 UIMAD.WIDE.U32 UR42, UR48, UR8, URZ ;  /* 0x00000008302a92a5 */ /* 0x000fc4000f8e003f */
[----:B------:R-:W-:Y:S02]  /*1130*/  @UP0 UIADD3 UR17, UR23, UR36, URZ ;  /* 0x0000002417110290 */ /* 0x000fe4000fffe03f */
[----:B--2---:R-:W-:Y:S02]  /*1140*/  UIMAD.WIDE.U32 UR32, UR7, UR12, URZ ;  /* 0x0000000c072072a5 */ /* 0x004fe4000f8e003f */
[----:B------:R-:W-:Y:S02]  /*1150*/  UIMAD.WIDE.U32 UR18, UR48, UR59, URZ ;  /* 0x0000003b301272a5 */ /* 0x000fe4000f8e003f */
[----:B------:R-:W-:Y:S02]  /*1160*/  UIMAD UR47, UR7, UR13, UR33 ;  /* 0x0000000d072f72a4 */ /* 0x000fe4000f8e0221 */
[----:B------:R-:W-:Y:S02]  /*1170*/  @!UP1 UIMAD UR7, UR58, UR8, URZ ;  /* 0x000000083a0792a4 */ /* 0x000fe4000f8e023f */
[----:B------:R-:W-:Y:S01]  /*1180*/  UISETP.NE.AND UP4, UPT, UR14, URZ, UPT ;  /* 0x0000003f0e00728c */ /* 0x000fe2000bf85270 */
[----:B-1----:R-:W1:Y:S01]  /*1190*/  MUFU.RCP R2, R2 ;  /* 0x0000000200027308 */ /* 0x002e620000001000 */
[----:B------:R-:W-:-:S02]  /*11a0*/  @!UP1 UIMAD UR39, UR48, UR9, UR7 ;  /* 0x00000009302792a4 */ /* 0x000fc4000f8e0207 */
[----:B------:R-:W-:Y:S02]  /*11b0*/  UIADD3 UR7, UR31, 0x7f, URZ ;  /* 0x0000007f1f077890 */ /* 0x000fe4000fffe03f */
[----:B------:R-:W-:Y:S02]  /*11c0*/  UIMAD.WIDE UR8, UR61, UR60, URZ ;  /* 0x0000003c3d0872a5 */ /* 0x000fe4000f8e023f */
[----:B------:R-:W-:Y:S01]  /*11d0*/  USHF.R.S32.HI UR20, URZ, 0x1f, UR7 ;  /* 0x0000001f3f147899 */ /* 0x000fe20008011407 */
[----:B------:R-:W-:Y:S01]  /*11e0*/  @UP0 ULDC.64 UR14, c[0x0][0x248] ;  /* 0x00009200000e0ab9 */ /* 0x000fe20000000a00 */
[----:B------:R-:W-:Y:S02]  /*11f0*/  USEL UR56, UR28, UR26, !UP1 ;  /* 0x0000001a1c387287 */ /* 0x000fe4000c800000 */
[----:B------:R-:W-:Y:S02]  /*1200*/  ULEA.HI UR34, UR20, UR7, URZ, 0x7 ;  /* 0x0000000714227291 */ /* 0x000fe4000f8f383f */
[----:B------:R-:W-:-:S02]  /*1210*/  UIMAD UR7, UR41, UR48, URZ ;  /* 0x00000030290772a4 */ /* 0x000fc4000f8e023f */
[----:B------:R-:W-:Y:S01]  /*1220*/  UIADD3 UR51, UR29, UR35, URZ ;  /* 0x000000231d337290 */ /* 0x000fe2000fffe03f */
[----:B-1----:R-:W-:Y:S01]  /*1230*/  VIADD R2, R2, 0xffffffe ;  /* 0x0ffffffe02027836 */ /* 0x002fe20000000000 */
[----:B------:R-:W-:Y:S02]  /*1240*/  UIMAD UR7, UR58, UR59, UR7 ;  /* 0x0000003b3a0772a4 */ /* 0x000fe4000f8e0207 */
[----:B------:R-:W-:Y:S01]  /*1250*/  UIMAD UR33, UR6, UR25, URZ ;  /* 0x00000019062172a4 */ /* 0x000fe2000f8e023f */
[----:B------:R-:W1:Y:S01]  /*1260*/  F2I.FTZ.U32.TRUNC.NTZ R3, R2 ;  /* 0x0000000200037305 */ /* 0x000e62000021f000 */
[----:B------:R-:W-:Y:S02]  /*1270*/  @UP0 UIMAD.WIDE.U32 UR28, UR17, UR14, URZ ;  /* 0x0000000e111c02a5 */ /* 0x000fe4000f8e003f */
[----:B------:R-:W-:Y:S02]  /*1280*/  @UP0 UIMAD UR35, UR17, UR15, URZ ;  /* 0x0000000f112302a4 */ /* 0x000fe4000f8e023f */
[----:B------:R-:W-:-:S02]  /*1290*/  UIMAD UR17, UR9, UR18, URZ ;  /* 0x00000012091172a4 */ /* 0x000fc4000f8e023f */
[----:B------:R-:W-:Y:S01]  /*12a0*/  UIADD3 UR7, UR19, UR7, URZ ;  /* 0x0000000713077290 */ /* 0x000fe2000fffe03f */
[----:B------:R-:W-:Y:S01]  /*12b0*/  @UP1 ULDC.64 UR12, c[0x0][0x420] ;  /* 0x00010800000c1ab9 */ /* 0x000fe20000000a00 */
[----:B------:R-:W-:Y:S02]  /*12c0*/  @UP1 UIADD3 UR51, UR27, UR33, URZ ;  /* 0x000000211b331290 */ /* 0x000fe4000fffe03f */
[----:B------:R-:W-:Y:S02]  /*12d0*/  @UP1 UIMAD.WIDE.U32 UR44, UR6, UR12, URZ ;  /* 0x0000000c062c12a5 */ /* 0x000fe4000f8e003f */
[----:B------:R-:W-:Y:S01]  /*12e0*/  UIMAD.WIDE.U32 UR26, UR8, UR18, URZ ;  /* 0x00000012081a72a5 */ /* 0x000fe2000f8e003f */
[----:B-1----:R-:W-:Y:S01]  /*12f0*/  IMAD.MOV R0, RZ, RZ, -R3 ;  /* 0x000000ffff007224 */ /* 0x002fe200078e0a03 */
[----:B------:R-:W-:Y:S01]  /*1300*/  UIMAD UR7, UR8, UR7, UR17 ;  /* 0x00000007080772a4 */ /* 0x000fe2000f8e0211 */
[----:B------:R-:W-:Y:S01]  /*1310*/  IMAD.MOV.U32 R2, RZ, RZ, RZ ;  /* 0x000000ffff027224 */ /* 0x000fe200078e00ff */
[----:B------:R-:W-:Y:S01]  /*1320*/  ULOP3.LUT UR20, UR34, 0xffffff80, URZ, 0xc0, !UPT ;  /* 0xffffff8022147892 */ /* 0x000fe2000f8ec03f */
[----:B------:R-:W-:Y:S01]  /*1330*/  IMAD R0, R0, R5, RZ ;  /* 0x0000000500007224 */ /* 0x000fe200078e02ff */
[----:B------:R-:W-:-:S02]  /*1340*/  @UP1 UIMAD UR50, UR6, UR13, UR45 ;  /* 0x0000000d063212a4 */ /* 0x000fc4000f8e022d */
[----:B------:R-:W-:Y:S01]  /*1350*/  USHF.L.U64.HI UR12, UR48, 0x7, UR58 ;  /* 0x00000007300c7899 */ /* 0x000fe2000801023a */
[----:B------:R-:W-:Y:S01]  /*1360*/  IMAD.HI.U32 R0, R3, R0, R2 ;  /* 0x0000000003007227 */ /* 0x000fe200078e0002 */
[----:B------:R-:W-:Y:S01]  /*1370*/  MOV R2, R4 ;  /* 0x0000000400027202 */ /* 0x000fe20000000f00 */
[----:B------:R-:W-:Y:S02]  /*1380*/  UIMAD.WIDE.U32 UR18, UR8, UR6, URZ ;  /* 0x00000006081272a5 */ /* 0x000fe4000f8e003f */
[----:B------:R-:W-:Y:S02]  /*1390*/  UIADD3 UR46, UR27, UR7, URZ ;  /* 0x000000071b2e7290 */ /* 0x000fe4000fffe03f */
[----:B------:R-:W-:Y:S01]  /*13a0*/  IMAD.HI.U32 R0, R0, R2, RZ ;  /* 0x0000000200007227 */ /* 0x000fe200078e00ff */
[----:B------:R-:W-:Y:S01]  /*13b0*/  UIMAD UR17, UR9, UR6, URZ ;  /* 0x00000006091172a4 */ /* 0x000fe2000f8e023f */
[----:B------:R-:W-:Y:S02]  /*13c0*/  ULDC.U8 UR13, c[0x0][0x3d8] ;  /* 0x0000f600000d7ab9 */ /* 0x000fe40000000000 */
[----:B------:R-:W-:Y:S01]  /*13d0*/  IMAD.MOV R3, RZ, RZ, -R0 ;  /* 0x000000ffff037224 */ /* 0x000fe200078e0a00 */
[----:B------:R-:W-:-:S02]  /*13e0*/  UIADD3 UR7, UR20, -0x80, URZ ;  /* 0xffffff8014077890 */ /* 0x000fc4000fffe03f */
[----:B------:R-:W-:Y:S01]  /*13f0*/  UISETP.NE.AND UP3, UPT, UR13, URZ, UPT ;  /* 0x0000003f0d00728c */ /* 0x000fe2000bf65270 */
[C---:B------:R-:W-:Y:S01]  /*1400*/  IMAD R2, R5.reuse, R3, R2 ;  /* 0x0000000305027224 */ /* 0x040fe200078e0202 */
[----:B------:R-:W-:Y:S02]  /*1410*/  USEL UR38, UR12, URZ, UP2 ;  /* 0x0000003f0c267287 */ /* 0x000fe40009000000 */
[----:B------:R-:W-:Y:S02]  /*1420*/  @UP1 UIADD3 UR46, UR19, UR17, URZ ;  /* 0x00000011132e1290 */ /* 0x000fe4000fffe03f */
[----:B------:R-:W-:Y:S01]  /*1430*/  ISETP.GT.U32.AND P1, PT, R5, R2, PT ;  /* 0x000000020500720c */ /* 0x000fe20003f24070 */
[----:B------:R-:W-:Y:S02]  /*1440*/  USHF.R.S32.HI UR33, URZ, 0x1f, UR7 ;  /* 0x0000001f3f217899 */ /* 0x000fe40008011407 */
[----:B------:R-:W-:Y:S02]  /*1450*/  UIADD3 UR17, UP2, UR7, UR37, URZ ;  /* 0x0000002507117290 */ /* 0x000fe4000ff5e03f */
[----:B------:R-:W-:-:S02]  /*1460*/  @UP0 UIADD3 UR22, UR23, UR36, URZ ;  /* 0x0000002417160290 */ /* 0x000fc4000fffe03f */
[----:B------:R-:W-:Y:S02]  /*1470*/  UIADD3.X UR20, UR33, UR38, URZ, UP2, !UPT ;  /* 0x0000002621147290 */ /* 0x000fe400097fe43f */
[----:B------:R-:W-:Y:S01]  /*1480*/  UIMAD UR9, UR9, UR17, URZ ;  /* 0x00000011090972a4 */ /* 0x000fe2000f8e023f */
[----:B------:R-:W-:Y:S01]  /*1490*/  @UP0 ULDC.64 UR12, c[0x0][0x250] ;  /* 0x00009400000c0ab9 */ /* 0x000fe20000000a00 */
[----:B------:R-:W-:Y:S02]  /*14a0*/  USEL UR55, UR26, UR18, !UP1 ;  /* 0x000000121a377287 */ /* 0x000fe4000c800000 */
[----:B------:R-:W-:Y:S01]  /*14b0*/  @!P1 IMAD.IADD R2, R2, 0x1, -R5 ;  /* 0x0000000102029824 */ /* 0x000fe200078e0a05 */
[----:B------:R-:W-:Y:S01]  /*14c0*/  @!P1 IADD3 R0, R0, 0x1, RZ ;  /* 0x0000000100009810 */ /* 0x000fe20007ffe0ff */
[----:B------:R-:W-:Y:S01]  /*14d0*/  @UP0 UIMAD.WIDE.U32 UR18, UR22, UR12, URZ ;  /* 0x0000000c161202a5 */ /* 0x000fe2000f8e003f */
[----:B------:R-:W-:Y:S01]  /*14e0*/  PLOP3.LUT P1, PT, PT, PT, UP0, 0x80, 0x0 ;  /* 0x000000000000781c */ /* 0x000fe20003f2f008 */
[----:B------:R-:W-:Y:S01]  /*14f0*/  @UP0 UIMAD UR26, UR22, UR13, URZ ;  /* 0x0000000d161a02a4 */ /* 0x000fe2000f8e023f */
[----:B------:R-:W-:Y:S01]  /*1500*/  ISETP.GE.U32.AND P0, PT, R2, R5, PT ;  /* 0x000000050200720c */ /* 0x000fe20003f06070 */
[----:B------:R-:W-:Y:S01]  /*1510*/  ULDC UR27, c[0x0][0x2c4] ;  /* 0x0000b100001b7ab9 */ /* 0x000fe20000000800 */
[----:B------:R-:W-:Y:S01]  /*1520*/  LOP3.LUT R2, R6, UR57, RZ, 0x3c, !PT ;  /* 0x0000003906027c12 */ /* 0x000fe2000f8e3cff */
[----:B------:R-:W-:-:S02]  /*1530*/  UIMAD UR22, UR8, UR20, UR9 ;  /* 0x00000014081672a4 */ /* 0x000fc4000f8e0209 */
[----:B------:R-:W-:Y:S01]  /*1540*/  @UP3 UIMAD UR20, UR48, UR27, URZ ;  /* 0x0000001b301432a4 */ /* 0x000fe2000f8e023f */
[----:B------:R-:W-:Y:S01]  /*1550*/  ISETP.GE.AND P2, PT, R2, RZ, PT ;  /* 0x000000ff0200720c */ /* 0x000fe20003f46270 */
[----:B------:R-:W-:Y:S02]  /*1560*/  @!UP1 UIADD3 UR50, UR43, UR39, URZ ;  /* 0x000000272b329290 */ /* 0x000fe4000fffe03f */
[----:B------:R-:W-:Y:S02]  /*1570*/  UIMAD.WIDE.U32 UR38, UR8, UR17, URZ ;  /* 0x00000011082672a5 */ /* 0x000fe4000f8e003f */
[----:B------:R-:W-:Y:S02]  /*1580*/  @UP3 USEL UR17, UR20, UR6, !UP1 ;  /* 0x0000000614113287 */ /* 0x000fe4000c800000 */
[----:B------:R-:W-:Y:S01]  /*1590*/  @P0 VIADD R0, R0, 0x1 ;  /* 0x0000000100000836 */ /* 0x000fe20000000000 */
[----:B------:R-:W-:Y:S01]  /*15a0*/  UIMAD UR49, UR57, UR61, URZ ;  /* 0x0000003d393172a4 */ /* 0x000fe2000f8e023f */
[----:B------:R-:W-:Y:S01]  /*15b0*/  PLOP3.LUT P0, PT, PT, PT, UP3, 0x80, 0x0 ;  /* 0x000000000000781c */ /* 0x000fe20003f0f038 */
[----:B------:R-:W-:Y:S01]  /*15c0*/  @!UP3 UIMAD UR9, UR48, UR60, UR57 ;  /* 0x0000003c3009b2a4 */ /* 0x000fe2000f8e0239 */
[----:B------:R-:W-:Y:S01]  /*15d0*/  IMAD.MOV.U32 R14, RZ, RZ, R0 ;  /* 0x000000ffff0e7224 */ /* 0x000fe200078e0000 */
[----:B------:R-:W-:Y:S01]  /*15e0*/  @UP3 ULDC UR8, c[0x0][0x2e4] ;  /* 0x0000b90000083ab9 */ /* 0x000fe20000000800 */
[----:B------:R-:W-:-:S02]  /*15f0*/  USEL UR54, UR32, URZ, UP4 ;  /* 0x0000003f20367287 */ /* 0x000fc4000a000000 */
[----:B------:R-:W-:Y:S01]  /*1600*/  @UP3 UIMAD UR20, UR57, UR8, UR17 ;  /* 0x00000008391432a4 */ /* 0x000fe2000f8e0211 */
[----:B------:R-:W-:Y:S01]  /*1610*/  @!P2 IADD3 R14, -R14, RZ, RZ ;  /* 0x000000ff0e0ea210 */ /* 0x000fe20007ffe1ff */
[----:B------:R-:W-:Y:S01]  /*1620*/  USEL UR52, UR47, URZ, UP4 ;  /* 0x0000003f2f347287 */ /* 0x000fe2000a000000 */
[----:B------:R-:W-:Y:S01]  /*1630*/  @!P3 LOP3.LUT R14, RZ, R6, RZ, 0x33, !PT ;  /* 0x00000006ff0eb212 */ /* 0x000fe200078e33ff */
[----:B------:R-:W-:Y:S02]  /*1640*/  USHF.R.S32.HI UR40, URZ, 0x1f, UR30 ;  /* 0x0000001f3f287899 */ /* 0x000fe4000801141e */
[----:B------:R-:W-:Y:S02]  /*1650*/  USHF.R.S32.HI UR53, URZ, 0x1f, UR49 ;  /* 0x0000001f3f357899 */ /* 0x000fe40008011431 */
[----:B------:R-:W-:Y:S02]  /*1660*/  USHF.R.S32.HI UR41, URZ, 0x7, UR34 ;  /* 0x000000073f297899 */ /* 0x000fe40008011422 */
[----:B------:R-:W-:-:S02]  /*1670*/  @UP0 UIADD3 UR37, UR19, UR26, URZ ;  /* 0x0000001a13250290 */ /* 0x000fc4000fffe03f */
[----:B------:R-:W-:Y:S02]  /*1680*/  @!UP3 UIMAD UR20, UR9, UR27, URZ ;  /* 0x0000001b0914b2a4 */ /* 0x000fe4000f8e023f */
[----:B------:R-:W-:Y:S02]  /*1690*/  UIADD3 UR47, UR39, UR22, URZ ;  /* 0x00000016272f7290 */ /* 0x000fe4000fffe03f */
[----:B------:R-:W-:Y:S01]  /*16a0*/  @UP0 UIADD3 UR29, UR29, UR35, URZ ;  /* 0x000000231d1d0290 */ /* 0x000fe2000fffe03f */
[----:B------:R-:W-:Y:S01]  /*16b0*/  @UP0 UMOV UR32, UR18 ;  /* 0x0000001200200c82 */ /* 0x000fe20008000000 */
[----:B------:R-:W-:Y:S10]  /*16c0*/  @P1 BRA `(.L_x_198) ;  /* 0x0000000000301947 */ /* 0x000ff40003800000 */
[----:B------:R-:W-:Y:S01]  /*16d0*/  USHF.R.S32.HI UR8, URZ, 0x1f, UR23 ;  /* 0x0000001f3f087899 */ /* 0x000fe20008011417 */
[----:B------:R-:W-:Y:S01]  /*16e0*/  ULDC.64 UR14, c[0x0][0x248] ;  /* 0x00009200000e7ab9 */ /* 0x000fe20000000a00 */
[----:B------:R-:W-:Y:S02]  /*16f0*/  ULDC.64 UR18, c[0x0][0x230] ;  /* 0x00008c0000127ab9 */ /* 0x000fe40000000a00 */
[----:B------:R-:W-:Y:S02]  /*1700*/  UIMAD UR17, UR8, UR14, URZ ;  /* 0x0000000e081172a4 */ /* 0x000fe4000f8e023f */
[----:B------:R-:W-:Y:S02]  /*1710*/  UIMAD.WIDE.U32 UR8, UR23, UR14, URZ ;  /* 0x0000000e170872a5 */ /* 0x000fe4000f8e003f */
[----:B------:R-:W-:-:S04]  /*1720*/  UIMAD UR17, UR23, UR15, UR17 ;  /* 0x0000000f171172a4 */ /* 0x000fc8000f8e0211 */
[----:B------:R-:W-:Y:S02]  /*1730*/  UIADD3 UR9, UR9, UR17, URZ ;  /* 0x0000001109097290 */ /* 0x000fe4000fffe03f */
[----:B------:R-:W-:Y:S02]  /*1740*/  UIMAD UR17, UR58, UR18, URZ ;  /* 0x000000123a1172a4 */ /* 0x000fe4000f8e023f */
[----:B------:R-:W-:Y:S02]  /*1750*/  UIMAD.WIDE.U32 UR8, UR48, UR18, UR8 ;  /* 0x00000012300872a5 */ /* 0x000fe4000f8e0008 */
[----:B------:R-:W-:-:S04]  /*1760*/  UIMAD UR17, UR48, UR19, UR17 ;  /* 0x00000013301172a4 */ /* 0x000fc8000f8e0211 */
[----:B------:R-:W-:Y:S01]  /*1770*/  UIADD3 UR29, UR9, UR17, URZ ;  /* 0x00000011091d7290 */ /* 0x000fe2000fffe03f */
[----:B------:R-:W-:-:S11]  /*1780*/  UMOV UR28, UR8 ;  /* 0x00000008001c7c82 */ /* 0x000fd60008000000 */
.L_x_198:
[----:B------:R-:W-:Y:S05]  /*1790*/  @P1 BRA `(.L_x_199) ;  /* 0x0000000000301947 */ /* 0x000fea0003800000 */
        /* <DEDUP_REMOVED lines=12> */
.L_x_199:
[----:B------:R-:W-:Y:S01]  /*1860*/  @UP1 UMOV UR8, UR44 ;  /* 0x0000002c00081c82 */ /* 0x000fe20008000000 */
[----:B------:R-:W-:Y:S01]  /*1870*/  @!UP1 UMOV UR8, UR42 ;  /* 0x0000002a00089c82 */ /* 0x000fe20008000000 */
[----:B------:R-:W-:Y:S01]  /*1880*/  SHF.R.S32.HI R15, RZ, 0x1f, R14 ;  /* 0x0000001fff0f7819 */ /* 0x000fe2000001140e */
[----:B------:R-:W-:Y:S06]  /*1890*/  @!P0 BRA `(.L_x_200) ;  /* 0x00000000001c8947 */ /* 0x000fec0003800000 */
[----:B------:R-:W-:Y:S01]  /*18a0*/  @!UP1 UIMAD UR6, UR48, UR59, URZ ;  /* 0x0000003b300692a4 */ /* 0x000fe2000f8e023f */
[----:B------:R-:W-:Y:S01]  /*18b0*/  ULDC UR17, c[0x0][0x2c0] ;  /* 0x0000b00000117ab9 */ /* 0x000fe20000000800 */
[----:B------:R-:W-:Y:S02]  /*18c0*/  ULDC UR9, c[0x0][0x2e4] ;  /* 0x0000b90000097ab9 */ /* 0x000fe40000000800 */
[----:B------:R-:W-:Y:S02]  /*18d0*/  ULEA UR6, UR48, UR6, 0x7 ;  /* 0x0000000630067291 */ /* 0x000fe4000f8e383f */
[----:B------:R-:W-:-:S04]  /*18e0*/  ULEA UR9, UR17, UR9, 0x7 ;  /* 0x0000000911097291 */ /* 0x000fc8000f8e383f */
[----:B------:R-:W-:Y:S01]  /*18f0*/  UIMAD UR6, UR9, UR57, UR6 ;  /* 0x00000039090672a4 */ /* 0x000fe2000f8e0206 */
[----:B------:R-:W-:Y:S11]  /*1900*/  BRA `(.L_x_201) ;  /* 0x0000000000087947 */ /* 0x000ff60003800000 */
.L_x_200:
[----:B------:R-:W-:-:S04]  /*1910*/  UIMAD UR6, UR48, UR60, UR57 ;  /* 0x0000003c300672a4 */ /* 0x000fc8000f8e0239 */
[----:B------:R-:W-:-:S12]  /*1920*/  UIMAD UR6, UR6, UR59, URZ ;  /* 0x0000003b060672a4 */ /* 0x000fd8000f8e023f */
.L_x_201:
[----:B------:R-:W1:Y:S01]  /*1930*/  S2R R10, SR_TID.X ;  /* 0x00000000000a7919 */ /* 0x000e620000002100 */
[----:B------:R-:W2:Y:S01]  /*1940*/  LDC.64 R4, c[0x0][0x420] ;  /* 0x00010800ff047b82 */ /* 0x000ea20000000a00 */
[----:B------:R-:W-:Y:S01]  /*1950*/  USHF.R.S32.HI UR59, URZ, 0x1f, UR57 ;  /* 0x0000001f3f3b7899 */ /* 0x000fe20008011439 */
[--C-:B------:R-:W-:Y:S01]  /*1960*/  SHF.R.S32.HI R27, RZ, 0x1f, R187.reuse ;  /* 0x0000001fff1b7819 */ /* 0x100fe200000114bb */
[----:B------:R-:W-:Y:S01]  /*1970*/  ULDC.64 UR18, c[0x0][0x428] ;  /* 0x00010a0000127ab9 */ /* 0x000fe20000000a00 */
[----:B------:R-:W-:Y:S01]  /*1980*/  IADD3 R2, P0, R187, UR8, RZ ;  /* 0x00000008bb027c10 */ /* 0x000fe2000ff1e0ff */
[----:B------:R-:W-:Y:S01]  /*1990*/  UIADD3 UR39, UR7, UR6, URZ ;  /* 0x0000000607277290 */ /* 0x000fe2000fffe03f */
[----:B------:R-:W-:Y:S01]  /*19a0*/  IMAD.U32 R7, RZ, RZ, UR18 ;  /* 0x00000012ff077e24 */ /* 0x000fe2000f8e00ff */
[----:B------:R-:W-:Y:S01]  /*19b0*/  UIMAD UR6, UR59, UR18, URZ ;  /* 0x000000123b0672a4 */ /* 0x000fe2000f8e023f */
[----:B------:R-:W-:Y:S01]  /*19c0*/  IADD3.X R3, R27, UR50, RZ, P0, !PT ;  /* 0x000000321b037c10 */ /* 0x000fe200087fe4ff */
[----:B------:R-:W-:Y:S01]  /*19d0*/  UIADD3 UR17, UR7, UR20, URZ ;  /* 0x0000001407117290 */ /* 0x000fe2000fffe03f */
[----:B------:R-:W-:Y:S01]  /*19e0*/  IMAD.MOV.U32 R26, RZ, RZ, R187 ;  /* 0x000000ffff1a7224 */ /* 0x000fe200078e00bb */
[----:B------:R-:W-:Y:S01]  /*19f0*/  UIMAD UR20, UR57, UR19, UR6 ;  /* 0x00000013391472a4 */ /* 0x000fe2000f8e0206 */
[----:B------:R-:W-:Y:S01]  /*1a00*/  BSSY B1, `(.L_x_197) ;  /* 0x0000985000017945 */ /* 0x000fe20003800000 */
[----:B------:R-:W-:-:S02]  /*1a10*/  UIADD3 UR6, -UR16, UR31, UR30 ;  /* 0x0000001f10067290 */ /* 0x000fc4000fffe11e */
[----:B------:R-:W-:Y:S01]  /*1a20*/  UIMAD UR9, UR61, UR60, URZ ;  /* 0x0000003c3d0972a4 */ /* 0x000fe2000f8e023f */
[----:B------:R-:W-:Y:S01]  /*1a30*/  ULDC UR22, c[0x0][0x398] ;  /* 0x0000e60000167ab9 */ /* 0x000fe20000000800 */
[----:B------:R-:W-:Y:S01]  /*1a40*/  ULDC.64 UR34, c[0x0][0x2b0] ;  /* 0x0000ac0000227ab9 */ /* 0x000fe20000000a00 */
[----:B------:R-:W-:Y:S02]  /*1a50*/  UIADD3 UR6, UR6, -UR22, URZ ;  /* 0x8000001606067290 */ /* 0x000fe4000fffe03f */
[----:B------:R-:W-:Y:S01]  /*1a60*/  USHF.L.U32 UR8, UR9, 0x7, URZ ;  /* 0x0000000709087899 */ /* 0x000fe2000800063f */
[----:B------:R-:W-:Y:S01]  /*1a70*/  ULDC.64 UR26, c[0x0][0x258] ;  /* 0x00009600001a7ab9 */ /* 0x000fe20000000a00 */
[C---:B--2---:R-:W-:Y:S01]  /*1a80*/  IMAD R6, R4.reuse, UR33, RZ ;  /* 0x0000002104067c24 */ /* 0x044fe2000f8e02ff */
[----:B------:R-:W-:Y:S01]  /*1a90*/  UIMAD.WIDE UR18, UR17, 0x4, UR34 ;  /* 0x00000004111278a5 */ /* 0x000fe2000f8e0222 */
[----:B------:R-:W-:Y:S01]  /*1aa0*/  IMAD.WIDE.U32 R2, R4, UR7, R2 ;  /* 0x0000000704027c25 */ /* 0x000fe2000f8e0002 */
[----:B------:R-:W-:-:S02]  /*1ab0*/  USHF.R.S32.HI UR22, URZ, 0x1f, UR6 ;  /* 0x0000001f3f167899 */ /* 0x000fc40008011406 */
[----:B------:R-:W-:Y:S01]  /*1ac0*/  UIADD3 UR17, UP2, UP1, UR38, UR8, UR49 ;  /* 0x0000000826117290 */ /* 0x000fe2000f95e031 */
[----:B------:R-:W-:Y:S01]  /*1ad0*/  IMAD R6, R5, UR7, R6 ;  /* 0x0000000705067c24 */ /* 0x000fe2000f8e0206 */
[----:B-1----:R-:W-:Y:S01]  /*1ae0*/  SHF.R.S32.HI R9, RZ, 0x1f, R10 ;  /* 0x0000001fff097819 */ /* 0x002fe2000001140a */
[----:B------:R-:W-:Y:S02]  /*1af0*/  USHF.R.S32.HI UR8, URZ, 0x1f, UR8 ;  /* 0x0000001f3f087899 */ /* 0x000fe40008011408 */
[----:B------:R-:W-:Y:S01]  /*1b00*/  IMAD.IADD R3, R3, 0x1, R6 ;  /* 0x0000000103037824 */ /* 0x000fe200078e0206 */
[CC--:B------:R-:W-:Y:S01]  /*1b10*/  LEA.HI R0, R9.reuse, R10.reuse, RZ, 0x3 ;  /* 0x0000000a09007211 */ /* 0x0c0fe200078f18ff */
[----:B------:R-:W-:Y:S01]  /*1b20*/  ULEA.HI UR22, UR22, UR6, URZ, 0x7 ;  /* 0x0000000616167291 */ /* 0x000fe2000f8f383f */
[----:B------:R-:W-:Y:S01]  /*1b30*/  LEA.HI R9, R9, R10, RZ, 0x5 ;  /* 0x0000000a09097211 */ /* 0x000fe200078f28ff */
[----:B------:R-:W-:Y:S01]  /*1b40*/  IMAD.WIDE.U32 R2, R7, UR57, R2 ;  /* 0x0000003907027c25 */ /* 0x000fe2000f8e0002 */
[----:B------:R-:W-:Y:S01]  /*1b50*/  SHF.R.S32.HI R0, RZ, 0x3, R0 ;  /* 0x00000003ff007819 */ /* 0x000fe20000011400 */
[----:B------:R-:W-:Y:S01]  /*1b60*/  UIADD3.X UR6, UR47, UR8, UR53, UP2, UP1 ;  /* 0x000000082f067290 */ /* 0x000fe200097e2435 */
[----:B------:R-:W-:Y:S01]  /*1b70*/  LOP3.LUT R11, R9, 0xffffffe0, RZ, 0xc0, !PT ;  /* 0xffffffe0090b7812 */ /* 0x000fe200078ec0ff */
[----:B------:R-:W-:Y:S01]  /*1b80*/  USHF.R.S32.HI UR22, URZ, 0x7, UR22 ;  /* 0x000000073f167899 */ /* 0x000fe20008011416 */
[----:B------:R-:W-:Y:S01]  /*1b90*/  SHF.R.S32.HI R23, RZ, 0x1f, R0 ;  /* 0x0000001fff177819 */ /* 0x000fe20000011400 */
[----:B------:R-:W-:Y:S01]  /*1ba0*/  ULDC.64 UR34, c[0x0][0x400] ;  /* 0x0001000000227ab9 */ /* 0x000fe20000000a00 */
[----:B------:R-:W-:Y:S01]  /*1bb0*/  IADD3 R8, P0, R0, UR7, RZ ;  /* 0x0000000700087c10 */ /* 0x000fe2000ff1e0ff */
[----:B------:R-:W-:Y:S01]  /*1bc0*/  UIMAD UR7, UR59, UR26, URZ ;  /* 0x0000001a3b0772a4 */ /* 0x000fe2000f8e023f */
[----:B------:R-:W-:Y:S01]  /*1bd0*/  IMAD.IADD R11, R10, 0x1, -R11 ;  /* 0x000000010a0b7824 */ /* 0x000fe200078e0a0b */
[----:B------:R-:W-:Y:S01]  /*1be0*/  SHF.R.S32.HI R9, RZ, 0x5, R9 ;  /* 0x00000005ff097819 */ /* 0x000fe20000011409 */
[----:B------:R-:W-:Y:S01]  /*1bf0*/  VIADD R3, R3, UR20 ;  /* 0x0000001403037c36 */ /* 0x000fe20008000000 */
[----:B------:R-:W-:Y:S01]  /*1c00*/  IADD3.X R6, R23, UR33, RZ, P0, !PT ;  /* 0x0000002117067c10 */ /* 0x000fe200087fe4ff */
[----:B------:R-:W-:-:S02]  /*1c10*/  UIMAD UR27, UR57, UR27, UR7 ;  /* 0x0000001b391b72a4 */ /* 0x000fc4000f8e0207 */
[----:B------:R-:W-:Y:S02]  /*1c20*/  UIADD3 UR7, UP2, UP1, UR54, UR17, UR55 ;  /* 0x0000001136077290 */ /* 0x000fe4000f95e037 */
[----:B------:R-:W-:Y:S01]  /*1c30*/  IMAD R10, R6, UR24, RZ ;  /* 0x00000018060a7c24 */ /* 0x000fe2000f8e02ff */
[----:B------:R-:W-:Y:S01]  /*1c40*/  ULDC.64 UR60, c[0x0][0x478] ;  /* 0x00011e00003c7ab9 */ /* 0x000fe20000000a00 */
[C---:B------:R-:W-:Y:S01]  /*1c50*/  IMAD.WIDE.U32 R6, R8.reuse, UR24, R26 ;  /* 0x0000001808067c25 */ /* 0x040fe2000f8e001a */
[----:B------:R-:W-:Y:S02]  /*1c60*/  UIADD3.X UR6, UR52, UR6, UR46, UP2, UP1 ;  /* 0x0000000634067290 */ /* 0x000fe400097e242e */
[----:B------:R-:W-:Y:S01]  /*1c70*/  UISETP.LT.AND UP1, UPT, URZ, UR22, UPT ;  /* 0x000000163f00728c */ /* 0x000fe2000bf21270 */
[----:B------:R-:W-:Y:S01]  /*1c80*/  IMAD R10, R8, UR25, R10 ;  /* 0x00000019080a7c24 */ /* 0x000fe2000f8e020a */
[----:B------:R-:W-:Y:S01]  /*1c90*/  IADD3 R8, P0, R6, UR56, RZ ;  /* 0x0000003806087c10 */ /* 0x000fe2000ff1e0ff */
[----:B------:R-:W-:Y:S01]  /*1ca0*/  IMAD R6, R9, UR9, R11 ;  /* 0x0000000909067c24 */ /* 0x000fe2000f8e020b */
[----:B------:R-:W-:Y:S01]  /*1cb0*/  USEL UR22, URZ, UR22, !UP1 ;  /* 0x000000163f167287 */ /* 0x000fe2000c800000 */
[----:B------:R-:W-:Y:S01]  /*1cc0*/  IMAD.U32 R11, RZ, RZ, UR26 ;  /* 0x0000001aff0b7e24 */ /* 0x000fe2000f8e00ff */
[----:B------:R-:W-:Y:S01]  /*1cd0*/  IADD3.X R9, R7, UR51, R10, P0, !PT ;  /* 0x0000003307097c10 */ /* 0x000fe200087fe40a */
[----:B------:R-:W-:Y:S01]  /*1ce0*/  IMAD R7, R23, R4, RZ ;  /* 0x0000000417077224 */ /* 0x000fe200078e02ff */
[----:B------:R-:W-:Y:S01]  /*1cf0*/  IADD3 R10, P0, R6, UR7, RZ ;  /* 0x00000007060a7c10 */ /* 0x000fe2000ff1e0ff */
[----:B------:R-:W-:-:S02]  /*1d00*/  UISETP.GT.AND UP1, UPT, UR41, UR22, UPT ;  /* 0x000000162900728c */ /* 0x000fc4000bf24270 */
[----:B------:R-:W-:Y:S01]  /*1d10*/  IMAD R13, R0, R5, R7 ;  /* 0x00000005000d7224 */ /* 0x000fe200078e0207 */
[----:B------:R-:W-:Y:S01]  /*1d20*/  LEA.HI.X.SX32 R12, R6, UR6, 0x1, P0 ;  /* 0x00000006060c7c11 */ /* 0x000fe200080f0eff */
[----:B------:R-:W-:Y:S01]  /*1d30*/  IMAD.WIDE.U32 R6, R0, R4, R2 ;  /* 0x0000000400067225 */ /* 0x000fe200078e0002 */
[C---:B------:R-:W-:Y:S01]  /*1d40*/  LEA R188, P0, R10.reuse, UR34, 0x2 ;  /* 0x000000220abc7c11 */ /* 0x040fe2000f8010ff */
[----:B------:R-:W-:Y:S02]  /*1d50*/  UIMAD.WIDE UR6, UR39, 0x4, UR60 ;  /* 0x00000004270678a5 */ /* 0x000fe4000f8e023c */
[----:B------:R-:W-:Y:S01]  /*1d60*/  IMAD.WIDE.U32 R2, R11, UR57, R8 ;  /* 0x000000390b027c25 */ /* 0x000fe2000f8e0008 */
[----:B------:R-:W-:Y:S01]  /*1d70*/  LEA.HI.X R189, R10, UR35, R12, 0x2, P0 ;  /* 0x000000230abd7c11 */ /* 0x000fe200080f140c */
[----:B------:R-:W-:Y:S01]  /*1d80*/  ULDC.64 UR44, c[0x0][0x210] ;  /* 0x00008400002c7ab9 */ /* 0x000fe20000000a00 */
[----:B------:R-:W-:Y:S01]  /*1d90*/  PLOP3.LUT P0, PT, PT, PT, UP1, 0x80, 0x0 ;  /* 0x000000000000781c */ /* 0x000fe20003f0f018 */
[----:B------:R-:W-:Y:S01]  /*1da0*/  ULDC.64 UR42, c[0x0][0x3e0] ;  /* 0x0000f800002a7ab9 */ /* 0x000fe20000000a00 */
[----:B------:R-:W-:Y:S01]  /*1db0*/  IMAD.IADD R7, R7, 0x1, R13 ;  /* 0x0000000107077824 */ /* 0x000fe200078e020d */
[----:B------:R-:W-:Y:S01]  /*1dc0*/  LEA R222, P3, R2, UR44, 0x1 ;  /* 0x0000002c02de7c11 */ /* 0x000fe2000f8608ff */
[----:B------:R-:W-:Y:S01]  /*1dd0*/  VIADD R3, R3, UR27 ;  /* 0x0000001b03037c36 */ /* 0x000fe20008000000 */
[----:B------:R-:W-:Y:S01]  /*1de0*/  LEA R225, P2, R6, UR42, 0x1 ;  /* 0x0000002a06e17c11 */ /* 0x000fe2000f8408ff */
[----:B------:R-:W-:Y:S01]  /*1df0*/  UMOV UR17, UR19 ;  /* 0x0000001300117c82 */ /* 0x000fe20008000000 */
[----:B------:R-:W-:-:S02]  /*1e00*/  UIADD3 UR9, UR41, -0x1, URZ ;  /* 0xffffffff29097890 */ /* 0x000fc4000fffe03f */
[----:B------:R-:W-:Y:S01]  /*1e10*/  LEA.HI.X R223, R2, UR45, R3, 0x1, P3 ;  /* 0x0000002d02df7c11 */ /* 0x000fe200098f0c03 */
[----:B------:R-:W-:Y:S01]  /*1e20*/  UMOV UR20, UR6 ;  /* 0x0000000600147c82 */ /* 0x000fe20008000000 */
[----:B------:R-:W-:Y:S01]  /*1e30*/  LEA.HI.X R224, R6, UR43, R7, 0x1, P2 ;  /* 0x0000002b06e07c11 */ /* 0x000fe200090f0c07 */
[----:B------:R-:W-:Y:S01]  /*1e40*/  UMOV UR19, UR7 ;  /* 0x0000000700137c82 */ /* 0x000fe20008000000 */
[----:B------:R-:W-:Y:S06]  /*1e50*/  @P0 BRA `(.L_x_202) ;  /* 0x0000000800fc0947 */ /* 0x000fec0003800000 */
[----:B------:R-:W-:Y:S01]  /*1e60*/  @UP0 UIADD3 UR12, UR23, UR36, URZ ;  /* 0x00000024170c0290 */ /* 0x000fe2000fffe03f */
[----:B------:R-:W-:-:S03]  /*1e70*/  @UP0 ULDC.64 UR8, c[0x0][0x450] ;  /* 0x0001140000080ab9 */ /* 0x000fc60000000a00 */
[----:B------:R-:W-:Y:S02]  /*1e80*/  @UP0 UIMAD.WIDE.U32 UR6, UR12, UR8, URZ ;  /* 0x000000080c0602a5 */ /* 0x000fe4000f8e003f */
[----:B------:R-:W-:-:S04]  /*1e90*/  @UP0 UIMAD UR12, UR12, UR9, URZ ;  /* 0x000000090c0c02a4 */ /* 0x000fc8000f8e023f */
[----:B------:R-:W-:Y:S01]  /*1ea0*/  @UP0 UIADD3 UR19, UR7, UR12, URZ ;  /* 0x0000000c07130290 */ /* 0x000fe2000fffe03f */
[----:B------:R-:W-:Y:S01]  /*1eb0*/  @UP0 UMOV UR18, UR6 ;  /* 0x0000000600120c82 */ /* 0x000fe20008000000 */
[----:B------:R-:W-:Y:S10]  /*1ec0*/  @P1 BRA `(.L_x_203) ;  /* 0x0000000000301947 */ /* 0x000ff40003800000 */
[----:B------:R-:W-:Y:S01]  /*1ed0*/  USHF.R.S32.HI UR6, URZ, 0x1f, UR23 ;  /* 0x0000001f3f067899 */ /* 0x000fe20008011417 */
[----:B------:R-:W-:-:S03]  /*1ee0*/  ULDC.64 UR8, c[0x0][0x450] ;  /* 0x0001140000087ab9 */ /* 0x000fc60000000a00 */
[----:B------:R-:W-:Y:S02]  /*1ef0*/  UIMAD UR12, UR6, UR8, URZ ;  /* 0x00000008060c72a4 */ /* 0x000fe4000f8e023f */
[----:B------:R-:W-:Y:S02]  /*1f00*/  UIMAD.WIDE.U32 UR6, UR23, UR8, URZ ;  /* 0x00000008170672a5 */ /* 0x000fe4000f8e003f */
[----:B------:R-:W-:-:S03]  /*1f10*/  UIMAD UR14, UR23, UR9, UR12 ;  /* 0x00000009170e72a4 */ /* 0x000fc6000f8e020c */
[----:B------:R-:W-:Y:S01]  /*1f20*/  ULDC.64 UR12, c[0x0][0x438] ;  /* 0x00010e00000c7ab9 */ /* 0x000fe20000000a00 */
[----:B------:R-:W-:Y:S02]  /*1f30*/  UIADD3 UR7, UR7, UR14, URZ ;  /* 0x0000000e07077290 */ /* 0x000fe4000fffe03f */
[----:B------:R-:W-:Y:S02]  /*1f40*/  UIMAD UR14, UR58, UR12, URZ ;  /* 0x0000000c3a0e72a4 */ /* 0x000fe4000f8e023f */
[----:B------:R-:W-:Y:S02]  /*1f50*/  UIMAD.WIDE.U32 UR6, UR48, UR12, UR6 ;  /* 0x0000000c300672a5 */ /* 0x000fe4000f8e0006 */
[----:B------:R-:W-:-:S04]  /*1f60*/  UIMAD UR13, UR48, UR13, UR14 ;  /* 0x0000000d300d72a4 */ /* 0x000fc8000f8e020e */
[----:B------:R-:W-:Y:S01]  /*1f70*/  UIADD3 UR19, UR7, UR13, URZ ;  /* 0x0000000d07137290 */ /* 0x000fe2000fffe03f */
[----:B------:R-:W-:-:S11]  /*1f80*/  UMOV UR18, UR6 ;  /* 0x0000000600127c82 */ /* 0x000fd60008000000 */
.L_x_203:
[----:B------:R-:W-:Y:S01]  /*1f90*/  @UP0 UIADD3 UR14, UR23, UR36, URZ ;  /* 0x00000024170e0290 */ /* 0x000fe2000fffe03f */
[----:B------:R-:W-:Y:S01]  /*1fa0*/  @UP0 ULDC.64 UR6, c[0x0][0x458] ;  /* 0x0001160000060ab9 */ /* 0x000fe20000000a00 */
[----:B------:R-:W-:Y:S02]  /*1fb0*/  UIMAD UR16, UR21, -0x80, UR16 ;  /* 0xffffff80151078a4 */ /* 0x000fe4000f8e0210 */
        /* <DEDUP_REMOVED lines=15> */
[----:B------:R-:W-:-:S03]  /*20b0*/  UIADD3 UR17, UR13, UR15, URZ ;  /* 0x0000000f0d117290 */ /* 0x000fc6000fffe03f */
[----:B------:R-:W-:-:S09]  /*20c0*/  UMOV UR15, UR12 ;  /* 0x0000000c000f7c82 */ /* 0x000fd20008000000 */
.L_x_204:
[----:B------:R-:W-:Y:S01]  /*20d0*/  UIMAD UR12, UR40, UR8, URZ ;  /* 0x00000008280c72a4 */ /* 0x000fe2000f8e023f */
[----:B------:R-:W-:Y:S01]  /*20e0*/  IMAD.U32 R2, RZ, RZ, UR8 ;  /* 0x00000008ff027e24 */ /* 0x000fe2000f8e00ff */
[----:B------:R-:W-:Y:S01]  /*20f0*/  ULDC UR13, c[0x0][0x2d0] ;  /* 0x0000b400000d7ab9 */ /* 0x000fe20000000800 */
[C---:B------:R-:W-:Y:S01]  /*2100*/  VIADD R4, R0.reuse, 0x20 ;  /* 0x0000002000047836 */ /* 0x040fe20000000000 */
[----:B------:R-:W-:Y:S01]  /*2110*/  UIMAD UR12, UR30, UR9, UR12 ;  /* 0x000000091e0c72a4 */ /* 0x000fe2000f8e020c */
[----:B------:R-:W-:Y:S01]  /*2120*/  VIADD R5, R0, 0x40 ;  /* 0x0000004000057836 */ /* 0x000fe20000000000 */
[----:B------:R-:W-:Y:S01]  /*2130*/  ISETP.GE.AND P3, PT, R187, UR13, PT ;  /* 0x0000000dbb007c0c */ /* 0x000fe2000bf66270 */
[----:B------:R-:W-:Y:S01]  /*2140*/  IMAD.WIDE.U32 R2, R2, UR30, R26 ;  /* 0x0000001e02027c25 */ /* 0x000fe2000f8e001a */
[----:B------:R-:W-:Y:S01]  /*2150*/  USHF.R.S32.HI UR14, URZ, 0x1f, UR57 ;  /* 0x0000001f3f0e7899 */ /* 0x000fe20008011439 */
[----:B------:R-:W-:Y:S01]  /*2160*/  BSSY B0, `(.L_x_205) ;  /* 0x000001a000007945 */ /* 0x000fe20003800000 */
[----:B------:R-:W-:-:S02]  /*2170*/  ISETP.GE.OR P2, PT, R4, UR16, P3 ;  /* 0x0000001004007c0c */ /* 0x000fc40009f46670 */
[----:B------:R-:W-:Y:S01]  /*2180*/  ISETP.GE.OR P1, PT, R5, UR16, P3 ;  /* 0x0000001005007c0c */ /* 0x000fe20009f26670 */
[----:B------:R-:W-:Y:S01]  /*2190*/  VIADD R5, R0, 0x60 ;  /* 0x0000006000057836 */ /* 0x000fe20000000000 */
[----:B------:R-:W-:Y:S01]  /*21a0*/  MOV R4, UR12 ;  /* 0x0000000c00047c02 */ /* 0x000fe20008000f00 */
[----:B------:R-:W-:Y:S01]  /*21b0*/  ULDC.64 UR12, c[0x0][0x468] ;  /* 0x00011a00000c7ab9 */ /* 0x000fe20000000a00 */
[----:B------:R-:W-:Y:S01]  /*21c0*/  IADD3 R2, P0, R2, UR18, RZ ;  /* 0x0000001202027c10 */ /* 0x000fe2000ff1e0ff */
[----:B------:R-:W-:-:S03]  /*21d0*/  UIMAD UR14, UR14, UR12, URZ ;  /* 0x0000000c0e0e72a4 */ /* 0x000fc6000f8e023f */
[----:B------:R-:W-:Y:S01]  /*21e0*/  IADD3.X R3, R3, UR19, R4, P0, !PT ;  /* 0x0000001303037c10 */ /* 0x000fe200087fe404 */
[----:B------:R-:W-:Y:S01]  /*21f0*/  IMAD.U32 R4, RZ, RZ, UR12 ;  /* 0x0000000cff047e24 */ /* 0x000fe2000f8e00ff */
[----:B------:R-:W-:Y:S01]  /*2200*/  ISETP.GE.OR P0, PT, R5, UR16, P3 ;  /* 0x0000001005007c0c */ /* 0x000fe20009f06670 */
[----:B------:R-:W-:Y:S01]  /*2210*/  UIMAD UR13, UR57, UR13, UR14 ;  /* 0x0000000d390d72a4 */ /* 0x000fe2000f8e020e */
[----:B------:R-:W-:Y:S01]  /*2220*/  ISETP.GE.OR P3, PT, R0, UR16, P3 ;  /* 0x0000001000007c0c */ /* 0x000fe20009f66670 */
[----:B------:R-:W-:-:S05]  /*2230*/  IMAD.WIDE.U32 R2, R4, UR57, R2 ;  /* 0x0000003904027c25 */ /* 0x000fca000f8e0002 */
[----:B------:R-:W-:-:S07]  /*2240*/  IADD3 R8, R3, UR13, RZ ;  /* 0x0000000d03087c10 */ /* 0x000fce000fffe0ff */
[----:B------:R-:W-:Y:S05]  /*2250*/  @P3 BRA `(.L_x_206) ;  /* 0x0000000000283947 */ /* 0x000fea0003800000 */
[----:B------:R-:W-:Y:S01]  /*2260*/  MOV R4, R2 ;  /* 0x0000000200047202 */ /* 0x000fe20000000f00 */
[----:B------:R-:W-:Y:S01]  /*2270*/  IMAD R6, R23, UR8, RZ ;  /* 0x0000000817067c24 */ /* 0x000fe2000f8e02ff */
[----:B------:R-:W-:Y:S01]  /*2280*/  MOV R5, R8 ;  /* 0x0000000800057202 */ /* 0x000fe20000000f00 */
[----:B------:R-:W-:Y:S02]  /*2290*/  ULDC.64 UR12, c[0x0][0x3f0] ;  /* 0x0000fc00000c7ab9 */ /* 0x000fe40000000a00 */
[C---:B------:R-:W-:Y:S02]  /*22a0*/  IMAD R6, R0.reuse, UR9, R6 ;  /* 0x0000000900067c24 */ /* 0x040fe4000f8e0206 */
[----:B------:R-:W-:-:S05]  /*22b0*/  IMAD.WIDE.U32 R4, R0, UR8, R4 ;  /* 0x0000000800047c25 */ /* 0x000fca000f8e0004 */
[----:B------:R-:W-:Y:S02]  /*22c0*/  IADD3 R5, R5, R6, RZ ;  /* 0x0000000605057210 */ /* 0x000fe40007ffe0ff */
[----:B------:R-:W-:-:S04]  /*22d0*/  LEA R6, P4, R4, UR12, 0x1 ;  /* 0x0000000c04067c11 */ /* 0x000fc8000f8808ff */
[----:B------:R-:W-:-:S05]  /*22e0*/  LEA.HI.X R7, R4, UR13, R5, 0x1, P4 ;  /* 0x0000000d04077c11 */ /* 0x000fca000a0f0c05 */
[----:B------:R1:W-:Y:S04]  /*22f0*/  STG.E.128 desc[UR10][R6.64], RZ ;  /* 0x000000ff06007986 */ /* 0x0003e8000c101d0a */
.L_x_206:
[----:B------:R-:W-:Y:S05]  /*2300*/  BSYNC B0 ;  /* 0x0000000000007941 */ /* 0x000fea0003800000 */
.L_x_205:
[----:B------:R-:W-:Y:S04]  /*2310*/  BSSY B0, `(.L_x_207) ;  /* 0x000000e000007945 */ /* 0x000fe80003800000 */
[----:B------:R-:W-:Y:S05]  /*2320*/  @P2 BRA `(.L_x_208) ;  /* 0x0000000000302947 */ /* 0x000fea0003800000 */
[----:B-1----:R-:W-:Y:S01]  /*2330*/  IADD3 R6, P4, R0, 0x20, RZ ;  /* 0x0000002000067810 */ /* 0x002fe20007f9e0ff */
[----:B------:R-:W-:Y:S01]  /*2340*/  ULDC.64 UR12, c[0x0][0x3f0] ;  /* 0x0000fc00000c7ab9 */ /* 0x000fe20000000a00 */
[----:B------:R-:W-:-:S03]  /*2350*/  MOV R5, R8 ;  /* 0x0000000800057202 */ /* 0x000fc60000000f00 */
[----:B------:R-:W-:-:S04]  /*2360*/  IMAD.X R4, RZ, RZ, R23, P4 ;  /* 0x000000ffff047224 */ /* 0x000fc800020e0617 */
[----:B------:R-:W-:Y:S02]  /*2370*/  IMAD R7, R4, UR8, RZ ;  /* 0x0000000804077c24 */ /* 0x000fe4000f8e02ff */
[----:B------:R-:W-:Y:S02]  /*2380*/  IMAD.MOV.U32 R4, RZ, RZ, R2 ;  /* 0x000000ffff047224 */ /* 0x000fe400078e0002 */
[C---:B------:R-:W-:Y:S02]  /*2390*/  IMAD R7, R6.reuse, UR9, R7 ;  /* 0x0000000906077c24 */ /* 0x040fe4000f8e0207 */
[----:B------:R-:W-:-:S03]  /*23a0*/  IMAD.WIDE.U32 R4, R6, UR8, R4 ;  /* 0x0000000806047c25 */ /* 0x000fc6000f8e0004 */
[----:B------:R-:W-:Y:S02]  /*23b0*/  LEA R6, P4, R4, UR12, 0x1 ;  /* 0x0000000c04067c11 */ /* 0x000fe4000f8808ff */
[----:B------:R-:W-:-:S04]  /*23c0*/  IADD3 R7, R5, R7, RZ ;  /* 0x0000000705077210 */ /* 0x000fc80007ffe0ff */
[----:B------:R-:W-:-:S05]  /*23d0*/  LEA.HI.X R7, R4, UR13, R7, 0x1, P4 ;  /* 0x0000000d04077c11 */ /* 0x000fca000a0f0c07 */
[----:B------:R2:W-:Y:S02]  /*23e0*/  STG.E.128 desc[UR10][R6.64], RZ ;  /* 0x000000ff06007986 */ /* 0x0005e4000c101d0a */
.L_x_208:
[----:B------:R-:W-:Y:S05]  /*23f0*/  BSYNC B0 ;  /* 0x0000000000007941 */ /* 0x000fea0003800000 */
.L_x_207:
[----:B------:R-:W-:Y:S04]  /*2400*/  BSSY B0, `(.L_x_209) ;  /* 0x000000e000007945 */ /* 0x000fe80003800000 */
[----:B------:R-:W-:Y:S05]  /*2410*/  @P1 BRA `(.L_x_210) ;  /* 0x0000000000301947 */ /* 0x000fea0003800000 */
[----:B-12---:R-:W-:Y:S01]  /*2420*/  IADD3 R6, P4, R0, 0x40, RZ ;  /* 0x0000004000067810 */ /* 0x006fe20007f9e0ff */
        /* <DEDUP_REMOVED lines=11> */
.L_x_210:
[----:B------:R-:W-:Y:S05]  /*24e0*/  BSYNC B0 ;  /* 0x0000000000007941 */ /* 0x000fea0003800000 */
.L_x_209:
[----:B------:R-:W-:Y:S04]  /*24f0*/  BSSY B0, `(.L_x_211) ;  /* 0x000000e000007945 */ /* 0x000fe80003800000 */
[----:B------:R-:W-:Y:S05]  /*2500*/  @P0 BRA `(.L_x_212) ;  /* 0x0000000000300947 */ /* 0x000fea0003800000 */
[----:B------:R-:W-:Y:S01]  /*2510*/  IADD3 R3, P4, R0, 0x60, RZ ;  /* 0x0000006000037810 */ /* 0x000fe20007f9e0ff */
[----:B------:R-:W-:Y:S01]  /*2520*/  ULDC.64 UR12, c[0x0][0x3f0] ;  /* 0x0000fc00000c7ab9 */ /* 0x000fe20000000a00 */
[----:B------:R-:W-:-:S03]  /*2530*/  MOV R5, R8 ;  /* 0x0000000800057202 */ /* 0x000fc60000000f00 */
[----:B------:R-:W-:-:S04]  /*2540*/  IMAD.X R4, RZ, RZ, R23, P4 ;  /* 0x000000ffff047224 */ /* 0x000fc800020e0617 */
[----:B-123--:R-:W-:Y:S02]  /*2550*/  IMAD R6, R4, UR8, RZ ;  /* 0x0000000804067c24 */ /* 0x00efe4000f8e02ff */
[----:B------:R-:W-:-:S04]  /*2560*/  IMAD.MOV.U32 R4, RZ, RZ, R2 ;  /* 0x000000ffff047224 */ /* 0x000fc800078e0002 */
[----:B------:R-:W-:-:S04]  /*2570*/  IMAD.WIDE.U32 R4, R3, UR8, R4 ;  /* 0x0000000803047c25 */ /* 0x000fc8000f8e0004 */
[----:B------:R-:W-:Y:S01]  /*2580*/  IMAD R3, R3, UR9, R6 ;  /* 0x0000000903037c24 */ /* 0x000fe2000f8e0206 */
[----:B------:R-:W-:-:S04]  /*2590*/  LEA R2, P4, R4, UR12, 0x1 ;  /* 0x0000000c04027c11 */ /* 0x000fc8000f8808ff */
[----:B------:R-:W-:-:S04]  /*25a0*/  IADD3 R3, R5, R3, RZ ;  /* 0x0000000305037210 */ /* 0x000fc80007ffe0ff */
[----:B------:R-:W-:-:S05]  /*25b0*/  LEA.HI.X R3, R4, UR13, R3, 0x1, P4 ;  /* 0x0000000d04037c11 */ /* 0x000fca000a0f0c03 */
[----:B------:R4:W-:Y:S02]  /*25c0*/  STG.E.128 desc[UR10][R2.64], RZ ;  /* 0x000000ff02007986 */ /* 0x0009e4000c101d0a */
.L_x_212:
[----:B------:R-:W-:Y:S05]  /*25d0*/  BSYNC B0 ;  /* 0x0000000000007941 */ /* 0x000fea0003800000 */
.L_x_211:
[----:B------:R-:W-:Y:S01]  /*25e0*/  UIMAD UR8, UR40, UR6, URZ ;  /* 0x00000006280872a4 */ /* 0x000fe2000f8e023f */
[----:B----4-:R-:W-:Y:S01]  /*25f0*/  IMAD.U32 R2, RZ, RZ, UR6 ;  /* 0x00000006ff027e24 */ /* 0x010fe2000f8e00ff */
[----:B------:R-:W-:Y:S01]  /*2600*/  USHF.R.S32.HI UR12, URZ, 0x1f, UR57 ;  /* 0x0000001f3f0c7899 */ /* 0x000fe20008011439 */
[----:B------:R-:W-:Y:S01]  /*2610*/  BSSY B0, `(.L_x_213) ;  /* 0x0000017000007945 */ /* 0x000fe20003800000 */
[----:B------:R-:W-:Y:S01]  /*2620*/  UIMAD UR8, UR30, UR7, UR8 ;  /* 0x000000071e0872a4 */ /* 0x000fe2000f8e0208 */
[----:B------:R-:W-:-:S05]  /*2630*/  IMAD.WIDE.U32 R2, R2, UR30, R26 ;  /* 0x0000001e02027c25 */ /* 0x000fca000f8e001a */
[----:B------:R-:W-:Y:S01]  /*2640*/  IMAD.U32 R4, RZ, RZ, UR8 ;  /* 0x00000008ff047e24 */ /* 0x000fe2000f8e00ff */
[----:B------:R-:W-:Y:S01]  /*2650*/  IADD3 R2, P4, R2, UR15, RZ ;  /* 0x0000000f02027c10 */ /* 0x000fe2000ff9e0ff */
[----:B------:R-:W-:Y:S02]  /*2660*/  ULDC.64 UR8, c[0x0][0x470] ;  /* 0x00011c0000087ab9 */ /* 0x000fe40000000a00 */
[----:B------:R-:W-:Y:S01]  /*2670*/  UIMAD UR12, UR12, UR8, URZ ;  /* 0x000000080c0c72a4 */ /* 0x000fe2000f8e023f */
[----:B------:R-:W-:Y:S02]  /*2680*/  IADD3.X R3, R3, UR17, R4, P4, !PT ;  /* 0x0000001103037c10 */ /* 0x000fe4000a7fe404 */
[----:B------:R-:W-:Y:S01]  /*2690*/  MOV R4, UR8 ;  /* 0x0000000800047c02 */ /* 0x000fe20008000f00 */
[----:B------:R-:W-:-:S04]  /*26a0*/  UIMAD UR9, UR57, UR9, UR12 ;  /* 0x00000009390972a4 */ /* 0x000fc8000f8e020c */
[----:B------:R-:W-:-:S05]  /*26b0*/  IMAD.WIDE.U32 R2, R4, UR57, R2 ;  /* 0x0000003904027c25 */ /* 0x000fca000f8e0002 */
[----:B------:R-:W-:Y:S01]  /*26c0*/  IADD3 R8, R3, UR9, RZ ;  /* 0x0000000903087c10 */ /* 0x000fe2000fffe0ff */
[----:B------:R-:W-:Y:S06]  /*26d0*/  @P3 BRA `(.L_x_214) ;  /* 0x0000000000283947 */ /* 0x000fec0003800000 */
[----:B------:R-:W-:Y:S01]  /*26e0*/  MOV R4, R2 ;  /* 0x0000000200047202 */ /* 0x000fe20000000f00 */
[----:B-123--:R-:W-:Y:S01]  /*26f0*/  IMAD R6, R23, UR6, RZ ;  /* 0x0000000617067c24 */ /* 0x00efe2000f8e02ff */
        /* <DEDUP_REMOVED lines=8> */
.L_x_214:
[----:B------:R-:W-:Y:S05]  /*2780*/  BSYNC B0 ;  /* 0x0000000000007941 */ /* 0x000fea0003800000 */
.L_x_213:
[----:B------:R-:W-:Y:S04]  /*2790*/  BSSY B0, `(.L_x_215) ;  /* 0x000000e000007945 */ /* 0x000fe80003800000 */
[----:B------:R-:W-:Y:S05]  /*27a0*/  @P2 BRA `(.L_x_216) ;  /* 0x0000000000302947 */ /* 0x000fea0003800000 */
[----:B-1234-:R-:W-:Y:S01]  /*27b0*/  IADD3 R6, P2, R0, 0x20, RZ ;  /* 0x0000002000067810 */ /* 0x01efe20007f5e0ff */
        /* <DEDUP_REMOVED lines=11> */
.L_x_216:
[----:B------:R-:W-:Y:S05]  /*2870*/  BSYNC B0 ;  /* 0x0000000000007941 */ /* 0x000fea0003800000 */
.L_x_215:
        /* <DEDUP_REMOVED lines=14> */
.L_x_218:
[----:B------:R-:W-:Y:S05]  /*2960*/  BSYNC B0 ;  /* 0x0000000000007941 */ /* 0x000fea0003800000 */
.L_x_217:
[----:B------:R-:W-:Y:S05]  /*2970*/  @P0 BRA `(.L_x_219) ;  /* 0x0000008800340947 */ /* 0x000fea0003800000 */
[----:B------:R-:W-:Y:S01]  /*2980*/  IADD3 R0, P0, R0, 0x60, RZ ;  /* 0x0000006000007810 */ /* 0x000fe20007f1e0ff */
[----:B------:R-:W-:Y:S01]  /*2990*/  IMAD.MOV.U32 R4, RZ, RZ, R2 ;  /* 0x000000ffff047224 */ /* 0x000fe200078e0002 */
[----:B------:R-:W-:Y:S01]  /*29a0*/  MOV R5, R8 ;  /* 0x0000000800057202 */ /* 0x000fe20000000f00 */
[----:B------:R-:W-:Y:S02]  /*29b0*/  ULDC.64 UR8, c[0x0][0x3f8] ;  /* 0x0000fe0000087ab9 */ /* 0x000fe40000000a00 */
[----:B------:R-:W-:Y:S02]  /*29c0*/  IMAD.X R3, RZ, RZ, R23, P0 ;  /* 0x000000ffff037224 */ /* 0x000fe400000e0617 */
[----:B------:R-:W-:-:S04]  /*29d0*/  IMAD.WIDE.U32 R4, R0, UR6, R4 ;  /* 0x0000000600047c25 */ /* 0x000fc8000f8e0004 */
[----:B------:R-:W-:Y:S01]  /*29e0*/  IMAD R3, R3, UR6, RZ ;  /* 0x0000000603037c24 */ /* 0x000fe2000f8e02ff */
[----:B------:R-:W-:-:S03]  /*29f0*/  LEA R2, P0, R4, UR8, 0x1 ;  /* 0x0000000804027c11 */ /* 0x000fc6000f8008ff */
[----:B------:R-:W-:-:S05]  /*2a00*/  IMAD R0, R0, UR7, R3 ;  /* 0x0000000700007c24 */ /* 0x000fca000f8e0203 */
[----:B------:R-:W-:-:S04]  /*2a10*/  IADD3 R0, R5, R0, RZ ;  /* 0x0000000005007210 */ /* 0x000fc80007ffe0ff */
[----:B------:R-:W-:-:S05]  /*2a20*/  LEA.HI.X R3, R4, UR9, R0, 0x1, P0 ;  /* 0x0000000904037c11 */ /* 0x000fca00080f0c00 */
[----:B------:R1:W-:Y:S01]  /*2a30*/  STG.E.128 desc[UR10][R2.64], RZ ;  /* 0x000000ff02007986 */ /* 0x0003e2000c101d0a */
[----:B------:R-:W-:Y:S05]  /*2a40*/  BRA `(.L_x_219) ;  /* 0x0000008800007947 */ /* 0x000fea0003800000 */
.L_x_202:
[----:B------:R-:W-:Y:S01]  /*2a50*/  PLOP3.LUT P0, PT, PT, PT, UP4, 0x80, 0x0 ;  /* 0x000000000000781c */ /* 0x000fe20003f0f048 */
[----:B------:R-:W-:Y:S01]  /*2a60*/  UIMAD UR6, UR9, -0x80, UR31 ;  /* 0xffffff80090678a4 */ /* 0x000fe2000f8e021f */
[----:B------:R-:W-:Y:S01]  /*2a70*/  LEA R2, R251, UR4, 0x1 ;  /* 0x00000004fb027c11 */ /* 0x000fe2000f8e08ff */
[----:B------:R-:W-:Y:S01]  /*2a80*/  ULEA.HI UR7, UR9, UR9, URZ, 0x1 ;  /* 0x0000000909077291 */ /* 0x000fe2000f8f083f */
[C---:B------:R-:W-:Y:S01]  /*2a90*/  VIADD R20, R0.reuse, 0x20 ;  /* 0x0000002000147836 */ /* 0x040fe20000000000 */
[----:B------:R-:W-:Y:S01]  /*2aa0*/  BSSY B0, `(.L_x_220) ;  /* 0x000001b000007945 */ /* 0x000fe20003800000 */
[----:B------:R-:W-:-:S07]  /*2ab0*/  VIADD R21, R0, 0x40 ;  /* 0x0000004000157836 */ /* 0x000fce0000000000 */
[----:B------:R-:W-:Y:S01]  /*2ac0*/  @P0 BAR.SYNC.DEFER_BLOCKING 0x0 ;  /* 0x0000000000000b1d */ /* 0x000fe20000010000 */
[C---:B------:R-:W-:Y:S01]  /*2ad0*/  ISETP.GE.AND P5, PT, R0.reuse, UR6, PT ;  /* 0x0000000600007c0c */ /* 0x040fe2000bfa6270 */
[----:B------:R-:W-:Y:S01]  /*2ae0*/  ULOP3.LUT UR7, UR7, 0xfffffffe, URZ, 0xc0, !UPT ;  /* 0xfffffffe07077892 */ /* 0x000fe2000f8ec03f */
[----:B------:R-:W-:Y:S01]  /*2af0*/  VIADD R22, R0, 0x60 ;  /* 0x0000006000167836 */ /* 0x000fe20000000000 */
[----:B------:R-:W-:Y:S01]  /*2b00*/  ISETP.GE.AND P4, PT, R20, UR6, PT ;  /* 0x0000000614007c0c */ /* 0x000fe2000bf86270 */
[----:B------:R-:W-:Y:S01]  /*2b10*/  VIADD R3, R251, 0x2000 ;  /* 0x00002000fb037836 */ /* 0x000fe20000000000 */
[----:B------:R-:W-:Y:S01]  /*2b20*/  UIADD3 UR7, UR9, -UR7, URZ ;  /* 0x8000000709077290 */ /* 0x000fe2000fffe03f */
[----:B------:R-:W-:Y:S01]  /*2b30*/  ISETP.GE.AND P3, PT, R21, UR6, PT ;  /* 0x0000000615007c0c */ /* 0x000fe2000bf66270 */
[----:B------:R-:W-:Y:S01]  /*2b40*/  IMAD.U32 R8, RZ, RZ, UR14 ;  /* 0x0000000eff087e24 */ /* 0x000fe2000f8e00ff */
[----:B------:R-:W-:Y:S01]  /*2b50*/  ISETP.GE.AND P2, PT, R22, UR6, PT ;  /* 0x0000000616007c0c */ /* 0x000fe2000bf46270 */
[----:B------:R-:W-:-:S06]  /*2b60*/  UISETP.NE.AND UP0, UPT, UR7, 0x1, UPT ;  /* 0x000000010700788c */ /* 0x000fcc000bf05270 */
[----:B------:R-:W-:-:S04]  /*2b70*/  PLOP3.LUT P1, PT, PT, PT, UP0, 0x80, 0x0 ;  /* 0x000000000000781c */ /* 0x000fc80003f2f008 */
[----:B------:R-:W-:Y:S01]  /*2b80*/  SEL R3, R3, R251, !P1 ;  /* 0x000000fb03037207 */ /* 0x000fe20004800000 */
[----:B------:R1:W-:Y:S01]  /*2b90*/  @P5 STS.128 [R2+0x8000], RZ ;  /* 0x008000ff02005388 */ /* 0x0003e20000000c00 */
[----:B------:R-:W-:Y:S07]  /*2ba0*/  @P5 BRA `(.L_x_221) ;  /* 0x0000000000285947 */ /* 0x000fee0003800000 */
[----:B------:R-:W-:Y:S02]  /*2bb0*/  ULDC UR7, c[0x0][0x2d0] ;  /* 0x0000b40000077ab9 */ /* 0x000fe40000000800 */
[----:B------:R-:W-:-:S13]  /*2bc0*/  ISETP.GE.AND P0, PT, R187, UR7, PT ;  /* 0x00000007bb007c0c */ /* 0x000fda000bf06270 */
[----:B------:R2:W-:Y:S01]  /*2bd0*/  @P0 STS.128 [R2+0x8000], RZ ;  /* 0x008000ff02000388 */ /* 0x0005e20000000c00 */
[----:B------:R-:W-:Y:S05]  /*2be0*/  @P0 BRA `(.L_x_221) ;  /* 0x0000000000180947 */ /* 0x000fea0003800000 */
[----:B------:R-:W-:Y:S02]  /*2bf0*/  MOV R6, R225 ;  /* 0x000000e100067202 */ /* 0x000fe40000000f00 */
[----:B------:R-:W-:-:S05]  /*2c00*/  MOV R7, R224 ;  /* 0x000000e000077202 */ /* 0x000fca0000000f00 */
[----:B------:R-:W-:Y:S01]  /*2c10*/  @!PT LDS RZ, [RZ] ;  /* 0x00000000fffff984 */ /* 0x000fe20000000800 */
[----:B------:R-:W-:Y:S01]  /*2c20*/  @!PT LDS RZ, [RZ] ;  /* 0x00000000fffff984 */ /* 0x000fe20000000800 */
[----:B------:R-:W-:Y:S01]  /*2c30*/  @!PT LDS RZ, [RZ] ;  /* 0x00000000fffff984 */ /* 0x000fe20000000800 */
[----:B------:R3:W-:Y:S02]  /*2c40*/  LDGSTS.E.BYPASS.LTC128B.128 [R2+0x8000], desc[UR10][R6.64] ;  /* 0x0800000006027fae */ /* 0x0007e4000b901d4a */
.L_x_221:
[----:B------:R-:W-:Y:S05]  /*2c50*/  BSYNC B0 ;  /* 0x0000000000007941 */ /* 0x000fea0003800000 */
.L_x_220:
[----:B------:R4:W-:Y:S01]  /*2c60*/  @P4 STS.128 [R2+0x9000], RZ ;  /* 0x009000ff02004388 */ /* 0x0009e20000000c00 */
[----:B------:R-:W-:Y:S01]  /*2c70*/  BSSY B0, `(.L_x_222) ;  /* 0x000000d000007945 */ /* 0x000fe20003800000 */
[----:B------:R-:W-:-:S03]  /*2c80*/  LEA R190, R3, UR4, 0x1 ;  /* 0x0000000403be7c11 */ /* 0x000fc6000f8e08ff */
        /* <DEDUP_REMOVED lines=11> */
.L_x_223:
[----:B------:R-:W-:Y:S05]  /*2d40*/  BSYNC B0 ;  /* 0x0000000000007941 */ /* 0x000fea0003800000 */
.L_x_222:
[----:B------:R1:W-:Y:S01]  /*2d50*/  @P3 STS.128 [R2+0xa000], RZ ;  /* 0x00a000ff02003388 */ /* 0x0003e20000000c00 */
[----:B------:R-:W-:Y:S04]  /*2d60*/  BSSY B0, `(.L_x_224) ;  /* 0x000000c000007945 */ /* 0x000fe80003800000 */
        /* <DEDUP_REMOVED lines=11> */
.L_x_225:
[----:B------:R-:W-:Y:S05]  /*2e20*/  BSYNC B0 ;  /* 0x0000000000007941 */ /* 0x000fea0003800000 */
.L_x_224:
[----:B------:R1:W-:Y:S01]  /*2e30*/  @P2 STS.128 [R2+0xb000], RZ ;  /* 0x00b000ff02002388 */ /* 0x0003e20000000c00 */
[----:B------:R-:W-:Y:S04]  /*2e40*/  BSSY B0, `(.L_x_226) ;  /* 0x000000f000007945 */ /* 0x000fe80003800000 */
[----:B------:R-:W-:Y:S05]  /*2e50*/  @P2 BRA `(.L_x_227) ;  /* 0x0000000000342947 */ /* 0x000fea0003800000 */
[----:B------:R-:W-:Y:S02]  /*2e60*/  ULDC UR7, c[0x0][0x2d0] ;  /* 0x0000b40000077ab9 */ /* 0x000fe40000000800 */
[----:B------:R-:W-:-:S13]  /*2e70*/  ISETP.GE.AND P0, PT, R187, UR7, PT ;  /* 0x00000007bb007c0c */ /* 0x000fda000bf06270 */
[----:B------:R1:W-:Y:S01]  /*2e80*/  @P0 STS.128 [R2+0xb000], RZ ;  /* 0x00b000ff02000388 */ /* 0x0003e20000000c00 */
[----:B------:R-:W-:Y:S05]  /*2e90*/  @P0 BRA `(.L_x_227) ;  /* 0x0000000000240947 */ /* 0x000fea0003800000 */
[----:B---3--:R-:W-:Y:S01]  /*2ea0*/  MOV R6, R225 ;  /* 0x000000e100067202 */ /* 0x008fe20000000f00 */
[----:B------:R-:W-:Y:S01]  /*2eb0*/  IMAD R3, R5, 0xc0, RZ ;  /* 0x000000c005037824 */ /* 0x000fe200078e02ff */
[----:B------:R-:W-:-:S03]  /*2ec0*/  MOV R7, R224 ;  /* 0x000000e000077202 */ /* 0x000fc60000000f00 */
[----:B------:R-:W-:-:S05]  /*2ed0*/  IMAD.WIDE.U32 R4, R4, 0xc0, R6 ;  /* 0x000000c004047825 */ /* 0x000fca00078e0006 */
[----:B------:R-:W-:-:S05]  /*2ee0*/  IADD3 R5, R5, R3, RZ ;  /* 0x0000000305057210 */ /* 0x000fca0007ffe0ff */
[----:B------:R-:W-:Y:S01]  /*2ef0*/  @!PT LDS RZ, [RZ] ;  /* 0x00000000fffff984 */ /* 0x000fe20000000800 */
[----:B------:R-:W-:Y:S01]  /*2f00*/  @!PT LDS RZ, [RZ] ;  /* 0x00000000fffff984 */ /* 0x000fe20000000800 */
[----:B------:R-:W-:Y:S01]  /*2f10*/  @!PT LDS RZ, [RZ] ;  /* 0x00000000fffff984 */ /* 0x000fe20000000800 */
[----:B------:R3:W-:Y:S02]  /*2f20*/  LDGSTS.E.BYPASS.LTC128B.128 [R2+0xb000], desc[UR10][R4.64] ;  /* 0x0b00000004027fae */ /* 0x0007e4000b901d4a */
.L_x_227:
[----:B------:R-:W-:Y:S05]  /*2f30*/  BSYNC B0 ;  /* 0x0000000000007941 */ /* 0x000fea0003800000 */
.L_x_226:
        /* <DEDUP_REMOVED lines=13> */
[----:B---3--:R-:W-:Y:S02]  /*3010*/  MOV R4, R222 ;  /* 0x000000de00047202 */ /* 0x008fe40000000f00 */
[----:B------:R-:W-:-:S05]  /*3020*/  MOV R5, R223 ;  /* 0x000000df00057202 */ /* 0x000fca0000000f00 */
[----:B------:R-:W-:Y:S01]  /*3030*/  @!PT LDS RZ, [RZ] ;  /* 0x00000000fffff984 */ /* 0x000fe20000000800 */
[----:B------:R-:W-:Y:S01]  /*3040*/  @!PT LDS RZ, [RZ] ;  /* 0x00000000fffff984 */ /* 0x000fe20000000800 */
[----:B------:R-:W-:Y:S01]  /*3050*/  @!PT LDS RZ, [RZ] ;  /* 0x00000000fffff984 */ /* 0x000fe20000000800 */
[----:B------:R3:W-:Y:S02]  /*3060*/  LDGSTS.E.BYPASS.LTC128B.128 [R190], desc[UR10][R4.64] ;  /* 0x0000000004be7fae */ /* 0x0007e4000b901d4a */
.L_x_229:
[----:B------:R-:W-:Y:S05]  /*3070*/  BSYNC B0 ;  /* 0x0000000000007941 */ /* 0x000fea0003800000 */
.L_x_228:
        /* <DEDUP_REMOVED lines=13> */
[----:B------:R-:W-:Y:S02]  /*3150*/  IMAD.U32 R3, RZ, RZ, UR24 ;  /* 0x00000018ff037e24 */ /* 0x000fe4000f8e00ff */
[----:B---3--:R-:W-:-:S03]  /*3160*/  IMAD.U32 R5, RZ, RZ, UR25 ;  /* 0x00000019ff057e24 */ /* 0x008fc6000f8e00ff */
[----:B------:R-:W-:-:S04]  /*3170*/  LEA R4, P0, R3, R222, 0x6 ;  /* 0x000000de03047211 */ /* 0x000fc800078030ff */
[----:B------:R-:W-:-:S05]  /*3180*/  LEA.HI.X R5, R3, R223, R5, 0x6, P0 ;  /* 0x000000df03057211 */ /* 0x000fca00000f3405 */
[----:B------:R-:W-:Y:S01]  /*3190*/  @!PT LDS RZ, [RZ] ;  /* 0x00000000fffff984 */ /* 0x000fe20000000800 */
[----:B------:R-:W-:Y:S01]  /*31a0*/  @!PT LDS RZ, [RZ] ;  /* 0x00000000fffff984 */ /* 0x000fe20000000800 */
[----:B------:R-:W-:Y:S01]  /*31b0*/  @!PT LDS RZ, [RZ] ;  /* 0x00000000fffff984 */ /* 0x000fe20000000800 */
[----:B------:R3:W-:Y:S04]  /*31c0*/  LDGSTS.E.BYPASS.LTC128B.128 [R190+0x1000], desc[UR10][R4.64] ;  /* 0x0100000004be7fae */ /* 0x0007e8000b901d4a */
.L_x_231:
[----:B------:R-:W-:Y:S05]  /*31d0*/  BSYNC B0 ;  /* 0x0000000000007941 */ /* 0x000fea0003800000 */
.L_x_230:
        /* <DEDUP_REMOVED lines=21> */
.L_x_233:
[----:B------:R-:W-:Y:S05]  /*3330*/  BSYNC B0 ;  /* 0x0000000000007941 */ /* 0x000fea0003800000 */
.L_x_232:
        /* <DEDUP_REMOVED lines=13> */
[----:B------:R-:W-:Y:S01]  /*3410*/  MOV R3, UR24 ;  /* 0x0000001800037c02 */ /* 0x000fe20008000f00 */
[----:B------:R-:W-:Y:S01]  /*3420*/  UIMAD UR7, UR25, 0xc0, URZ ;  /* 0x000000c0190778a4 */ /* 0x000fe2000f8e023f */
[----:B---3--:R-:W-:Y:S02]  /*3430*/  MOV R4, R222 ;  /* 0x000000de00047202 */ /* 0x008fe40000000f00 */
[----:B------:R-:W-:-:S03]  /*3440*/  MOV R5, R223 ;  /* 0x000000df00057202 */ /* 0x000fc60000000f00 */
[----:B------:R-:W-:-:S05]  /*3450*/  IMAD.WIDE.U32 R4, R3, 0xc0, R4 ;  /* 0x000000c003047825 */ /* 0x000fca00078e0004 */
[----:B------:R-:W-:-:S05]  /*3460*/  IADD3 R5, R5, UR7, RZ ;  /* 0x0000000705057c10 */ /* 0x000fca000fffe0ff */
[----:B------:R-:W-:Y:S01]  /*3470*/  @!PT LDS RZ, [RZ] ;  /* 0x00000000fffff984 */ /* 0x000fe20000000800 */
[----:B------:R-:W-:Y:S01]  /*3480*/  @!PT LDS RZ, [RZ] ;  /* 0x00000000fffff984 */ /* 0x000fe20000000800 */
[----:B------:R-:W-:Y:S01]  /*3490*/  @!PT LDS RZ, [RZ] ;  /* 0x00000000fffff984 */ /* 0x000fe20000000800 */
[----:B------:R3:W-:Y:S02]  /*34a0*/  LDGSTS.E.BYPASS.LTC128B.128 [R190+0x3000], desc[UR10][R4.64] ;  /* 0x0300000004be7fae */ /* 0x0007e4000b901d4a */
.L_x_235:
[----:B------:R-:W-:Y:S05]  /*34b0*/  BSYNC B0 ;  /* 0x0000000000007941 */ /* 0x000fea0003800000 */
.L_x_234:
[----:B------:R-:W5:Y:S01]  /*34c0*/  LDL R24, [R1] ;  /* 0x0000000001187983 */ /* 0x000f620000100800 */
[----:B------:R-:W-:Y:S01]  /*34d0*/  UIMAD UR7, UR40, UR14, URZ ;  /* 0x0000000e280772a4 */ /* 0x000fe2000f8e023f */
[----:B---3--:R-:W-:Y:S01]  /*34e0*/  IMAD.WIDE.U32 R4, R8, UR30, R26 ;  /* 0x0000001e08047c25 */ /* 0x008fe2000f8e001a */
[----:B------:R-:W-:Y:S01]  /*34f0*/  ULDC.64 UR24, c[0x0][0x260] ;  /* 0x0000980000187ab9 */ /* 0x000fe20000000a00 */
[----:B------:R-:W-:Y:S01]  /*3500*/  BSSY B0, `(.L_x_236) ;  /* 0x0000030000007945 */ /* 0x000fe20003800000 */
[----:B------:R-:W-:Y:S01]  /*3510*/  UIMAD UR7, UR30, UR15, UR7 ;  /* 0x0000000f1e0772a4 */ /* 0x000fe2000f8e0207 */
[----:B------:R-:W-:-:S05]  /*3520*/  IADD3 R4, P0, R4, UR28, RZ ;  /* 0x0000001c04047c10 */ /* 0x000fca000ff1e0ff */
[----:B------:R-:W-:Y:S01]  /*3530*/  IMAD.U32 R8, RZ, RZ, UR7 ;  /* 0x00000007ff087e24 */ /* 0x000fe2000f8e00ff */
[----:B------:R-:W-:-:S04]  /*3540*/  UIMAD UR7, UR21, -0x80, UR16 ;  /* 0xffffff80150778a4 */ /* 0x000fc8000f8e0210 */
[----:B------:R-:W-:Y:S02]  /*3550*/  IADD3.X R5, R5, UR29, R8, P0, !PT ;  /* 0x0000001d05057c10 */ /* 0x000fe400087fe408 */
[----:B------:R-:W-:Y:S01]  /*3560*/  ISETP.GE.AND P5, PT, R0, UR7, PT ;  /* 0x0000000700007c0c */ /* 0x000fe2000bfa6270 */
[----:B------:R-:W-:-:S12]  /*3570*/  IMAD.WIDE.U32 R4, R14, UR24, R4 ;  /* 0x000000180e047c25 */ /* 0x000fd8000f8e0004 */
[----:B------:R3:W-:Y:S01]  /*3580*/  @P5 STS.128 [R2+0xc000], RZ ;  /* 0x00c000ff02005388 */ /* 0x0007e20000000c00 */
[C---:B-----5:R-:W-:Y:S01]  /*3590*/  VIADD R3, R24.reuse, 0x48 ;  /* 0x0000004818037836 */ /* 0x060fe20000000000 */
[----:B------:R-:W-:Y:S01]  /*35a0*/  SHF.R.S32.HI R19, RZ, 0x1f, R24 ;  /* 0x0000001fff137819 */ /* 0x000fe20000011418 */
[C---:B------:R-:W-:Y:S02]  /*35b0*/  VIADD R6, R24.reuse, 0x40 ;  /* 0x0000004018067836 */ /* 0x040fe40000000000 */
[----:B------:R-:W-:Y:S01]  /*35c0*/  VIADD R7, R24, 0x8 ;  /* 0x0000000818077836 */ /* 0x000fe20000000000 */
[----:B------:R-:W-:Y:S02]  /*35d0*/  ISETP.GE.AND P6, PT, R3, UR6, PT ;  /* 0x0000000603007c0c */ /* 0x000fe4000bfc6270 */
[----:B------:R-:W-:Y:S01]  /*35e0*/  ISETP.GE.AND P2, PT, R6, UR6, PT ;  /* 0x0000000606007c0c */ /* 0x000fe2000bf46270 */
[----:B------:R-:W-:Y:S01]  /*35f0*/  IMAD.SHL.U32 R6, R24, 0x4, RZ ;  /* 0x0000000418067824 */ /* 0x000fe200078e00ff */
[----:B------:R-:W-:-:S02]  /*3600*/  ISETP.GE.AND P3, PT, R7, UR6, PT ;  /* 0x0000000607007c0c */ /* 0x000fc4000bf66270 */
[----:B------:R-:W-:Y:S02]  /*3610*/  P2R R17, PR, RZ, 0x4 ;  /* 0x00000004ff117803 */ /* 0x000fe40000000000 */
[----:B------:R-:W-:Y:S01]  /*3620*/  IADD3 R10, P2, R6, UR18, RZ ;  /* 0x00000012060a7c10 */ /* 0x000fe2000ff5e0ff */
[----:B------:R-:W-:Y:S01]  /*3630*/  IMAD R6, R15, UR24, RZ ;  /* 0x000000180f067c24 */ /* 0x000fe2000f8e02ff */
[----:B------:R-:W-:Y:S02]  /*3640*/  SHF.R.S32.HI R7, RZ, 0x1f, R3 ;  /* 0x0000001fff077819 */ /* 0x000fe40000011403 */
[----:B------:R-:W-:Y:S01]  /*3650*/  SHF.L.U64.HI R8, R24, 0x2, R19 ;  /* 0x0000000218087819 */ /* 0x000fe20000010213 */
[----:B------:R-:W-:Y:S01]  /*3660*/  IMAD R6, R14, UR25, R6 ;  /* 0x000000190e067c24 */ /* 0x000fe2000f8e0206 */
[----:B------:R-:W-:Y:S02]  /*3670*/  @!P6 LEA R12, P0, R3, UR18, 0x2 ;  /* 0x00000012030cec11 */ /* 0x000fe4000f8010ff */
[----:B------:R-:W-:-:S02]  /*3680*/  P2R R18, PR, RZ, 0x8 ;  /* 0x00000008ff127803 */ /* 0x000fc40000000000 */
[----:B------:R-:W-:Y:S01]  /*3690*/  @!P6 LEA.HI.X R13, R3, UR17, R7, 0x2, P0 ;  /* 0x00000011030dec11 */ /* 0x000fe200080f1407 */
[----:B------:R-:W-:Y:S01]  /*36a0*/  IMAD.IADD R3, R5, 0x1, R6 ;  /* 0x0000000105037824 */ /* 0x000fe200078e0206 */
[----:B------:R-:W-:Y:S02]  /*36b0*/  ISETP.GE.AND P0, PT, R24, UR6, PT ;  /* 0x0000000618007c0c */ /* 0x000fe4000bf06270 */
[----:B------:R-:W-:Y:S02]  /*36c0*/  IADD3.X R11, R8, UR17, RZ, P2, !PT ;  /* 0x00000011080b7c10 */ /* 0x000fe400097fe4ff */
[----:B------:R-:W-:Y:S01]  /*36d0*/  P2R R16, PR, RZ, 0x1 ;  /* 0x00000001ff107803 */ /* 0x000fe20000000000 */
[----:B---3--:R-:W-:Y:S08]  /*36e0*/  @P5 BRA `(.L_x_237) ;  /* 0x0000000000445947 */ /* 0x008ff00003800000 */
[----:B------:R-:W-:Y:S02]  /*36f0*/  ULDC UR6, c[0x0][0x2d0] ;  /* 0x0000b40000067ab9 */ /* 0x000fe40000000800 */
[----:B------:R-:W-:-:S13]  /*3700*/  ISETP.GE.AND P0, PT, R187, UR6, PT ;  /* 0x00000006bb007c0c */ /* 0x000fda000bf06270 */
[----:B------:R3:W-:Y:S01]  /*3710*/  @P0 STS.128 [R2+0xc000], RZ ;  /* 0x00c000ff02000388 */ /* 0x0007e20000000c00 */
        /* <DEDUP_REMOVED lines=10> */
[----:B------:R-:W-:Y:S01]  /*37c0*/  @!PT LDS RZ, [RZ] ;  /* 0x00000000fffff984 */ /* 0x000fe20000000800 */
[----:B------:R-:W-:Y:S01]  /*37d0*/  @!PT LDS RZ, [RZ] ;  /* 0x00000000fffff984 */ /* 0x000fe20000000800 */
[----:B------:R-:W-:Y:S01]  /*37e0*/  @!PT LDS RZ, [RZ] ;  /* 0x00000000fffff984 */ /* 0x000fe20000000800 */
[----:B------:R1:W-:Y:S04]  /*37f0*/  LDGSTS.E.BYPASS.LTC128B.128 [R2+0xc000], desc[UR10][R8.64] ;  /* 0x0c00000008027fae */ /* 0x0003e8000b901d4a */
.L_x_237:
[----:B------:R-:W-:Y:S05]  /*3800*/  BSYNC B0 ;  /* 0x0000000000007941 */ /* 0x000fea0003800000 */
.L_x_236:
[----:B------:R-:W-:Y:S01]  /*3810*/  ISETP.GE.AND P4, PT, R20, UR7, PT ;  /* 0x0000000714007c0c */ /* 0x000fe2000bf86270 */
[----:B------:R-:W-:-:S12]  /*3820*/  BSSY B0, `(.L_x_238) ;  /* 0x0000016000007945 */ /* 0x000fd80003800000 */
[----:B------:R1:W-:Y:S01]  /*3830*/  @P4 STS.128 [R2+0xd000], RZ ;  /* 0x00d000ff02004388 */ /* 0x0003e20000000c00 */
        /* <DEDUP_REMOVED lines=9> */
[----:B------:R-:W-:Y:S02]  /*38d0*/  IMAD R9, R6, UR14, RZ ;  /* 0x0000000e06097c24 */ /* 0x000fe4000f8e02ff */
[----:B------:R-:W-:-:S04]  /*38e0*/  IMAD.MOV.U32 R6, RZ, RZ, R4 ;  /* 0x000000ffff067224 */ /* 0x000fc800078e0004 */
[----:B------:R-:W-:-:S04]  /*38f0*/  IMAD.WIDE.U32 R6, R8, UR14, R6 ;  /* 0x0000000e08067c25 */ /* 0x000fc8000f8e0006 */
[----:B------:R-:W-:-:S05]  /*3900*/  IMAD R8, R8, UR15, R9 ;  /* 0x0000000f08087c24 */ /* 0x000fca000f8e0209 */
[----:B------:R-:W-:Y:S02]  /*3910*/  IADD3 R7, R7, R8, RZ ;  /* 0x0000000807077210 */ /* 0x000fe40007ffe0ff */
[----:B------:R-:W-:-:S04]  /*3920*/  LEA R8, P0, R6, UR24, 0x1 ;  /* 0x0000001806087c11 */ /* 0x000fc8000f8008ff */
[----:B------:R-:W-:-:S05]  /*3930*/  LEA.HI.X R9, R6, UR25, R7, 0x1, P0 ;  /* 0x0000001906097c11 */ /* 0x000fca00080f0c07 */
[----:B------:R-:W-:Y:S01]  /*3940*/  @!PT LDS RZ, [RZ] ;  /* 0x00000000fffff984 */ /* 0x000fe20000000800 */
[----:B------:R-:W-:Y:S01]  /*3950*/  @!PT LDS RZ, [RZ] ;  /* 0x00000000fffff984 */ /* 0x000fe20000000800 */
[----:B------:R-:W-:Y:S01]  /*3960*/  @!PT LDS RZ, [RZ] ;  /* 0x00000000fffff984 */ /* 0x000fe20000000800 */
[----:B------:R1:W-:Y:S04]  /*3970*/  LDGSTS.E.BYPASS.LTC128B.128 [R2+0xd000], desc[UR10][R8.64] ;  /* 0x0d00000008027fae */ /* 0x0003e8000b901d4a */
.L_x_239:
[----:B------:R-:W-:Y:S05]  /*3980*/  BSYNC B0 ;  /* 0x0000000000007941 */ /* 0x000fea0003800000 */
.L_x_238:
        /* <DEDUP_REMOVED lines=23> */
.L_x_241:
[----:B------:R-:W-:Y:S05]  /*3b00*/  BSYNC B0 ;  /* 0x0000000000007941 */ /* 0x000fea0003800000 */
.L_x_240:
        /* <DEDUP_REMOVED lines=12> */
[----:B-1----:R-:W-:Y:S02]  /*3bd0*/  IMAD R8, R6, UR14, RZ ;  /* 0x0000000e06087c24 */ /* 0x002fe4000f8e02ff */
[----:B------:R-:W-:-:S04]  /*3be0*/  IMAD.MOV.U32 R6, RZ, RZ, R4 ;  /* 0x000000ffff067224 */ /* 0x000fc800078e0004 */
[----:B------:R-:W-:-:S04]  /*3bf0*/  IMAD.WIDE.U32 R6, R5, UR14, R6 ;  /* 0x0000000e05067c25 */ /* 0x000fc8000f8e0006 */
[----:B------:R-:W-:Y:S01]  /*3c00*/  IMAD R5, R5, UR15, R8 ;  /* 0x0000000f05057c24 */ /* 0x000fe2000f8e0208 */
[----:B------:R-:W-:-:S04]  /*3c10*/  LEA R4, P0, R6, UR6, 0x1 ;  /* 0x0000000606047c11 */ /* 0x000fc8000f8008ff */
[----:B------:R-:W-:-:S04]  /*3c20*/  IADD3 R5, R7, R5, RZ ;  /* 0x0000000507057210 */ /* 0x000fc80007ffe0ff */
[----:B------:R-:W-:-:S05]  /*3c30*/  LEA.HI.X R5, R6, UR7, R5, 0x1, P0 ;  /* 0x0000000706057c11 */ /* 0x000fca00080f0c05 */
[----:B------:R-:W-:Y:S01]  /*3c40*/  @!PT LDS RZ, [RZ] ;  /* 0x00000000fffff984 */ /* 0x000fe20000000800 */
[----:B------:R-:W-:Y:S01]  /*3c50*/  @!PT LDS RZ, [RZ] ;  /* 0x00000000fffff984 */ /* 0x000fe20000000800 */
[----:B------:R-:W-:Y:S01]  /*3c60*/  @!PT LDS RZ, [RZ] ;  /* 0x00000000fffff984 */ /* 0x000fe20000000800 */
[----:B------:R1:W-:Y:S02]  /*3c70*/  LDGSTS.E.BYPASS.LTC128B.128 [R2+0xf000], desc[UR10][R4.64] ;  /* 0x0f00000004027fae */ /* 0x0003e4000b901d4a */
.L_x_243:
[----:B------:R-:W-:Y:S05]  /*3c80*/  BSYNC B0 ;  /* 0x0000000000007941 */ /* 0x000fea0003800000 */
.L_x_242:
[----:B------:R-:W-:Y:S01]  /*3c90*/  UIMAD UR6, UR40, UR12, URZ ;  /* 0x0000000c280672a4 */ /* 0x000fe2000f8e023f */
[----:B-1----:R-:W-:Y:S01]  /*3ca0*/  MOV R4, UR12 ;  /* 0x0000000c00047c02 */ /* 0x002fe20008000f00 */
[----:B------:R1:W-:Y:S01]  /*3cb0*/  @P5 STS.128 [R2+0x10000], RZ ;  /* 0x010000ff02005388 */ /* 0x0003e20000000c00 */
[----:B------:R-:W-:Y:S01]  /*3cc0*/  BSSY B0, `(.L_x_244) ;  /* 0x000001d000007945 */ /* 0x000fe20003800000 */
[----:B------:R-:W-:Y:S02]  /*3cd0*/  UIMAD UR6, UR30, UR13, UR6 ;  /* 0x0000000d1e0672a4 */ /* 0x000fe4000f8e0206 */
[----:B------:R-:W-:-:S04]  /*3ce0*/  IMAD.WIDE.U32 R4, R4, UR30, R26 ;  /* 0x0000001e04047c25 */ /* 0x000fc8000f8e001a */
[----:B------:R-:W-:Y:S01]  /*3cf0*/  MOV R3, UR6 ;  /* 0x0000000600037c02 */ /* 0x000fe20008000f00 */
[----:B------:R-:W-:Y:S01]  /*3d00*/  ULDC.64 UR6, c[0x0][0x268] ;  /* 0x00009a0000067ab9 */ /* 0x000fe20000000a00 */
[----:B------:R-:W-:-:S04]  /*3d10*/  IADD3 R4, P0, R4, UR32, RZ ;  /* 0x0000002004047c10 */ /* 0x000fc8000ff1e0ff */
[----:B------:R-:W-:Y:S01]  /*3d20*/  IADD3.X R5, R5, UR37, R3, P0, !PT ;  /* 0x0000002505057c10 */ /* 0x000fe200087fe403 */
[----:B------:R-:W-:-:S04]  /*3d30*/  IMAD R3, R15, UR6, RZ ;  /* 0x000000060f037c24 */ /* 0x000fc8000f8e02ff */
[C---:B------:R-:W-:Y:S02]  /*3d40*/  IMAD R3, R14.reuse, UR7, R3 ;  /* 0x000000070e037c24 */ /* 0x040fe4000f8e0203 */
[----:B------:R-:W-:-:S05]  /*3d50*/  IMAD.WIDE.U32 R4, R14, UR6, R4 ;  /* 0x000000060e047c25 */ /* 0x000fca000f8e0004 */
[----:B------:R-:W-:Y:S01]  /*3d60*/  IADD3 R3, R5, R3, RZ ;  /* 0x0000000305037210 */ /* 0x000fe20007ffe0ff */
[----:B-1----:R-:W-:Y:S06]  /*3d70*/  @P5 BRA `(.L_x_245) ;  /* 0x0000000000445947 */ /* 0x002fec0003800000 */
        /* <DEDUP_REMOVED lines=17> */
.L_x_245:
[----:B------:R-:W-:Y:S05]  /*3e90*/  BSYNC B0 ;  /* 0x0000000000007941 */ /* 0x000fea0003800000 */
.L_x_244:
        /* <DEDUP_REMOVED lines=22> */
.L_x_247:
[----:B------:R-:W-:Y:S05]  /*4000*/  BSYNC B0 ;  /* 0x0000000000007941 */ /* 0x000fea0003800000 */
.L_x_246:
        /* <DEDUP_REMOVED lines=18> */
[----:B------:R-:W-:Y:S01]  /*4130*/  @!PT LDS RZ, [RZ] ;  /* 0x00000000fffff984 */ /* 0x000fe20000000800 */
[----:B------:R-:W-:Y:S01]  /*4140*/  @!PT LDS RZ, [RZ] ;  /* 0x00000000fffff984 */ /* 0x000fe20000000800 */
[----:B------:R-:W-:Y:S01]  /*4150*/  @!PT LDS RZ, [RZ] ;  /* 0x00000000fffff984 */ /* 0x000fe20000000800 */
[----:B------:R1:W-:Y:S02]  /*4160*/  LDGSTS.E.BYPASS.LTC128B.128 [R2+0x12000], desc[UR10][R8.64] ;  /* 0x1200000008027fae */ /* 0x0003e4000b901d4a */
.L_x_249:
[----:B------:R-:W-:Y:S05]  /*4170*/  BSYNC B0 ;  /* 0x0000000000007941 */ /* 0x000fea0003800000 */
.L_x_248:
        /* <DEDUP_REMOVED lines=18> */
[----:B------:R-:W-:Y:S01]  /*42a0*/  @!PT LDS RZ, [RZ] ;  /* 0x00000000fffff984 */ /* 0x000fe20000000800 */
[----:B------:R-:W-:Y:S01]  /*42b0*/  @!PT LDS RZ, [RZ] ;  /* 0x00000000fffff984 */ /* 0x000fe20000000800 */
[----:B------:R-:W-:Y:S01]  /*42c0*/  @!PT LDS RZ, [RZ] ;  /* 0x00000000fffff984 */ /* 0x000fe20000000800 */
[----:B------:R1:W-:Y:S02]  /*42d0*/  LDGSTS.E.BYPASS.LTC128B.128 [R2+0x13000], desc[UR10][R4.64] ;  /* 0x1300000004027fae */ /* 0x0003e4000b901d4a */
.L_x_251:
[----:B------:R-:W-:Y:S05]  /*42e0*/  BSYNC B0 ;  /* 0x0000000000007941 */ /* 0x000fea0003800000 */
.L_x_250:
[----:B------:R-:W2:Y:S01]  /*42f0*/  LDL R3, [R1+0x8] ;  /* 0x0000080001037983 */ /* 0x000ea20000100800 */
[----:B------:R-:W-:Y:S01]  /*4300*/  IMAD.MOV.U32 R242, RZ, RZ, 0x7f800000 ;  /* 0x7f800000fff27424 */ /* 0x000fe200078e00ff */
[----:B------:R-:W-:Y:S01]  /*4310*/  ISETP.NE.AND P3, PT, R16, RZ, PT ;  /* 0x000000ff1000720c */ /* 0x000fe20003f65270 */
[----:B------:R-:W-:Y:S01]  /*4320*/  IMAD.MOV.U32 R243, RZ, RZ, 0x7f800000 ;  /* 0x7f800000fff37424 */ /* 0x000fe200078e00ff */
[----:B------:R-:W0:Y:S01]  /*4330*/  LDGDEPBAR ;  /* 0x00000000000079af */ /* 0x000e220000000000 */
[----:B------:R-:W-:Y:S02]  /*4340*/  ISETP.NE.AND P2, PT, R18, RZ, PT ;  /* 0x000000ff1200720c */ /* 0x000fe40003f45270 */
[----:B------:R-:W-:Y:S01]  /*4350*/  ISETP.NE.AND P0, PT, R17, RZ, PT ;  /* 0x000000ff1100720c */ /* 0x000fe20003f05270 */
[----:B------:R1:W5:Y:S02]  /*4360*/  @!P6 LDG.E R242, desc[UR10][R12.64] ;  /* 0x0000000a0cf2e981 */ /* 0x000364000c1e1900 */
[----:B-1234-:R-:W-:Y:S01]  /*4370*/  VIADD R2, R24, 0x1 ;  /* 0x0000000118027836 */ /* 0x01efe20000000000 */
[----:B------:R-:W-:Y:S01]  /*4380*/  ULDC UR25, c[0x0][0x2d0] ;  /* 0x0000b40000197ab9 */ /* 0x000fe20000000800 */
[----:B------:R-:W-:Y:S01]  /*4390*/  IMAD.U32 R0, RZ, RZ, UR31 ;  /* 0x0000001fff007e24 */ /* 0x000fe2000f8e00ff */
[----:B------:R-:W-:Y:S01]  /*43a0*/  ULDC UR27, c[0x0][0x2dc] ;  /* 0x0000b700001b7ab9 */ /* 0x000fe20000000800 */
[----:B------:R-:W-:-:S02]  /*43b0*/  IMAD.MOV.U32 R244, RZ, RZ, 0x7f800000 ;  /* 0x7f800000fff47424 */ /* 0x000fc400078e00ff */
[----:B------:R-:W-:Y:S01]  /*43c0*/  IMAD.MOV.U32 R241, RZ, RZ, 0x7f800000 ;  /* 0x7f800000fff17424 */ /* 0x000fe200078e00ff */
[----:B------:R-:W-:Y:S01]  /*43d0*/  IADD3 R250, R2, UR16, -R0 ;  /* 0x0000001002fa7c10 */ /* 0x000fe2000fffe800 */
[----:B------:R-:W-:Y:S01]  /*43e0*/  VIADD R183, R185, 0x2000 ;  /* 0x00002000b9b77836 */ /* 0x000fe20000000000 */
[----:B------:R1:W5:Y:S01]  /*43f0*/  @!P3 LDG.E R243, desc[UR10][R10.64] ;  /* 0x0000000a0af3b981 */ /* 0x000362000c1e1900 */
[----:B------:R-:W-:Y:S02]  /*4400*/  VIADD R177, R186, 0x2000 ;  /* 0x00002000bab17836 */ /* 0x000fe40000000000 */
[----:B------:R-:W-:Y:S01]  /*4410*/  IMAD.MOV.U32 R184, RZ, RZ, 0x20 ;  /* 0x00000020ffb87424 */ /* 0x000fe200078e00ff */
[----:B------:R1:W5:Y:S01]  /*4420*/  @!P2 LDG.E R244, desc[UR10][R10.64+0x20] ;  /* 0x0000200a0af4a981 */ /* 0x000362000c1e1900 */
[C---:B------:R-:W-:Y:S01]  /*4430*/  VIADD R0, R24.reuse, 0xffffff80 ;  /* 0xffffff8018007836 */ /* 0x040fe20000000000 */
[----:B------:R-:W-:Y:S01]  /*4440*/  SEL R183, R183, R185, !P1 ;  /* 0x000000b9b7b77207 */ /* 0x000fe20004800000 */
[----:B------:R-:W-:Y:S01]  /*4450*/  IMAD.MOV.U32 R178, RZ, RZ, 0x40 ;  /* 0x00000040ffb27424 */ /* 0x000fe200078e00ff */
[----:B------:R1:W5:Y:S01]  /*4460*/  @!P0 LDG.E R241, desc[UR10][R10.64+0x100] ;  /* 0x0001000a0af18981 */ /* 0x000362000c1e1900 */
[----:B------:R-:W-:Y:S01]  /*4470*/  IMAD.MOV.U32 R245, RZ, RZ, 0x40 ;  /* 0x00000040fff57424 */ /* 0x000fe200078e00ff */
[----:B------:R-:W-:Y:S01]  /*4480*/  SHF.R.S32.HI R2, RZ, 0x1f, R0 ;  /* 0x0000001fff027819 */ /* 0x000fe20000011400 */
[----:B------:R-:W-:Y:S01]  /*4490*/  UIADD3 UR24, UR31, 0x80, UR30 ;  /* 0x000000801f187890 */ /* 0x000fe2000fffe01e */
[----:B------:R-:W-:Y:S01]  /*44a0*/  SEL R177, R177, R186, !P1 ;  /* 0x000000bab1b17207 */ /* 0x000fe20004800000 */
[----:B------:R-:W-:Y:S01]  /*44b0*/  IMAD.SHL.U32 R249, R24, 0x4, RZ ;  /* 0x0000000418f97824 */ /* 0x000fe200078e00ff */
        /* <DEDUP_REMOVED lines=32> */
[----:B------:R-:W-:Y:S01]  /*46c0*/  SHF.L.U64.HI R248, R24, 0x2, R19 ;  /* 0x0000000218f87819 */ /* 0x000fe20000010213 */
[C---:B------:R-:W-:Y:S01]  /*46d0*/  IMAD.SHL.U32 R246, R0.reuse, 0x4, RZ ;  /* 0x0000000400f67824 */ /* 0x040fe200078e00ff */
[----:B------:R-:W-:Y:S01]  /*46e0*/  SHF.L.U64.HI R247, R0, 0x2, R2 ;  /* 0x0000000200f77819 */ /* 0x000fe20000010202 */
[----:B------:R-:W-:Y:S01]  /*46f0*/  IMAD.MOV.U32 R191, RZ, RZ, R190 ;  /* 0x000000ffffbf7224 */ /* 0x000fe200078e00be */
[----:B------:R-:W-:Y:S01]  /*4700*/  LEA R183, R183, UR4, 0x1 ;  /* 0x00000004b7b77c11 */ /* 0x000fe2000f8e08ff */
[----:B------:R-:W-:Y:S01]  /*4710*/  ULDC UR26, c[0x0][0x270] ;  /* 0x00009c00001a7ab9 */ /* 0x000fe20000000800 */
[----:B------:R-:W-:Y:S01]  /*4720*/  LEA R177, R177, UR4, 0x1 ;  /* 0x00000004b1b17c11 */ /* 0x000fe2000f8e08ff */
[----:B------:R-:W-:Y:S01]  /*4730*/  UIADD3 UR24, UR24, -UR16, URZ ;  /* 0x8000001018187290 */ /* 0x000fe2000fffe03f */
[----:B------:R-:W-:Y:S01]  /*4740*/  ULDC UR8, c[0x0][0x2ec] ;  /* 0x0000bb0000087ab9 */ /* 0x000fe20000000800 */
[----:B------:R-:W-:-:S02]  /*4750*/  LOP3.LUT P0, RZ, R3, 0x2, RZ, 0xc0, !PT ;  /* 0x0000000203ff7812 */ /* 0x000fc4000780c0ff */
[C---:B------:R-:W-:Y:S02]  /*4760*/  LOP3.LUT P3, RZ, R3.reuse, 0x4, RZ, 0xc0, !PT ;  /* 0x0000000403ff7812 */ /* 0x040fe4000786c0ff */
[----:B------:R-:W-:Y:S02]  /*4770*/  LOP3.LUT P2, RZ, R3, 0x4, RZ, 0xc0, !PT ;  /* 0x0000000403ff7812 */ /* 0x000fe4000784c0ff */
[----:B------:R-:W-:Y:S02]  /*4780*/  SEL R184, R184, 0xffffffe0, !P0 ;  /* 0xffffffe0b8b87807 */ /* 0x000fe40004000000 */
[----:B------:R-:W-:Y:S02]  /*4790*/  SEL R178, R178, 0xffffffc0, !P3 ;  /* 0xffffffc0b2b27807 */ /* 0x000fe40005800000 */
[----:B-1----:R-:W-:-:S07]  /*47a0*/  SEL R245, R245, 0xffffffc0, !P2 ;  /* 0xffffffc0f5f57807 */ /* 0x002fce0005000000 */
.L_x_254:
[----:B------:R-:W0:Y:S01]  /*47b0*/  LDGDEPBAR ;  /* 0x00000000000079af */ /* 0x000e220000000000 */
[C---:B------:R-:W-:Y:S01]  /*47c0*/  IMAD.IADD R0, R183.reuse, 0x1, R184 ;  /* 0x00000001b7007824 */ /* 0x040fe200078e02b8 */
[----:B------:R-:W-:Y:S01]  /*47d0*/  USHF.L.U32 UR6, UR9, 0x7, URZ ;  /* 0x0000000709067899 */ /* 0x000fe2000800063f */
[--C-:B------:R-:W-:Y:S01]  /*47e0*/  IMAD.IADD R160, R183, 0x1, R178.reuse ;  /* 0x00000001b7a07824 */ /* 0x100fe200078e02b2 */
[----:B------:R-:W-:Y:S01]  /*47f0*/  USHF.L.U32 UR7, UR21, 0x7, URZ ;  /* 0x0000000715077899 */ /* 0x000fe2000800063f */
[----:B-----5:R-:W-:Y:S01]  /*4800*/  FSETP.NEU.FTZ.AND P1, PT, R243, -INF , PT ;  /* 0xff800000f300780b */ /* 0x020fe20003f3d000 */
[----:B------:R-:W-:Y:S01]  /*4810*/  UISETP.GE.AND UP0, UPT, UR6, UR24, UPT ;  /* 0x000000180600728c */ /* 0x000fe2000bf06270 */
[----:B------:R-:W-:Y:S01]  /*4820*/  IMAD.MOV.U32 R2, RZ, RZ, 0x8 ;  /* 0x00000008ff027424 */ /* 0x000fe200078e00ff */
[----:B------:R-:W-:Y:S01]  /*4830*/  UIADD3 UR7, UR7, 0x80, URZ ;  /* 0x0000008007077890 */ /* 0x000fe2000fffe03f */
[----:B------:R-:W-:Y:S01]  /*4840*/  IMAD.MOV.U32 R192, RZ, RZ, 0x48 ;  /* 0x00000048ffc07424 */ /* 0x000fe200078e00ff */
[----:B------:R-:W-:Y:S02]  /*4850*/  UISETP.GT.AND UP3, UPT, UR9, UR22, UPT ;  /* 0x000000160900728c */ /* 0x000fe4000bf64270 */
[----:B------:R-:W-:Y:S06]  /*4860*/  UISETP.LT.AND UP0, UPT, UR7, UR16, UP0 ;  /* 0x000000100700728c */ /* 0x000fec0008701270 */
[----:B------:R-:W-:Y:S01]  /*4870*/  PLOP3.LUT P0, PT, PT, PT, UP0, 0x80, 0x0 ;  /* 0x000000000000781c */ /* 0x000fe20003f0f008 */
[----:B------:R-:W-:Y:S04]  /*4880*/  DEPBAR.LE SB0, 0x0 ;  /* 0x000080000000791a */ /* 0x000fe80000000000 */
[----:B------:R-:W-:Y:S08]  /*4890*/  BAR.SYNC.DEFER_BLOCKING 0x0 ;  /* 0x0000000000007b1d */ /* 0x000ff00000010000 */
[----:B------:R-:W-:Y:S01]  /*48a0*/  @!P0 VIADD R3, R250, UR6 ;  /* 0x00000006fa038c36 */ /* 0x000fe20008000000 */
[----:B------:R-:W-:Y:S08]  /*48b0*/  LDSM.16.M88.4 R64, [R183] ;  /* 0x00000000b740783b */ /* 0x000ff00000000200 */
[----:B------:R-:W1:Y:S08]  /*48c0*/  LDSM.16.M88.4 R16, [R180+UR4+0xc000] ;  /* 0x00c00004b410783b */ /* 0x000e700008000200 */
[----:B------:R-:W2:Y:S08]  /*48d0*/  LDSM.16.M88.4 R60, [R183+0x2000] ;  /* 0x00200000b73c783b */ /* 0x000eb00000000200 */
[----:B------:R-:W3:Y:S08]  /*48e0*/  LDSM.16.M88.4 R32, [R180+UR4+0xc800] ;  /* 0x00c80004b420783b */ /* 0x000ef00008000200 */
[----:B------:R-:W4:Y:S08]  /*48f0*/  LDSM.16.M88.4 R48, [R180+UR4+0xd000] ;  /* 0x00d00004b430783b */ /* 0x000f300008000200 */
[----:B------:R-:W4:Y:S01]  /*4900*/  LDSM.16.M88.4 R132, [R180+UR4+0xd800] ;  /* 0x00d80004b484783b */ /* 0x000f220008000200 */
[-C--:B-1----:R-:W-:Y:S07]  /*4910*/  HMMA.16816.F32.BF16 R4, R64, R16.reuse, RZ ;  /* 0x000000104004723c */ /* 0x082fee00000418ff */
[----:B------:R-:W-:Y:S01]  /*4920*/  LDSM.16.M88.4 R136, [R0] ;  /* 0x000000000088783b */ /* 0x000fe20000000200 */
[C---:B--2---:R-:W-:Y:S07]  /*4930*/  HMMA.16816.F32.BF16 R8, R60.reuse, R16, RZ ;  /* 0x000000103c08723c */ /* 0x044fee00000418ff */
[----:B------:R-:W1:Y:S01]  /*4940*/  LDSM.16.M88.4 R140, [R182] ;  /* 0x00000000b68c783b */ /* 0x000e620000000200 */
[-C--:B------:R-:W-:Y:S07]  /*4950*/  HMMA.16816.F32.BF16 R12, R60, R18.reuse, RZ ;  /* 0x000000123c0c723c */ /* 0x080fee00000418ff */
[----:B------:R2:W1:Y:S01]  /*4960*/  LDSM.16.M88.4 R144, [R0+0x2000] ;  /* 0x002000000090783b */ /* 0x0004620000000200 */
[C---:B------:R-:W-:Y:S07]  /*4970*/  HMMA.16816.F32.BF16 R16, R64.reuse, R18, RZ ;  /* 0x000000124010723c */ /* 0x040fee00000418ff */
[----:B------:R-:W1:Y:S01]  /*4980*/  LDSM.16.M88.4 R148, [R182+0x800] ;  /* 0x00080000b694783b */ /* 0x000e620000000200 */
[-C--:B---3--:R-:W-:Y:S06]  /*4990*/  HMMA.16816.F32.BF16 R20, R64, R32.reuse, RZ ;  /* 0x000000204014723c */ /* 0x088fec00000418ff */
[C---:B------:R-:W-:Y:S01]  /*49a0*/  HMMA.16816.F32.BF16 R24, R60.reuse, R32, RZ ;  /* 0x000000203c18723c */ /* 0x040fe200000418ff */
[----:B------:R-:W3:Y:S05]  /*49b0*/  LDSM.16.M88.4 R152, [R182+0x1000] ;  /* 0x00100000b698783b */ /* 0x000eea0000000200 */
[-C--:B------:R-:W-:Y:S01]  /*49c0*/  HMMA.16816.F32.BF16 R28, R60, R34.reuse, RZ ;  /* 0x000000223c1c723c */ /* 0x080fe200000418ff */
[----:B--2---:R-:W-:Y:S02]  /*49d0*/  IMAD.IADD R0, R0, 0x1, R178 ;  /* 0x0000000100007824 */ /* 0x004fe400078e02b2 */
[----:B------:R-:W2:Y:S03]  /*49e0*/  LDSM.16.M88.4 R156, [R182+0x1800] ;  /* 0x00180000b69c783b */ /* 0x000ea60000000200 */
[C---:B------:R-:W-:Y:S05]  /*49f0*/  HMMA.16816.F32.BF16 R32, R64.reuse, R34, RZ ;  /* 0x000000224020723c */ /* 0x040fea00000418ff */
[----:B------:R-:W-:Y:S01]  /*4a00*/  LDSM.16.M88.4 R164, [R179+0x800] ;  /* 0x00080000b3a4783b */ /* 0x000fe20000000200 */
[-C--:B----4-:R-:W-:Y:S06]  /*4a10*/  HMMA.16816.F32.BF16 R36, R64, R48.reuse, RZ ;  /* 0x000000304024723c */ /* 0x090fec00000418ff */
[C---:B------:R-:W-:Y:S01]  /*4a20*/  HMMA.16816.F32.BF16 R40, R60.reuse, R48, RZ ;  /* 0x000000303c28723c */ /* 0x040fe200000418ff */
[----:B------:R-:W-:Y:S05]  /*4a30*/  LDSM.16.M88.4 R168, [R179+0x1000] ;  /* 0x00100000b3a8783b */ /* 0x000fea0000000200 */
[-C--:B------:R-:W-:Y:S03]  /*4a40*/  HMMA.16816.F32.BF16 R44, R60, R50.reuse, RZ ;  /* 0x000000323c2c723c */ /* 0x080fe600000418ff */
[----:B------:R-:W-:Y:S03]  /*4a50*/  LDSM.16.M88.4 R172, [R179+0x1800] ;  /* 0x00180000b3ac783b */ /* 0x000fe60000000200 */
[C---:B------:R-:W-:Y:S06]  /*4a60*/  HMMA.16816.F32.BF16 R48, R64.reuse, R50, RZ ;  /* 0x000000324030723c */ /* 0x040fec00000418ff */
[-C--:B------:R-:W-:Y:S06]  /*4a70*/  HMMA.16816.F32.BF16 R52, R64, R132.reuse, RZ ;  /* 0x000000844034723c */ /* 0x080fec00000418ff */
[C---:B------:R-:W-:Y:S06]  /*4a80*/  HMMA.16816.F32.BF16 R56, R60.reuse, R132, RZ ;  /* 0x000000843c38723c */ /* 0x040fec00000418ff */
[-C--:B------:R-:W-:Y:S06]  /*4a90*/  HMMA.16816.F32.BF16 R60, R60, R134.reuse, RZ ;  /* 0x000000863c3c723c */ /* 0x080fec00000418ff */
[----:B------:R-:W-:Y:S01]  /*4aa0*/  HMMA.16816.F32.BF16 R64, R64, R134, RZ ;  /* 0x000000864040723c */ /* 0x000fe200000418ff */
[----:B------:R-:W-:Y:S05]  /*4ab0*/  LDSM.16.M88.4 R132, [R160] ;  /* 0x00000000a084783b */ /* 0x000fea0000000200 */
[-C--:B-1----:R-:W-:Y:S03]  /*4ac0*/  HMMA.16816.F32.BF16 R4, R136, R140.reuse, R4 ;  /* 0x0000008c8804723c */ /* 0x082fe60000041804 */
[----:B------:R-:W-:Y:S03]  /*4ad0*/  LDSM.16.M88.4 R160, [R160+0x2000] ;  /* 0x00200000a0a0783b */ /* 0x000fe60000000200 */
[C---:B------:R-:W-:Y:S06]  /*4ae0*/  HMMA.16816.F32.BF16 R8, R144.reuse, R140, R8 ;  /* 0x0000008c9008723c */ /* 0x040fec0000041808 */
[-C--:B------:R-:W-:Y:S06]  /*4af0*/  HMMA.16816.F32.BF16 R12, R144, R142.reuse, R12 ;  /* 0x0000008e900c723c */ /* 0x080fec000004180c */
[C---:B------:R-:W-:Y:S01]  /*4b00*/  HMMA.16816.F32.BF16 R16, R136.reuse, R142, R16 ;  /* 0x0000008e8810723c */ /* 0x040fe20000041810 */
[----:B------:R-:W1:Y:S05]  /*4b10*/  LDSM.16.M88.4 R140, [R179] ;  /* 0x00000000b38c783b */ /* 0x000e6a0000000200 */
[-C--:B------:R-:W-:Y:S06]  /*4b20*/  HMMA.16816.F32.BF16 R20, R136, R148.reuse, R20 ;  /* 0x000000948814723c */ /* 0x080fec0000041814 */
[C---:B------:R-:W-:Y:S06]  /*4b30*/  HMMA.16816.F32.BF16 R24, R144.reuse, R148, R24 ;  /* 0x000000949018723c */ /* 0x040fec0000041818 */
[-C--:B------:R-:W-:Y:S06]  /*4b40*/  HMMA.16816.F32.BF16 R28, R144, R150.reuse, R28 ;  /* 0x00000096901c723c */ /* 0x080fec000004181c */
[C---:B------:R-:W-:Y:S01]  /*4b50*/  HMMA.16816.F32.BF16 R32, R136.reuse, R150, R32 ;  /* 0x000000968820723c */ /* 0x040fe20000041820 */
[----:B------:R-:W-:Y:S05]  /*4b60*/  LDSM.16.M88.4 R148, [R0] ;  /* 0x000000000094783b */ /* 0x000fea0000000200 */
[-C--:B---3--:R-:W-:Y:S06]  /*4b70*/  HMMA.16816.F32.BF16 R36, R136, R152.reuse, R36 ;  /* 0x000000988824723c */ /* 0x088fec0000041824 */
[C---:B------:R-:W-:Y:S06]  /*4b80*/  HMMA.16816.F32.BF16 R40, R144.reuse, R152, R40 ;  /* 0x000000989028723c */ /* 0x040fec0000041828 */
[-C--:B------:R-:W-:Y:S06]  /*4b90*/  HMMA.16816.F32.BF16 R44, R144, R154.reuse, R44 ;  /* 0x0000009a902c723c */ /* 0x080fec000004182c */
[C---:B------:R-:W-:Y:S01]  /*4ba0*/  HMMA.16816.F32.BF16 R48, R136.reuse, R154, R48 ;  /* 0x0000009a8830723c */ /* 0x040fe20000041830 */
[----:B------:R-:W3:Y:S05]  /*4bb0*/  LDSM.16.M88.4 R152, [R181] ;  /* 0x00000000b598783b */ /* 0x000eea0000000200 */
[-C--:B--2---:R-:W-:Y:S06]  /*4bc0*/  HMMA.16816.F32.BF16 R52, R136, R156.reuse, R52 ;  /* 0x0000009c8834723c */ /* 0x084fec0000041834 */
[C---:B------:R-:W-:Y:S06]  /*4bd0*/  HMMA.16816.F32.BF16 R56, R144.reuse, R156, R56 ;  /* 0x0000009c9038723c */ /* 0x040fec0000041838 */
[-C--:B------:R-:W-:Y:S06]  /*4be0*/  HMMA.16816.F32.BF16 R60, R144, R158.reuse, R60 ;  /* 0x0000009e903c723c */ /* 0x080fec000004183c */
[----:B------:R-:W-:Y:S01]  /*4bf0*/  HMMA.16816.F32.BF16 R64, R136, R158, R64 ;  /* 0x0000009e8840723c */ /* 0x000fe20000041840 */
[----:B------:R2:W4:Y:S05]  /*4c00*/  LDSM.16.M88.4 R136, [R0+0x2000] ;  /* 0x002000000088783b */ /* 0x00052a0000000200 */
[-C--:B-1----:R-:W-:Y:S06]  /*4c10*/  HMMA.16816.F32.BF16 R4, R132, R140.reuse, R4 ;  /* 0x0000008c8404723c */ /* 0x082fec0000041804 */
[C---:B------:R-:W-:Y:S06]  /*4c20*/  HMMA.16816.F32.BF16 R8, R160.reuse, R140, R8 ;  /* 0x0000008ca008723c */ /* 0x040fec0000041808 */
[-C--:B------:R-:W-:Y:S05]  /*4c30*/  HMMA.16816.F32.BF16 R12, R160, R142.reuse, R12 ;  /* 0x0000008ea00c723c */ /* 0x080fea000004180c */
[----:B------:R-:W-:Y:S01]  /*4c40*/  @!P0 VIMNMX R140, R3, UR16, PT ;  /* 0x00000010038c8c48 */ /* 0x000fe2000bfe0100 */
[C---:B------:R-:W-:Y:S01]  /*4c50*/  HMMA.16816.F32.BF16 R16, R132.reuse, R142, R16 ;  /* 0x0000008e8410723c */ /* 0x040fe20000041810 */
[----:B--2---:R-:W-:Y:S04]  /*4c60*/  IMAD.U32 R0, RZ, RZ, UR21 ;  /* 0x00000015ff007e24 */ /* 0x004fe8000f8e00ff */
[----:B------:R-:W-:Y:S01]  /*4c70*/  @!P0 IMAD R0, R0, 0x80, R252 ;  /* 0x0000008000008824 */ /* 0x000fe200078e02fc */
[-C--:B------:R-:W-:Y:S04]  /*4c80*/  HMMA.16816.F32.BF16 R20, R132, R164.reuse, R20 ;  /* 0x000000a48414723c */ /* 0x080fe80000041814 */
[C---:B------:R-:W-:Y:S01]  /*4c90*/  @!P0 ISETP.GE.AND P2, PT, R0.reuse, R140, PT ;  /* 0x0000008c0000820c */ /* 0x040fe20003f46270 */
[----:B------:R-:W-:Y:S01]  /*4ca0*/  @!P0 VIADD R142, R0, 0x1 ;  /* 0x00000001008e8836 */ /* 0x000fe20000000000 */
[C---:B------:R-:W-:Y:S05]  /*4cb0*/  HMMA.16816.F32.BF16 R24, R160.reuse, R164, R24 ;  /* 0x000000a4a018723c */ /* 0x040fea0000041818 */
[----:B------:R-:W-:Y:S01]  /*4cc0*/  FMUL.FTZ R141, R243, 1.4426950216293334961 ;  /* 0x3fb8aa3bf38d7820 */ /* 0x000fe20000410000 */
[-C--:B------:R-:W-:Y:S05]  /*4cd0*/  HMMA.16816.F32.BF16 R28, R160, R166.reuse, R28 ;  /* 0x000000a6a01c723c */ /* 0x080fea000004181c */
[----:B------:R-:W-:Y:S01]  /*4ce0*/  FSEL R141, R141, RZ, P1 ;  /* 0x000000ff8d8d7208 */ /* 0x000fe20000800000 */
[C---:B------:R-:W-:Y:S04]  /*4cf0*/  HMMA.16816.F32.BF16 R32, R132.reuse, R166, R32 ;  /* 0x000000a68420723c */ /* 0x040fe80000041820 */
[C---:B------:R-:W-:Y:S02]  /*4d00*/  FSETP.NEU.FTZ.AND P1, PT, R244.reuse, -INF , PT ;  /* 0xff800000f400780b */ /* 0x040fe40003f3d000 */
[-C--:B------:R-:W-:Y:S06]  /*4d10*/  HMMA.16816.F32.BF16 R36, R132, R168.reuse, R36 ;  /* 0x000000a88424723c */ /* 0x080fec0000041824 */
[C---:B------:R-:W-:Y:S06]  /*4d20*/  HMMA.16816.F32.BF16 R40, R160.reuse, R168, R40 ;  /* 0x000000a8a028723c */ /* 0x040fec0000041828 */
[-C--:B------:R-:W-:Y:S06]  /*4d30*/  HMMA.16816.F32.BF16 R44, R160, R170.reuse, R44 ;  /* 0x000000aaa02c723c */ /* 0x080fec000004182c */
[C---:B------:R-:W-:Y:S06]  /*4d40*/  HMMA.16816.F32.BF16 R48, R132.reuse, R170, R48 ;  /* 0x000000aa8430723c */ /* 0x040fec0000041830 */
[-C--:B------:R-:W-:Y:S06]  /*4d50*/  HMMA.16816.F32.BF16 R52, R132, R172.reuse, R52 ;  /* 0x000000ac8434723c */ /* 0x080fec0000041834 */
[C---:B------:R-:W-:Y:S06]  /*4d60*/  HMMA.16816.F32.BF16 R56, R160.reuse, R172, R56 ;  /* 0x000000aca038723c */ /* 0x040fec0000041838 */
[-C--:B------:R-:W-:Y:S06]  /*4d70*/  HMMA.16816.F32.BF16 R60, R160, R174.reuse, R60 ;  /* 0x000000aea03c723c */ /* 0x080fec000004183c */
[----:B------:R-:W-:Y:S06]  /*4d80*/  HMMA.16816.F32.BF16 R64, R132, R174, R64 ;  /* 0x000000ae8440723c */ /* 0x000fec0000041840 */
[-C--:B---3--:R-:W-:Y:S05]  /*4d90*/  HMMA.16816.F32.BF16 R4, R148, R152.reuse, R4 ;  /* 0x000000989404723c */ /* 0x088fea0000041804 */
[----:B------:R-:W-:Y:S01]  /*4da0*/  FMUL.FTZ R134, R244, 1.4426950216293334961 ;  /* 0x3fb8aa3bf4867820 */ /* 0x000fe20000410000 */
[C---:B----4-:R-:W-:Y:S05]  /*4db0*/  HMMA.16816.F32.BF16 R8, R136.reuse, R152, R8 ;  /* 0x000000988808723c */ /* 0x050fea0000041808 */
[----:B------:R-:W-:Y:S01]  /*4dc0*/  @!P0 VIADDMNMX R135, R3, R2, UR16, PT ;  /* 0x0000001003878e46 */ /* 0x000fe2000b800102 */
[----:B------:R-:W-:Y:S01]  /*4dd0*/  IMAD.MOV.U32 R2, RZ, RZ, 0x40 ;  /* 0x00000040ff027424 */ /* 0x000fe200078e00ff */
[----:B------:R-:W-:Y:S01]  /*4de0*/  FSEL R134, R134, RZ, P1 ;  /* 0x000000ff86867208 */ /* 0x000fe20000800000 */
[----:B------:R-:W-:Y:S01]  /*4df0*/  FMUL.FTZ R133, R241, 1.4426950216293334961 ;  /* 0x3fb8aa3bf1857820 */ /* 0x000fe20000410000 */
[-C--:B------:R-:W-:Y:S01]  /*4e00*/  @!P0 ISETP.GE.AND P1, PT, R142, R135.reuse, PT ;  /* 0x000000878e00820c */ /* 0x080fe20003f26270 */
[-C--:B------:R-:W-:Y:S03]  /*4e10*/  HMMA.16816.F32.BF16 R12, R136, R154.reuse, R12 ;  /* 0x0000009a880c723c */ /* 0x080fe6000004180c */
[C---:B------:R-:W-:Y:S01]  /*4e20*/  @!P0 VIADDMNMX R132, R3.reuse, R2, UR16, PT ;  /* 0x0000001003848e46 */ /* 0x040fe2000b800102 */
[----:B------:R-:W-:Y:S01]  /*4e30*/  FMUL.FTZ R2, R242, 1.4426950216293334961 ;  /* 0x3fb8aa3bf2027820 */ /* 0x000fe20000410000 */
[----:B------:R-:W-:Y:S01]  /*4e40*/  @!P0 VIADDMNMX R3, R3, R192, UR16, PT ;  /* 0x0000001003038e46 */ /* 0x000fe2000b8001c0 */
[C---:B------:R-:W-:Y:S05]  /*4e50*/  HMMA.16816.F32.BF16 R16, R148.reuse, R154, R16 ;  /* 0x0000009a9410723c */ /* 0x040fea0000041810 */
[----:B------:R-:W-:Y:S02]  /*4e60*/  @!P0 FSEL R4, R4, -INF , !P2 ;  /* 0xff80000004048808 */ /* 0x000fe40005000000 */
[----:B------:R-:W-:Y:S04]  /*4e70*/  @!P0 ISETP.GE.AND P2, PT, R142, R140, PT ;  /* 0x0000008c8e00820c */ /* 0x000fe80003f46270 */
[----:B------:R-:W-:Y:S01]  /*4e80*/  @!P0 FSEL R5, R5, -INF , !P2 ;  /* 0xff80000005058808 */ /* 0x000fe20005000000 */
[--C-:B------:R-:W-:Y:S01]  /*4e90*/  FFMA.FTZ R4, R4, UR8, -R141.reuse ;  /* 0x0000000804047c23 */ /* 0x100fe2000801088d */
[----:B------:R-:W-:Y:S02]  /*4ea0*/  @!P0 ISETP.GE.AND P2, PT, R0, R135, PT ;  /* 0x000000870000820c */ /* 0x000fe40003f46270 */
[----:B------:R-:W-:Y:S01]  /*4eb0*/  @!P0 FSEL R7, R7, -INF , !P1 ;  /* 0xff80000007078808 */ /* 0x000fe20004800000 */
[----:B------:R-:W-:Y:S01]  /*4ec0*/  MUFU.EX2 R234, R4 ;  /* 0x0000000400ea7308 */ /* 0x000fe20000000800 */
[----:B------:R-:W-:Y:S01]  /*4ed0*/  @!P0 FSEL R6, R6, -INF , !P2 ;  /* 0xff80000006068808 */ /* 0x000fe20005000000 */
[----:B------:R-:W-:Y:S01]  /*4ee0*/  FFMA.FTZ R5, R5, UR8, -R141 ;  /* 0x0000000805057c23 */ /* 0x000fe2000801088d */
[----:B------:R-:W-:Y:S01]  /*4ef0*/  FSETP.NEU.FTZ.AND P1, PT, R241, -INF , PT ;  /* 0xff800000f100780b */ /* 0x000fe20003f3d000 */
[--C-:B------:R-:W-:Y:S01]  /*4f00*/  FFMA.FTZ R7, R7, UR8, -R134.reuse ;  /* 0x0000000807077c23 */ /* 0x100fe20008010886 */
[-C--:B------:R-:W-:Y:S01]  /*4f10*/  @!P0 ISETP.GE.AND P2, PT, R0, R132.reuse, PT ;  /* 0x000000840000820c */ /* 0x080fe20003f46270 */
[----:B------:R-:W-:Y:S01]  /*4f20*/  FFMA.FTZ R6, R6, UR8, -R134 ;  /* 0x0000000806067c23 */ /* 0x000fe20008010886 */
[----:B------:R-:W-:Y:S03]  /*4f30*/  FSEL R133, R133, RZ, P1 ;  /* 0x000000ff85857208 */ /* 0x000fe60000800000 */
[----:B------:R-:W1:Y:S01]  /*4f40*/  MUFU.EX2 R236, R5 ;  /* 0x0000000500ec7308 */ /* 0x000e620000000800 */
[-C--:B------:R-:W-:Y:S02]  /*4f50*/  @!P0 ISETP.GE.AND P1, PT, R142, R132.reuse, PT ;  /* 0x000000848e00820c */ /* 0x080fe40003f26270 */
[----:B------:R-:W-:Y:S02]  /*4f60*/  @!P0 FSEL R8, R8, -INF , !P2 ;  /* 0xff80000008088808 */ /* 0x000fe40005000000 */
[----:B------:R-:W-:Y:S02]  /*4f70*/  @!P0 FSEL R9, R9, -INF , !P1 ;  /* 0xff80000009098808 */ /* 0x000fe40004800000 */
[----:B------:R-:W-:Y:S03]  /*4f80*/  FSETP.NEU.FTZ.AND P1, PT, R242, -INF , PT ;  /* 0xff800000f200780b */ /* 0x000fe60003f3d000 */
[----:B------:R-:W-:Y:S01]  /*4f90*/  MUFU.EX2 R235, R6 ;  /* 0x0000000600eb7308 */ /* 0x000fe20000000800 */
[-C--:B------:R-:W-:Y:S01]  /*4fa0*/  @!P0 ISETP.GE.AND P2, PT, R0, R3.reuse, PT ;  /* 0x000000030000820c */ /* 0x080fe20003f46270 */
[--C-:B------:R-:W-:Y:S01]  /*4fb0*/  FFMA.FTZ R9, R9, UR8, -R133.reuse ;  /* 0x0000000809097c23 */ /* 0x100fe20008010885 */
[----:B------:R-:W-:Y:S01]  /*4fc0*/  FSEL R2, R2, RZ, P1 ;  /* 0x000000ff02027208 */ /* 0x000fe20000800000 */
[--C-:B------:R-:W-:Y:S01]  /*4fd0*/  FFMA.FTZ R8, R8, UR8, -R133.reuse ;  /* 0x0000000808087c23 */ /* 0x100fe20008010885 */
[-C--:B------:R-:W-:Y:S02]  /*4fe0*/  @!P0 ISETP.GE.AND P1, PT, R142, R3.reuse, PT ;  /* 0x000000038e00820c */ /* 0x080fe40003f26270 */
[----:B------:R-:W-:Y:S03]  /*4ff0*/  @!P0 FSEL R10, R10, -INF , !P2 ;  /* 0xff8000000a0a8808 */ /* 0x000fe60005000000 */
[----:B------:R2:W-:Y:S01]  /*5000*/  MUFU.EX2 R206, R9 ;  /* 0x0000000900ce7308 */ /* 0x0005e20000000800 */
[----:B------:R-:W-:Y:S01]  /*5010*/  @!P0 FSEL R11, R11, -INF , !P1 ;  /* 0xff8000000b0b8808 */ /* 0x000fe20004800000 */
[--C-:B------:R-:W-:Y:S04]  /*5020*/  FFMA.FTZ R10, R10, UR8, -R2.reuse ;  /* 0x000000080a0a7c23 */ /* 0x100fe80008010802 */
[--C-:B------:R-:W-:Y:S04]  /*5030*/  FFMA.FTZ R11, R11, UR8, -R2.reuse ;  /* 0x000000080b0b7c23 */ /* 0x100fe80008010802 */
[----:B------:R3:W4:Y:S10]  /*5040*/  MUFU.EX2 R199, R7 ;  /* 0x0000000700c77308 */ /* 0x0007340000000800 */
[----:B------:R1:W-:Y:S01]  /*5050*/  MUFU.EX2 R207, R8 ;  /* 0x0000000800cf7308 */ /* 0x0003e20000000800 */
[----:B--2---:R-:W-:Y:S05]  /*5060*/  @!P0 VIADD R9, R0, 0x8 ;  /* 0x0000000800098836 */ /* 0x004fea0000000000 */
[-C--:B------:R-:W-:Y:S04]  /*5070*/  @!P0 ISETP.GE.AND P1, PT, R9, R132.reuse, PT ;  /* 0x000000840900820c */ /* 0x080fe80003f26270 */
[----:B------:R-:W-:Y:S01]  /*5080*/  MUFU.EX2 R211, R10 ;  /* 0x0000000a00d37308 */ /* 0x000fe20000000800 */
[----:B---3--:R-:W2:Y:S01]  /*5090*/  LDSM.16.M88.4 R4, [R181+0x800] ;  /* 0x00080000b504783b */ /* 0x008ea20000000200 */
[----:B------:R-:W-:Y:S05]  /*50a0*/  @!P0 FSEL R12, R12, -INF , !P1 ;  /* 0xff8000000c0c8808 */ /* 0x000fea0004800000 */
[--C-:B------:R-:W-:Y:S03]  /*50b0*/  FFMA.FTZ R12, R12, UR8, -R133.reuse ;  /* 0x000000080c0c7c23 */ /* 0x100fe60008010885 */
[----:B------:R3:W-:Y:S01]  /*50c0*/  MUFU.EX2 R210, R11 ;  /* 0x0000000b00d27308 */ /* 0x0007e20000000800 */
[----:B-1----:R-:W-:Y:S05]  /*50d0*/  @!P0 VIADD R8, R0, 0x9 ;  /* 0x0000000900088836 */ /* 0x002fea0000000000 */
[----:B------:R-:W-:Y:S04]  /*50e0*/  @!P0 ISETP.GE.AND P1, PT, R8, R132, PT ;  /* 0x000000840800820c */ /* 0x000fe80003f26270 */
[----:B------:R-:W-:Y:S01]  /*50f0*/  MUFU.EX2 R205, R12 ;  /* 0x0000000c00cd7308 */ /* 0x000fe20000000800 */
[----:B------:R-:W-:Y:S02]  /*5100*/  @!P0 FSEL R13, R13, -INF , !P1 ;  /* 0xff8000000d0d8808 */ /* 0x000fe40004800000 */
[-C--:B------:R-:W-:Y:S03]  /*5110*/  @!P0 ISETP.GE.AND P1, PT, R9, R3.reuse, PT ;  /* 0x000000030900820c */ /* 0x080fe60003f26270 */
[----:B------:R-:W-:Y:S01]  /*5120*/  FFMA.FTZ R13, R13, UR8, -R133 ;  /* 0x000000080d0d7c23 */ /* 0x000fe20008010885 */
[----:B------:R-:W-:Y:S02]  /*5130*/  @!P0 FSEL R14, R14, -INF , !P1 ;  /* 0xff8000000e0e8808 */ /* 0x000fe40004800000 */
[----:B------:R-:W-:Y:S01]  /*5140*/  @!P0 ISETP.GE.AND P1, PT, R8, R3, PT ;  /* 0x000000030800820c */ /* 0x000fe20003f26270 */
[----:B------:R-:W-:Y:S02]  /*5150*/  MUFU.EX2 R204, R13 ;  /* 0x0000000d00cc7308 */ /* 0x000fe40000000800 */
[--C-:B------:R-:W-:Y:S01]  /*5160*/  FFMA.FTZ R14, R14, UR8, -R2.reuse ;  /* 0x000000080e0e7c23 */ /* 0x100fe20008010802 */
[----:B------:R-:W-:Y:S02]  /*5170*/  @!P0 FSEL R15, R15, -INF , !P1 ;  /* 0xff8000000f0f8808 */ /* 0x000fe40004800000 */
[-C--:B------:R-:W-:Y:S03]  /*5180*/  @!P0 ISETP.GE.AND P1, PT, R9, R140.reuse, PT ;  /* 0x0000008c0900820c */ /* 0x080fe60003f26270 */
[----:B------:R-:W-:Y:S01]  /*5190*/  FFMA.FTZ R15, R15, UR8, -R2 ;  /* 0x000000080f0f7c23 */ /* 0x000fe20008010802 */
[----:B------:R-:W-:Y:S01]  /*51a0*/  @!P0 FSEL R16, R16, -INF , !P1 ;  /* 0xff80000010108808 */ /* 0x000fe20004800000 */
[----:B------:R-:W-:Y:S01]  /*51b0*/  MUFU.EX2 R209, R14 ;  /* 0x0000000e00d17308 */ /* 0x000fe20000000800 */
[-C--:B------:R-:W-:Y:S01]  /*51c0*/  @!P0 ISETP.GE.AND P1, PT, R8, R140.reuse, PT ;  /* 0x0000008c0800820c */ /* 0x080fe20003f26270 */
[-C--:B--2---:R-:W-:Y:S03]  /*51d0*/  HMMA.16816.F32.BF16 R20, R148, R4.reuse, R20 ;  /* 0x000000049414723c */ /* 0x084fe60000041814 */
[----:B------:R-:W-:Y:S01]  /*51e0*/  @!P0 FSEL R17, R17, -INF , !P1 ;  /* 0xff80000011118808 */ /* 0x000fe20004800000 */
[--C-:B------:R-:W-:Y:S01]  /*51f0*/  FFMA.FTZ R16, R16, UR8, -R141.reuse ;  /* 0x0000000810107c23 */ /* 0x100fe2000801088d */
[-C--:B------:R-:W-:Y:S01]  /*5200*/  @!P0 ISETP.GE.AND P1, PT, R9, R135.reuse, PT ;  /* 0x000000870900820c */ /* 0x080fe20003f26270 */
[C---:B------:R-:W-:Y:S02]  /*5210*/  HMMA.16816.F32.BF16 R24, R136.reuse, R4, R24 ;  /* 0x000000048818723c */ /* 0x040fe40000041818 */
[----:B------:R-:W-:Y:S03]  /*5220*/  MUFU.EX2 R208, R15 ;  /* 0x0000000f00d07308 */ /* 0x000fe60000000800 */
[----:B------:R-:W-:Y:S01]  /*5230*/  @!P0 FSEL R18, R18, -INF , !P1 ;  /* 0xff80000012128808 */ /* 0x000fe20004800000 */
[-C--:B------:R-:W-:Y:S03]  /*5240*/  HMMA.16816.F32.BF16 R28, R136, R6.reuse, R28 ;  /* 0x00000006881c723c */ /* 0x080fe6000004181c */
[-C--:B------:R-:W-:Y:S03]  /*5250*/  @!P0 ISETP.GE.AND P1, PT, R8, R135.reuse, PT ;  /* 0x000000870800820c */ /* 0x080fe60003f26270 */
[----:B------:R-:W-:Y:S01]  /*5260*/  MUFU.EX2 R240, R16 ;  /* 0x0000001000f07308 */ /* 0x000fe20000000800 */
[C---:B------:R-:W-:Y:S01]  /*5270*/  @!P0 VIADD R9, R0.reuse, 0x10 ;  /* 0x0000001000098836 */ /* 0x040fe20000000000 */
[C---:B------:R-:W-:Y:S04]  /*5280*/  HMMA.16816.F32.BF16 R32, R148.reuse, R6, R32 ;  /* 0x000000069420723c */ /* 0x040fe80000041820 */
[----:B------:R-:W-:Y:S01]  /*5290*/  @!P0 FSEL R19, R19, -INF , !P1 ;  /* 0xff80000013138808 */ /* 0x000fe20004800000 */
[C---:B------:R-:W-:Y:S01]  /*52a0*/  @!P0 VIADD R8, R0.reuse, 0x11 ;  /* 0x0000001100088836 */ /* 0x040fe20000000000 */
[-C--:B------:R-:W-:Y:S01]  /*52b0*/  @!P0 ISETP.GE.AND P1, PT, R9, R140.reuse, PT ;  /* 0x0000008c0900820c */ /* 0x080fe20003f26270 */
[----:B------:R-:W-:Y:S04]  /*52c0*/  @!P0 VIADD R5, R0, 0x18 ;  /* 0x0000001800058836 */ /* 0x000fe80000000000 */
[----:B------:R-:W-:Y:S01]  /*52d0*/  @!P0 FSEL R20, R20, -INF , !P1 ;  /* 0xff80000014148808 */ /* 0x000fe20004800000 */
[----:B------:R-:W-:Y:S01]  /*52e0*/  @!P0 VIADD R4, R0, 0x19 ;  /* 0x0000001900048836 */ /* 0x000fe20000000000 */
[----:B------:R-:W-:Y:S01]  /*52f0*/  @!P0 ISETP.GE.AND P1, PT, R8, R140, PT ;  /* 0x0000008c0800820c */ /* 0x000fe20003f26270 */
[--C-:B------:R-:W-:Y:S01]  /*5300*/  FFMA.FTZ R18, R18, UR8, -R134.reuse ;  /* 0x0000000812127c23 */ /* 0x100fe20008010886 */
[--C-:B------:R-:W-:Y:S01]  /*5310*/  FFMA.FTZ R19, R19, UR8, -R134.reuse ;  /* 0x0000000813137c23 */ /* 0x100fe20008010886 */
[--C-:B------:R-:W-:Y:S01]  /*5320*/  FFMA.FTZ R17, R17, UR8, -R141.reuse ;  /* 0x0000000811117c23 */ /* 0x100fe2000801088d */
[----:B------:R-:W-:Y:S01]  /*5330*/  @!P0 FSEL R21, R21, -INF , !P1 ;  /* 0xff80000015158808 */ /* 0x000fe20004800000 */
[----:B------:R-:W-:Y:S01]  /*5340*/  MUFU.EX2 R192, R18 ;  /* 0x0000001200c07308 */ /* 0x000fe20000000800 */
[-C--:B------:R-:W-:Y:S01]  /*5350*/  @!P0 ISETP.GE.AND P1, PT, R9, R135.reuse, PT ;  /* 0x000000870900820c */ /* 0x080fe20003f26270 */
[--C-:B------:R-:W-:Y:S02]  /*5360*/  FFMA.FTZ R20, R20, UR8, -R141.reuse ;  /* 0x0000000814147c23 */ /* 0x100fe4000801088d */
[----:B------:R-:W-:Y:S01]  /*5370*/  FFMA.FTZ R21, R21, UR8, -R141 ;  /* 0x0000000815157c23 */ /* 0x000fe2000801088d */
[----:B------:R-:W-:Y:S02]  /*5380*/  @!P0 FSEL R22, R22, -INF , !P1 ;  /* 0xff80000016168808 */ /* 0x000fe40004800000 */
[----:B------:R-:W-:Y:S03]  /*5390*/  @!P0 ISETP.GE.AND P1, PT, R8, R135, PT ;  /* 0x000000870800820c */ /* 0x000fe60003f26270 */
[----:B------:R-:W1:Y:S01]  /*53a0*/  MUFU.EX2 R175, R19 ;  /* 0x0000001300af7308 */ /* 0x000e620000000800 */
[--C-:B------:R-:W-:Y:S01]  /*53b0*/  FFMA.FTZ R22, R22, UR8, -R134.reuse ;  /* 0x0000000816167c23 */ /* 0x100fe20008010886 */
[----:B------:R-:W-:Y:S02]  /*53c0*/  @!P0 FSEL R23, R23, -INF , !P1 ;  /* 0xff80000017178808 */ /* 0x000fe40004800000 */
[-C--:B------:R-:W-:Y:S06]  /*53d0*/  @!P0 ISETP.GE.AND P1, PT, R9, R132.reuse, PT ;  /* 0x000000840900820c */ /* 0x080fec0003f26270 */
[----:B------:R-:W-:Y:S01]  /*53e0*/  MUFU.EX2 R239, R17 ;  /* 0x0000001100ef7308 */ /* 0x000fe20000000800 */
[----:B------:R-:W-:Y:S01]  /*53f0*/  @!P0 FSEL R24, R24, -INF , !P1 ;  /* 0xff80000018188808 */ /* 0x000fe20004800000 */
[----:B------:R-:W-:Y:S01]  /*5400*/  FFMA.FTZ R23, R23, UR8, -R134 ;  /* 0x0000000817177c23 */ /* 0x000fe20008010886 */
[-C--:B------:R-:W-:Y:S03]  /*5410*/  @!P0 ISETP.GE.AND P1, PT, R8, R132.reuse, PT ;  /* 0x000000840800820c */ /* 0x080fe60003f26270 */
[--C-:B------:R-:W-:Y:S01]  /*5420*/  FFMA.FTZ R24, R24, UR8, -R133.reuse ;  /* 0x0000000818187c23 */ /* 0x100fe20008010885 */
[----:B------:R-:W-:Y:S03]  /*5430*/  @!P0 FSEL R25, R25, -INF , !P1 ;  /* 0xff80000019198808 */ /* 0x000fe60004800000 */
[----:B------:R-:W-:Y:S01]  /*5440*/  MUFU.EX2 R238, R20 ;  /* 0x0000001400ee7308 */ /* 0x000fe20000000800 */
[-C--:B------:R-:W-:Y:S01]  /*5450*/  @!P0 ISETP.GE.AND P1, PT, R9, R3.reuse, PT ;  /* 0x000000030900820c */ /* 0x080fe20003f26270 */
[--C-:B------:R-:W-:Y:S03]  /*5460*/  FFMA.FTZ R25, R25, UR8, -R133.reuse ;  /* 0x0000000819197c23 */ /* 0x100fe60008010885 */
[----:B------:R-:W-:Y:S02]  /*5470*/  @!P0 FSEL R26, R26, -INF , !P1 ;  /* 0xff8000001a1a8808 */ /* 0x000fe40004800000 */
[-C--:B------:R-:W-:Y:S03]  /*5480*/  @!P0 ISETP.GE.AND P1, PT, R8, R3.reuse, PT ;  /* 0x000000030800820c */ /* 0x080fe60003f26270 */
[----:B------:R-:W-:Y:S01]  /*5490*/  MUFU.EX2 R237, R21 ;  /* 0x0000001500ed7308 */ /* 0x000fe20000000800 */
[----:B---3--:R-:W2:Y:S01]  /*54a0*/  LDSM.16.M88.4 R8, [R181+0x1000] ;  /* 0x00100000b508783b */ /* 0x008ea20000000200 */
[--C-:B------:R-:W-:Y:S01]  /*54b0*/  FFMA.FTZ R26, R26, UR8, -R2.reuse ;  /* 0x000000081a1a7c23 */ /* 0x100fe20008010802 */
[----:B------:R-:W-:Y:S02]  /*54c0*/  @!P0 FSEL R27, R27, -INF , !P1 ;  /* 0xff8000001b1b8808 */ /* 0x000fe40004800000 */
[-C--:B------:R-:W-:Y:S05]  /*54d0*/  @!P0 ISETP.GE.AND P1, PT, R5, R132.reuse, PT ;  /* 0x000000840500820c */ /* 0x080fea0003f26270 */
[----:B------:R-:W-:Y:S01]  /*54e0*/  MUFU.EX2 R172, R22 ;  /* 0x0000001600ac7308 */ /* 0x000fe20000000800 */
[----:B------:R-:W-:Y:S01]  /*54f0*/  @!P0 FSEL R28, R28, -INF , !P1 ;  /* 0xff8000001c1c8808 */ /* 0x000fe20004800000 */
[--C-:B------:R-:W-:Y:S01]  /*5500*/  FFMA.FTZ R27, R27, UR8, -R2.reuse ;  /* 0x000000081b1b7c23 */ /* 0x100fe20008010802 */
[----:B------:R-:W-:Y:S03]  /*5510*/  @!P0 ISETP.GE.AND P1, PT, R4, R132, PT ;  /* 0x000000840400820c */ /* 0x000fe60003f26270 */
[--C-:B------:R-:W-:Y:S01]  /*5520*/  FFMA.FTZ R28, R28, UR8, -R133.reuse ;  /* 0x000000081c1c7c23 */ /* 0x100fe20008010885 */
        /* <DEDUP_REMOVED lines=17> */
[-C--:B--2---:R-:W-:Y:S03]  /*5640*/  HMMA.16816.F32.BF16 R36, R148, R8.reuse, R36 ;  /* 0x000000089424723c */ /* 0x084fe60000041824 */
[-C--:B------:R-:W-:Y:S01]  /*5650*/  @!P0 ISETP.GE.AND P1, PT, R5, R135.reuse, PT ;  /* 0x000000870500820c */ /* 0x080fe20003f26270 */
[----:B------:R-:W-:Y:S02]  /*5660*/  @!P0 VIADD R5, R0, 0x20 ;  /* 0x0000002000058836 */ /* 0x000fe40000000000 */
[--C-:B------:R-:W-:Y:S01]  /*5670*/  FFMA.FTZ R33, R33, UR8, -R141.reuse ;  /* 0x0000000821217c23 */ /* 0x100fe2000801088d */
[C---:B------:R-:W-:Y:S02]  /*5680*/  HMMA.16816.F32.BF16 R40, R136.reuse, R8, R40 ;  /* 0x000000088828723c */ /* 0x040fe40000041828 */
[----:B------:R-:W-:Y:S02]  /*5690*/  MUFU.EX2 R233, R32 ;  /* 0x0000002000e97308 */ /* 0x000fe40000000800 */
[----:B------:R-:W-:Y:S02]  /*56a0*/  @!P0 FSEL R34, R34, -INF , !P1 ;  /* 0xff80000022228808 */ /* 0x000fe40004800000 */
        /* <DEDUP_REMOVED lines=8> */
[----:B------:R-:W-:Y:S01]  /*5730*/  @!P0 VIADD R8, R0, 0x29 ;  /* 0x0000002900088836 */ /* 0x000fe20000000000 */
[----:B------:R-:W-:Y:S03]  /*5740*/  MUFU.EX2 R197, R25 ;  /* 0x0000001900c57308 */ /* 0x000fe60000000800 */
[----:B------:R-:W-:Y:S01]  /*5750*/  @!P0 FSEL R36, R36, -INF , !P1 ;  /* 0xff80000024248808 */ /* 0x000fe20004800000 */
[--C-:B------:R-:W-:Y:S01]  /*5760*/  FFMA.FTZ R34, R34, UR8, -R134.reuse ;  /* 0x0000000822227c23 */ /* 0x100fe20008010886 */
[----:B------:R-:W-:Y:S01]  /*5770*/  @!P0 ISETP.GE.AND P1, PT, R4, R140, PT ;  /* 0x0000008c0400820c */ /* 0x000fe20003f26270 */
[--C-:B------:R-:W-:Y:S02]  /*5780*/  FFMA.FTZ R35, R35, UR8, -R134.reuse ;  /* 0x0000000823237c23 */ /* 0x100fe40008010886 */
[--C-:B------:R-:W-:Y:S01]  /*5790*/  FFMA.FTZ R36, R36, UR8, -R141.reuse ;  /* 0x0000000824247c23 */ /* 0x100fe2000801088d */
        /* <DEDUP_REMOVED lines=22> */
[----:B------:R-:W2:Y:S01]  /*5900*/  LDSM.16.M88.4 R4, [R181+0x1800] ;  /* 0x00180000b504783b */ /* 0x000ea20000000200 */
        /* <DEDUP_REMOVED lines=33> */
[----:B------:R-:W-:Y:S03]  /*5b20*/  @!P0 ISETP.GE.AND P1, PT, R8, R135, PT ;  /* 0x000000870800820c */ /* 0x000fe60003f26270 */
[----:B------:R-:W-:Y:S01]  /*5b30*/  MUFU.EX2 R228, R49 ;  /* 0x0000003100e47308 */ /* 0x000fe20000000800 */
[----:B------:R-:W-:Y:S01]  /*5b40*/  @!P0 VIADD R8, R0, 0x31 ;  /* 0x0000003100088836 */ /* 0x000fe20000000000 */
[----:B------:R-:W-:Y:S04]  /*5b50*/  HMMA.16816.F32.BF16 R64, R148, R6, R64 ;  /* 0x000000069440723c */ /* 0x000fe80000041840 */
[----:B------:R-:W-:Y:S01]  /*5b60*/  @!P0 ISETP.GE.AND P3, PT, R8, R3, PT ;  /* 0x000000030800820c */ /* 0x000fe20003f66270 */
[C---:B------:R-:W-:Y:S01]  /*5b70*/  @!P0 VIADD R4, R0.reuse, 0x38 ;  /* 0x0000003800048836 */ /* 0x040fe20000000000 */
[----:B------:R-:W-:Y:S01]  /*5b80*/  @!P0 FSEL R51, R51, -INF , !P1 ;  /* 0xff80000033338808 */ /* 0x000fe20004800000 */
[----:B------:R-:W-:Y:S01]  /*5b90*/  @!P0 VIADD R0, R0, 0x39 ;  /* 0x0000003900008836 */ /* 0x000fe20000000000 */
[----:B------:R-:W-:Y:S01]  /*5ba0*/  @!P0 ISETP.GE.AND P1, PT, R9, R140, PT ;  /* 0x0000008c0900820c */ /* 0x000fe20003f26270 */
[----:B------:R-:W-:Y:S01]  /*5bb0*/  MUFU.EX2 R170, R40 ;  /* 0x0000002800aa7308 */ /* 0x000fe20000000800 */
[----:B------:R-:W-:Y:S01]  /*5bc0*/  @!P0 ISETP.GE.AND P2, PT, R4, R132, PT ;  /* 0x000000840400820c */ /* 0x000fe20003f46270 */
[--C-:B------:R-:W-:Y:S01]  /*5bd0*/  FFMA.FTZ R50, R50, UR8, -R134.reuse ;  /* 0x0000000832327c23 */ /* 0x100fe20008010886 */
[----:B------:R-:W-:Y:S01]  /*5be0*/  @!P0 FSEL R52, R52, -INF , !P1 ;  /* 0xff80000034348808 */ /* 0x000fe20004800000 */
[--C-:B------:R-:W-:Y:S01]  /*5bf0*/  FFMA.FTZ R51, R51, UR8, -R134.reuse ;  /* 0x0000000833337c23 */ /* 0x100fe20008010886 */
[-C--:B------:R-:W-:Y:S02]  /*5c00*/  @!P0 ISETP.GE.AND P1, PT, R8, R140.reuse, PT ;  /* 0x0000008c0800820c */ /* 0x080fe40003f26270 */
[----:B------:R-:W-:Y:S03]  /*5c10*/  @!P0 ISETP.GE.AND P6, PT, R4, R140, PT ;  /* 0x0000008c0400820c */ /* 0x000fe60003fc6270 */
[----:B------:R-:W-:Y:S01]  /*5c20*/  MUFU.EX2 R157, R50 ;  /* 0x00000032009d7308 */ /* 0x000fe20000000800 */
[----:B------:R-:W-:Y:S01]  /*5c30*/  @!P0 FSEL R53, R53, -INF , !P1 ;  /* 0xff80000035358808 */ /* 0x000fe20004800000 */
[--C-:B------:R-:W-:Y:S01]  /*5c40*/  FFMA.FTZ R52, R52, UR8, -R141.reuse ;  /* 0x0000000834347c23 */ /* 0x100fe2000801088d */
[-C--:B------:R-:W-:Y:S02]  /*5c50*/  @!P0 ISETP.GE.AND P1, PT, R9, R135.reuse, PT ;  /* 0x000000870900820c */ /* 0x080fe40003f26270 */
[----:B------:R-:W-:Y:S01]  /*5c60*/  @!P0 FSEL R60, R60, -INF , !P2 ;  /* 0xff8000003c3c8808 */ /* 0x000fe20005000000 */
[----:B------:R-:W-:Y:S01]  /*5c70*/  FFMA.FTZ R53, R53, UR8, -R141 ;  /* 0x0000000835357c23 */ /* 0x000fe2000801088d */
[----:B------:R-:W-:Y:S03]  /*5c80*/  @!P0 FSEL R54, R54, -INF , !P1 ;  /* 0xff80000036368808 */ /* 0x000fe60004800000 */
[----:B------:R-:W2:Y:S01]  /*5c90*/  MUFU.EX2 R156, R51 ;  /* 0x00000033009c7308 */ /* 0x000ea20000000800 */
[-C--:B------:R-:W-:Y:S01]  /*5ca0*/  @!P0 ISETP.GE.AND P1, PT, R8, R135.reuse, PT ;  /* 0x000000870800820c */ /* 0x080fe20003f26270 */
[--C-:B------:R-:W-:Y:S01]  /*5cb0*/  FFMA.FTZ R60, R60, UR8, -R133.reuse ;  /* 0x000000083c3c7c23 */ /* 0x100fe20008010885 */
[----:B------:R-:W-:Y:S01]  /*5cc0*/  @!P0 ISETP.GE.AND P4, PT, R4, R135, PT ;  /* 0x000000870400820c */ /* 0x000fe20003f86270 */
[--C-:B------:R-:W-:Y:S01]  /*5cd0*/  FFMA.FTZ R54, R54, UR8, -R134.reuse ;  /* 0x0000000836367c23 */ /* 0x100fe20008010886 */
[----:B------:R-:W-:Y:S02]  /*5ce0*/  @!P0 FSEL R55, R55, -INF , !P1 ;  /* 0xff80000037378808 */ /* 0x000fe40004800000 */
[-C--:B------:R-:W-:Y:S03]  /*5cf0*/  @!P0 ISETP.GE.AND P1, PT, R9, R132.reuse, PT ;  /* 0x000000840900820c */ /* 0x080fe60003f26270 */
[----:B------:R-:W-:Y:S01]  /*5d00*/  MUFU.EX2 R169, R41 ;  /* 0x0000002900a97308 */ /* 0x000fe20000000800 */
[-C--:B------:R-:W-:Y:S01]  /*5d10*/  @!P0 ISETP.GE.AND P2, PT, R4, R3.reuse, PT ;  /* 0x000000030400820c */ /* 0x080fe20003f46270 */
[----:B------:R-:W-:Y:S01]  /*5d20*/  FFMA.FTZ R55, R55, UR8, -R134 ;  /* 0x0000000837377c23 */ /* 0x000fe20008010886 */
[----:B------:R-:W-:Y:S02]  /*5d30*/  @!P0 FSEL R56, R56, -INF , !P1 ;  /* 0xff80000038388808 */ /* 0x000fe40004800000 */
[----:B------:R-:W-:Y:S02]  /*5d40*/  @!P0 ISETP.GE.AND P1, PT, R8, R132, PT ;  /* 0x000000840800820c */ /* 0x000fe40003f26270 */
[----:B------:R-:W-:Y:S03]  /*5d50*/  F2FP.BF16.F32.PACK_AB R4, R236, R234 ;  /* 0x000000eaec04723e */ /* 0x000fe600000010ff */
[----:B------:R-:W-:Y:S01]  /*5d60*/  MUFU.EX2 R196, R42 ;  /* 0x0000002a00c47308 */ /* 0x000fe20000000800 */
[----:B------:R-:W-:Y:S01]  /*5d70*/  @!P0 FSEL R57, R57, -INF , !P1 ;  /* 0xff80000039398808 */ /* 0x000fe20004800000 */
[--C-:B------:R-:W-:Y:S01]  /*5d80*/  FFMA.FTZ R56, R56, UR8, -R133.reuse ;  /* 0x0000000838387c23 */ /* 0x100fe20008010885 */
[-C--:B------:R-:W-:Y:S01]  /*5d90*/  @!P0 ISETP.GE.AND P1, PT, R9, R3.reuse, PT ;  /* 0x000000030900820c */ /* 0x080fe20003f26270 */
[----:B------:R3:W-:Y:S01]  /*5da0*/  STS [R213+0x1c000], R4 ;  /* 0x01c00004d5007388 */ /* 0x0007e20000000800 */
[----:B------:R-:W-:Y:S01]  /*5db0*/  @!P0 FSEL R59, R59, -INF , !P3 ;  /* 0xff8000003b3b8808 */ /* 0x000fe20005800000 */
[--C-:B------:R-:W-:Y:S01]  /*5dc0*/  FFMA.FTZ R57, R57, UR8, -R133.reuse ;  /* 0x0000000839397c23 */ /* 0x100fe20008010885 */
[----:B------:R-:W-:Y:S03]  /*5dd0*/  @!P0 FSEL R58, R58, -INF , !P1 ;  /* 0xff8000003a3a8808 */ /* 0x000fe60004800000 */
[----:B------:R-:W-:Y:S01]  /*5de0*/  MUFU.EX2 R195, R43 ;  /* 0x0000002b00c37308 */ /* 0x000fe20000000800 */
[C---:B------:R-:W-:Y:S01]  /*5df0*/  @!P0 ISETP.GE.AND P1, PT, R0.reuse, R132, PT ;  /* 0x000000840000820c */ /* 0x040fe20003f26270 */
[--C-:B------:R-:W-:Y:S01]  /*5e00*/  FFMA.FTZ R59, R59, UR8, -R2.reuse ;  /* 0x000000083b3b7c23 */ /* 0x100fe20008010802 */
[----:B------:R-:W-:Y:S01]  /*5e10*/  @!P0 ISETP.GE.AND P5, PT, R0, R140, PT ;  /* 0x0000008c0000820c */ /* 0x000fe20003fa6270 */
[--C-:B------:R-:W-:Y:S01]  /*5e20*/  FFMA.FTZ R58, R58, UR8, -R2.reuse ;  /* 0x000000083a3a7c23 */ /* 0x100fe20008010802 */
[----:B------:R-:W-:Y:S02]  /*5e30*/  @!P0 FSEL R61, R61, -INF , !P1 ;  /* 0xff8000003d3d8808 */ /* 0x000fe40004800000 */
[C---:B------:R-:W-:Y:S03]  /*5e40*/  @!P0 ISETP.GE.AND P1, PT, R0.reuse, R3, PT ;  /* 0x000000030000820c */ /* 0x040fe60003f26270 */
[----:B------:R-:W-:Y:S01]  /*5e50*/  MUFU.EX2 R168, R44 ;  /* 0x0000002c00a87308 */ /* 0x000fe20000000800 */
[----:B----4-:R-:W-:Y:S01]  /*5e60*/  F2FP.BF16.F32.PACK_AB R3, R199, R235 ;  /* 0x000000ebc703723e */ /* 0x010fe200000010ff */
[----:B------:R-:W-:Y:S01]  /*5e70*/  FFMA.FTZ R133, R61, UR8, -R133 ;  /* 0x000000083d857c23 */ /* 0x000fe20008010885 */
[----:B------:R-:W-:Y:S02]  /*5e80*/  @!P0 ISETP.GE.AND P3, PT, R0, R135, PT ;  /* 0x000000870000820c */ /* 0x000fe40003f66270 */
[----:B-1----:R-:W-:Y:S01]  /*5e90*/  F2FP.BF16.F32.PACK_AB R0, R175, R192 ;  /* 0x000000c0af00723e */ /* 0x002fe200000010ff */
[----:B------:R1:W-:Y:S01]  /*5ea0*/  STS [R213+0x1c400], R3 ;  /* 0x01c40003d5007388 */ /* 0x0003e20000000800 */
[----:B--2---:R-:W-:Y:S03]  /*5eb0*/  F2FP.BF16.F32.PACK_AB R5, R156, R157 ;  /* 0x0000009d9c05723e */ /* 0x004fe600000010ff */
[----:B------:R-:W-:Y:S01]  /*5ec0*/  MUFU.EX2 R167, R45 ;  /* 0x0000002d00a77308 */ /* 0x000fe20000000800 */
[----:B------:R-:W-:Y:S01]  /*5ed0*/  @!P0 FSEL R64, R64, -INF , !P6 ;  /* 0xff80000040408808 */ /* 0x000fe20007000000 */
[----:B------:R2:W-:Y:S01]  /*5ee0*/  STS [R215+0x1c400], R0 ;  /* 0x01c40000d7007388 */ /* 0x0005e20000000800 */
[----:B------:R-:W-:Y:S02]  /*5ef0*/  @!P0 FSEL R62, R62, -INF , !P2 ;  /* 0xff8000003e3e8808 */ /* 0x000fe40005000000 */
[----:B---3--:R-:W-:Y:S01]  /*5f00*/  F2FP.BF16.F32.PACK_AB R4, R239, R240 ;  /* 0x000000f0ef04723e */ /* 0x008fe200000010ff */
[--C-:B------:R-:W-:Y:S01]  /*5f10*/  FFMA.FTZ R64, R64, UR8, -R141.reuse ;  /* 0x0000000840407c23 */ /* 0x100fe2000801088d */
[----:B------:R-:W-:Y:S03]  /*5f20*/  @!P0 FSEL R65, R65, -INF , !P5 ;  /* 0xff80000041418808 */ /* 0x000fe60006800000 */
[----:B------:R-:W-:Y:S01]  /*5f30*/  MUFU.EX2 R174, R46 ;  /* 0x0000002e00ae7308 */ /* 0x000fe20000000800 */
[----:B------:R-:W-:Y:S01]  /*5f40*/  @!P0 FSEL R63, R63, -INF , !P1 ;  /* 0xff8000003f3f8808 */ /* 0x000fe20004800000 */
[----:B------:R3:W-:Y:S01]  /*5f50*/  STS [R215+0x1c000], R4 ;  /* 0x01c00004d7007388 */ /* 0x0007e20000000800 */
[----:B------:R-:W-:Y:S01]  /*5f60*/  @!P0 FSEL R66, R66, -INF , !P4 ;  /* 0xff80000042428808 */ /* 0x000fe20006000000 */
[--C-:B------:R-:W-:Y:S01]  /*5f70*/  FFMA.FTZ R62, R62, UR8, -R2.reuse ;  /* 0x000000083e3e7c23 */ /* 0x100fe20008010802 */
[----:B------:R-:W-:Y:S01]  /*5f80*/  @!P0 FSEL R67, R67, -INF , !P3 ;  /* 0xff80000043438808 */ /* 0x000fe20005800000 */
[----:B------:R-:W-:Y:S01]  /*5f90*/  FFMA.FTZ R141, R65, UR8, -R141 ;  /* 0x00000008418d7c23 */ /* 0x000fe2000801088d */
[----:B------:R-:W-:Y:S03]  /*5fa0*/  FFMA.FTZ R2, R63, UR8, -R2 ;  /* 0x000000083f027c23 */ /* 0x000fe60008010802 */
[----:B------:R-:W-:Y:S01]  /*5fb0*/  MUFU.EX2 R173, R47 ;  /* 0x0000002f00ad7308 */ /* 0x000fe20000000800 */
[--C-:B------:R-:W-:Y:S01]  /*5fc0*/  FFMA.FTZ R66, R66, UR8, -R134.reuse ;  /* 0x0000000842427c23 */ /* 0x100fe20008010886 */
[----:B------:R-:W-:Y:S01]  /*5fd0*/  FFMA.FTZ R134, R67, UR8, -R134 ;  /* 0x0000000843867c23 */ /* 0x000fe20008010886 */
[----:B------:R-:W-:Y:S02]  /*5fe0*/  IADD3 R146, P0, R249, UR20, RZ ;  /* 0x00000014f9927c10 */ /* 0x000fe4000ff1e0ff */
[----:B-1----:R-:W-:Y:S05]  /*5ff0*/  F2FP.BF16.F32.PACK_AB R3, R206, R207 ;  /* 0x000000cfce03723e */ /* 0x002fea00000010ff */
[----:B------:R-:W-:Y:S01]  /*6000*/  MUFU.EX2 R227, R52 ;  /* 0x0000003400e37308 */ /* 0x000fe20000000800 */
[----:B------:R-:W-:Y:S02]  /*6010*/  IADD3.X R147, R248, UR19, RZ, P0, !PT ;  /* 0x00000013f8937c10 */ /* 0x000fe400087fe4ff */
[----:B--2---:R-:W-:Y:S01]  /*6020*/  F2FP.BF16.F32.PACK_AB R0, R210, R211 ;  /* 0x000000d3d200723e */ /* 0x004fe200000010ff */
[----:B------:R1:W-:Y:S01]  /*6030*/  STS [R213+0x1e000], R3 ;  /* 0x01e00003d5007388 */ /* 0x0003e20000000800 */
[----:B------:R-:W-:Y:S03]  /*6040*/  PLOP3.LUT P0, PT, PT, PT, UP3, 0x80, 0x0 ;  /* 0x000000000000781c */ /* 0x000fe60003f0f038 */
[----:B------:R2:W-:Y:S02]  /*6050*/  STS [R213+0x1e400], R0 ;  /* 0x01e40000d5007388 */ /* 0x0005e40000000800 */
[----:B------:R-:W-:Y:S01]  /*6060*/  MUFU.EX2 R226, R53 ;  /* 0x0000003500e27308 */ /* 0x000fe20000000800 */
[----:B---3--:R-:W-:Y:S01]  /*6070*/  F2FP.BF16.F32.PACK_AB R4, R204, R205 ;  /* 0x000000cdcc04723e */ /* 0x008fe200000010ff */
[----:B------:R-:W3:Y:S04]  /*6080*/  LDG.E R145, desc[UR10][R146.64+0x20] ;  /* 0x0000200a92917981 */ /* 0x000ee8000c1e1900 */
[----:B------:R4:W-:Y:S04]  /*6090*/  STS [R215+0x1e000], R4 ;  /* 0x01e00004d7007388 */ /* 0x0009e80000000800 */
[----:B------:R-:W-:Y:S10]  /*60a0*/  MUFU.EX2 R153, R54 ;  /* 0x0000003600997308 */ /* 0x000ff40000000800 */
[----:B------:R-:W-:Y:S01]  /*60b0*/  MUFU.EX2 R152, R55 ;  /* 0x0000003700987308 */ /* 0x000fe20000000800 */
[----:B-1----:R-:W-:Y:S02]  /*60c0*/  F2FP.BF16.F32.PACK_AB R3, R208, R209 ;  /* 0x000000d1d003723e */ /* 0x002fe400000010ff */
[----:B--2---:R-:W-:Y:S03]  /*60d0*/  F2FP.BF16.F32.PACK_AB R0, R237, R238 ;  /* 0x000000eeed00723e */ /* 0x004fe600000010ff */
[----:B------:R1:W-:Y:S04]  /*60e0*/  STS [R215+0x1e400], R3 ;  /* 0x01e40003d7007388 */ /* 0x0003e80000000800 */
[----:B------:R-:W-:Y:S01]  /*60f0*/  MUFU.EX2 R221, R64 ;  /* 0x0000004000dd7308 */ /* 0x000fe20000000800 */
[----:B------:R2:W-:Y:S01]  /*6100*/  STS [R219+0x1c000], R0 ;  /* 0x01c00000db007388 */ /* 0x0005e20000000800 */
[----:B----4-:R-:W-:Y:S08]  /*6110*/  F2FP.BF16.F32.PACK_AB R4, R171, R172 ;  /* 0x000000acab04723e */ /* 0x010ff000000010ff */
[----:B------:R-:W4:Y:S01]  /*6120*/  MUFU.EX2 R220, R141 ;  /* 0x0000008d00dc7308 */ /* 0x000f220000000800 */
[----:B------:R4:W-:Y:S09]  /*6130*/  STS [R219+0x1c400], R4 ;  /* 0x01c40004db007388 */ /* 0x0009f20000000800 */
[----:B------:R4:W-:Y:S01]  /*6140*/  MUFU.EX2 R155, R2 ;  /* 0x00000002009b7308 */ /* 0x0009e20000000800 */
[----:B-1----:R-:W-:Y:S09]  /*6150*/  F2FP.BF16.F32.PACK_AB R3, R232, R233 ;  /* 0x000000e9e803723e */ /* 0x002ff200000010ff */
[----:B------:R-:W-:Y:S01]  /*6160*/  MUFU.EX2 R150, R66 ;  /* 0x0000004200967308 */ /* 0x000fe20000000800 */
[----:B--2---:R-:W-:Y:S01]  /*6170*/  F2FP.BF16.F32.PACK_AB R0, R165, R166 ;  /* 0x000000a6a500723e */ /* 0x004fe200000010ff */
[----:B------:R1:W-:Y:S04]  /*6180*/  STS [R218+0x1c000], R3 ;  /* 0x01c00003da007388 */ /* 0x0003e80000000800 */
[----:B------:R2:W-:Y:S04]  /*6190*/  STS [R218+0x1c400], R0 ;  /* 0x01c40000da007388 */ /* 0x0005e80000000800 */
[----:B------:R-:W-:Y:S01]  /*61a0*/  MUFU.EX2 R149, R134 ;  /* 0x0000008600957308 */ /* 0x000fe20000000800 */
[----:B----4-:R-:W-:Y:S02]  /*61b0*/  F2FP.BF16.F32.PACK_AB R2, R220, R221 ;  /* 0x000000dddc02723e */ /* 0x010fe400000010ff */
[----:B------:R-:W-:Y:S05]  /*61c0*/  F2FP.BF16.F32.PACK_AB R4, R197, R198 ;  /* 0x000000c6c504723e */ /* 0x000fea00000010ff */
[----:B------:R4:W-:Y:S02]  /*61d0*/  STS [R219+0x1e000], R4 ;  /* 0x01e00004db007388 */ /* 0x0009e40000000800 */
[----:B------:R-:W-:Y:S10]  /*61e0*/  MUFU.EX2 R160, R56 ;  /* 0x0000003800a07308 */ /* 0x000ff40000000800 */
[----:B------:R-:W4:Y:S01]  /*61f0*/  MUFU.EX2 R159, R57 ;  /* 0x00000039009f7308 */ /* 0x000f220000000800 */
[----:B-1----:R-:W-:Y:S02]  /*6200*/  F2FP.BF16.F32.PACK_AB R3, R193, R194 ;  /* 0x000000c2c103723e */ /* 0x002fe400000010ff */
[----:B--2---:R-:W-:Y:S07]  /*6210*/  F2FP.BF16.F32.PACK_AB R0, R202, R203 ;  /* 0x000000cbca00723e */ /* 0x004fee00000010ff */
[----:B------:R-:W-:Y:S01]  /*6220*/  MUFU.EX2 R164, R58 ;  /* 0x0000003a00a47308 */ /* 0x000fe20000000800 */
[----:B------:R1:W-:Y:S04]  /*6230*/  STS [R219+0x1e400], R0 ;  /* 0x01e40000db007388 */ /* 0x0003e80000000800 */
[----:B------:R2:W-:Y:S01]  /*6240*/  STS [R218+0x1e000], R3 ;  /* 0x01e00003da007388 */ /* 0x0005e20000000800 */
[----:B----4-:R-:W-:Y:S04]  /*6250*/  F2FP.BF16.F32.PACK_AB R4, R230, R231 ;  /* 0x000000e7e604723e */ /* 0x010fe800000010ff */
[----:B------:R-:W4:Y:S10]  /*6260*/  MUFU.EX2 R161, R59 ;  /* 0x0000003b00a17308 */ /* 0x000f340000000800 */
[----:B------:R-:W-:Y:S10]  /*6270*/  MUFU.EX2 R154, R60 ;  /* 0x0000003c009a7308 */ /* 0x000ff40000000800 */
[----:B------:R-:W4:Y:S01]  /*6280*/  MUFU.EX2 R151, R133 ;  /* 0x0000008500977308 */ /* 0x000f220000000800 */
[----:B-1----:R-:W-:Y:S02]  /*6290*/  F2FP.BF16.F32.PACK_AB R0, R200, R201 ;  /* 0x000000c9c800723e */ /* 0x002fe400000010ff */
[----:B--2---:R-:W-:Y:S03]  /*62a0*/  F2FP.BF16.F32.PACK_AB R3, R162, R163 ;  /* 0x000000a3a203723e */ /* 0x004fe600000010ff */
[----:B------:R1:W-:Y:S04]  /*62b0*/  STS [R218+0x1e400], R0 ;  /* 0x01e40000da007388 */ /* 0x0003e80000000800 */
[----:B------:R-:W2:Y:S01]  /*62c0*/  MUFU.EX2 R158, R62 ;  /* 0x0000003e009e7308 */ /* 0x000ea20000000800 */
[----:B------:R4:W-:Y:S04]  /*62d0*/  STS [R212+0x1c000], R4 ;  /* 0x01c00004d4007388 */ /* 0x0009e80000000800 */
[----:B------:R2:W-:Y:S04]  /*62e0*/  STS [R212+0x1c400], R3 ;  /* 0x01c40003d4007388 */ /* 0x0005e80000000800 */
[----:B------:R2:W-:Y:S01]  /*62f0*/  STS [R214+0x1c400], R5 ;  /* 0x01c40005d6007388 */ /* 0x0005e20000000800 */
[----:B-1----:R-:W-:Y:S02]  /*6300*/  F2FP.BF16.F32.PACK_AB R0, R228, R229 ;  /* 0x000000e5e400723e */ /* 0x002fe400000010ff */
[----:B----4-:R-:W-:Y:S03]  /*6310*/  F2FP.BF16.F32.PACK_AB R4, R169, R170 ;  /* 0x000000aaa904723e */ /* 0x010fe600000010ff */
[----:B------:R1:W-:Y:S01]  /*6320*/  STS [R214+0x1c000], R0 ;  /* 0x01c00000d6007388 */ /* 0x0003e20000000800 */
[----:B--2---:R-:W-:Y:S03]  /*6330*/  F2FP.BF16.F32.PACK_AB R3, R195, R196 ;  /* 0x000000c4c303723e */ /* 0x004fe600000010ff */
[----:B------:R2:W-:Y:S01]  /*6340*/  STS [R212+0x1e000], R4 ;  /* 0x01e00004d4007388 */ /* 0x0005e20000000800 */
[----:B------:R-:W-:Y:S03]  /*6350*/  F2FP.BF16.F32.PACK_AB R5, R173, R174 ;  /* 0x000000aead05723e */ /* 0x000fe600000010ff */
[----:B------:R4:W-:Y:S04]  /*6360*/  STS [R212+0x1e400], R3 ;  /* 0x01e40003d4007388 */ /* 0x0009e80000000800 */
[----:B------:R4:W-:Y:S01]  /*6370*/  STS [R214+0x1e400], R5 ;  /* 0x01e40005d6007388 */ /* 0x0009e20000000800 */
[----:B-1----:R-:W-:Y:S02]  /*6380*/  F2FP.BF16.F32.PACK_AB R0, R167, R168 ;  /* 0x000000a8a700723e */ /* 0x002fe400000010ff */
[----:B--2---:R-:W-:Y:S03]  /*6390*/  F2FP.BF16.F32.PACK_AB R4, R226, R227 ;  /* 0x000000e3e204723e */ /* 0x004fe600000010ff */
[----:B------:R1:W-:Y:S01]  /*63a0*/  STS [R214+0x1e000], R0 ;  /* 0x01e00000d6007388 */ /* 0x0003e20000000800 */
[----:B----4-:R-:W-:Y:S03]  /*63b0*/  F2FP.BF16.F32.PACK_AB R3, R152, R153 ;  /* 0x000000999803723e */ /* 0x010fe600000010ff */
        /* <DEDUP_REMOVED lines=8> */
[----:B------:R-:W-:Y:S01]  /*6440*/  STS [R217+0x1e000], R5 ;  /* 0x01e00005d9007388 */ /* 0x000fe20000000800 */
[----:B------:R-:W-:Y:S03]  /*6450*/  F2FP.BF16.F32.PACK_AB R2, R155, R158 ;  /* 0x0000009e9b02723e */ /* 0x000fe600000010ff */
[----:B------:R-:W-:Y:S04]  /*6460*/  STS [R217+0x1e400], R4 ;  /* 0x01e40004d9007388 */ /* 0x000fe80000000800 */
[----:B------:R-:W-:Y:S04]  /*6470*/  STS [R216+0x1e000], R3 ;  /* 0x01e00003d8007388 */ /* 0x000fe80000000800 */
[----:B------:R2:W-:Y:S04]  /*6480*/  STS [R216+0x1e400], R2 ;  /* 0x01e40002d8007388 */ /* 0x0005e80000000800 */
[----:B------:R-:W-:Y:S01]  /*6490*/  LDSM.16.M88.4 R16, [R180+UR4+0x10000] ;  /* 0x01000004b410783b */ /* 0x000fe20008000200 */
[C---:B-1----:R-:W-:Y:S07]  /*64a0*/  LEA R0, R185.reuse, UR4, 0x1 ;  /* 0x00000004b9007c11 */ /* 0x042fee000f8e08ff */
[----:B------:R-:W-:Y:S01]  /*64b0*/  LDSM.16.M88.4 R32, [R180+UR4+0x10800] ;  /* 0x01080004b420783b */ /* 0x000fe20008000200 */
[----:B------:R-:W-:Y:S07]  /*64c0*/  IMAD.IADD R144, R178, 0x1, R0 ;  /* 0x00000001b2907824 */ /* 0x000fee00078e0200 */
[----:B------:R-:W1:Y:S01]  /*64d0*/  LDSM.16.M88.4 R64, [R0+0x8000] ;  /* 0x008000000040783b */ /* 0x000e620000000200 */
[----:B--2---:R-:W-:Y:S07]  /*64e0*/  LEA R2, R185, UR4, 0x1 ;  /* 0x00000004b9027c11 */ /* 0x004fee000f8e08ff */
[----:B------:R2:W4:Y:S08]  /*64f0*/  LDSM.16.M88.4 R60, [R0+0xa000] ;  /* 0x00a00000003c783b */ /* 0x0005300000000200 */
[----:B------:R-:W3:Y:S08]  /*6500*/  LDSM.16.M88.4 R48, [R180+UR4+0x11000] ;  /* 0x01100004b430783b */ /* 0x000ef00008000200 */
[----:B------:R-:W3:Y:S08]  /*6510*/  LDSM.16.M88.4 R132, [R180+UR4+0x11800] ;  /* 0x01180004b484783b */ /* 0x000ef00008000200 */
[----:B------:R-:W-:Y:S01]  /*6520*/  LDSM.16.M88.4 R140, [R182+0x4000] ;  /* 0x00400000b68c783b */ /* 0x000fe20000000200 */
[-C--:B-1----:R-:W-:Y:S07]  /*6530*/  HMMA.16816.F32.BF16 R4, R64, R16.reuse, RZ ;  /* 0x000000104004723c */ /* 0x082fee00000418ff */
[----:B--2---:R-:W5:Y:S01]  /*6540*/  LDG.E R0, desc[UR10][R146.64+0x120] ;  /* 0x0001200a92007981 */ /* 0x004f62000c1e1900 */
[C---:B----4-:R-:W-:Y:S06]  /*6550*/  HMMA.16816.F32.BF16 R8, R60.reuse, R16, RZ ;  /* 0x000000103c08723c */ /* 0x050fec00000418ff */
[-C--:B------:R-:W-:Y:S06]  /*6560*/  HMMA.16816.F32.BF16 R12, R60, R18.reuse, RZ ;  /* 0x000000123c0c723c */ /* 0x080fec00000418ff */
[C---:B------:R-:W-:Y:S06]  /*6570*/  HMMA.16816.F32.BF16 R16, R64.reuse, R18, RZ ;  /* 0x000000124010723c */ /* 0x040fec00000418ff */
[-C--:B------:R-:W-:Y:S06]  /*6580*/  HMMA.16816.F32.BF16 R20, R64, R32.reuse, RZ ;  /* 0x000000204014723c */ /* 0x080fec00000418ff */
[C---:B------:R-:W-:Y:S06]  /*6590*/  HMMA.16816.F32.BF16 R24, R60.reuse, R32, RZ ;  /* 0x000000203c18723c */ /* 0x040fec00000418ff */
[-C--:B------:R-:W-:Y:S06]  /*65a0*/  HMMA.16816.F32.BF16 R28, R60, R34.reuse, RZ ;  /* 0x000000223c1c723c */ /* 0x080fec00000418ff */
[C---:B------:R-:W-:Y:S06]  /*65b0*/  HMMA.16816.F32.BF16 R32, R64.reuse, R34, RZ ;  /* 0x000000224020723c */ /* 0x040fec00000418ff */
[-C--:B---3--:R-:W-:Y:S06]  /*65c0*/  HMMA.16816.F32.BF16 R36, R64, R48.reuse, RZ ;  /* 0x000000304024723c */ /* 0x088fec00000418ff */
[C---:B------:R-:W-:Y:S06]  /*65d0*/  HMMA.16816.F32.BF16 R40, R60.reuse, R48, RZ ;  /* 0x000000303c28723c */ /* 0x040fec00000418ff */
[-C--:B------:R-:W-:Y:S06]  /*65e0*/  HMMA.16816.F32.BF16 R44, R60, R50.reuse, RZ ;  /* 0x000000323c2c723c */ /* 0x080fec00000418ff */
[C---:B------:R-:W-:Y:S06]  /*65f0*/  HMMA.16816.F32.BF16 R48, R64.reuse, R50, RZ ;  /* 0x000000324030723c */ /* 0x040fec00000418ff */
[-C--:B------:R-:W-:Y:S06]  /*6600*/  HMMA.16816.F32.BF16 R52, R64, R132.reuse, RZ ;  /* 0x000000844034723c */ /* 0x080fec00000418ff */
[C---:B------:R-:W-:Y:S06]  /*6610*/  HMMA.16816.F32.BF16 R56, R60.reuse, R132, RZ ;  /* 0x000000843c38723c */ /* 0x040fec00000418ff */
[-C--:B------:R-:W-:Y:S01]  /*6620*/  HMMA.16816.F32.BF16 R60, R60, R134.reuse, RZ ;  /* 0x000000863c3c723c */ /* 0x080fe200000418ff */
[C---:B------:R-:W-:Y:S02]  /*6630*/  IMAD.IADD R132, R184.reuse, 0x1, R2 ;  /* 0x00000001b8847824 */ /* 0x040fe400078e0202 */
[----:B------:R-:W2:Y:S03]  /*6640*/  LDG.E R2, desc[UR10][R146.64] ;  /* 0x0000000a92027981 */ /* 0x000ea6000c1e1900 */
[----:B------:R-:W-:Y:S01]  /*6650*/  HMMA.16816.F32.BF16 R64, R64, R134, RZ ;  /* 0x000000864040723c */ /* 0x000fe200000418ff */
[----:B------:R-:W1:Y:S08]  /*6660*/  LDSM.16.M88.4 R136, [R132+0x8000] ;  /* 0x008000008488783b */ /* 0x000e700000000200 */
[----:B------:R-:W3:Y:S01]  /*6670*/  LDSM.16.M88.4 R132, [R132+0xa000] ;  /* 0x00a000008484783b */ /* 0x000ee20000000200 */
[-C--:B-1----:R-:W-:Y:S06]  /*6680*/  HMMA.16816.F32.BF16 R4, R136, R140.reuse, R4 ;  /* 0x0000008c8804723c */ /* 0x082fec0000041804 */
[C---:B---3--:R-:W-:Y:S06]  /*6690*/  HMMA.16816.F32.BF16 R8, R132.reuse, R140, R8 ;  /* 0x0000008c8408723c */ /* 0x048fec0000041808 */
[-C--:B------:R-:W-:Y:S06]  /*66a0*/  HMMA.16816.F32.BF16 R12, R132, R142.reuse, R12 ;  /* 0x0000008e840c723c */ /* 0x080fec000004180c */
[C---:B------:R-:W-:Y:S01]  /*66b0*/  HMMA.16816.F32.BF16 R16, R136.reuse, R142, R16 ;  /* 0x0000008e8810723c */ /* 0x040fe20000041810 */
[----:B------:R-:W1:Y:S05]  /*66c0*/  LDSM.16.M88.4 R140, [R182+0x4800] ;  /* 0x00480000b68c783b */ /* 0x000e6a0000000200 */
[-C--:B-1----:R-:W-:Y:S06]  /*66d0*/  HMMA.16816.F32.BF16 R20, R136, R140.reuse, R20 ;  /* 0x0000008c8814723c */ /* 0x082fec0000041814 */
[C---:B------:R-:W-:Y:S06]  /*66e0*/  HMMA.16816.F32.BF16 R24, R132.reuse, R140, R24 ;  /* 0x0000008c8418723c */ /* 0x040fec0000041818 */
        /* <DEDUP_REMOVED lines=10> */
[-C--:B------:R-:W-:Y:S01]  /*6790*/  HMMA.16816.F32.BF16 R60, R132, R142.reuse, R60 ;  /* 0x0000008e843c723c */ /* 0x080fe2000004183c */
[----:B------:R-:W-:Y:S05]  /*67a0*/  LDSM.16.M88.4 R132, [R144+0x8000] ;  /* 0x008000009084783b */ /* 0x000fea0000000200 */
[----:B------:R-:W-:Y:S03]  /*67b0*/  HMMA.16816.F32.BF16 R64, R136, R142, R64 ;  /* 0x0000008e8840723c */ /* 0x000fe60000041840 */
        /* <DEDUP_REMOVED lines=20> */
[----:B------:R-:W-:Y:S01]  /*6900*/  HMMA.16816.F32.BF16 R64, R132, R138, R64 ;  /* 0x0000008a8440723c */ /* 0x000fe20000041840 */
[----:B------:R-:W-:Y:S04]  /*6910*/  LDSM.16.M88.4 R136, [R181+0x4000] ;  /* 0x00400000b588783b */ /* 0x000fe80000000200 */
[----:B------:R-:W-:Y:S05]  /*6920*/  IMAD.IADD R140, R184, 0x1, R144 ;  /* 0x00000001b88c7824 */ /* 0x000fea00078e0290 */
[----:B------:R-:W1:Y:S08]  /*6930*/  LDSM.16.M88.4 R132, [R140+0x8000] ;  /* 0x008000008c84783b */ /* 0x000e700000000200 */
[----:B------:R-:W3:Y:S01]  /*6940*/  LDSM.16.M88.4 R140, [R140+0xa000] ;  /* 0x00a000008c8c783b */ /* 0x000ee20000000200 */
[-C--:B-1----:R-:W-:Y:S06]  /*6950*/  HMMA.16816.F32.BF16 R4, R132, R136.reuse, R4 ;  /* 0x000000888404723c */ /* 0x082fec0000041804 */
[C---:B---3--:R-:W-:Y:S06]  /*6960*/  HMMA.16816.F32.BF16 R8, R140.reuse, R136, R8 ;  /* 0x000000888c08723c */ /* 0x048fec0000041808 */
[-C--:B------:R-:W-:Y:S06]  /*6970*/  HMMA.16816.F32.BF16 R12, R140, R138.reuse, R12 ;  /* 0x0000008a8c0c723c */ /* 0x080fec000004180c */
[C---:B------:R-:W-:Y:S01]  /*6980*/  HMMA.16816.F32.BF16 R16, R132.reuse, R138, R16 ;  /* 0x0000008a8410723c */ /* 0x040fe20000041810 */
[----:B------:R-:W1:Y:S05]  /*6990*/  LDSM.16.M88.4 R136, [R181+0x4800] ;  /* 0x00480000b588783b */ /* 0x000e6a0000000200 */
[C---:B--2---:R-:W-:Y:S01]  /*69a0*/  FADD.FTZ R4, -R2.reuse, R4 ;  /* 0x0000000402047221 */ /* 0x044fe20000010100 */
[----:B------:R-:W-:Y:S01]  /*69b0*/  FADD.FTZ R5, -R2, R5 ;  /* 0x0000000502057221 */ /* 0x000fe20000010100 */
[----:B------:R-:W-:Y:S03]  /*69c0*/  FADD.FTZ R6, -R145, R6 ;  /* 0x0000000691067221 */ /* 0x000fe60000010100 */
[----:B------:R-:W-:Y:S02]  /*69d0*/  FMUL.FTZ R148, R234, R4 ;  /* 0x00000004ea947220 */ /* 0x000fe40000410000 */
[----:B------:R2:W5:Y:S11]  /*69e0*/  LDG.E R4, desc[UR10][R146.64+0x100] ;  /* 0x0001000a92047981 */ /* 0x000576000c1e1900 */
[----:B------:R-:W-:Y:S04]  /*69f0*/  FADD.FTZ R3, -R2, R17 ;  /* 0x0000001102037221 */ /* 0x000fe80000010100 */
[----:B------:R-:W-:Y:S01]  /*6a00*/  FMUL.FTZ R3, R239, R3 ;  /* 0x00000003ef037220 */ /* 0x000fe20000410000 */
[----:B--2---:R-:W-:Y:S01]  /*6a10*/  FMUL.FTZ R147, R236, R5 ;  /* 0x00000005ec937220 */ /* 0x004fe20000410000 */
[----:B------:R-:W-:Y:S01]  /*6a20*/  FMUL.FTZ R146, R235, R6 ;  /* 0x00000006eb927220 */ /* 0x000fe20000410000 */
[----:B------:R-:W-:Y:S01]  /*6a30*/  FADD.FTZ R5, -R2, R16 ;  /* 0x0000001002057221 */ /* 0x000fe20000010100 */
[-C--:B-1----:R-:W-:Y:S03]  /*6a40*/  HMMA.16816.F32.BF16 R20, R132, R136.reuse, R20 ;  /* 0x000000888414723c */ /* 0x082fe60000041814 */
[----:B------:R-:W-:Y:S03]  /*6a50*/  FMUL.FTZ R5, R240, R5 ;  /* 0x00000005f0057220 */ /* 0x000fe60000410000 */
[C---:B------:R-:W-:Y:S06]  /*6a60*/  HMMA.16816.F32.BF16 R24, R140.reuse, R136, R24 ;  /* 0x000000888c18723c */ /* 0x040fec0000041818 */
[-C--:B------:R-:W-:Y:S06]  /*6a70*/  HMMA.16816.F32.BF16 R28, R140, R138.reuse, R28 ;  /* 0x0000008a8c1c723c */ /* 0x080fec000004181c */
[C---:B------:R-:W-:Y:S01]  /*6a80*/  HMMA.16816.F32.BF16 R32, R132.reuse, R138, R32 ;  /* 0x0000008a8420723c */ /* 0x040fe20000041820 */
[----:B------:R-:W1:Y:S05]  /*6a90*/  LDSM.16.M88.4 R136, [R181+0x5000] ;  /* 0x00500000b588783b */ /* 0x000e6a0000000200 */
[C---:B------:R-:W-:Y:S01]  /*6aa0*/  FADD.FTZ R6, -R2.reuse, R20 ;  /* 0x0000001402067221 */ /* 0x040fe20000010100 */
[----:B------:R-:W-:Y:S04]  /*6ab0*/  FADD.FTZ R21, -R2, R21 ;  /* 0x0000001502157221 */ /* 0x000fe80000010100 */
[----:B------:R-:W-:Y:S11]  /*6ac0*/  FMUL.FTZ R6, R238, R6 ;  /* 0x00000006ee067220 */ /* 0x000ff60000410000 */
[----:B------:R-:W-:Y:S02]  /*6ad0*/  @!UPT UIADD3 URZ, URZ, URZ, URZ ;  /* 0x0000003f3f3ff290 */ /* 0x000fe4000fffe03f */
[----:B------:R-:W-:Y:S01]  /*6ae0*/  FADD.FTZ R20, -R2, R33 ;  /* 0x0000002102147221 */ /* 0x000fe20000010100 */
[----:B------:R-:W-:Y:S03]  /*6af0*/  F2FP.BF16.F32.PACK_AB R33, R3, R5 ;  /* 0x000000050321723e */ /* 0x000fe600000010ff */
[----:B------:R-:W-:Y:S01]  /*6b00*/  FMUL.FTZ R20, R232, R20 ;  /* 0x00000014e8147220 */ /* 0x000fe20000410000 */
[-C--:B-1----:R-:W-:Y:S06]  /*6b10*/  HMMA.16816.F32.BF16 R36, R132, R136.reuse, R36 ;  /* 0x000000888424723c */ /* 0x082fec0000041824 */
[C---:B------:R-:W-:Y:S06]  /*6b20*/  HMMA.16816.F32.BF16 R40, R140.reuse, R136, R40 ;  /* 0x000000888c28723c */ /* 0x040fec0000041828 */
[-C--:B------:R-:W-:Y:S06]  /*6b30*/  HMMA.16816.F32.BF16 R44, R140, R138.reuse, R44 ;  /* 0x0000008a8c2c723c */ /* 0x080fec000004182c */
[C---:B------:R-:W-:Y:S01]  /*6b40*/  HMMA.16816.F32.BF16 R48, R132.reuse, R138, R48 ;  /* 0x0000008a8430723c */ /* 0x040fe20000041830 */
[----:B------:R-:W1:Y:S05]  /*6b50*/  LDSM.16.M88.4 R136, [R181+0x5800] ;  /* 0x00580000b588783b */ /* 0x000e6a0000000200 */
[C---:B------:R-:W-:Y:S05]  /*6b60*/  FADD.FTZ R16, -R2.reuse, R36 ;  /* 0x0000002402107221 */ /* 0x040fea0000010100 */
[----:B------:R-:W-:Y:S11]  /*6b70*/  FMUL.FTZ R16, R231, R16 ;  /* 0x00000010e7107220 */ /* 0x000ff60000410000 */
[----:B------:R-:W-:Y:S02]  /*6b80*/  @!UPT UIADD3 URZ, URZ, URZ, URZ ;  /* 0x0000003f3f3ff290 */ /* 0x000fe4000fffe03f */
[C---:B------:R-:W-:Y:S01]  /*6b90*/  FADD.FTZ R17, -R2.reuse, R48 ;  /* 0x0000003002117221 */ /* 0x040fe20000010100 */
[----:B------:R-:W-:Y:S03]  /*6ba0*/  FADD.FTZ R49, -R2, R49 ;  /* 0x0000003102317221 */ /* 0x000fe60000010100 */
[----:B------:R-:W-:Y:S01]  /*6bb0*/  FMUL.FTZ R17, R229, R17 ;  /* 0x00000011e5117220 */ /* 0x000fe20000410000 */
[----:B------:R-:W-:Y:S05]  /*6bc0*/  FMUL.FTZ R49, R228, R49 ;  /* 0x00000031e4317220 */ /* 0x000fea0000410000 */
[----:B------:R-:W-:Y:S01]  /*6bd0*/  F2FP.BF16.F32.PACK_AB R49, R49, R17 ;  /* 0x000000113131723e */ /* 0x000fe200000010ff */
[-C--:B-1----:R-:W-:Y:S06]  /*6be0*/  HMMA.16816.F32.BF16 R52, R132, R136.reuse, R52 ;  /* 0x000000888434723c */ /* 0x082fec0000041834 */
[C---:B------:R-:W-:Y:S06]  /*6bf0*/  HMMA.16816.F32.BF16 R56, R140.reuse, R136, R56 ;  /* 0x000000888c38723c */ /* 0x040fec0000041838 */
[-C--:B------:R-:W-:Y:S06]  /*6c00*/  HMMA.16816.F32.BF16 R60, R140, R138.reuse, R60 ;  /* 0x0000008a8c3c723c */ /* 0x080fec000004183c */
[----:B------:R-:W-:Y:S06]  /*6c10*/  HMMA.16816.F32.BF16 R64, R132, R138, R64 ;  /* 0x0000008a8440723c */ /* 0x000fec0000041840 */
[C---:B------:R-:W-:Y:S01]  /*6c20*/  FADD.FTZ R52, -R2.reuse, R52 ;  /* 0x0000003402347221 */ /* 0x040fe20000010100 */
[----:B------:R-:W-:Y:S01]  /*6c30*/  FMUL.FTZ R133, R237, R21 ;  /* 0x00000015ed857220 */ /* 0x000fe20000410000 */
[C---:B------:R-:W-:Y:S03]  /*6c40*/  FADD.FTZ R21, -R2.reuse, R32 ;  /* 0x0000002002157221 */ /* 0x040fe60000010100 */
[----:B------:R-:W-:Y:S01]  /*6c50*/  F2FP.BF16.F32.PACK_AB R132, R147, R148 ;  /* 0x000000949384723e */ /* 0x000fe200000010ff */
[C---:B------:R-:W-:Y:S01]  /*6c60*/  FADD.FTZ R5, -R2.reuse, R53 ;  /* 0x0000003502057221 */ /* 0x040fe20000010100 */
[----:B------:R-:W-:Y:S01]  /*6c70*/  F2FP.BF16.F32.PACK_AB R133, R133, R6 ;  /* 0x000000068585723e */ /* 0x000fe200000010ff */
[----:B------:R-:W-:Y:S01]  /*6c80*/  FADD.FTZ R6, -R2, R37 ;  /* 0x0000002502067221 */ /* 0x000fe20000010100 */
[----:B------:R-:W-:Y:S01]  /*6c90*/  FMUL.FTZ R21, R233, R21 ;  /* 0x00000015e9157220 */ /* 0x000fe20000410000 */
[----:B------:R-:W-:Y:S01]  /*6ca0*/  FMUL.FTZ R5, R226, R5 ;  /* 0x00000005e2057220 */ /* 0x000fe20000410000 */
[----:B------:R-:W-:Y:S01]  /*6cb0*/  FADD.FTZ R37, -R145, R7 ;  /* 0x0000000791257221 */ /* 0x000fe20000010100 */
[----:B------:R-:W-:Y:S02]  /*6cc0*/  FMUL.FTZ R6, R230, R6 ;  /* 0x00000006e6067220 */ /* 0x000fe40000410000 */
[----:B------:R-:W-:Y:S04]  /*6cd0*/  F2FP.BF16.F32.PACK_AB R53, R20, R21 ;  /* 0x000000151435723e */ /* 0x000fe800000010ff */
[C---:B------:R-:W-:Y:S01]  /*6ce0*/  FADD.FTZ R3, -R2.reuse, R64 ;  /* 0x0000004002037221 */ /* 0x040fe20000010100 */
[----:B------:R-:W-:Y:S01]  /*6cf0*/  FADD.FTZ R2, -R2, R65 ;  /* 0x0000004102027221 */ /* 0x000fe20000010100 */
[----:B------:R-:W-:Y:S01]  /*6d00*/  FMUL.FTZ R64, R227, R52 ;  /* 0x00000034e3407220 */ /* 0x000fe20000410000 */
[----:B------:R-:W-:Y:S01]  /*6d10*/  F2FP.BF16.F32.PACK_AB R52, R6, R16 ;  /* 0x000000100634723e */ /* 0x000fe200000010ff */
[----:B------:R-:W-:Y:S01]  /*6d20*/  FMUL.FTZ R3, R221, R3 ;  /* 0x00000003dd037220 */ /* 0x000fe20000410000 */
[----:B------:R-:W-:Y:S02]  /*6d30*/  FMUL.FTZ R2, R220, R2 ;  /* 0x00000002dc027220 */ /* 0x000fe40000410000 */
[----:B------:R-:W-:Y:S03]  /*6d40*/  F2FP.BF16.F32.PACK_AB R64, R5, R64 ;  /* 0x000000400540723e */ /* 0x000fe600000010ff */
[----:B------:R-:W-:Y:S01]  /*6d50*/  F2FP.BF16.F32.PACK_AB R48, R2, R3 ;  /* 0x000000030230723e */ /* 0x000fe200000010ff */
[----:B------:R-:W-:Y:S06]  /*6d60*/  @!P0 BRA `(.L_x_252) ;  /* 0x0000000400a48947 */ /* 0x000fec0003800000 */
[----:B------:R-:W-:Y:S01]  /*6d70*/  ULOP3.LUT UR6, UR9, 0x1, URZ, 0xc0, !UPT ;  /* 0x0000000109067892 */ /* 0x000fe2000f8ec03f */
[----:B------:R-:W-:Y:S01]  /*6d80*/  ISETP.GE.AND P4, PT, R187, UR25, PT ;  /* 0x00000019bb007c0c */ /* 0x000fe2000bf86270 */
[----:B------:R-:W1:Y:S01]  /*6d90*/  LDC R65, c[0x0][0x240] ;  /* 0x00009000ff417b82 */ /* 0x000e620000000800 */
[----:B------:R-:W-:Y:S01]  /*6da0*/  PLOP3.LUT P1, PT, PT, PT, PT, 0x8, 0x0 ;  /* 0x000000000000781c */ /* 0x000fe20003f2e170 */
[----:B------:R-:W-:Y:S01]  /*6db0*/  UISETP.NE.U32.AND UP0, UPT, UR6, 0x1, UPT ;  /* 0x000000010600788c */ /* 0x000fe2000bf05070 */
[----:B------:R-:W-:Y:S02]  /*6dc0*/  IMAD.MOV.U32 R6, RZ, RZ, R222 ;  /* 0x000000ffff067224 */ /* 0x000fe400078e00de */
[----:B------:R-:W-:Y:S03]  /*6dd0*/  IMAD.MOV.U32 R7, RZ, RZ, R223 ;  /* 0x000000ffff077224 */ /* 0x000fe600078e00df */
[----:B------:R-:W-:Y:S02]  /*6de0*/  PLOP3.LUT P6, PT, PT, PT, UP0, 0x80, 0x0 ;  /* 0x000000000000781c */ /* 0x000fe40003fcf008 */
[----:B------:R-:W-:Y:S02]  /*6df0*/  PLOP3.LUT P3, PT, PT, PT, UP0, 0x80, 0x0 ;  /* 0x000000000000781c */ /* 0x000fe40003f6f008 */
[----:B------:R-:W-:Y:S01]  /*6e00*/  @P4 PLOP3.LUT P1, PT, P6, PT, PT, 0x80, 0x0 ;  /* 0x000000000000481c */ /* 0x000fe2000372f070 */
[C---:B------:R-:W-:Y:S01]  /*6e10*/  @P4 VIADD R3, R190.reuse, 0xffffc000 ;  /* 0xffffc000be034836 */ /* 0x040fe20000000000 */
[----:B------:R-:W2:Y:S01]  /*6e20*/  @!P4 LDC R21, c[0x0][0x244] ;  /* 0x00009100ff15cb82 */ /* 0x000ea20000000800 */
[----:B------:R-:W-:Y:S01]  /*6e30*/  @!P4 PLOP3.LUT P6, PT, P3, PT, PT, 0x80, 0x0 ;  /* 0x000000000000c81c */ /* 0x000fe20001fcf070 */
[C---:B------:R-:W-:Y:S01]  /*6e40*/  @!P4 VIADD R5, R191.reuse, 0xffffc000 ;  /* 0xffffc000bf05c836 */ /* 0x040fe20000000000 */
[----:B------:R-:W-:Y:S01]  /*6e50*/  PLOP3.LUT P3, PT, PT, PT, PT, 0x8, 0x0 ;  /* 0x000000000000781c */ /* 0x000fe20003f6e170 */
[C---:B------:R-:W-:Y:S01]  /*6e60*/  @!P4 VIADD R20, R191.reuse, 0xffffc000 ;  /* 0xffffc000bf14c836 */ /* 0x040fe20000000000 */
[----:B------:R-:W-:Y:S03]  /*6e70*/  @!P4 PLOP3.LUT P3, PT, P6, PT, PT, 0x80, 0x0 ;  /* 0x000000000000c81c */ /* 0x000fe6000376f070 */
[----:B------:R-:W3:Y:S03]  /*6e80*/  @!P4 LDC R32, c[0x0][0x244] ;  /* 0x00009100ff20cb82 */ /* 0x000ee60000000800 */
[----:B------:R-:W-:Y:S01]  /*6e90*/  @P1 VIADD R3, R190, 0x4000 ;  /* 0x00004000be031836 */ /* 0x000fe20000000000 */
[----:B------:R-:W-:Y:S02]  /*6ea0*/  PLOP3.LUT P1, PT, PT, PT, PT, 0x8, 0x0 ;  /* 0x000000000000781c */ /* 0x000fe40003f2e170 */
[----:B------:R-:W-:Y:S02]  /*6eb0*/  @P4 PLOP3.LUT P1, PT, P6, PT, PT, 0x80, 0x0 ;  /* 0x000000000000481c */ /* 0x000fe4000372f070 */
[----:B------:R-:W-:Y:S01]  /*6ec0*/  @P4 STS [R3], RZ ;  /* 0x000000ff03004388 */ /* 0x000fe20000000800 */
[----:B------:R-:W4:Y:S01]  /*6ed0*/  @!P4 LDC R36, c[0x0][0x244] ;  /* 0x00009100ff24cb82 */ /* 0x000f220000000800 */
[----:B------:R-:W-:Y:S02]  /*6ee0*/  @P3 VIADD R5, R191, 0x4000 ;  /* 0x00004000bf053836 */ /* 0x000fe40000000000 */
[----:B------:R-:W-:Y:S04]  /*6ef0*/  @P4 STS [R3+0x4], RZ ;  /* 0x000004ff03004388 */ /* 0x000fe80000000800 */
[----:B------:R-:W-:Y:S04]  /*6f00*/  @P4 STS [R3+0x8], RZ ;  /* 0x000008ff03004388 */ /* 0x000fe80000000800 */
[----:B------:R2:W-:Y:S01]  /*6f10*/  @P4 STS [R3+0xc], RZ ;  /* 0x00000cff03004388 */ /* 0x0005e20000000800 */
[----:B----4-:R-:W-:Y:S02]  /*6f20*/  @!P4 IMAD R36, R36, 0x60, RZ ;  /* 0x000000602424c824 */ /* 0x010fe400078e02ff */
[C---:B-1----:R-:W-:Y:S04]  /*6f30*/  IMAD.SHL.U32 R2, R65.reuse, 0x80, RZ ;  /* 0x0000008041027824 */ /* 0x042fe800078e00ff */
[----:B------:R-:W-:Y:S02]  /*6f40*/  IMAD.MOV R2, RZ, RZ, -R2 ;  /* 0x000000ffff027224 */ /* 0x000fe400078e0a02 */
[----:B--2---:R-:W-:Y:S03]  /*6f50*/  @P4 VIADD R3, R190, 0xffffc000 ;  /* 0xffffc000be034836 */ /* 0x004fe60000000000 */
[----:B------:R-:W-:Y:S01]  /*6f60*/  LEA R6, P2, R2, R6, 0x1 ;  /* 0x0000000602067211 */ /* 0x000fe200078408ff */
[----:B------:R-:W-:Y:S01]  /*6f70*/  @P1 VIADD R3, R190, 0x4000 ;  /* 0x00004000be031836 */ /* 0x000fe20000000000 */
[--C-:B------:R-:W-:Y:S02]  /*6f80*/  @!P4 SHF.R.S32.HI R16, RZ, 0x1f, R2.reuse ;  /* 0x0000001fff10c819 */ /* 0x100fe40000011402 */
[----:B------:R-:W-:Y:S02]  /*6f90*/  LEA.HI.X.SX32 R7, R2, R7, 0x1, P2 ;  /* 0x0000000702077211 */ /* 0x000fe400010f0eff */
[----:B------:R-:W-:Y:S02]  /*6fa0*/  PLOP3.LUT P2, PT, PT, PT, PT, 0x8, 0x0 ;  /* 0x000000000000781c */ /* 0x000fe40003f4e170 */
[----:B------:R-:W-:Y:S01]  /*6fb0*/  @!P4 PLOP3.LUT P2, PT, P6, PT, PT, 0x80, 0x0 ;  /* 0x000000000000c81c */ /* 0x000fe2000374f070 */
[----:B------:R-:W-:Y:S01]  /*6fc0*/  @!PT LDS RZ, [RZ] ;  /* 0x00000000fffff984 */ /* 0x000fe20000000800 */
[----:B------:R-:W-:Y:S01]  /*6fd0*/  @!PT LDS RZ, [RZ] ;  /* 0x00000000fffff984 */ /* 0x000fe20000000800 */
[----:B------:R-:W-:Y:S01]  /*6fe0*/  @!PT LDS RZ, [RZ] ;  /* 0x00000000fffff984 */ /* 0x000fe20000000800 */
[----:B------:R1:W-:Y:S01]  /*6ff0*/  @!P4 LDGSTS.E.BYPASS.LTC128B.128 [R5], desc[UR10][R6.64] ;  /* 0x000000000605cfae */ /* 0x0003e2000b901d4a */
[C---:B------:R-:W-:Y:S02]  /*7000*/  @!P4 LEA R17, P5, R65.reuse, R2, 0x5 ;  /* 0x000000024111c211 */ /* 0x040fe400078a28ff */
[----:B------:R-:W-:Y:S01]  /*7010*/  PLOP3.LUT P1, PT, PT, PT, PT, 0x8, 0x0 ;  /* 0x000000000000781c */ /* 0x000fe20003f2e170 */
[----:B------:R-:W-:Y:S01]  /*7020*/  @P4 STS [R3+0x1000], RZ ;  /* 0x001000ff03004388 */ /* 0x000fe20000000800 */
[----:B------:R-:W-:Y:S02]  /*7030*/  @!P4 LEA.HI.X R21, R65, R16, R21, 0x5, P5 ;  /* 0x000000104115c211 */ /* 0x000fe400028f2c15 */
[C---:B------:R-:W-:Y:S01]  /*7040*/  @!P4 LEA R16, P3, R17.reuse, R222, 0x1 ;  /* 0x000000de1110c211 */ /* 0x040fe200078608ff */
[----:B------:R-:W-:Y:S01]  /*7050*/  @P4 STS [R3+0x1004], RZ ;  /* 0x001004ff03004388 */ /* 0x000fe20000000800 */
[----:B------:R-:W-:Y:S02]  /*7060*/  @P4 PLOP3.LUT P1, PT, P6, PT, PT, 0x80, 0x0 ;  /* 0x000000000000481c */ /* 0x000fe4000372f070 */
[----:B------:R-:W-:Y:S01]  /*7070*/  @!P4 LEA.HI.X R17, R17, R223, R21, 0x1, P3 ;  /* 0x000000df1111c211 */ /* 0x000fe200018f0c15 */
[----:B------:R-:W-:Y:S01]  /*7080*/  @P4 STS [R3+0x1008], RZ ;  /* 0x001008ff03004388 */ /* 0x000fe20000000800 */
[----:B------:R-:W-:Y:S01]  /*7090*/  @P2 VIADD R20, R191, 0x4000 ;  /* 0x00004000bf142836 */ /* 0x000fe20000000000 */
[----:B------:R-:W-:Y:S02]  /*70a0*/  PLOP3.LUT P3, PT, PT, PT, PT, 0x8, 0x0 ;  /* 0x000000000000781c */ /* 0x000fe40003f6e170 */
[----:B------:R-:W-:Y:S01]  /*70b0*/  @P4 STS [R3+0x100c], RZ ;  /* 0x00100cff03004388 */ /* 0x000fe20000000800 */
[----:B------:R-:W-:Y:S03]  /*70c0*/  @!P4 PLOP3.LUT P3, PT, P6, PT, PT, 0x80, 0x0 ;  /* 0x000000000000c81c */ /* 0x000fe6000376f070 */
[----:B------:R-:W-:Y:S01]  /*70d0*/  @!PT LDS RZ, [RZ] ;  /* 0x00000000fffff984 */ /* 0x000fe20000000800 */
[----:B------:R-:W-:Y:S01]  /*70e0*/  @!PT LDS RZ, [RZ] ;  /* 0x00000000fffff984 */ /* 0x000fe20000000800 */
[----:B------:R-:W-:Y:S01]  /*70f0*/  @!PT LDS RZ, [RZ] ;  /* 0x00000000fffff984 */ /* 0x000fe20000000800 */
[----:B------:R2:W-:Y:S01]  /*7100*/  @!P4 LDGSTS.E.BYPASS.LTC128B.128 [R20+0x1000], desc[UR10][R16.64] ;  /* 0x010000001014cfae */ /* 0x0005e2000b901d4a */
[C---:B------:R-:W-:Y:S02]  /*7110*/  @P4 VIADD R5, R190.reuse, 0xffffc000 ;  /* 0xffffc000be054836 */ /* 0x040fe40000000000 */
[----:B-1----:R-:W-:Y:S01]  /*7120*/  @P1 VIADD R5, R190, 0x4000 ;  /* 0x00004000be051836 */ /* 0x002fe20000000000 */
[----:B------:R-:W-:Y:S02]  /*7130*/  PLOP3.LUT P1, PT, PT, PT, PT, 0x8, 0x0 ;  /* 0x000000000000781c */ /* 0x000fe40003f2e170 */
[----:B------:R-:W-:Y:S02]  /*7140*/  @P4 PLOP3.LUT P1, PT, P6, PT, PT, 0x80, 0x0 ;  /* 0x000000000000481c */ /* 0x000fe4000372f070 */
[----:B------:R-:W-:Y:S04]  /*7150*/  @P4 STS [R5+0x2000], RZ ;  /* 0x002000ff05004388 */ /* 0x000fe80000000800 */
[----:B------:R-:W-:Y:S01]  /*7160*/  @P4 STS [R5+0x2004], RZ ;  /* 0x002004ff05004388 */ /* 0x000fe20000000800 */
[--C-:B------:R-:W-:Y:S03]  /*7170*/  @!P4 SHF.R.S32.HI R3, RZ, 0x1f, R2.reuse ;  /* 0x0000001fff03c819 */ /* 0x100fe60000011402 */
[----:B------:R-:W-:Y:S04]  /*7180*/  @P4 STS [R5+0x2008], RZ ;  /* 0x002008ff05004388 */ /* 0x000fe80000000800 */
[----:B------:R1:W-:Y:S01]  /*7190*/  @P4 STS [R5+0x200c], RZ ;  /* 0x00200cff05004388 */ /* 0x0003e20000000800 */
[--C-:B--2---:R-:W-:Y:S02]  /*71a0*/  @!P4 SHF.R.S32.HI R17, RZ, 0x1f, R2.reuse ;  /* 0x0000001fff11c819 */ /* 0x104fe40000011402 */
[C---:B------:R-:W-:Y:S01]  /*71b0*/  @!P4 LEA R16, P2, R65.reuse, R2, 0x6 ;  /* 0x000000024110c211 */ /* 0x040fe200078430ff */
[----:B------:R-:W-:Y:S03]  /*71c0*/  @!P4 IMAD.WIDE.U32 R2, R65, 0x60, R2 ;  /* 0x000000604102c825 */ /* 0x000fe600078e0002 */
[CC--:B------:R-:W-:Y:S01]  /*71d0*/  @!P4 LEA R20, P5, R16.reuse, R222.reuse, 0x1 ;  /* 0x000000de1014c211 */ /* 0x0c0fe200078a08ff */
[----:B------:R-:W-:Y:S01]  /*71e0*/  @!P4 IMAD.IADD R36, R3, 0x1, R36 ;  /* 0x000000010324c824 */ /* 0x000fe200078e0224 */
[----:B---3--:R-:W-:Y:S01]  /*71f0*/  @!P4 LEA.HI.X R21, R65, R17, R32, 0x6, P2 ;  /* 0x000000114115c211 */ /* 0x008fe200010f3420 */
[C---:B------:R-:W-:Y:S01]  /*7200*/  @!P4 VIADD R17, R191.reuse, 0xffffc000 ;  /* 0xffffc000bf11c836 */ /* 0x040fe20000000000 */
[----:B------:R-:W-:Y:S01]  /*7210*/  PLOP3.LUT P2, PT, PT, PT, PT, 0x8, 0x0 ;  /* 0x000000000000781c */ /* 0x000fe20003f4e170 */
[C---:B------:R-:W-:Y:S01]  /*7220*/  @P3 VIADD R17, R191.reuse, 0x4000 ;  /* 0x00004000bf113836 */ /* 0x040fe20000000000 */
[-C--:B------:R-:W-:Y:S01]  /*7230*/  @!P4 LEA.HI.X R21, R16, R223.reuse, R21, 0x1, P5 ;  /* 0x000000df1015c211 */ /* 0x080fe200028f0c15 */
[C---:B------:R-:W-:Y:S01]  /*7240*/  @!P4 VIADD R32, R191.reuse, 0xffffc000 ;  /* 0xffffc000bf20c836 */ /* 0x040fe20000000000 */
[----:B------:R-:W-:Y:S01]  /*7250*/  @!P4 LEA R16, P3, R2, R222, 0x1 ;  /* 0x000000de0210c211 */ /* 0x000fe200078608ff */
[----:B------:R-:W-:Y:S01]  /*7260*/  IMAD.MOV.U32 R222, RZ, RZ, R6 ;  /* 0x000000ffffde7224 */ /* 0x000fe200078e0006 */
[----:B------:R-:W-:Y:S01]  /*7270*/  @!P4 PLOP3.LUT P2, PT, P6, PT, PT, 0x80, 0x0 ;  /* 0x000000000000c81c */ /* 0x000fe2000374f070 */
[----:B------:R-:W-:Y:S01]  /*7280*/  @!PT LDS RZ, [RZ] ;  /* 0x00000000fffff984 */ /* 0x000fe20000000800 */
[----:B------:R-:W-:Y:S01]  /*7290*/  @!PT LDS RZ, [RZ] ;  /* 0x00000000fffff984 */ /* 0x000fe20000000800 */
[----:B------:R-:W-:Y:S01]  /*72a0*/  @!PT LDS RZ, [RZ] ;  /* 0x00000000fffff984 */ /* 0x000fe20000000800 */
[----:B------:R2:W-:Y:S01]  /*72b0*/  @!P4 LDGSTS.E.BYPASS.LTC128B.128 [R17+0x2000], desc[UR10][R20.64] ;  /* 0x020000001411cfae */ /* 0x0005e2000b901d4a */
[C---:B-1----:R-:W-:Y:S02]  /*72c0*/  @P4 VIADD R5, R190.reuse, 0xffffc000 ;  /* 0xffffc000be054836 */ /* 0x042fe40000000000 */
[----:B------:R-:W-:Y:S04]  /*72d0*/  @P1 VIADD R5, R190, 0x4000 ;  /* 0x00004000be051836 */ /* 0x000fe80000000000 */
[----:B------:R-:W-:Y:S05]  /*72e0*/  @P4 IMAD.MOV.U32 R3, RZ, RZ, R5 ;  /* 0x000000ffff034224 */ /* 0x000fea00078e0005 */
[----:B------:R-:W-:Y:S01]  /*72f0*/  @P2 VIADD R32, R191, 0x4000 ;  /* 0x00004000bf202836 */ /* 0x000fe20000000000 */
[----:B------:R1:W-:Y:S04]  /*7300*/  @P4 STS [R3+0x3000], RZ ;  /* 0x003000ff03004388 */ /* 0x0003e80000000800 */
[----:B------:R1:W-:Y:S04]  /*7310*/  @P4 STS [R3+0x3004], RZ ;  /* 0x003004ff03004388 */ /* 0x0003e80000000800 */
[----:B------:R1:W-:Y:S01]  /*7320*/  @P4 STS [R3+0x3008], RZ ;  /* 0x003008ff03004388 */ /* 0x0003e20000000800 */
[----:B--2---:R-:W-:Y:S03]  /*7330*/  @!P4 LEA.HI.X R17, R2, R223, R36, 0x1, P3 ;  /* 0x000000df0211c211 */ /* 0x004fe600018f0c24 */
[----:B------:R1:W-:Y:S01]  /*7340*/  @P4 STS [R3+0x300c], RZ ;  /* 0x00300cff03004388 */ /* 0x0003e20000000800 */
[----:B------:R-:W-:Y:S02]  /*7350*/  IMAD.MOV.U32 R2, RZ, RZ, -0x4000 ;  /* 0xffffc000ff027424 */ /* 0x000fe400078e00ff */
[----:B------:R-:W-:Y:S01]  /*7360*/  IMAD.MOV.U32 R223, RZ, RZ, R7 ;  /* 0x000000ffffdf7224 */ /* 0x000fe200078e0007 */
[----:B------:R-:W-:Y:S01]  /*7370*/  @!PT LDS RZ, [RZ] ;  /* 0x00000000fffff984 */ /* 0x000fe20000000800 */
[----:B------:R-:W-:Y:S01]  /*7380*/  @!PT LDS RZ, [RZ] ;  /* 0x00000000fffff984 */ /* 0x000fe20000000800 */
[----:B------:R-:W-:Y:S01]  /*7390*/  @!PT LDS RZ, [RZ] ;  /* 0x00000000fffff984 */ /* 0x000fe20000000800 */
[----:B------:R1:W-:Y:S02]  /*73a0*/  @!P4 LDGSTS.E.BYPASS.LTC128B.128 [R32+0x3000], desc[UR10][R16.64] ;  /* 0x030000001020cfae */ /* 0x0003e4000b901d4a */
[----:B------:R-:W-:Y:S02]  /*73b0*/  SEL R2, R2, 0x4000, !P6 ;  /* 0x0000400002027807 */ /* 0x000fe40007000000 */
[----:B------:R-:W0:Y:S03]  /*73c0*/  LDGDEPBAR ;  /* 0x00000000000079af */ /* 0x000e260000000000 */
[--C-:B------:R-:W-:Y:S02]  /*73d0*/  IMAD.IADD R183, R183, 0x1, R2.reuse ;  /* 0x00000001b7b77824 */ /* 0x100fe400078e0202 */
[--C-:B------:R-:W-:Y:S02]  /*73e0*/  IMAD.IADD R190, R190, 0x1, R2.reuse ;  /* 0x00000001bebe7824 */ /* 0x100fe400078e0202 */
[----:B------:R-:W-:Y:S07]  /*73f0*/  IMAD.IADD R191, R191, 0x1, R2 ;  /* 0x00000001bfbf7824 */ /* 0x000fee00078e0202 */
.L_x_252:
[----:B-1----:R-:W-:Y:S01]  /*7400*/  FMUL.FTZ R3, R199, R37 ;  /* 0x00000025c7037220 */ /* 0x002fe20000410000 */
[C---:B------:R-:W-:Y:S01]  /*7410*/  FADD.FTZ R19, -R145.reuse, R19 ;  /* 0x0000001391137221 */ /* 0x040fe20000010100 */
[----:B------:R-:W-:Y:S01]  /*7420*/  FADD.FTZ R18, -R145, R18 ;  /* 0x0000001291127221 */ /* 0x000fe20000010100 */
[----:B------:R-:W-:Y:S01]  /*7430*/  STS [R213+0x14000], R132 ;  /* 0x01400084d5007388 */ /* 0x000fe20000000800 */
[----:B-----5:R-:W-:Y:S01]  /*7440*/  FADD.FTZ R12, -R4, R12 ;  /* 0x0000000c040c7221 */ /* 0x020fe20000010100 */
[----:B------:R-:W-:Y:S01]  /*7450*/  F2FP.BF16.F32.PACK_AB R3, R3, R146 ;  /* 0x000000920303723e */ /* 0x000fe200000010ff */
[----:B------:R-:W-:Y:S01]  /*7460*/  FMUL.FTZ R18, R192, R18 ;  /* 0x00000012c0127220 */ /* 0x000fe20000410000 */
[----:B------:R-:W-:Y:S01]  /*7470*/  FMUL.FTZ R2, R175, R19 ;  /* 0x00000013af027220 */ /* 0x000fe20000410000 */
[C---:B------:R-:W-:Y:S01]  /*7480*/  FADD.FTZ R13, -R4.reuse, R13 ;  /* 0x0000000d040d7221 */ /* 0x040fe20000010100 */
[----:B------:R-:W-:Y:S01]  /*7490*/  FMUL.FTZ R12, R205, R12 ;  /* 0x0000000ccd0c7220 */ /* 0x000fe20000410000 */
[----:B------:R1:W-:Y:S01]  /*74a0*/  STS [R213+0x14400], R3 ;  /* 0x01440003d5007388 */ /* 0x0003e20000000800 */
[----:B------:R-:W-:Y:S01]  /*74b0*/  FADD.FTZ R8, -R4, R8 ;  /* 0x0000000804087221 */ /* 0x000fe20000010100 */
[----:B------:R-:W-:Y:S01]  /*74c0*/  F2FP.BF16.F32.PACK_AB R2, R2, R18 ;  /* 0x000000120202723e */ /* 0x000fe200000010ff */
[----:B------:R-:W-:Y:S01]  /*74d0*/  FMUL.FTZ R13, R204, R13 ;  /* 0x0000000dcc0d7220 */ /* 0x000fe20000410000 */
[C---:B------:R-:W-:Y:S01]  /*74e0*/  FADD.FTZ R9, -R4.reuse, R9 ;  /* 0x0000000904097221 */ /* 0x040fe20000010100 */
[----:B------:R-:W-:Y:S01]  /*74f0*/  FMUL.FTZ R8, R207, R8 ;  /* 0x00000008cf087220 */ /* 0x000fe20000410000 */
[----:B------:R-:W-:Y:S01]  /*7500*/  FADD.FTZ R16, -R145, R54 ;  /* 0x0000003691107221 */ /* 0x000fe20000010100 */
[----:B------:R2:W-:Y:S01]  /*7510*/  STS [R215+0x14400], R2 ;  /* 0x01440002d7007388 */ /* 0x0005e20000000800 */
[----:B------:R-:W-:Y:S01]  /*7520*/  F2FP.BF16.F32.PACK_AB R18, R13, R12 ;  /* 0x0000000c0d12723e */ /* 0x000fe200000010ff */
[----:B------:R-:W-:Y:S01]  /*7530*/  FADD.FTZ R13, -R4, R57 ;  /* 0x00000039040d7221 */ /* 0x000fe20000010100 */
[----:B------:R-:W-:Y:S01]  /*7540*/  FMUL.FTZ R9, R206, R9 ;  /* 0x00000009ce097220 */ /* 0x000fe20000410000 */
[----:B------:R-:W-:Y:S01]  /*7550*/  FADD.FTZ R7, -R145, R55 ;  /* 0x0000003791077221 */ /* 0x000fe20000010100 */
[----:B------:R-:W-:Y:S01]  /*7560*/  FADD.FTZ R11, -R0, R11 ;  /* 0x0000000b000b7221 */ /* 0x000fe20000010100 */
[----:B------:R-:W-:Y:S01]  /*7570*/  FMUL.FTZ R13, R159, R13 ;  /* 0x0000000d9f0d7220 */ /* 0x000fe20000410000 */
[----:B------:R-:W-:Y:S01]  /*7580*/  FMUL.FTZ R16, R153, R16 ;  /* 0x0000001099107220 */ /* 0x000fe20000410000 */
[----:B------:R-:W-:Y:S01]  /*7590*/  FMUL.FTZ R7, R152, R7 ;  /* 0x0000000798077220 */ /* 0x000fe20000410000 */
[C---:B------:R-:W-:Y:S01]  /*75a0*/  FADD.FTZ R15, -R0.reuse, R15 ;  /* 0x0000000f000f7221 */ /* 0x040fe20000010100 */
[----:B------:R-:W-:Y:S01]  /*75b0*/  FADD.FTZ R14, -R0, R14 ;  /* 0x0000000e000e7221 */ /* 0x000fe20000010100 */
[----:B------:R-:W-:Y:S01]  /*75c0*/  STS [R215+0x14000], R33 ;  /* 0x01400021d7007388 */ /* 0x000fe20000000800 */
[----:B------:R-:W-:Y:S01]  /*75d0*/  FADD.FTZ R23, -R145, R23 ;  /* 0x0000001791177221 */ /* 0x000fe20000010100 */
[----:B------:R-:W-:Y:S01]  /*75e0*/  F2FP.BF16.F32.PACK_AB R20, R7, R16 ;  /* 0x000000100714723e */ /* 0x000fe200000010ff */
[----:B------:R-:W-:Y:S01]  /*75f0*/  FMUL.FTZ R14, R209, R14 ;  /* 0x0000000ed10e7220 */ /* 0x000fe20000410000 */
[----:B------:R-:W-:Y:S01]  /*7600*/  FMUL.FTZ R7, R208, R15 ;  /* 0x0000000fd0077220 */ /* 0x000fe20000410000 */
[C---:B------:R-:W-:Y:S01]  /*7610*/  FADD.FTZ R22, -R145.reuse, R22 ;  /* 0x0000001691167221 */ /* 0x040fe20000010100 */
[C---:B------:R-:W-:Y:S01]  /*7620*/  FADD.FTZ R6, -R145.reuse, R66 ;  /* 0x0000004291067221 */ /* 0x040fe20000010100 */
[----:B-1----:R-:W-:Y:S01]  /*7630*/  FADD.FTZ R3, -R4, R56 ;  /* 0x0000003804037221 */ /* 0x002fe20000010100 */
[----:B------:R-:W-:Y:S01]  /*7640*/  FADD.FTZ R5, -R145, R67 ;  /* 0x0000004391057221 */ /* 0x000fe20000010100 */
[----:B------:R-:W-:Y:S01]  /*7650*/  FMUL.FTZ R23, R171, R23 ;  /* 0x00000017ab177220 */ /* 0x000fe20000410000 */
[C---:B------:R-:W-:Y:S01]  /*7660*/  FADD.FTZ R35, -R145.reuse, R35 ;  /* 0x0000002391237221 */ /* 0x040fe20000010100 */
[----:B------:R-:W-:Y:S01]  /*7670*/  FMUL.FTZ R3, R160, R3 ;  /* 0x00000003a0037220 */ /* 0x000fe20000410000 */
[----:B------:R-:W-:Y:S01]  /*7680*/  FMUL.FTZ R22, R172, R22 ;  /* 0x00000016ac167220 */ /* 0x000fe20000410000 */
[----:B------:R-:W-:Y:S01]  /*7690*/  FADD.FTZ R34, -R145, R34 ;  /* 0x0000002291227221 */ /* 0x000fe20000010100 */
[----:B--2---:R-:W-:Y:S01]  /*76a0*/  F2FP.BF16.F32.PACK_AB R2, R9, R8 ;  /* 0x000000080902723e */ /* 0x004fe200000010ff */
[----:B------:R-:W-:Y:S01]  /*76b0*/  FMUL.FTZ R8, R210, R11 ;  /* 0x0000000bd2087220 */ /* 0x000fe20000410000 */
[----:B------:R-:W-:Y:S01]  /*76c0*/  F2FP.BF16.F32.PACK_AB R13, R13, R3 ;  /* 0x000000030d0d723e */ /* 0x000fe200000010ff */
[----:B------:R-:W-:Y:S01]  /*76d0*/  FADD.FTZ R3, -R0, R10 ;  /* 0x0000000a00037221 */ /* 0x000fe20000010100 */
[----:B------:R-:W-:Y:S01]  /*76e0*/  F2FP.BF16.F32.PACK_AB R7, R7, R14 ;  /* 0x0000000e0707723e */ /* 0x000fe200000010ff */
[----:B------:R1:W-:Y:S01]  /*76f0*/  STS [R213+0x16000], R2 ;  /* 0x01600002d5007388 */ /* 0x0003e20000000800 */
[----:B------:R-:W-:Y:S01]  /*7700*/  FMUL.FTZ R6, R150, R6 ;  /* 0x0000000696067220 */ /* 0x000fe20000410000 */
[----:B------:R-:W-:Y:S01]  /*7710*/  FMUL.FTZ R3, R211, R3 ;  /* 0x00000003d3037220 */ /* 0x000fe20000410000 */
[----:B------:R-:W-:Y:S01]  /*7720*/  FMUL.FTZ R5, R149, R5 ;  /* 0x0000000595057220 */ /* 0x000fe20000410000 */
[----:B------:R-:W-:Y:S01]  /*7730*/  FMUL.FTZ R34, R166, R34 ;  /* 0x00000022a6227220 */ /* 0x000fe20000410000 */
[----:B------:R-:W-:Y:S01]  /*7740*/  FMUL.FTZ R21, R165, R35 ;  /* 0x00000023a5157220 */ /* 0x000fe20000410000 */
[----:B------:R-:W-:Y:S01]  /*7750*/  FADD.FTZ R25, -R4, R25 ;  /* 0x0000001904197221 */ /* 0x000fe20000010100 */
[----:B------:R-:W-:Y:S01]  /*7760*/  F2FP.BF16.F32.PACK_AB R8, R8, R3 ;  /* 0x000000030808723e */ /* 0x000fe200000010ff */
[----:B------:R-:W-:Y:S01]  /*7770*/  FADD.FTZ R27, -R0, R27 ;  /* 0x0000001b001b7221 */ /* 0x000fe20000010100 */
[----:B------:R-:W-:Y:S01]  /*7780*/  FADD.FTZ R24, -R4, R24 ;  /* 0x0000001804187221 */ /* 0x000fe20000010100 */
[----:B------:R-:W-:Y:S01]  /*7790*/  FADD.FTZ R26, -R0, R26 ;  /* 0x0000001a001a7221 */ /* 0x000fe20000010100 */
[----:B------:R-:W-:Y:S01]  /*77a0*/  F2FP.BF16.F32.PACK_AB R22, R23, R22 ;  /* 0x000000161716723e */ /* 0x000fe200000010ff */
[----:B------:R-:W-:Y:S01]  /*77b0*/  STS [R213+0x16400], R8 ;  /* 0x01640008d5007388 */ /* 0x000fe20000000800 */
[----:B------:R-:W-:Y:S01]  /*77c0*/  F2FP.BF16.F32.PACK_AB R19, R5, R6 ;  /* 0x000000060513723e */ /* 0x000fe200000010ff */
[----:B------:R-:W-:Y:S01]  /*77d0*/  FADD.FTZ R29, -R4, R29 ;  /* 0x0000001d041d7221 */ /* 0x000fe20000010100 */
[----:B------:R-:W-:Y:S01]  /*77e0*/  FMUL.FTZ R24, R198, R24 ;  /* 0x00000018c6187220 */ /* 0x000fe20000410000 */
[----:B------:R-:W-:Y:S01]  /*77f0*/  STS [R215+0x16000], R18 ;  /* 0x01600012d7007388 */ /* 0x000fe20000000800 */
[----:B------:R-:W-:Y:S01]  /*7800*/  FMUL.FTZ R17, R197, R25 ;  /* 0x00000019c5117220 */ /* 0x000fe20000410000 */
[----:B------:R-:W-:Y:S01]  /*7810*/  FMUL.FTZ R26, R203, R26 ;  /* 0x0000001acb1a7220 */ /* 0x000fe20000410000 */
[----:B------:R-:W-:Y:S01]  /*7820*/  FMUL.FTZ R6, R202, R27 ;  /* 0x0000001bca067220 */ /* 0x000fe20000410000 */
[----:B------:R-:W-:Y:S01]  /*7830*/  STS [R215+0x16400], R7 ;  /* 0x01640007d7007388 */ /* 0x000fe20000000800 */
[----:B------:R-:W-:Y:S01]  /*7840*/  FADD.FTZ R31, -R0, R31 ;  /* 0x0000001f001f7221 */ /* 0x000fe20000010100 */
[----:B------:R-:W-:Y:S01]  /*7850*/  FADD.FTZ R28, -R4, R28 ;  /* 0x0000001c041c7221 */ /* 0x000fe20000010100 */
[----:B------:R-:W-:Y:S01]  /*7860*/  FADD.FTZ R30, -R0, R30 ;  /* 0x0000001e001e7221 */ /* 0x000fe20000010100 */
[----:B------:R-:W-:Y:S01]  /*7870*/  F2FP.BF16.F32.PACK_AB R21, R21, R34 ;  /* 0x000000221515723e */ /* 0x000fe200000010ff */
[----:B------:R-:W-:Y:S01]  /*7880*/  STS [R219+0x14000], R133 ;  /* 0x01400085db007388 */ /* 0x000fe20000000800 */
[----:B------:R-:W-:Y:S01]  /*7890*/  FMUL.FTZ R28, R194, R28 ;  /* 0x0000001cc21c7220 */ /* 0x000fe20000410000 */
[----:B------:R-:W-:Y:S01]  /*78a0*/  FMUL.FTZ R16, R193, R29 ;  /* 0x0000001dc1107220 */ /* 0x000fe20000410000 */
[----:B------:R-:W-:Y:S01]  /*78b0*/  FMUL.FTZ R30, R201, R30 ;  /* 0x0000001ec91e7220 */ /* 0x000fe20000410000 */
[----:B------:R-:W-:Y:S01]  /*78c0*/  STS [R219+0x14400], R22 ;  /* 0x01440016db007388 */ /* 0x000fe20000000800 */
[----:B------:R-:W-:Y:S01]  /*78d0*/  FMUL.FTZ R3, R200, R31 ;  /* 0x0000001fc8037220 */ /* 0x000fe20000410000 */
[C---:B------:R-:W-:Y:S01]  /*78e0*/  FADD.FTZ R39, -R145.reuse, R39 ;  /* 0x0000002791277221 */ /* 0x040fe20000010100 */
[----:B------:R-:W-:Y:S01]  /*78f0*/  FADD.FTZ R38, -R145, R38 ;  /* 0x0000002691267221 */ /* 0x000fe20000010100 */
[----:B------:R-:W-:Y:S01]  /*7900*/  F2FP.BF16.F32.PACK_AB R17, R17, R24 ;  /* 0x000000181111723e */ /* 0x000fe200000010ff */
[----:B------:R-:W-:Y:S01]  /*7910*/  STS [R218+0x14000], R53 ;  /* 0x01400035da007388 */ /* 0x000fe20000000800 */
[----:B------:R-:W-:Y:S01]  /*7920*/  F2FP.BF16.F32.PACK_AB R6, R6, R26 ;  /* 0x0000001a0606723e */ /* 0x000fe200000010ff */
[----:B------:R-:W-:Y:S01]  /*7930*/  FMUL.FTZ R39, R162, R39 ;  /* 0x00000027a2277220 */ /* 0x000fe20000410000 */
[----:B------:R-:W-:Y:S01]  /*7940*/  FMUL.FTZ R38, R163, R38 ;  /* 0x00000026a3267220 */ /* 0x000fe20000410000 */
[----:B------:R-:W-:Y:S01]  /*7950*/  STS [R218+0x14400], R21 ;  /* 0x01440015da007388 */ /* 0x000fe20000000800 */
[C---:B------:R-:W-:Y:S01]  /*7960*/  FADD.FTZ R50, -R145.reuse, R50 ;  /* 0x0000003291327221 */ /* 0x040fe20000010100 */
[----:B------:R-:W-:Y:S01]  /*7970*/  FADD.FTZ R51, -R145, R51 ;  /* 0x0000003391337221 */ /* 0x000fe20000010100 */
[----:B------:R-:W-:Y:S01]  /*7980*/  F2FP.BF16.F32.PACK_AB R16, R16, R28 ;  /* 0x0000001c1010723e */ /* 0x000fe200000010ff */
[----:B------:R-:W-:Y:S01]  /*7990*/  STS [R219+0x16000], R17 ;  /* 0x01600011db007388 */ /* 0x000fe20000000800 */
[----:B------:R-:W-:Y:S01]  /*79a0*/  F2FP.BF16.F32.PACK_AB R3, R3, R30 ;  /* 0x0000001e0303723e */ /* 0x000fe200000010ff */
[C---:B------:R-:W-:Y:S01]  /*79b0*/  FADD.FTZ R42, -R0.reuse, R42 ;  /* 0x0000002a002a7221 */ /* 0x040fe20000010100 */
[----:B------:R-:W-:Y:S01]  /*79c0*/  FADD.FTZ R43, -R0, R43 ;  /* 0x0000002b002b7221 */ /* 0x000fe20000010100 */
[----:B------:R-:W-:Y:S01]  /*79d0*/  STS [R219+0x16400], R6 ;  /* 0x01640006db007388 */ /* 0x000fe20000000800 */
[----:B------:R-:W-:Y:S01]  /*79e0*/  FMUL.FTZ R50, R157, R50 ;  /* 0x000000329d327220 */ /* 0x000fe20000410000 */
[----:B------:R-:W-:Y:S01]  /*79f0*/  FMUL.FTZ R51, R156, R51 ;  /* 0x000000339c337220 */ /* 0x000fe20000410000 */
[C---:B------:R-:W-:Y:S01]  /*7a00*/  FADD.FTZ R40, -R4.reuse, R40 ;  /* 0x0000002804287221 */ /* 0x040fe20000010100 */
[----:B------:R-:W-:Y:S01]  /*7a10*/  FADD.FTZ R41, -R4, R41 ;  /* 0x0000002904297221 */ /* 0x000fe20000010100 */
[----:B------:R-:W-:Y:S01]  /*7a20*/  F2FP.BF16.F32.PACK_AB R38, R39, R38 ;  /* 0x000000262726723e */ /* 0x000fe200000010ff */
[----:B------:R-:W-:Y:S01]  /*7a30*/  STS [R218+0x16000], R16 ;  /* 0x01600010da007388 */ /* 0x000fe20000000800 */
[----:B------:R-:W-:Y:S01]  /*7a40*/  FMUL.FTZ R40, R170, R40 ;  /* 0x00000028aa287220 */ /* 0x000fe20000410000 */
[----:B------:R-:W-:Y:S01]  /*7a50*/  FMUL.FTZ R12, R169, R41 ;  /* 0x00000029a90c7220 */ /* 0x000fe20000410000 */
[C---:B------:R-:W-:Y:S01]  /*7a60*/  FADD.FTZ R46, -R0.reuse, R46 ;  /* 0x0000002e002e7221 */ /* 0x040fe20000010100 */
[----:B------:R2:W-:Y:S01]  /*7a70*/  STS [R218+0x16400], R3 ;  /* 0x01640003da007388 */ /* 0x0005e20000000800 */
[----:B------:R-:W-:Y:S01]  /*7a80*/  FADD.FTZ R47, -R0, R47 ;  /* 0x0000002f002f7221 */ /* 0x000fe20000010100 */
[----:B------:R-:W-:Y:S01]  /*7a90*/  FMUL.FTZ R42, R196, R42 ;  /* 0x0000002ac42a7220 */ /* 0x000fe20000410000 */
[----:B-1----:R-:W-:Y:S01]  /*7aa0*/  FMUL.FTZ R2, R195, R43 ;  /* 0x0000002bc3027220 */ /* 0x002fe20000410000 */
[C---:B------:R-:W-:Y:S01]  /*7ab0*/  FADD.FTZ R44, -R4.reuse, R44 ;  /* 0x0000002c042c7221 */ /* 0x040fe20000010100 */
        /* <DEDUP_REMOVED lines=8> */
[----:B------:R-:W-:Y:S01]  /*7b40*/  F2FP.BF16.F32.PACK_AB R12, R12, R40 ;  /* 0x000000280c0c723e */ /* 0x000fe200000010ff */
[----:B------:R-:W-:Y:S01]  /*7b50*/  FADD.FTZ R58, -R0, R58 ;  /* 0x0000003a003a7221 */ /* 0x000fe20000010100 */
[----:B------:R-:W-:Y:S01]  /*7b60*/  F2FP.BF16.F32.PACK_AB R2, R2, R42 ;  /* 0x0000002a0202723e */ /* 0x000fe200000010ff */
[----:B------:R-:W-:Y:S01]  /*7b70*/  STS [R214+0x14000], R49 ;  /* 0x01400031d6007388 */ /* 0x000fe20000000800 */
[C---:B------:R-:W-:Y:S01]  /*7b80*/  FADD.FTZ R59, -R0.reuse, R59 ;  /* 0x0000003b003b7221 */ /* 0x040fe20000010100 */
[C---:B------:R-:W-:Y:S01]  /*7b90*/  FADD.FTZ R62, -R0.reuse, R62 ;  /* 0x0000003e003e7221 */ /* 0x040fe20000010100 */
[----:B------:R-:W-:Y:S01]  /*7ba0*/  FADD.FTZ R63, -R0, R63 ;  /* 0x0000003f003f7221 */ /* 0x000fe20000010100 */
[----:B------:R-:W-:Y:S01]  /*7bb0*/  STS [R214+0x14400], R50 ;  /* 0x01440032d6007388 */ /* 0x000fe20000000800 */
[----:B------:R-:W-:Y:S01]  /*7bc0*/  F2FP.BF16.F32.PACK_AB R9, R9, R44 ;  /* 0x0000002c0909723e */ /* 0x000fe200000010ff */
[C---:B------:R-:W-:Y:S01]  /*7bd0*/  FADD.FTZ R60, -R4.reuse, R60 ;  /* 0x0000003c043c7221 */ /* 0x040fe20000010100 */
[----:B------:R-:W-:Y:S01]  /*7be0*/  F2FP.BF16.F32.PACK_AB R0, R47, R46 ;  /* 0x0000002e2f00723e */ /* 0x000fe200000010ff */
[----:B------:R-:W-:Y:S01]  /*7bf0*/  STS [R212+0x16000], R12 ;  /* 0x0160000cd4007388 */ /* 0x000fe20000000800 */
[----:B------:R-:W-:Y:S01]  /*7c00*/  FADD.FTZ R61, -R4, R61 ;  /* 0x0000003d043d7221 */ /* 0x000fe20000010100 */
[----:B------:R-:W-:Y:S01]  /*7c10*/  FMUL.FTZ R58, R164, R58 ;  /* 0x0000003aa43a7220 */ /* 0x000fe20000410000 */
[----:B------:R-:W-:Y:S01]  /*7c20*/  FMUL.FTZ R4, R161, R59 ;  /* 0x0000003ba1047220 */ /* 0x000fe20000410000 */
[----:B------:R1:W-:Y:S01]  /*7c30*/  STS [R212+0x16400], R2 ;  /* 0x01640002d4007388 */ /* 0x0003e20000000800 */
[----:B------:R-:W-:Y:S01]  /*7c40*/  FMUL.FTZ R60, R154, R60 ;  /* 0x0000003c9a3c7220 */ /* 0x000fe20000410000 */
[----:B------:R-:W-:Y:S01]  /*7c50*/  FMUL.FTZ R61, R151, R61 ;  /* 0x0000003d973d7220 */ /* 0x000fe20000410000 */
[----:B------:R-:W-:Y:S01]  /*7c60*/  FMUL.FTZ R62, R158, R62 ;  /* 0x0000003e9e3e7220 */ /* 0x000fe20000410000 */
[----:B------:R-:W-:Y:S01]  /*7c70*/  STS [R214+0x16000], R9 ;  /* 0x01600009d6007388 */ /* 0x000fe20000000800 */
[----:B------:R-:W-:Y:S01]  /*7c80*/  FMUL.FTZ R5, R155, R63 ;  /* 0x0000003f9b057220 */ /* 0x000fe20000410000 */
[----:B------:R-:W-:Y:S01]  /*7c90*/  F2FP.BF16.F32.PACK_AB R4, R4, R58 ;  /* 0x0000003a0404723e */ /* 0x000fe200000010ff */
[----:B------:R-:W-:Y:S01]  /*7ca0*/  UIMAD UR6, UR27, UR26, URZ ;  /* 0x0000001a1b0672a4 */ /* 0x000fe2000f8e023f */
[----:B------:R3:W-:Y:S01]  /*7cb0*/  STS [R214+0x16400], R0 ;  /* 0x01640000d6007388 */ /* 0x0007e20000000800 */
[----:B------:R-:W-:Y:S02]  /*7cc0*/  F2FP.BF16.F32.PACK_AB R10, R61, R60 ;  /* 0x0000003c3d0a723e */ /* 0x000fe400000010ff */
[----:B------:R-:W-:Y:S01]  /*7cd0*/  F2FP.BF16.F32.PACK_AB R5, R5, R62 ;  /* 0x0000003e0505723e */ /* 0x000fe200000010ff */
[----:B------:R-:W-:Y:S01]  /*7ce0*/  STS [R217+0x14000], R64 ;  /* 0x01400040d9007388 */ /* 0x000fe20000000800 */
[----:B--2---:R-:W-:Y:S01]  /*7cf0*/  MOV R3, UR4 ;  /* 0x0000000400037c02 */ /* 0x004fe20008000f00 */
[----:B------:R-:W-:Y:S01]  /*7d00*/  ULEA UR7, -UR6, URZ, 0x7 ;  /* 0x0000003f06077291 */ /* 0x000fe2000f8e393f */
[----:B------:R-:W-:Y:S01]  /*7d10*/  LEA R142, R251, UR4, 0x1 ;  /* 0x00000004fb8e7c11 */ /* 0x000fe2000f8e08ff */
[----:B------:R-:W-:Y:S04]  /*7d20*/  STS [R217+0x14400], R20 ;  /* 0x01440014d9007388 */ /* 0x000fe80000000800 */
[----:B------:R-:W-:Y:S04]  /*7d30*/  STS [R216+0x14000], R48 ;  /* 0x01400030d8007388 */ /* 0x000fe80000000800 */
[----:B------:R-:W-:Y:S01]  /*7d40*/  STS [R216+0x14400], R19 ;  /* 0x01440013d8007388 */ /* 0x000fe20000000800 */
[----:B-1----:R-:W-:Y:S03]  /*7d50*/  SHF.L.U32 R2, R186, 0x1, RZ ;  /* 0x00000001ba027819 */ /* 0x002fe600000006ff */
[----:B------:R-:W-:Y:S01]  /*7d60*/  STS [R217+0x16000], R13 ;  /* 0x0160000dd9007388 */ /* 0x000fe20000000800 */
[----:B------:R-:W-:Y:S03]  /*7d70*/  IADD3 R3, R2, 0x8000, R3 ;  /* 0x0000800002037810 */ /* 0x000fe60007ffe003 */
[----:B------:R-:W-:Y:S01]  /*7d80*/  STS [R217+0x16400], R4 ;  /* 0x01640004d9007388 */ /* 0x000fe20000000800 */
[----:B---3--:R-:W-:Y:S03]  /*7d90*/  IADD3 R0, R3, R178, RZ ;  /* 0x000000b203007210 */ /* 0x008fe60007ffe0ff */
        /* <DEDUP_REMOVED lines=10> */
[----:B------:R-:W4:Y:S04]  /*7e40*/  LDSM.16.MT88.4 R32, [R0+0x800] ;  /* 0x000800000020783b */ /* 0x000f280000004200 */
[----:B------:R-:W-:Y:S01]  /*7e50*/  LDSM.16.MT88.4 R36, [R176+0x21000] ;  /* 0x02100000b024783b */ /* 0x000fe20000004200 */
        /* <DEDUP_REMOVED lines=22> */
[----:B------:R-:W4:Y:S04]  /*7fc0*/  LDSM.16.MT88.4 R20, [R0+0x1800] ;  /* 0x001800000014783b */ /* 0x000f280000004200 */
[----:B------:R-:W-:Y:S01]  /*7fd0*/  LDSM.16.MT88.4 R32, [R3+0x2000] ;  /* 0x002000000320783b */ /* 0x000fe20000004200 */
[-C--:B-1----:R-:W-:Y:S06]  /*7fe0*/  HMMA.16816.F32.BF16 R68, R8, R12.reuse, R68 ;  /* 0x0000000c0844723c */ /* 0x082fec0000041844 */
[C---:B------:R-:W-:Y:S06]  /*7ff0*/  HMMA.16816.F32.BF16 R72, R36.reuse, R12, R72 ;  /* 0x0000000c2448723c */ /* 0x040fec0000041848 */
[-C--:B------:R-:W-:Y:S06]  /*8000*/  HMMA.16816.F32.BF16 R76, R36, R14.reuse, R76 ;  /* 0x0000000e244c723c */ /* 0x080fec000004184c */
[C---:B------:R-:W-:Y:S01]  /*8010*/  HMMA.16816.F32.BF16 R80, R8.reuse, R14, R80 ;  /* 0x0000000e0850723c */ /* 0x040fe20000041850 */
[----:B------:R-:W1:Y:S05]  /*8020*/  LDSM.16.MT88.4 R12, [R176+0x1e000] ;  /* 0x01e00000b00c783b */ /* 0x000e6a0000004200 */
[-C--:B--2---:R-:W-:Y:S06]  /*8030*/  HMMA.16816.F32.BF16 R84, R8, R4.reuse, R84 ;  /* 0x000000040854723c */ /* 0x084fec0000041854 */
[C---:B------:R-:W-:Y:S06]  /*8040*/  HMMA.16816.F32.BF16 R88, R36.reuse, R4, R88 ;  /* 0x000000042458723c */ /* 0x040fec0000041858 */
[-C--:B------:R-:W-:Y:S01]  /*8050*/  HMMA.16816.F32.BF16 R92, R36, R6.reuse, R92 ;  /* 0x00000006245c723c */ /* 0x080fe2000004185c */
[----:B------:R-:W2:Y:S05]  /*8060*/  LDSM.16.MT88.4 R36, [R176+0x22000] ;  /* 0x02200000b024783b */ /* 0x000eaa0000004200 */
[----:B------:R-:W-:Y:S01]  /*8070*/  HMMA.16816.F32.BF16 R96, R8, R6, R96 ;  /* 0x000000060860723c */ /* 0x000fe20000041860 */
[----:B------:R-:W2:Y:S04]  /*8080*/  LDSM.16.MT88.4 R4, [R0+0x2000] ;  /* 0x002000000004783b */ /* 0x000ea80000004200 */
[----:B------:R-:W-:Y:S01]  /*8090*/  LDSM.16.MT88.4 R8, [R176+0x1e800] ;  /* 0x01e80000b008783b */ /* 0x000fe20000004200 */
[-C--:B---3--:R-:W-:Y:S06]  /*80a0*/  HMMA.16816.F32.BF16 R68, R16, R24.reuse, R68 ;  /* 0x000000181044723c */ /* 0x088fec0000041844 */
[C---:B----4-:R-:W-:Y:S06]  /*80b0*/  HMMA.16816.F32.BF16 R72, R28.reuse, R24, R72 ;  /* 0x000000181c48723c */ /* 0x050fec0000041848 */
        /* <DEDUP_REMOVED lines=32> */
[----:B------:R3:W4:Y:S01]  /*82c0*/  LDSM.16.MT88.4 R8, [R0+0x3800] ;  /* 0x003800000008783b */ /* 0x0007220000004200 */
[----:B------:R-:W-:Y:S04]  /*82d0*/  BAR.SYNC.DEFER_BLOCKING 0x0 ;  /* 0x0000000000007b1d */ /* 0x000fe80000010000 */
[-C--:B-1----:R-:W-:Y:S06]  /*82e0*/  HMMA.16816.F32.BF16 R68, R20, R32.reuse, R68 ;  /* 0x000000201444723c */ /* 0x082fec0000041844 */
[C---:B--2---:R-:W-:Y:S06]  /*82f0*/  HMMA.16816.F32.BF16 R72, R36.reuse, R32, R72 ;  /* 0x000000202448723c */ /* 0x044fec0000041848 */
[-C--:B------:R-:W-:Y:S06]  /*8300*/  HMMA.16816.F32.BF16 R76, R36, R34.reuse, R76 ;  /* 0x00000022244c723c */ /* 0x080fec000004184c */
[C---:B------:R-:W-:Y:S01]  /*8310*/  HMMA.16816.F32.BF16 R80, R20.reuse, R34, R80 ;  /* 0x000000221450723c */ /* 0x040fe20000041850 */
[----:B---3--:R-:W-:Y:S04]  /*8320*/  MOV R0, UR7 ;  /* 0x0000000700007c02 */ /* 0x008fe80008000f00 */
[C---:B------:R-:W-:Y:S01]  /*8330*/  LEA R188, P1, R0.reuse, R188, 0x2 ;  /* 0x000000bc00bc7211 */ /* 0x040fe200078210ff */
[-C--:B------:R-:W-:Y:S05]  /*8340*/  HMMA.16816.F32.BF16 R84, R20, R4.reuse, R84 ;  /* 0x000000041454723c */ /* 0x080fea0000041854 */
[----:B------:R-:W-:Y:S01]  /*8350*/  LEA.HI.X.SX32 R189, R0, R189, 0x2, P1 ;  /* 0x000000bd00bd7211 */ /* 0x000fe200008f16ff */
[C---:B------:R-:W-:Y:S06]  /*8360*/  HMMA.16816.F32.BF16 R88, R36.reuse, R4, R88 ;  /* 0x000000042458723c */ /* 0x040fec0000041858 */
[-C--:B------:R-:W-:Y:S06]  /*8370*/  HMMA.16816.F32.BF16 R92, R36, R6.reuse, R92 ;  /* 0x00000006245c723c */ /* 0x080fec000004185c */
[----:B------:R-:W-:Y:S06]  /*8380*/  HMMA.16816.F32.BF16 R96, R20, R6, R96 ;  /* 0x000000061460723c */ /* 0x000fec0000041860 */
[-C--:B------:R-:W-:Y:S06]  /*8390*/  HMMA.16816.F32.BF16 R68, R12, R24.reuse, R68 ;  /* 0x000000180c44723c */ /* 0x080fec0000041844 */
        /* <DEDUP_REMOVED lines=9> */
[----:B------:R-:W-:Y:S11]  /*8430*/  @!P0 BRA `(.L_x_253) ;  /* 0x0000000000b88947 */ /* 0x000ff60003800000 */
[----:B------:R-:W-:Y:S01]  /*8440*/  ISETP.GE.AND P1, PT, R187, UR25, PT ;  /* 0x00000019bb007c0c */ /* 0x000fe2000bf26270 */
[----:B------:R-:W1:Y:S11]  /*8450*/  LDC R6, c[0x0][0x420] ;  /* 0x00010800ff067b82 */ /* 0x000e760000000800 */
[----:B------:R-:W-:Y:S01]  /*8460*/  @!UPT UIADD3 URZ, URZ, URZ, URZ ;  /* 0x0000003f3f3ff290 */ /* 0x000fe2000fffe03f */
[----:B------:R2:W-:Y:S01]  /*8470*/  @P1 STS.128 [R142+0x8000], RZ ;  /* 0x008000ff8e001388 */ /* 0x0005e20000000c00 */
[----:B------:R-:W3:Y:S08]  /*8480*/  @!P1 LDC R13, c[0x0][0x424] ;  /* 0x00010900ff0d9b82 */ /* 0x000ef00000000800 */
[----:B------:R-:W4:Y:S08]  /*8490*/  @!P1 LDC R14, c[0x0][0x424] ;  /* 0x00010900ff0e9b82 */ /* 0x000f300000000800 */
[----:B------:R-:W5:Y:S02]  /*84a0*/  @!P1 LDC R15, c[0x0][0x424] ;  /* 0x00010900ff0f9b82 */ /* 0x000f640000000800 */
[----:B-----5:R-:W-:Y:S02]  /*84b0*/  @!P1 IMAD R15, R15, 0x60, RZ ;  /* 0x000000600f0f9824 */ /* 0x020fe400078e02ff */
[C---:B-1----:R-:W-:Y:S05]  /*84c0*/  IMAD.U32 R4, R6.reuse, -0x80, RZ ;  /* 0xffffff8006047824 */ /* 0x042fea00078e00ff */
[--C-:B------:R-:W-:Y:S02]  /*84d0*/  SHF.R.S32.HI R5, RZ, 0x1f, R4.reuse ;  /* 0x0000001fff057819 */ /* 0x100fe40000011404 */
[CC--:B------:R-:W-:Y:S02]  /*84e0*/  @!P1 LEA R0, P3, R6.reuse, R4.reuse, 0x5 ;  /* 0x0000000406009211 */ /* 0x0c0fe400078628ff */
[C---:B------:R-:W-:Y:S01]  /*84f0*/  @!P1 LEA R11, P2, R6.reuse, R4, 0x6 ;  /* 0x00000004060b9211 */ /* 0x040fe200078430ff */
[C---:B------:R-:W-:Y:S01]  /*8500*/  @!P1 IMAD.WIDE.U32 R8, R6.reuse, 0x60, R4 ;  /* 0x0000006006089825 */ /* 0x040fe200078e0004 */
[CC--:B---3--:R-:W-:Y:S02]  /*8510*/  @!P1 LEA.HI.X R13, R6.reuse, R5.reuse, R13, 0x5, P3 ;  /* 0x00000005060d9211 */ /* 0x0c8fe400018f2c0d */
[----:B----4-:R-:W-:Y:S02]  /*8520*/  @!P1 LEA.HI.X R14, R6, R5, R14, 0x6, P2 ;  /* 0x00000005060e9211 */ /* 0x010fe400010f340e */
[-C--:B------:R-:W-:Y:S02]  /*8530*/  LEA R6, P4, R4, R225.reuse, 0x1 ;  /* 0x000000e104067211 */ /* 0x080fe400078808ff */
[-C--:B------:R-:W-:Y:S02]  /*8540*/  @!P1 LEA R12, P3, R0, R225.reuse, 0x1 ;  /* 0x000000e1000c9211 */ /* 0x080fe400078608ff */
[-C--:B------:R-:W-:Y:S02]  /*8550*/  LEA.HI.X R7, R4, R224.reuse, R5, 0x1, P4 ;  /* 0x000000e004077211 */ /* 0x080fe400020f0c05 */
[-C--:B------:R-:W-:Y:S01]  /*8560*/  @!P1 LEA.HI.X R13, R0, R224.reuse, R13, 0x1, P3 ;  /* 0x000000e0000d9211 */ /* 0x080fe200018f0c0d */
[----:B------:R-:W-:Y:S01]  /*8570*/  @!P1 IMAD.IADD R0, R9, 0x1, R15 ;  /* 0x0000000109009824 */ /* 0x000fe200078e020f */
[CC--:B------:R-:W-:Y:S01]  /*8580*/  @!P1 LEA R10, P2, R11.reuse, R225.reuse, 0x1 ;  /* 0x000000e10b0a9211 */ /* 0x0c0fe200078408ff */
[----:B------:R-:W-:Y:S01]  /*8590*/  @!PT LDS RZ, [RZ] ;  /* 0x00000000fffff984 */ /* 0x000fe20000000800 */
[----:B------:R-:W-:Y:S01]  /*85a0*/  @!PT LDS RZ, [RZ] ;  /* 0x00000000fffff984 */ /* 0x000fe20000000800 */
[----:B------:R-:W-:Y:S01]  /*85b0*/  @!PT LDS RZ, [RZ] ;  /* 0x00000000fffff984 */ /* 0x000fe20000000800 */
[----:B------:R2:W-:Y:S03]  /*85c0*/  @!P1 LDGSTS.E.BYPASS.LTC128B.128 [R142+0x8000], desc[UR10][R6.64] ;  /* 0x08000000068e9fae */ /* 0x0005e6000b901d4a */
[-C--:B------:R-:W-:Y:S01]  /*85d0*/  @!P1 LEA.HI.X R11, R11, R224.reuse, R14, 0x1, P2 ;  /* 0x000000e00b0b9211 */ /* 0x080fe200010f0c0e */
[----:B------:R2:W-:Y:S01]  /*85e0*/  @P1 STS.128 [R142+0x9000], RZ ;  /* 0x009000ff8e001388 */ /* 0x0005e20000000c00 */
[C---:B------:R-:W-:Y:S01]  /*85f0*/  @!P1 LEA R4, P2, R8.reuse, R225, 0x1 ;  /* 0x000000e108049211 */ /* 0x040fe200078408ff */
[----:B------:R-:W-:Y:S02]  /*8600*/  IMAD.MOV.U32 R225, RZ, RZ, R6 ;  /* 0x000000ffffe17224 */ /* 0x000fe400078e0006 */
[----:B------:R-:W-:Y:S01]  /*8610*/  @!PT LDS RZ, [RZ] ;  /* 0x00000000fffff984 */ /* 0x000fe20000000800 */
[----:B------:R-:W-:Y:S01]  /*8620*/  @!PT LDS RZ, [RZ] ;  /* 0x00000000fffff984 */ /* 0x000fe20000000800 */
[----:B------:R-:W-:Y:S01]  /*8630*/  @!PT LDS RZ, [RZ] ;  /* 0x00000000fffff984 */ /* 0x000fe20000000800 */
[----:B------:R2:W-:Y:S01]  /*8640*/  @!P1 LDGSTS.E.BYPASS.LTC128B.128 [R142+0x9000], desc[UR10][R12.64] ;  /* 0x090000000c8e9fae */ /* 0x0005e2000b901d4a */
[----:B------:R-:W-:Y:S01]  /*8650*/  @!P1 LEA.HI.X R5, R8, R224, R0, 0x1, P2 ;  /* 0x000000e008059211 */ /* 0x000fe200010f0c00 */
[----:B------:R-:W-:Y:S02]  /*8660*/  IMAD.MOV.U32 R224, RZ, RZ, R7 ;  /* 0x000000ffffe07224 */ /* 0x000fe400078e0007 */
[----:B------:R2:W-:Y:S04]  /*8670*/  @P1 STS.128 [R142+0xa000], RZ ;  /* 0x00a000ff8e001388 */ /* 0x0005e80000000c00 */
[----:B------:R-:W-:Y:S01]  /*8680*/  @!PT LDS RZ, [RZ] ;  /* 0x00000000fffff984 */ /* 0x000fe20000000800 */
[----:B------:R-:W-:Y:S01]  /*8690*/  @!PT LDS RZ, [RZ] ;  /* 0x00000000fffff984 */ /* 0x000fe20000000800 */
[----:B------:R-:W-:Y:S01]  /*86a0*/  @!PT LDS RZ, [RZ] ;  /* 0x00000000fffff984 */ /* 0x000fe20000000800 */
[----:B------:R2:W-:Y:S04]  /*86b0*/  @!P1 LDGSTS.E.BYPASS.LTC128B.128 [R142+0xa000], desc[UR10][R10.64] ;  /* 0x0a0000000a8e9fae */ /* 0x0005e8000b901d4a */
[----:B------:R2:W-:Y:S04]  /*86c0*/  @P1 STS.128 [R142+0xb000], RZ ;  /* 0x00b000ff8e001388 */ /* 0x0005e80000000c00 */
[----:B------:R-:W-:Y:S01]  /*86d0*/  @!PT LDS RZ, [RZ] ;  /* 0x00000000fffff984 */ /* 0x000fe20000000800 */
[----:B------:R-:W-:Y:S01]  /*86e0*/  @!PT LDS RZ, [RZ] ;  /* 0x00000000fffff984 */ /* 0x000fe20000000800 */
[----:B------:R-:W-:Y:S01]  /*86f0*/  @!PT LDS RZ, [RZ] ;  /* 0x00000000fffff984 */ /* 0x000fe20000000800 */
[----:B------:R2:W-:Y:S04]  /*8700*/  @!P1 LDGSTS.E.BYPASS.LTC128B.128 [R142+0xb000], desc[UR10][R4.64] ;  /* 0x0b000000048e9fae */ /* 0x0005e8000b901d4a */
[----:B------:R-:W0:Y:S02]  /*8710*/  LDGDEPBAR ;  /* 0x00000000000079af */ /* 0x000e240000000000 */
.L_x_253:
[----:B------:R-:W-:Y:S01]  /*8720*/  VIADD R0, R2, UR5 ;  /* 0x0000000502007c36 */ /* 0x000fe20008000000 */
[----:B------:R-:W-:Y:S01]  /*8730*/  LEA R2, R185, UR4, 0x1 ;  /* 0x00000004b9027c11 */ /* 0x000fe2000f8e08ff */
[----:B------:R-:W-:Y:S01]  /*8740*/  LDSM.16.MT88.4 R16, [R3+0x4000] ;  /* 0x004000000310783b */ /* 0x000fe20000004200 */
[----:B------:R-:W-:Y:S01]  /*8750*/  USHF.L.U32 UR7, UR6, 0x3, URZ ;  /* 0x0000000306077899 */ /* 0x000fe2000800063f */
[----:B------:R-:W-:Y:S01]  /*8760*/  IMAD.IADD R0, R0, 0x1, R178 ;  /* 0x0000000100007824 */ /* 0x000fe200078e02b2 */
[----:B------:R-:W-:Y:S01]  /*8770*/  USHF.L.U32 UR15, UR6, 0x4, URZ ;  /* 0x00000004060f7899 */ /* 0x000fe2000800063f */
[----:B------:R-:W2:Y:S01]  /*8780*/  LDSM.16.M88.4 R32, [R2+0x14000] ;  /* 0x014000000220783b */ /* 0x000ea20000000200 */
[----:B------:R-:W-:Y:S01]  /*8790*/  IMAD.IADD R140, R184, 0x1, R2 ;  /* 0x00000001b88c7824 */ /* 0x000fe200078e0202 */
[----:B------:R-:W-:Y:S02]  /*87a0*/  USHF.L.U32 UR14, UR6, 0x5, URZ ;  /* 0x00000005060e7899 */ /* 0x000fe4000800063f */
[----:B------:R-:W1:Y:S01]  /*87b0*/  LDSM.16.M88.4 R28, [R2+0x16000] ;  /* 0x01600000021c783b */ /* 0x000e620000000200 */
[----:B------:R-:W-:Y:S01]  /*87c0*/  IMAD.IADD R141, R178, 0x1, R140 ;  /* 0x00000001b28d7824 */ /* 0x000fe200078e028c */
[----:B------:R-:W-:Y:S01]  /*87d0*/  UIMAD UR12, UR6, 0x18, URZ ;  /* 0x00000018060c78a4 */ /* 0x000fe2000f8e023f */
[----:B------:R-:W-:Y:S01]  /*87e0*/  IMAD.MOV.U32 R178, RZ, RZ, R245 ;  /* 0x000000ffffb27224 */ /* 0x000fe200078e00f5 */
[----:B------:R-:W3:Y:S01]  /*87f0*/  LDSM.16.MT88.4 R36, [R0] ;  /* 0x000000000024783b */ /* 0x000ee20000004200 */
[----:B------:R-:W-:Y:S02]  /*8800*/  UIMAD UR13, UR6, 0x28, URZ ;  /* 0x00000028060d78a4 */ /* 0x000fe4000f8e023f */
[----:B------:R-:W-:Y:S01]  /*8810*/  UISETP.GT.AND UP2, UPT, UR9, UR22, UPT ;  /* 0x000000160900728c */ /* 0x000fe2000bf44270 */
[----:B------:R-:W-:Y:S04]  /*8820*/  LDSM.16.MT88.4 R44, [R3+0x4800] ;  /* 0x00480000032c783b */ /* 0x000fe80000004200 */
[----:B------:R-:W4:Y:S04]  /*8830*/  LDSM.16.M88.4 R40, [R140+0x14000] ;  /* 0x014000008c28783b */ /* 0x000f280000000200 */
[----:B------:R-:W4:Y:S04]  /*8840*/  LDSM.16.M88.4 R48, [R140+0x16000] ;  /* 0x016000008c30783b */ /* 0x000f280000000200 */
[----:B------:R-:W4:Y:S04]  /*8850*/  LDSM.16.MT88.4 R52, [R0+0x800] ;  /* 0x000800000034783b */ /* 0x000f280000004200 */
[----:B------:R-:W-:Y:S04]  /*8860*/  LDSM.16.M88.4 R56, [R144+0x14000] ;  /* 0x014000009038783b */ /* 0x000fe80000000200 */
[----:B------:R-:W4:Y:S04]  /*8870*/  LDSM.16.MT88.4 R60, [R3+0x5000] ;  /* 0x00500000033c783b */ /* 0x000f280000004200 */
[----:B------:R-:W4:Y:S01]  /*8880*/  LDSM.16.M88.4 R64, [R144+0x16000] ;  /* 0x016000009040783b */ /* 0x000f220000000200 */
[-C--:B--2---:R-:W-:Y:S03]  /*8890*/  HMMA.16816.F32.BF16 R4, R32, R16.reuse, RZ ;  /* 0x000000102004723c */ /* 0x084fe600000418ff */
[----:B------:R-:W2:Y:S04]  /*88a0*/  LDSM.16.MT88.4 R132, [R0+0x1000] ;  /* 0x001000000084783b */ /* 0x000ea80000004200 */
[----:B------:R-:W-:Y:S01]  /*88b0*/  LDSM.16.M88.4 R136, [R141+0x16000] ;  /* 0x016000008d88783b */ /* 0x000fe20000000200 */
[C---:B-1----:R-:W-:Y:S06]  /*88c0*/  HMMA.16816.F32.BF16 R8, R28.reuse, R16, RZ ;  /* 0x000000101c08723c */ /* 0x042fec00000418ff */
[-C--:B------:R-:W-:Y:S06]  /*88d0*/  HMMA.16816.F32.BF16 R12, R28, R18.reuse, RZ ;  /* 0x000000121c0c723c */ /* 0x080fec00000418ff */
[C---:B------:R-:W-:Y:S06]  /*88e0*/  HMMA.16816.F32.BF16 R16, R32.reuse, R18, RZ ;  /* 0x000000122010723c */ /* 0x040fec00000418ff */
[-C--:B---3--:R-:W-:Y:S06]  /*88f0*/  HMMA.16816.F32.BF16 R20, R32, R36.reuse, RZ ;  /* 0x000000242014723c */ /* 0x088fec00000418ff */
[C---:B------:R-:W-:Y:S06]  /*8900*/  HMMA.16816.F32.BF16 R24, R28.reuse, R36, RZ ;  /* 0x000000241c18723c */ /* 0x040fec00000418ff */
[-C--:B------:R-:W-:Y:S06]  /*8910*/  HMMA.16816.F32.BF16 R28, R28, R38.reuse, RZ ;  /* 0x000000261c1c723c */ /* 0x080fec00000418ff */
[----:B------:R-:W-:Y:S01]  /*8920*/  HMMA.16816.F32.BF16 R32, R32, R38, RZ ;  /* 0x000000262020723c */ /* 0x000fe200000418ff */
[----:B------:R-:W-:Y:S05]  /*8930*/  LDSM.16.M88.4 R36, [R141+0x14000] ;  /* 0x014000008d24783b */ /* 0x000fea0000000200 */
[-C--:B----4-:R-:W-:Y:S06]  /*8940*/  HMMA.16816.F32.BF16 R4, R40, R44.reuse, R4 ;  /* 0x0000002c2804723c */ /* 0x090fec0000041804 */
[C---:B------:R-:W-:Y:S06]  /*8950*/  HMMA.16816.F32.BF16 R8, R48.reuse, R44, R8 ;  /* 0x0000002c3008723c */ /* 0x040fec0000041808 */
[-C--:B------:R-:W-:Y:S06]  /*8960*/  HMMA.16816.F32.BF16 R12, R48, R46.reuse, R12 ;  /* 0x0000002e300c723c */ /* 0x080fec000004180c */
[C---:B------:R-:W-:Y:S01]  /*8970*/  HMMA.16816.F32.BF16 R16, R40.reuse, R46, R16 ;  /* 0x0000002e2810723c */ /* 0x040fe20000041810 */
[----:B------:R-:W1:Y:S05]  /*8980*/  LDSM.16.MT88.4 R44, [R3+0x5800] ;  /* 0x00580000032c783b */ /* 0x000e6a0000004200 */
[-C--:B------:R-:W-:Y:S06]  /*8990*/  HMMA.16816.F32.BF16 R20, R40, R52.reuse, R20 ;  /* 0x000000342814723c */ /* 0x080fec0000041814 */
[C---:B------:R-:W-:Y:S06]  /*89a0*/  HMMA.16816.F32.BF16 R24, R48.reuse, R52, R24 ;  /* 0x000000343018723c */ /* 0x040fec0000041818 */
[-C--:B------:R-:W-:Y:S01]  /*89b0*/  HMMA.16816.F32.BF16 R28, R48, R54.reuse, R28 ;  /* 0x00000036301c723c */ /* 0x080fe2000004181c */
[----:B------:R-:W3:Y:S05]  /*89c0*/  LDSM.16.MT88.4 R48, [R0+0x1800] ;  /* 0x001800000030783b */ /* 0x000eea0000004200 */
[----:B------:R-:W-:Y:S01]  /*89d0*/  HMMA.16816.F32.BF16 R32, R40, R54, R32 ;  /* 0x000000362820723c */ /* 0x000fe20000041820 */
[----:B------:R-:W-:Y:S04]  /*89e0*/  LDSM.16.MT88.4 R52, [R3+0x6000] ;  /* 0x006000000334783b */ /* 0x000fe80000004200 */
[----:B------:R-:W4:Y:S01]  /*89f0*/  LDSM.16.M88.4 R40, [R2+0x18000] ;  /* 0x018000000228783b */ /* 0x000f220000000200 */
[-C--:B------:R-:W-:Y:S06]  /*8a00*/  HMMA.16816.F32.BF16 R4, R56, R60.reuse, R4 ;  /* 0x0000003c3804723c */ /* 0x080fec0000041804 */
[C---:B------:R-:W-:Y:S06]  /*8a10*/  HMMA.16816.F32.BF16 R8, R64.reuse, R60, R8 ;  /* 0x0000003c4008723c */ /* 0x040fec0000041808 */
[-C--:B------:R-:W-:Y:S06]  /*8a20*/  HMMA.16816.F32.BF16 R12, R64, R62.reuse, R12 ;  /* 0x0000003e400c723c */ /* 0x080fec000004180c */
[C---:B------:R-:W-:Y:S01]  /*8a30*/  HMMA.16816.F32.BF16 R16, R56.reuse, R62, R16 ;  /* 0x0000003e3810723c */ /* 0x040fe20000041810 */
[----:B------:R3:W4:Y:S05]  /*8a40*/  LDSM.16.M88.4 R60, [R2+0x1a000] ;  /* 0x01a00000023c783b */ /* 0x00072a0000000200 */
[-C--:B--2---:R-:W-:Y:S06]  /*8a50*/  HMMA.16816.F32.BF16 R20, R56, R132.reuse, R20 ;  /* 0x000000843814723c */ /* 0x084fec0000041814 */
[C---:B------:R-:W-:Y:S06]  /*8a60*/  HMMA.16816.F32.BF16 R24, R64.reuse, R132, R24 ;  /* 0x000000844018723c */ /* 0x040fec0000041818 */
[-C--:B------:R-:W-:Y:S01]  /*8a70*/  HMMA.16816.F32.BF16 R28, R64, R134.reuse, R28 ;  /* 0x00000086401c723c */ /* 0x080fe2000004181c */
[----:B------:R-:W2:Y:S05]  /*8a80*/  LDSM.16.MT88.4 R64, [R0+0x2000] ;  /* 0x002000000040783b */ /* 0x000eaa0000004200 */
[----:B------:R-:W-:Y:S01]  /*8a90*/  HMMA.16816.F32.BF16 R32, R56, R134, R32 ;  /* 0x000000863820723c */ /* 0x000fe20000041820 */
[----:B------:R-:W-:Y:S04]  /*8aa0*/  LDSM.16.MT88.4 R56, [R3+0x6800] ;  /* 0x006800000338783b */ /* 0x000fe80000004200 */
[----:B------:R-:W-:Y:S01]  /*8ab0*/  LDSM.16.M88.4 R132, [R140+0x1a000] ;  /* 0x01a000008c84783b */ /* 0x000fe20000000200 */
[-C--:B-1----:R-:W-:Y:S05]  /*8ac0*/  HMMA.16816.F32.BF16 R4, R36, R44.reuse, R4 ;  /* 0x0000002c2404723c */ /* 0x082fea0000041804 */
[----:B---3--:R-:W-:Y:S01]  /*8ad0*/  @P0 IADD3 R2, P1, R246, UR18, RZ ;  /* 0x00000012f6020c10 */ /* 0x008fe2000ff3e0ff */
[C---:B------:R-:W-:Y:S01]  /*8ae0*/  HMMA.16816.F32.BF16 R8, R136.reuse, R44, R8 ;  /* 0x0000002c8808723c */ /* 0x040fe20000041808 */
[----:B------:R-:W-:Y:S05]  /*8af0*/  @UP3 UIADD3 UR18, UP1, UR18, -0x200, URZ ;  /* 0xfffffe0012123890 */ /* 0x000fea000ff3e03f */
[-C--:B------:R-:W-:Y:S06]  /*8b00*/  HMMA.16816.F32.BF16 R12, R136, R46.reuse, R12 ;  /* 0x0000002e880c723c */ /* 0x080fec000004180c */
[C---:B------:R-:W-:Y:S01]  /*8b10*/  HMMA.16816.F32.BF16 R16, R36.reuse, R46, R16 ;  /* 0x0000002e2410723c */ /* 0x040fe20000041810 */
[----:B------:R-:W1:Y:S05]  /*8b20*/  LDSM.16.M88.4 R44, [R140+0x18000] ;  /* 0x018000008c2c783b */ /* 0x000e6a0000000200 */
[-C--:B------:R-:W-:Y:S06]  /*8b30*/  HMMA.16816.F32.BF16 R20, R36, R48.reuse, R20 ;  /* 0x000000302414723c */ /* 0x080fec0000041814 */
[C---:B------:R-:W-:Y:S06]  /*8b40*/  HMMA.16816.F32.BF16 R24, R136.reuse, R48, R24 ;  /* 0x000000308818723c */ /* 0x040fec0000041818 */
[-C--:B------:R-:W-:Y:S01]  /*8b50*/  HMMA.16816.F32.BF16 R28, R136, R50.reuse, R28 ;  /* 0x00000032881c723c */ /* 0x080fe2000004181c */
[----:B------:R-:W3:Y:S05]  /*8b60*/  LDSM.16.MT88.4 R136, [R0+0x2800] ;  /* 0x002800000088783b */ /* 0x000eea0000004200 */
[----:B------:R-:W-:Y:S01]  /*8b70*/  HMMA.16816.F32.BF16 R32, R36, R50, R32 ;  /* 0x000000322420723c */ /* 0x000fe20000041820 */
[----:B------:R-:W-:Y:S04]  /*8b80*/  LDSM.16.M88.4 R36, [R144+0x18000] ;  /* 0x018000009024783b */ /* 0x000fe80000000200 */
[----:B------:R-:W3:Y:S01]  /*8b90*/  LDSM.16.MT88.4 R48, [R3+0x7000] ;  /* 0x007000000330783b */ /* 0x000ee20000004200 */
[-C--:B----4-:R-:W-:Y:S06]  /*8ba0*/  HMMA.16816.F32.BF16 R4, R40, R52.reuse, R4 ;  /* 0x000000342804723c */ /* 0x090fec0000041804 */
[C---:B------:R-:W-:Y:S06]  /*8bb0*/  HMMA.16816.F32.BF16 R8, R60.reuse, R52, R8 ;  /* 0x000000343c08723c */ /* 0x040fec0000041808 */
[-C--:B------:R-:W-:Y:S06]  /*8bc0*/  HMMA.16816.F32.BF16 R12, R60, R54.reuse, R12 ;  /* 0x000000363c0c723c */ /* 0x080fec000004180c */
[C---:B------:R-:W-:Y:S01]  /*8bd0*/  HMMA.16816.F32.BF16 R16, R40.reuse, R54, R16 ;  /* 0x000000362810723c */ /* 0x040fe20000041810 */
[----:B------:R-:W4:Y:S05]  /*8be0*/  LDSM.16.M88.4 R52, [R144+0x1a000] ;  /* 0x01a000009034783b */ /* 0x000f2a0000000200 */
[-C--:B--2---:R-:W-:Y:S06]  /*8bf0*/  HMMA.16816.F32.BF16 R20, R40, R64.reuse, R20 ;  /* 0x000000402814723c */ /* 0x084fec0000041814 */
[C---:B------:R-:W-:Y:S06]  /*8c00*/  HMMA.16816.F32.BF16 R24, R60.reuse, R64, R24 ;  /* 0x000000403c18723c */ /* 0x040fec0000041818 */
[-C--:B------:R-:W-:Y:S01]  /*8c10*/  HMMA.16816.F32.BF16 R28, R60, R66.reuse, R28 ;  /* 0x000000423c1c723c */ /* 0x080fe2000004181c */
[----:B------:R-:W2:Y:S05]  /*8c20*/  LDSM.16.MT88.4 R60, [R0+0x3000] ;  /* 0x00300000003c783b */ /* 0x000eaa0000004200 */
[----:B------:R-:W-:Y:S01]  /*8c30*/  HMMA.16816.F32.BF16 R32, R40, R66, R32 ;  /* 0x000000422820723c */ /* 0x000fe20000041820 */
[----:B------:R-:W-:Y:S04]  /*8c40*/  LDSM.16.M88.4 R40, [R141+0x18000] ;  /* 0x018000008d28783b */ /* 0x000fe80000000200 */
[----:B------:R-:W-:Y:S01]  /*8c50*/  LDSM.16.M88.4 R64, [R141+0x1a000] ;  /* 0x01a000008d40783b */ /* 0x000fe20000000200 */
[-C--:B-1----:R-:W-:Y:S06]  /*8c60*/  HMMA.16816.F32.BF16 R4, R44, R56.reuse, R4 ;  /* 0x000000382c04723c */ /* 0x082fec0000041804 */
[C---:B------:R-:W-:Y:S06]  /*8c70*/  HMMA.16816.F32.BF16 R8, R132.reuse, R56, R8 ;  /* 0x000000388408723c */ /* 0x040fec0000041808 */
[-C--:B------:R-:W-:Y:S06]  /*8c80*/  HMMA.16816.F32.BF16 R12, R132, R58.reuse, R12 ;  /* 0x0000003a840c723c */ /* 0x080fec000004180c */
[C---:B------:R-:W-:Y:S01]  /*8c90*/  HMMA.16816.F32.BF16 R16, R44.reuse, R58, R16 ;  /* 0x0000003a2c10723c */ /* 0x040fe20000041810 */
[----:B------:R1:W2:Y:S05]  /*8ca0*/  LDSM.16.MT88.4 R56, [R3+0x7800] ;  /* 0x007800000338783b */ /* 0x0002aa0000004200 */
[-C--:B---3--:R-:W-:Y:S06]  /*8cb0*/  HMMA.16816.F32.BF16 R20, R44, R136.reuse, R20 ;  /* 0x000000882c14723c */ /* 0x088fec0000041814 */
[C---:B------:R-:W-:Y:S06]  /*8cc0*/  HMMA.16816.F32.BF16 R24, R132.reuse, R136, R24 ;  /* 0x000000888418723c */ /* 0x040fec0000041818 */
[-C--:B------:R-:W-:Y:S01]  /*8cd0*/  HMMA.16816.F32.BF16 R28, R132, R138.reuse, R28 ;  /* 0x0000008a841c723c */ /* 0x080fe2000004181c */
[----:B------:R3:W2:Y:S05]  /*8ce0*/  LDSM.16.MT88.4 R132, [R0+0x3800] ;  /* 0x003800000084783b */ /* 0x0006aa0000004200 */
[----:B------:R-:W-:Y:S05]  /*8cf0*/  HMMA.16816.F32.BF16 R32, R44, R138, R32 ;  /* 0x0000008a2c20723c */ /* 0x000fea0000041820 */
[----:B-1----:R-:W-:Y:S01]  /*8d00*/  @P0 IADD3.X R3, R247, UR17, RZ, P1, !PT ;  /* 0x00000011f7030c10 */ /* 0x002fe20008ffe4ff */
[-C--:B------:R-:W-:Y:S01]  /*8d10*/  HMMA.16816.F32.BF16 R4, R36, R48.reuse, R4 ;  /* 0x000000302404723c */ /* 0x080fe20000041804 */
[----:B------:R-:W-:Y:S03]  /*8d20*/  @UP3 UIADD3.X UR17, UR17, -0x1, URZ, UP1, !UPT ;  /* 0xffffffff11113890 */ /* 0x000fe60008ffe43f */
[----:B------:R-:W5:Y:S02]  /*8d30*/  @P0 LDG.E R243, desc[UR10][R2.64] ;  /* 0x0000000a02f30981 */ /* 0x000f64000c1e1900 */
[C---:B----4-:R-:W-:Y:S02]  /*8d40*/  HMMA.16816.F32.BF16 R8, R52.reuse, R48, R8 ;  /* 0x000000303408723c */ /* 0x050fe40000041808 */
[----:B------:R-:W5:Y:S04]  /*8d50*/  @P0 LDG.E R244, desc[UR10][R2.64+0x20] ;  /* 0x0000200a02f40981 */ /* 0x000f68000c1e1900 */
[-C--:B------:R-:W-:Y:S01]  /*8d60*/  HMMA.16816.F32.BF16 R12, R52, R50.reuse, R12 ;  /* 0x00000032340c723c */ /* 0x080fe2000004180c */
[----:B------:R-:W5:Y:S01]  /*8d70*/  @P0 LDG.E R241, desc[UR10][R2.64+0x100] ;  /* 0x0001000a02f10981 */ /* 0x000f62000c1e1900 */
[----:B---3--:R-:W-:Y:S03]  /*8d80*/  IMAD.U32 R0, RZ, RZ, UR7 ;  /* 0x00000007ff007e24 */ /* 0x008fe6000f8e00ff */
[----:B------:R1:W5:Y:S01]  /*8d90*/  @P0 LDG.E R242, desc[UR10][R2.64+0x120] ;  /* 0x0001200a02f20981 */ /* 0x000362000c1e1900 */
[C---:B------:R-:W-:Y:S06]  /*8da0*/  HMMA.16816.F32.BF16 R16, R36.reuse, R50, R16 ;  /* 0x000000322410723c */ /* 0x040fec0000041810 */
[-C--:B--2---:R-:W-:Y:S06]  /*8db0*/  HMMA.16816.F32.BF16 R20, R36, R60.reuse, R20 ;  /* 0x0000003c2414723c */ /* 0x084fec0000041814 */
[C---:B------:R-:W-:Y:S06]  /*8dc0*/  HMMA.16816.F32.BF16 R24, R52.reuse, R60, R24 ;  /* 0x0000003c3418723c */ /* 0x040fec0000041818 */
[-C--:B------:R-:W-:Y:S06]  /*8dd0*/  HMMA.16816.F32.BF16 R28, R52, R62.reuse, R28 ;  /* 0x0000003e341c723c */ /* 0x080fec000004181c */
[----:B------:R-:W-:Y:S05]  /*8de0*/  HMMA.16816.F32.BF16 R32, R36, R62, R32 ;  /* 0x0000003e2420723c */ /* 0x000fea0000041820 */
[CC--:B-1----:R-:W-:Y:S01]  /*8df0*/  LEA R2, P1, R0.reuse, R188.reuse, 0x2 ;  /* 0x000000bc00027211 */ /* 0x0c2fe200078210ff */
[-C--:B------:R-:W-:Y:S01]  /*8e00*/  HMMA.16816.F32.BF16 R4, R40, R56.reuse, R4 ;  /* 0x000000382804723c */ /* 0x080fe20000041804 */
[----:B------:R-:W-:Y:S04]  /*8e10*/  IMAD.U32 R37, RZ, RZ, UR15 ;  /* 0x0000000fff257e24 */ /* 0x000fe8000f8e00ff */
[-C--:B------:R-:W-:Y:S01]  /*8e20*/  LEA.HI.X.SX32 R3, R0, R189.reuse, 0x2, P1 ;  /* 0x000000bd00037211 */ /* 0x080fe200008f16ff */
[C---:B------:R-:W-:Y:S01]  /*8e30*/  HMMA.16816.F32.BF16 R8, R64.reuse, R56, R8 ;  /* 0x000000384008723c */ /* 0x040fe20000041808 */
[----:B------:R-:W-:Y:S01]  /*8e40*/  IMAD.U32 R0, RZ, RZ, UR12 ;  /* 0x0000000cff007e24 */ /* 0x000fe2000f8e00ff */
[----:B------:R-:W-:Y:S03]  /*8e50*/  UIMAD UR12, UR6, 0x30, URZ ;  /* 0x00000030060c78a4 */ /* 0x000fe6000f8e023f */
[CC--:B------:R-:W-:Y:S01]  /*8e60*/  LEA R36, P0, R37.reuse, R188.reuse, 0x2 ;  /* 0x000000bc25247211 */ /* 0x0c0fe200078010ff */
[-C--:B------:R-:W-:Y:S05]  /*8e70*/  HMMA.16816.F32.BF16 R12, R64, R58.reuse, R12 ;  /* 0x0000003a400c723c */ /* 0x080fea000004180c */
[-C--:B------:R-:W-:Y:S01]  /*8e80*/  LEA.HI.X.SX32 R37, R37, R189.reuse, 0x2, P0 ;  /* 0x000000bd25257211 */ /* 0x080fe200000f16ff */
[C---:B------:R-:W-:Y:S05]  /*8e90*/  HMMA.16816.F32.BF16 R16, R40.reuse, R58, R16 ;  /* 0x0000003a2810723c */ /* 0x040fea0000041810 */
[----:B------:R-:W-:Y:S01]  /*8ea0*/  REDG.E.ADD.F32.FTZ.RN.STRONG.GPU desc[UR10][R188.64], R4 ;  /* 0x00000004bc0079a6 */ /* 0x000fe2000c10f38a */
[-C--:B------:R-:W-:Y:S03]  /*8eb0*/  HMMA.16816.F32.BF16 R20, R40, R132.reuse, R20 ;  /* 0x000000842814723c */ /* 0x080fe60000041814 */
[----:B------:R1:W-:Y:S02]  /*8ec0*/  REDG.E.ADD.F32.FTZ.RN.STRONG.GPU desc[UR10][R2.64], R5 ;  /* 0x00000005020079a6 */ /* 0x0003e4000c10f38a */
[CC--:B------:R-:W-:Y:S01]  /*8ed0*/  LEA R38, P1, R0.reuse, R188.reuse, 0x2 ;  /* 0x000000bc00267211 */ /* 0x0c0fe200078210ff */
[C---:B------:R-:W-:Y:S01]  /*8ee0*/  HMMA.16816.F32.BF16 R24, R64.reuse, R132, R24 ;  /* 0x000000844018723c */ /* 0x040fe20000041818 */
[----:B------:R2:W-:Y:S04]  /*8ef0*/  REDG.E.ADD.F32.FTZ.RN.STRONG.GPU desc[UR10][R36.64], R6 ;  /* 0x00000006240079a6 */ /* 0x0005e8000c10f38a */
[-C--:B------:R-:W-:Y:S01]  /*8f00*/  LEA.HI.X.SX32 R39, R0, R189.reuse, 0x2, P1 ;  /* 0x000000bd00277211 */ /* 0x080fe200008f16ff */
[-C--:B------:R-:W-:Y:S01]  /*8f10*/  HMMA.16816.F32.BF16 R28, R64, R134.reuse, R28 ;  /* 0x00000086401c723c */ /* 0x080fe2000004181c */
[----:B------:R-:W-:Y:S01]  /*8f20*/  IMAD.U32 R0, RZ, RZ, UR12 ;  /* 0x0000000cff007e24 */ /* 0x000fe2000f8e00ff */
[----:B------:R-:W-:Y:S02]  /*8f30*/  UIMAD UR12, UR6, 0x48, URZ ;  /* 0x00000048060c78a4 */ /* 0x000fe4000f8e023f */
[----:B------:R3:W-:Y:S02]  /*8f40*/  REDG.E.ADD.F32.FTZ.RN.STRONG.GPU desc[UR10][R38.64], R7 ;  /* 0x00000007260079a6 */ /* 0x0007e4000c10f38a */
[----:B------:R-:W-:Y:S07]  /*8f50*/  HMMA.16816.F32.BF16 R32, R40, R134, R32 ;  /* 0x000000862820723c */ /* 0x000fee0000041820 */
[----:B------:R-:W-:Y:S01]  /*8f60*/  IMAD.U32 R40, RZ, RZ, UR14 ;  /* 0x0000000eff287e24 */ /* 0x000fe2000f8e00ff */
[----:B------:R-:W-:Y:S03]  /*8f70*/  UIMAD UR14, UR6, 0x38, URZ ;  /* 0x00000038060e78a4 */ /* 0x000fe6000f8e023f */
[----:B-1----:R-:W-:Y:S01]  /*8f80*/  IMAD.U32 R5, RZ, RZ, UR13 ;  /* 0x0000000dff057e24 */ /* 0x002fe2000f8e00ff */
[----:B------:R-:W-:Y:S01]  /*8f90*/  USHF.L.U32 UR13, UR6, 0x6, URZ ;  /* 0x00000006060d7899 */ /* 0x000fe2000800063f */
[CC--:B--2---:R-:W-:Y:S03]  /*8fa0*/  LEA R36, P0, R40.reuse, R188.reuse, 0x2 ;  /* 0x000000bc28247211 */ /* 0x0c4fe600078010ff */
[CC--:B------:R-:W-:Y:S02]  /*8fb0*/  LEA R4, P1, R5.reuse, R188.reuse, 0x2 ;  /* 0x000000bc05047211 */ /* 0x0c0fe400078210ff */
[-C--:B------:R-:W-:Y:S02]  /*8fc0*/  LEA.HI.X.SX32 R37, R40, R189.reuse, 0x2, P0 ;  /* 0x000000bd28257211 */ /* 0x080fe400000f16ff */
[-C--:B------:R-:W-:Y:S01]  /*8fd0*/  LEA.HI.X.SX32 R5, R5, R189.reuse, 0x2, P1 ;  /* 0x000000bd05057211 */ /* 0x080fe200008f16ff */
[----:B------:R-:W-:Y:S01]  /*8fe0*/  LDSM.16.MT88.4 R40, [R176+0x19000] ;  /* 0x01900000b028783b */ /* 0x000fe20000004200 */
[CC--:B------:R-:W-:Y:S03]  /*8ff0*/  LEA R6, P0, R0.reuse, R188.reuse, 0x2 ;  /* 0x000000bc00067211 */ /* 0x0c0fe600078010ff */
[----:B------:R1:W-:Y:S01]  /*9000*/  REDG.E.ADD.F32.FTZ.RN.STRONG.GPU desc[UR10][R36.64], R8 ;  /* 0x00000008240079a6 */ /* 0x0003e2000c10f38a */
[-C--:B---3--:R-:W-:Y:S01]  /*9010*/  LEA.HI.X.SX32 R7, R0, R189.reuse, 0x2, P0 ;  /* 0x000000bd00077211 */ /* 0x088fe200000f16ff */
[----:B------:R-:W-:Y:S01]  /*9020*/  IMAD.U32 R0, RZ, RZ, UR12 ;  /* 0x0000000cff007e24 */ /* 0x000fe2000f8e00ff */
[----:B------:R-:W-:Y:S01]  /*9030*/  UIMAD UR12, UR6, 0x58, URZ ;  /* 0x00000058060c78a4 */ /* 0x000fe2000f8e023f */
[----:B------:R2:W-:Y:S04]  /*9040*/  REDG.E.ADD.F32.FTZ.RN.STRONG.GPU desc[UR10][R4.64], R9 ;  /* 0x00000009040079a6 */ /* 0x0005e8000c10f38a */
[----:B------:R3:W-:Y:S01]  /*9050*/  REDG.E.ADD.F32.FTZ.RN.STRONG.GPU desc[UR10][R6.64], R10 ;  /* 0x0000000a060079a6 */ /* 0x0007e2000c10f38a */
[----:B-1----:R-:W-:Y:S01]  /*9060*/  IMAD.U32 R36, RZ, RZ, UR14 ;  /* 0x0000000eff247e24 */ /* 0x002fe2000f8e00ff */
[----:B------:R-:W-:Y:S01]  /*9070*/  UIMAD UR14, UR6, 0x50, URZ ;  /* 0x00000050060e78a4 */ /* 0x000fe2000f8e023f */
[----:B--2---:R-:W-:Y:S03]  /*9080*/  IMAD.U32 R9, RZ, RZ, UR13 ;  /* 0x0000000dff097e24 */ /* 0x004fe6000f8e00ff */
[CC--:B------:R-:W-:Y:S01]  /*9090*/  LEA R4, P1, R36.reuse, R188.reuse, 0x2 ;  /* 0x000000bc24047211 */ /* 0x0c0fe200078210ff */
[----:B------:R-:W-:Y:S01]  /*90a0*/  UIMAD UR13, UR6, 0x68, URZ ;  /* 0x00000068060d78a4 */ /* 0x000fe2000f8e023f */
[----:B---3--:R-:W-:Y:S02]  /*90b0*/  IMAD.U32 R10, RZ, RZ, UR14 ;  /* 0x0000000eff0a7e24 */ /* 0x008fe4000f8e00ff */
[-C--:B------:R-:W-:Y:S01]  /*90c0*/  LEA.HI.X.SX32 R5, R36, R189.reuse, 0x2, P1 ;  /* 0x000000bd24057211 */ /* 0x080fe200008f16ff */
[----:B------:R-:W-:Y:S01]  /*90d0*/  UIMAD UR14, UR6, 0x60, URZ ;  /* 0x00000060060e78a4 */ /* 0x000fe2000f8e023f */
[CC--:B------:R-:W-:Y:S01]  /*90e0*/  LEA R8, P0, R9.reuse, R188.reuse, 0x2 ;  /* 0x000000bc09087211 */ /* 0x0c0fe200078010ff */
[----:B------:R-:W-:Y:S01]  /*90f0*/  LDSM.16.MT88.4 R36, [R177+0x1000] ;  /* 0x00100000b124783b */ /* 0x000fe20000004200 */
[CC--:B------:R-:W-:Y:S02]  /*9100*/  LEA R6, P1, R0.reuse, R188.reuse, 0x2 ;  /* 0x000000bc00067211 */ /* 0x0c0fe400078210ff */
[-C--:B------:R-:W-:Y:S01]  /*9110*/  LEA.HI.X.SX32 R9, R9, R189.reuse, 0x2, P0 ;  /* 0x000000bd09097211 */ /* 0x080fe200000f16ff */
[----:B------:R1:W-:Y:S01]  /*9120*/  REDG.E.ADD.F32.FTZ.RN.STRONG.GPU desc[UR10][R4.64], R11 ;  /* 0x0000000b040079a6 */ /* 0x0003e2000c10f38a */
[-C--:B------:R-:W-:Y:S01]  /*9130*/  LEA.HI.X.SX32 R7, R0, R189.reuse, 0x2, P1 ;  /* 0x000000bd00077211 */ /* 0x080fe200008f16ff */
[----:B------:R-:W-:Y:S02]  /*9140*/  IMAD.U32 R0, RZ, RZ, UR14 ;  /* 0x0000000eff007e24 */ /* 0x000fe4000f8e00ff */
[----:B------:R2:W-:Y:S04]  /*9150*/  REDG.E.ADD.F32.FTZ.RN.STRONG.GPU desc[UR10][R8.64], R16 ;  /* 0x00000010080079a6 */ /* 0x0005e8000c10f38a */
[----:B------:R3:W-:Y:S01]  /*9160*/  REDG.E.ADD.F32.FTZ.RN.STRONG.GPU desc[UR10][R6.64], R17 ;  /* 0x00000011060079a6 */ /* 0x0007e2000c10f38a */
[CC--:B-1----:R-:W-:Y:S04]  /*9170*/  LEA R4, P0, R10.reuse, R188.reuse, 0x2 ;  /* 0x000000bc0a047211 */ /* 0x0c2fe800078010ff */
[-C--:B------:R-:W-:Y:S01]  /*9180*/  LEA.HI.X.SX32 R5, R10, R189.reuse, 0x2, P0 ;  /* 0x000000bd0a057211 */ /* 0x080fe200000f16ff */
[----:B--2---:R-:W-:Y:S01]  /*9190*/  IMAD.U32 R8, RZ, RZ, UR12 ;  /* 0x0000000cff087e24 */ /* 0x004fe2000f8e00ff */
[----:B------:R-:W-:Y:S01]  /*91a0*/  UIMAD UR12, UR6, 0x70, URZ ;  /* 0x00000070060c78a4 */ /* 0x000fe2000f8e023f */
[----:B------:R-:W-:Y:S01]  /*91b0*/  IMAD.U32 R9, RZ, RZ, UR13 ;  /* 0x0000000dff097e24 */ /* 0x000fe2000f8e00ff */
[----:B------:R-:W-:Y:S01]  /*91c0*/  UIMAD UR6, UR6, 0x78, URZ ;  /* 0x00000078060678a4 */ /* 0x000fe2000f8e023f */
[----:B------:R1:W-:Y:S01]  /*91d0*/  REDG.E.ADD.F32.FTZ.RN.STRONG.GPU desc[UR10][R4.64], R18 ;  /* 0x00000012040079a6 */ /* 0x0003e2000c10f38a */
[CC--:B---3--:R-:W-:Y:S02]  /*91e0*/  LEA R6, P0, R8.reuse, R188.reuse, 0x2 ;  /* 0x000000bc08067211 */ /* 0x0c8fe400078010ff */
[----:B------:R-:W-:Y:S02]  /*91f0*/  IMAD.U32 R10, RZ, RZ, UR12 ;  /* 0x0000000cff0a7e24 */ /* 0x000fe4000f8e00ff */
[-C--:B------:R-:W-:Y:S02]  /*9200*/  LEA.HI.X.SX32 R7, R8, R189.reuse, 0x2, P0 ;  /* 0x000000bd08077211 */ /* 0x080fe400000f16ff */
[CC--:B------:R-:W-:Y:S03]  /*9210*/  LEA R8, P0, R9.reuse, R188.reuse, 0x2 ;  /* 0x000000bc09087211 */ /* 0x0c0fe600078010ff */
[----:B------:R2:W-:Y:S01]  /*9220*/  REDG.E.ADD.F32.FTZ.RN.STRONG.GPU desc[UR10][R6.64], R19 ;  /* 0x00000013060079a6 */ /* 0x0005e2000c10f38a */
[-C--:B------:R-:W-:Y:S02]  /*9230*/  LEA.HI.X.SX32 R9, R9, R189.reuse, 0x2, P0 ;  /* 0x000000bd09097211 */ /* 0x080fe400000f16ff */
[CC--:B-1----:R-:W-:Y:S04]  /*9240*/  LEA R4, P1, R0.reuse, R188.reuse, 0x2 ;  /* 0x000000bc00047211 */ /* 0x0c2fe800078210ff */
[-C--:B------:R-:W-:Y:S01]  /*9250*/  LEA.HI.X.SX32 R5, R0, R189.reuse, 0x2, P1 ;  /* 0x000000bd00057211 */ /* 0x080fe200008f16ff */
[----:B------:R-:W-:Y:S01]  /*9260*/  IMAD.U32 R0, RZ, RZ, UR6 ;  /* 0x00000006ff007e24 */ /* 0x000fe2000f8e00ff */
[----:B------:R-:W-:Y:S03]  /*9270*/  UIADD3 UR6, UR15, 0x20, URZ ;  /* 0x000000200f067890 */ /* 0x000fe6000fffe03f */
[----:B------:R1:W-:Y:S01]  /*9280*/  REDG.E.ADD.F32.FTZ.RN.STRONG.GPU desc[UR10][R4.64], R12 ;  /* 0x0000000c040079a6 */ /* 0x0003e2000c10f38a */
[CC--:B--2---:R-:W-:Y:S01]  /*9290*/  LEA R6, P1, R10.reuse, R188.reuse, 0x2 ;  /* 0x000000bc0a067211 */ /* 0x0c4fe200078210ff */
[----:B------:R-:W-:Y:S02]  /*92a0*/  UIADD3 UR12, UR7, UR6, URZ ;  /* 0x00000006070c7290 */ /* 0x000fe4000fffe03f */
[----:B------:R-:W-:Y:S01]  /*92b0*/  REDG.E.ADD.F32.FTZ.RN.STRONG.GPU desc[UR10][R8.64], R13 ;  /* 0x0000000d080079a6 */ /* 0x000fe2000c10f38a */
[-C--:B------:R-:W-:Y:S05]  /*92c0*/  LEA.HI.X.SX32 R7, R10, R189.reuse, 0x2, P1 ;  /* 0x000000bd0a077211 */ /* 0x080fea00008f16ff */
[----:B------:R2:W-:Y:S01]  /*92d0*/  REDG.E.ADD.F32.FTZ.RN.STRONG.GPU desc[UR10][R6.64], R14 ;  /* 0x0000000e060079a6 */ /* 0x0005e2000c10f38a */
[CC--:B-1----:R-:W-:Y:S04]  /*92e0*/  LEA R4, P0, R0.reuse, R188.reuse, 0x2 ;  /* 0x000000bc00047211 */ /* 0x0c2fe800078010ff */
[-C--:B------:R-:W-:Y:S01]  /*92f0*/  LEA.HI.X.SX32 R5, R0, R189.reuse, 0x2, P0 ;  /* 0x000000bd00057211 */ /* 0x080fe200000f16ff */
[----:B------:R-:W-:Y:S01]  /*9300*/  IMAD.U32 R0, RZ, RZ, UR6 ;  /* 0x00000006ff007e24 */ /* 0x000fe2000f8e00ff */
[----:B------:R-:W-:Y:S03]  /*9310*/  UIADD3 UR6, UR7, UR12, URZ ;  /* 0x0000000c07067290 */ /* 0x000fe6000fffe03f */
[----:B------:R1:W-:Y:S01]  /*9320*/  REDG.E.ADD.F32.FTZ.RN.STRONG.GPU desc[UR10][R4.64], R15 ;  /* 0x0000000f040079a6 */ /* 0x0003e2000c10f38a */
[CC--:B--2---:R-:W-:Y:S03]  /*9330*/  LEA R6, P0, R0.reuse, R188.reuse, 0x2 ;  /* 0x000000bc00067211 */ /* 0x0c4fe600078010ff */
[----:B------:R-:W-:Y:S01]  /*9340*/  REDG.E.ADD.F32.FTZ.RN.STRONG.GPU desc[UR10][R188.64+0x80], R20 ;  /* 0x00008014bc0079a6 */ /* 0x000fe2000c10f38a */
[-C--:B------:R-:W-:Y:S01]  /*9350*/  LEA.HI.X.SX32 R7, R0, R189.reuse, 0x2, P0 ;  /* 0x000000bd00077211 */ /* 0x080fe200000f16ff */
[----:B------:R-:W-:Y:S02]  /*9360*/  IMAD.U32 R0, RZ, RZ, UR6 ;  /* 0x00000006ff007e24 */ /* 0x000fe4000f8e00ff */
[----:B------:R2:W-:Y:S04]  /*9370*/  REDG.E.ADD.F32.FTZ.RN.STRONG.GPU desc[UR10][R2.64+0x80], R21 ;  /* 0x00008015020079a6 */ /* 0x0005e8000c10f38a */
[----:B------:R3:W-:Y:S04]  /*9380*/  REDG.E.ADD.F32.FTZ.RN.STRONG.GPU desc[UR10][R6.64], R22 ;  /* 0x00000016060079a6 */ /* 0x0007e8000c10f38a */
[----:B------:R-:W-:Y:S01]  /*9390*/  LDSM.16.MT88.4 R12, [R176+0x18000] ;  /* 0x01800000b00c783b */ /* 0x000fe20000004200 */
[----:B-1----:R-:W-:Y:S01]  /*93a0*/  IMAD.U32 R5, RZ, RZ, UR12 ;  /* 0x0000000cff057e24 */ /* 0x002fe2000f8e00ff */
[----:B------:R-:W-:Y:S04]  /*93b0*/  UIADD3 UR12, UR7, UR6, URZ ;  /* 0x00000006070c7290 */ /* 0x000fe8000fffe03f */
[CC--:B------:R-:W-:Y:S01]  /*93c0*/  LEA R4, P0, R5.reuse, R188.reuse, 0x2 ;  /* 0x000000bc05047211 */ /* 0x0c0fe200078010ff */
[----:B------:R-:W-:Y:S03]  /*93d0*/  UIADD3 UR6, UR7, UR12, URZ ;  /* 0x0000000c07067290 */ /* 0x000fe6000fffe03f */
[-C--:B------:R-:W-:Y:S02]  /*93e0*/  LEA.HI.X.SX32 R5, R5, R189.reuse, 0x2, P0 ;  /* 0x000000bd05057211 */ /* 0x080fe400000f16ff */
[CC--:B--2---:R-:W-:Y:S01]  /*93f0*/  LEA R2, P0, R0.reuse, R188.reuse, 0x2 ;  /* 0x000000bc00027211 */ /* 0x0c4fe200078010ff */
[----:B---3--:R-:W-:Y:S01]  /*9400*/  IMAD.U32 R6, RZ, RZ, UR12 ;  /* 0x0000000cff067e24 */ /* 0x008fe2000f8e00ff */
[----:B------:R-:W-:Y:S01]  /*9410*/  UIADD3 UR12, UR7, UR6, URZ ;  /* 0x00000006070c7290 */ /* 0x000fe2000fffe03f */
[----:B------:R1:W-:Y:S01]  /*9420*/  REDG.E.ADD.F32.FTZ.RN.STRONG.GPU desc[UR10][R4.64], R23 ;  /* 0x00000017040079a6 */ /* 0x0003e2000c10f38a */
[-C--:B------:R-:W-:Y:S01]  /*9430*/  LEA.HI.X.SX32 R3, R0, R189.reuse, 0x2, P0 ;  /* 0x000000bd00037211 */ /* 0x080fe200000f16ff */
[----:B------:R-:W-:Y:S01]  /*9440*/  IMAD.U32 R0, RZ, RZ, UR6 ;  /* 0x00000006ff007e24 */ /* 0x000fe2000f8e00ff */
[----:B------:R-:W-:Y:S01]  /*9450*/  UIADD3 UR6, UR7, UR12, URZ ;  /* 0x0000000c07067290 */ /* 0x000fe2000fffe03f */
[----:B------:R-:W-:Y:S03]  /*9460*/  LDSM.16.MT88.4 R20, [R176+0x14800] ;  /* 0x01480000b014783b */ /* 0x000fe60000004200 */
[----:B------:R-:W-:Y:S01]  /*9470*/  UIADD3 UR13, UR7, UR6, URZ ;  /* 0x00000006070d7290 */ /* 0x000fe2000fffe03f */
[----:B------:R2:W-:Y:S01]  /*9480*/  REDG.E.ADD.F32.FTZ.RN.STRONG.GPU desc[UR10][R2.64], R24 ;  /* 0x00000018020079a6 */ /* 0x0005e2000c10f38a */
[CC--:B-1----:R-:W-:Y:S04]  /*9490*/  LEA R4, P0, R6.reuse, R188.reuse, 0x2 ;  /* 0x000000bc06047211 */ /* 0x0c2fe800078010ff */
[-C--:B------:R-:W-:Y:S01]  /*94a0*/  LEA.HI.X.SX32 R5, R6, R189.reuse, 0x2, P0 ;  /* 0x000000bd06057211 */ /* 0x080fe200000f16ff */
[----:B------:R-:W-:Y:S01]  /*94b0*/  IMAD.U32 R6, RZ, RZ, UR12 ;  /* 0x0000000cff067e24 */ /* 0x000fe2000f8e00ff */
[----:B------:R-:W-:Y:S01]  /*94c0*/  UIADD3 UR12, UR7, UR13, URZ ;  /* 0x0000000d070c7290 */ /* 0x000fe2000fffe03f */
[CC--:B--2---:R-:W-:Y:S02]  /*94d0*/  LEA R2, P0, R0.reuse, R188.reuse, 0x2 ;  /* 0x000000bc00027211 */ /* 0x0c4fe400078010ff */
[----:B------:R1:W-:Y:S02]  /*94e0*/  REDG.E.ADD.F32.FTZ.RN.STRONG.GPU desc[UR10][R4.64], R25 ;  /* 0x00000019040079a6 */ /* 0x0003e4000c10f38a */
[-C--:B------:R-:W-:Y:S01]  /*94f0*/  LEA.HI.X.SX32 R3, R0, R189.reuse, 0x2, P0 ;  /* 0x000000bd00037211 */ /* 0x080fe200000f16ff */
[----:B------:R-:W-:Y:S01]  /*9500*/  IMAD.U32 R0, RZ, RZ, UR6 ;  /* 0x00000006ff007e24 */ /* 0x000fe2000f8e00ff */
[----:B------:R-:W-:Y:S03]  /*9510*/  UIADD3 UR6, UR7, UR12, URZ ;  /* 0x0000000c07067290 */ /* 0x000fe6000fffe03f */
        /* <DEDUP_REMOVED lines=9> */
[----:B------:R-:W-:Y:S01]  /*95b0*/  UIADD3 UR12, UR7, UR13, URZ ;  /* 0x0000000d070c7290 */ /* 0x000fe2000fffe03f */
[----:B------:R-:W-:Y:S04]  /*95c0*/  LDSM.16.MT88.4 R24, [R177+0x800] ;  /* 0x00080000b118783b */ /* 0x000fe80000004200 */
[----:B------:R2:W-:Y:S01]  /*95d0*/  REDG.E.ADD.F32.FTZ.RN.STRONG.GPU desc[UR10][R2.64], R32 ;  /* 0x00000020020079a6 */ /* 0x0005e2000c10f38a */
[----:B------:R-:W-:Y:S01]  /*95e0*/  IMAD.U32 R7, RZ, RZ, UR12 ;  /* 0x0000000cff077e24 */ /* 0x000fe2000f8e00ff */
[CC--:B-1----:R-:W-:Y:S04]  /*95f0*/  LEA R4, P0, R6.reuse, R188.reuse, 0x2 ;  /* 0x000000bc06047211 */ /* 0x0c2fe800078010ff */
[-C--:B------:R-:W-:Y:S01]  /*9600*/  LEA.HI.X.SX32 R5, R6, R189.reuse, 0x2, P0 ;  /* 0x000000bd06057211 */ /* 0x080fe200000f16ff */
[----:B------:R-:W-:Y:S01]  /*9610*/  IMAD.U32 R6, RZ, RZ, UR6 ;  /* 0x00000006ff067e24 */ /* 0x000fe2000f8e00ff */
[----:B------:R-:W-:Y:S03]  /*9620*/  UIADD3 UR6, UR7, UR12, URZ ;  /* 0x0000000c07067290 */ /* 0x000fe6000fffe03f */
[----:B------:R1:W-:Y:S01]  /*9630*/  REDG.E.ADD.F32.FTZ.RN.STRONG.GPU desc[UR10][R4.64], R33 ;  /* 0x00000021040079a6 */ /* 0x0003e2000c10f38a */
[CC--:B--2---:R-:W-:Y:S01]  /*9640*/  LEA R2, P0, R0.reuse, R188.reuse, 0x2 ;  /* 0x000000bc00027211 */ /* 0x0c4fe200078010ff */
[----:B------:R-:W-:Y:S03]  /*9650*/  UIADD3 UR7, UR7, UR6, URZ ;  /* 0x0000000607077290 */ /* 0x000fe6000fffe03f */
[-C--:B------:R-:W-:Y:S01]  /*9660*/  LEA.HI.X.SX32 R3, R0, R189.reuse, 0x2, P0 ;  /* 0x000000bd00037211 */ /* 0x080fe200000f16ff */
[----:B------:R-:W-:Y:S01]  /*9670*/  IMAD.U32 R0, RZ, RZ, UR13 ;  /* 0x0000000dff007e24 */ /* 0x000fe2000f8e00ff */
[CC--:B------:R-:W-:Y:S03]  /*9680*/  LEA R10, P0, R6.reuse, R188.reuse, 0x2 ;  /* 0x000000bc060a7211 */ /* 0x0c0fe600078010ff */
[----:B------:R2:W-:Y:S01]  /*9690*/  REDG.E.ADD.F32.FTZ.RN.STRONG.GPU desc[UR10][R2.64], R34 ;  /* 0x00000022020079a6 */ /* 0x0005e2000c10f38a */
[-C--:B------:R-:W-:Y:S02]  /*96a0*/  LEA.HI.X.SX32 R11, R6, R189.reuse, 0x2, P0 ;  /* 0x000000bd060b7211 */ /* 0x080fe400000f16ff */
[CC--:B------:R-:W-:Y:S02]  /*96b0*/  LEA R8, P0, R0.reuse, R188.reuse, 0x2 ;  /* 0x000000bc00087211 */ /* 0x0c0fe400078010ff */
[CC--:B------:R-:W-:Y:S01]  /*96c0*/  LEA R6, P2, R7.reuse, R188.reuse, 0x2 ;  /* 0x000000bc07067211 */ /* 0x0c0fe200078410ff */
[----:B------:R-:W-:Y:S01]  /*96d0*/  REDG.E.ADD.F32.FTZ.RN.STRONG.GPU desc[UR10][R10.64], R35 ;  /* 0x000000230a0079a6 */ /* 0x000fe2000c10f38a */
[-C--:B------:R-:W-:Y:S01]  /*96e0*/  LEA.HI.X.SX32 R9, R0, R189.reuse, 0x2, P0 ;  /* 0x000000bd00097211 */ /* 0x080fe200000f16ff */
[----:B------:R-:W-:Y:S01]  /*96f0*/  IMAD.IADD R0, R178, 0x1, R177 ;  /* 0x00000001b2007824 */ /* 0x000fe200078e02b1 */
[-C--:B------:R-:W-:Y:S01]  /*9700*/  LEA.HI.X.SX32 R7, R7, R189.reuse, 0x2, P2 ;  /* 0x000000bd07077211 */ /* 0x080fe200010f16ff */
[----:B------:R-:W-:Y:S04]  /*9710*/  LDSM.16.MT88.4 R32, [R176+0x18800] ;  /* 0x01880000b020783b */ /* 0x000fe80000004200 */
[----:B------:R-:W-:Y:S01]  /*9720*/  REDG.E.ADD.F32.FTZ.RN.STRONG.GPU desc[UR10][R8.64], R28 ;  /* 0x0000001c080079a6 */ /* 0x000fe2000c10f38a */
[----:B-1----:R-:W-:Y:S03]  /*9730*/  IMAD.U32 R5, RZ, RZ, UR6 ;  /* 0x00000006ff057e24 */ /* 0x002fe6000f8e00ff */
[----:B------:R-:W-:Y:S01]  /*9740*/  REDG.E.ADD.F32.FTZ.RN.STRONG.GPU desc[UR10][R6.64], R29 ;  /* 0x0000001d060079a6 */ /* 0x000fe2000c10f38a */
[----:B------:R-:W-:Y:S02]  /*9750*/  ULOP3.LUT UR6, UR9, 0x1, URZ, 0xc0, !UPT ;  /* 0x0000000109067892 */ /* 0x000fe4000f8ec03f */
[----:B------:R-:W-:Y:S01]  /*9760*/  UIADD3 UR9, UR9, -0x1, URZ ;  /* 0xffffffff09097890 */ /* 0x000fe2000fffe03f */
[CC--:B------:R-:W-:Y:S01]  /*9770*/  LEA R4, P1, R5.reuse, R188.reuse, 0x2 ;  /* 0x000000bc05047211 */ /* 0x0c0fe200078210ff */
[----:B------:R-:W-:Y:S01]  /*9780*/  LDSM.16.MT88.4 R8, [R177] ;  /* 0x00000000b108783b */ /* 0x000fe20000004200 */
[----:B------:R-:W-:Y:S02]  /*9790*/  UISETP.NE.U32.AND UP0, UPT, UR6, 0x1, UPT ;  /* 0x000000010600788c */ /* 0x000fe4000bf05070 */
[-C--:B------:R-:W-:Y:S01]  /*97a0*/  LEA.HI.X.SX32 R5, R5, R189.reuse, 0x2, P1 ;  /* 0x000000bd05057211 */ /* 0x080fe200008f16ff */
[----:B------:R-:W-:Y:S01]  /*97b0*/  LDSM.16.MT88.4 R16, [R0] ;  /* 0x000000000010783b */ /* 0x000fe20000004200 */
[----:B--2---:R-:W-:Y:S02]  /*97c0*/  IMAD.U32 R3, RZ, RZ, UR7 ;  /* 0x00000007ff037e24 */ /* 0x004fe4000f8e00ff */
[----:B------:R-:W-:Y:S01]  /*97d0*/  PLOP3.LUT P1, PT, PT, PT, UP0, 0x80, 0x0 ;  /* 0x000000000000781c */ /* 0x000fe20003f2f008 */
[----:B------:R-:W-:Y:S01]  /*97e0*/  REDG.E.ADD.F32.FTZ.RN.STRONG.GPU desc[UR10][R4.64], R30 ;  /* 0x0000001e040079a6 */ /* 0x000fe2000c10f38a */
[----:B------:R-:W-:Y:S01]  /*97f0*/  @UP3 UIADD3 UR20, UP0, UR20, -0x200, URZ ;  /* 0xfffffe0014143890 */ /* 0x000fe2000ff1e03f */
[C---:B------:R-:W-:Y:S02]  /*9800*/  LEA R2, P0, R3.reuse, R188, 0x2 ;  /* 0x000000bc03027211 */ /* 0x040fe400078010ff */
[----:B------:R-:W1:Y:S01]  /*9810*/  LDSM.16.MT88.4 R4, [R176+0x14000] ;  /* 0x01400000b004783b */ /* 0x000e620000004200 */
[----:B------:R-:W-:Y:S01]  /*9820*/  @UP3 UIADD3.X UR19, UR19, -0x1, URZ, UP0, !UPT ;  /* 0xffffffff13133890 */ /* 0x000fe200087fe43f */
[----:B------:R-:W-:Y:S02]  /*9830*/  LEA.HI.X.SX32 R3, R3, R189, 0x2, P0 ;  /* 0x000000bd03037211 */ /* 0x000fe400000f16ff */
[----:B------:R-:W-:Y:S03]  /*9840*/  PLOP3.LUT P0, PT, PT, PT, UP2, 0x80, 0x0 ;  /* 0x000000000000781c */ /* 0x000fe60003f0f028 */
[----:B------:R-:W-:Y:S04]  /*9850*/  REDG.E.ADD.F32.FTZ.RN.STRONG.GPU desc[UR10][R2.64], R31 ;  /* 0x0000001f020079a6 */ /* 0x000fe8000c10f38a */
[----:B------:R-:W2:Y:S01]  /*9860*/  LDSM.16.MT88.4 R28, [R0+0x800] ;  /* 0x00080000001c783b */ /* 0x000ea20000004200 */
[-C--:B-1----:R-:W-:Y:S06]  /*9870*/  HMMA.16816.F32.BF16 R100, R4, R8.reuse, R100 ;  /* 0x000000080464723c */ /* 0x082fec0000041864 */
        /* <DEDUP_REMOVED lines=10> */
[----:B------:R-:W4:Y:S01]  /*9920*/  LDSM.16.MT88.4 R16, [R177+0x1800] ;  /* 0x00180000b110783b */ /* 0x000f220000004200 */
[-C--:B------:R-:W-:Y:S06]  /*9930*/  HMMA.16816.F32.BF16 R100, R20, R24.reuse, R100 ;  /* 0x000000181464723c */ /* 0x080fec0000041864 */
[C---:B------:R-:W-:Y:S06]  /*9940*/  HMMA.16816.F32.BF16 R104, R32.reuse, R24, R104 ;  /* 0x000000182068723c */ /* 0x040fec0000041868 */
[-C--:B------:R-:W-:Y:S06]  /*9950*/  HMMA.16816.F32.BF16 R108, R32, R26.reuse, R108 ;  /* 0x0000001a206c723c */ /* 0x080fec000004186c */
[C---:B------:R-:W-:Y:S01]  /*9960*/  HMMA.16816.F32.BF16 R112, R20.reuse, R26, R112 ;  /* 0x0000001a1470723c */ /* 0x040fe20000041870 */
[----:B------:R-:W4:Y:S05]  /*9970*/  LDSM.16.MT88.4 R24, [R176+0x19800] ;  /* 0x01980000b018783b */ /* 0x000f2a0000004200 */
[-C--:B--2---:R-:W-:Y:S06]  /*9980*/  HMMA.16816.F32.BF16 R116, R20, R28.reuse, R116 ;  /* 0x0000001c1474723c */ /* 0x084fec0000041874 */
[C---:B------:R-:W-:Y:S06]  /*9990*/  HMMA.16816.F32.BF16 R120, R32.reuse, R28, R120 ;  /* 0x0000001c2078723c */ /* 0x040fec0000041878 */
[-C--:B------:R-:W-:Y:S01]  /*99a0*/  HMMA.16816.F32.BF16 R124, R32, R30.reuse, R124 ;  /* 0x0000001e207c723c */ /* 0x080fe2000004187c */
[----:B------:R-:W2:Y:S05]  /*99b0*/  LDSM.16.MT88.4 R32, [R0+0x1800] ;  /* 0x001800000020783b */ /* 0x000eaa0000004200 */
[----:B------:R-:W-:Y:S01]  /*99c0*/  HMMA.16816.F32.BF16 R128, R20, R30, R128 ;  /* 0x0000001e1480723c */ /* 0x000fe20000041880 */
[----:B------:R-:W-:Y:S04]  /*99d0*/  LDSM.16.MT88.4 R20, [R176+0x16000] ;  /* 0x01600000b014783b */ /* 0x000fe80000004200 */
[----:B------:R-:W2:Y:S01]  /*99e0*/  LDSM.16.MT88.4 R28, [R177+0x2000] ;  /* 0x00200000b11c783b */ /* 0x000ea20000004200 */
[-C--:B-1----:R-:W-:Y:S06]  /*99f0*/  HMMA.16816.F32.BF16 R100, R8, R36.reuse, R100 ;  /* 0x000000240864723c */ /* 0x082fec0000041864 */
[C---:B------:R-:W-:Y:S06]  /*9a00*/  HMMA.16816.F32.BF16 R104, R40.reuse, R36, R104 ;  /* 0x000000242868723c */ /* 0x040fec0000041868 */
[-C--:B------:R-:W-:Y:S06]  /*9a10*/  HMMA.16816.F32.BF16 R108, R40, R38.reuse, R108 ;  /* 0x00000026286c723c */ /* 0x080fec000004186c */
[C---:B------:R-:W-:Y:S01]  /*9a20*/  HMMA.16816.F32.BF16 R112, R8.reuse, R38, R112 ;  /* 0x000000260870723c */ /* 0x040fe20000041870 */
[----:B------:R-:W1:Y:S05]  /*9a30*/  LDSM.16.MT88.4 R36, [R176+0x1a000] ;  /* 0x01a00000b024783b */ /* 0x000e6a0000004200 */
[-C--:B---3--:R-:W-:Y:S06]  /*9a40*/  HMMA.16816.F32.BF16 R116, R8, R12.reuse, R116 ;  /* 0x0000000c0874723c */ /* 0x088fec0000041874 */
[C---:B------:R-:W-:Y:S06]  /*9a50*/  HMMA.16816.F32.BF16 R120, R40.reuse, R12, R120 ;  /* 0x0000000c2878723c */ /* 0x040fec0000041878 */
[-C--:B------:R-:W-:Y:S01]  /*9a60*/  HMMA.16816.F32.BF16 R124, R40, R14.reuse, R124 ;  /* 0x0000000e287c723c */ /* 0x080fe2000004187c */
[----:B------:R-:W3:Y:S05]  /*9a70*/  LDSM.16.MT88.4 R40, [R0+0x2000] ;  /* 0x002000000028783b */ /* 0x000eea0000004200 */
[----:B------:R-:W-:Y:S01]  /*9a80*/  HMMA.16816.F32.BF16 R128, R8, R14, R128 ;  /* 0x0000000e0880723c */ /* 0x000fe20000041880 */
[----:B------:R-:W-:Y:S04]  /*9a90*/  LDSM.16.MT88.4 R8, [R176+0x16800] ;  /* 0x01680000b008783b */ /* 0x000fe80000004200 */
[----:B------:R-:W3:Y:S01]  /*9aa0*/  LDSM.16.MT88.4 R12, [R177+0x2800] ;  /* 0x00280000b10c783b */ /* 0x000ee20000004200 */
[-C--:B----4-:R-:W-:Y:S06]  /*9ab0*/  HMMA.16816.F32.BF16 R100, R4, R16.reuse, R100 ;  /* 0x000000100464723c */ /* 0x090fec0000041864 */
        /* <DEDUP_REMOVED lines=10> */
[----:B------:R-:W-:Y:S01]  /*9b60*/  LDSM.16.MT88.4 R32, [R176+0x1b000] ;  /* 0x01b00000b020783b */ /* 0x000fe20000004200 */
[-C--:B------:R-:W-:Y:S06]  /*9b70*/  HMMA.16816.F32.BF16 R100, R20, R28.reuse, R100 ;  /* 0x0000001c1464723c */ /* 0x080fec0000041864 */
[C---:B-1----:R-:W-:Y:S06]  /*9b80*/  HMMA.16816.F32.BF16 R104, R36.reuse, R28, R104 ;  /* 0x0000001c2468723c */ /* 0x042fec0000041868 */
        /* <DEDUP_REMOVED lines=9> */
[----:B------:R-:W-:Y:S01]  /*9c20*/  LDSM.16.MT88.4 R40, [R176+0x1b800] ;  /* 0x01b80000b028783b */ /* 0x000fe20000004200 */
[-C--:B------:R-:W-:Y:S06]  /*9c30*/  HMMA.16816.F32.BF16 R100, R8, R12.reuse, R100 ;  /* 0x0000000c0864723c */ /* 0x080fec0000041864 */
[C---:B----4-:R-:W-:Y:S06]  /*9c40*/  HMMA.16816.F32.BF16 R104, R16.reuse, R12, R104 ;  /* 0x0000000c1068723c */ /* 0x050fec0000041868 */
[-C--:B------:R-:W-:Y:S06]  /*9c50*/  HMMA.16816.F32.BF16 R108, R16, R14.reuse, R108 ;  /* 0x0000000e106c723c */ /* 0x080fec000004186c */
[C---:B------:R-:W-:Y:S01]  /*9c60*/  HMMA.16816.F32.BF16 R112, R8.reuse, R14, R112 ;  /* 0x0000000e0870723c */ /* 0x040fe20000041870 */
[----:B------:R-:W4:Y:S05]  /*9c70*/  LDSM.16.MT88.4 R12, [R176+0x17800] ;  /* 0x01780000b00c783b */ /* 0x000f2a0000004200 */
[-C--:B--2---:R-:W-:Y:S06]  /*9c80*/  HMMA.16816.F32.BF16 R116, R8, R24.reuse, R116 ;  /* 0x000000180874723c */ /* 0x084fec0000041874 */
[C---:B------:R-:W-:Y:S06]  /*9c90*/  HMMA.16816.F32.BF16 R120, R16.reuse, R24, R120 ;  /* 0x000000181078723c */ /* 0x040fec0000041878 */
[-C--:B------:R-:W-:Y:S01]  /*9ca0*/  HMMA.16816.F32.BF16 R124, R16, R26.reuse, R124 ;  /* 0x0000001a107c723c */ /* 0x080fe2000004187c */
[----:B------:R2:W4:Y:S05]  /*9cb0*/  LDSM.16.MT88.4 R16, [R0+0x3800] ;  /* 0x003800000010783b */ /* 0x00052a0000004200 */
[----:B------:R-:W-:Y:S06]  /*9cc0*/  HMMA.16816.F32.BF16 R128, R8, R26, R128 ;  /* 0x0000001a0880723c */ /* 0x000fec0000041880 */
[-C--:B-1----:R-:W-:Y:S06]  /*9cd0*/  HMMA.16816.F32.BF16 R100, R4, R28.reuse, R100 ;  /* 0x0000001c0464723c */ /* 0x082fec0000041864 */
[C---:B------:R-:W-:Y:S06]  /*9ce0*/  HMMA.16816.F32.BF16 R104, R32.reuse, R28, R104 ;  /* 0x0000001c2068723c */ /* 0x040fec0000041868 */
[-C--:B------:R-:W-:Y:S05]  /*9cf0*/  HMMA.16816.F32.BF16 R108, R32, R30.reuse, R108 ;  /* 0x0000001e206c723c */ /* 0x080fea000004186c */
[C---:B--2---:R-:W-:Y:S01]  /*9d00*/  VIADD R0, R177.reuse, 0xffffc000 ;  /* 0xffffc000b1007836 */ /* 0x044fe20000000000 */
[C---:B------:R-:W-:Y:S05]  /*9d10*/  HMMA.16816.F32.BF16 R112, R4.reuse, R30, R112 ;  /* 0x0000001e0470723c */ /* 0x040fea0000041870 */
[----:B------:R-:W-:Y:S01]  /*9d20*/  @P1 VIADD R0, R177, 0x4000 ;  /* 0x00004000b1001836 */ /* 0x000fe20000000000 */
[-C--:B---3--:R-:W-:Y:S05]  /*9d30*/  HMMA.16816.F32.BF16 R116, R4, R36.reuse, R116 ;  /* 0x000000240474723c */ /* 0x088fea0000041874 */
[----:B------:R-:W-:Y:S01]  /*9d40*/  IMAD.MOV.U32 R177, RZ, RZ, R0 ;  /* 0x000000ffffb17224 */ /* 0x000fe200078e0000 */
[C---:B------:R-:W-:Y:S06]  /*9d50*/  HMMA.16816.F32.BF16 R120, R32.reuse, R36, R120 ;  /* 0x000000242078723c */ /* 0x040fec0000041878 */
[-C--:B------:R-:W-:Y:S06]  /*9d60*/  HMMA.16816.F32.BF16 R124, R32, R38.reuse, R124 ;  /* 0x00000026207c723c */ /* 0x080fec000004187c */
[----:B------:R-:W-:Y:S06]  /*9d70*/  HMMA.16816.F32.BF16 R128, R4, R38, R128 ;  /* 0x000000260480723c */ /* 0x000fec0000041880 */
[-C--:B----4-:R-:W-:Y:S06]  /*9d80*/  HMMA.16816.F32.BF16 R100, R12, R20.reuse, R100 ;  /* 0x000000140c64723c */ /* 0x090fec0000041864 */
[C---:B------:R-:W-:Y:S06]  /*9d90*/  HMMA.16816.F32.BF16 R104, R40.reuse, R20, R104 ;  /* 0x000000142868723c */ /* 0x040fec0000041868 */
        /* <DEDUP_REMOVED lines=22> */
[----:B------:R-:W4:Y:S01]  /*9f00*/  LDL R143, [R1+0x28] ;  /* 0x00002800018f7983 */ /* 0x000f220000100800 */
        /* <DEDUP_REMOVED lines=62> */
[----:B------:R-:W-:Y:S01]  /*a2f0*/  F2FP.BF16.F32.PACK_AB R90, R91, R90 ;  /* 0x0000005a5b5a723e */ /* 0x000fe200000010ff */
[----:B------:R-:W-:Y:S01]  /*a300*/  UISETP.NE.AND UP0, UPT, UR36, -0x1, UPT ;  /* 0xffffffff2400788c */ /* 0x000fe2000bf05270 */
[----:B------:R-:W-:Y:S02]  /*a310*/  F2FP.BF16.F32.PACK_AB R92, R93, R92 ;  /* 0x0000005c5d5c723e */ /* 0x000fe400000010ff */
[----:B------:R-:W-:-:S03]  /*a320*/  F2FP.BF16.F32.PACK_AB R94, R95, R94 ;  /* 0x0000005e5f5e723e */ /* 0x000fc600000010ff */
[----:B------:R-:W-:-:S05]  /*a330*/  PLOP3.LUT P0, PT, PT, PT, UP0, 0x80, 0x0 ;  /* 0x000000000000781c */ /* 0x000fca0003f0f008 */
[----:B------:R-:W-:Y:S01]  /*a340*/  @UP0 UIADD3 UR12, UR23, UR36, URZ ;  /* 0x00000024170c0290 */ /* 0x000fe2000fffe03f */
[----:B------:R-:W-:-:S03]  /*a350*/  @UP0 ULDC.64 UR6, c[0x0][0x450] ;  /* 0x0001140000060ab9 */ /* 0x000fc60000000a00 */
[----:B------:R-:W-:Y:S02]  /*a360*/  @UP0 UIMAD.WIDE.U32 UR8, UR12, UR6, URZ ;  /* 0x000000060c0802a5 */ /* 0x000fe4000f8e003f */
[----:B------:R-:W-:-:S04]  /*a370*/  @UP0 UIMAD UR12, UR12, UR7, URZ ;  /* 0x000000070c0c02a4 */ /* 0x000fc8000f8e023f */
[----:B------:R-:W-:Y:S01]  /*a380*/  @UP0 UIADD3 UR20, UR9, UR12, URZ ;  /* 0x0000000c09140290 */ /* 0x000fe2000fffe03f */
[----:B------:R-:W-:Y:S01]  /*a390*/  @UP0 UMOV UR17, UR8 ;  /* 0x0000000800110c82 */ /* 0x000fe20008000000 */
[----:B--2---:R-:W-:Y:S04]  /*a3a0*/  STS [R154], R16 ;  /* 0x000000109a007388 */ /* 0x004fe80000000800 */
[----:B------:R-:W-:Y:S04]  /*a3b0*/  STS [R154+0x400], R15 ;  /* 0x0004000f9a007388 */ /* 0x000fe80000000800 */
[----:B---3--:R-:W-:Y:S04]  /*a3c0*/  STS [R156], R12 ;  /* 0x0000000c9c007388 */ /* 0x008fe80000000800 */
[----:B----4-:R-:W-:Y:S04]  /*a3d0*/  STS [R155], R11 ;  /* 0x0000000b9b007388 */ /* 0x010fe80000000800 */
[----:B------:R-:W-:Y:S04]  /*a3e0*/  STS [R154+0x2000], R14 ;  /* 0x0020000e9a007388 */ /* 0x000fe80000000800 */
[----:B------:R-:W-:Y:S04]  /*a3f0*/  STS [R154+0x2400], R13 ;  /* 0x0024000d9a007388 */ /* 0x000fe80000000800 */
[----:B------:R-:W-:Y:S04]  /*a400*/  STS [R153], R10 ;  /* 0x0000000a99007388 */ /* 0x000fe80000000800 */
[----:B------:R-:W-:Y:S04]  /*a410*/  STS [R152], R9 ;  /* 0x0000000998007388 */ /* 0x000fe80000000800 */
[----:B------:R-:W-:Y:S04]  /*a420*/  STS [R151], R8 ;  /* 0x0000000897007388 */ /* 0x000fe80000000800 */
[----:B------:R-:W-:Y:S04]  /*a430*/  STS [R150], R7 ;  /* 0x0000000796007388 */ /* 0x000fe80000000800 */
[----:B------:R-:W-:Y:S04]  /*a440*/  STS [R149], R4 ;  /* 0x0000000495007388 */ /* 0x000fe80000000800 */
[----:B------:R1:W-:Y:S04]  /*a450*/  STS [R148], R3 ;  /* 0x0000000394007388 */ /* 0x0003e80000000800 */
[----:B------:R2:W-:Y:S04]  /*a460*/  STS [R147], R6 ;  /* 0x0000000693007388 */ /* 0x0005e80000000800 */
[----:B------:R2:W-:Y:S04]  /*a470*/  STS [R146], R5 ;  /* 0x0000000592007388 */ /* 0x0005e80000000800 */
[----:B------:R2:W-:Y:S04]  /*a480*/  STS [R145], R2 ;  /* 0x0000000291007388 */ /* 0x0005e80000000800 */
[----:B------:R2:W-:Y:S04]  /*a490*/  STS [R143], R0 ;  /* 0x000000008f007388 */ /* 0x0005e80000000800 */
[----:B------:R2:W-:Y:S04]  /*a4a0*/  STS [R154+0x4000], R68 ;  /* 0x004000449a007388 */ /* 0x0005e80000000800 */
        /* <DEDUP_REMOVED lines=13> */
[----:B------:R2:W-:Y:S01]  /*a580*/  STS [R145+0x4000], R92 ;  /* 0x0040005c91007388 */ /* 0x0005e20000000800 */
[----:B-1----:R-:W1:Y:S03]  /*a590*/  S2R R3, SR_TID.X ;  /* 0x0000000000037919 */ /* 0x002e660000002100 */
[----:B------:R2:W-:Y:S01]  /*a5a0*/  STS [R143+0x4000], R94 ;  /* 0x0040005e8f007388 */ /* 0x0005e20000000800 */
[----:B------:R-:W-:Y:S05]  /*a5b0*/  @P0 BRA `(.L_x_255) ;  /* 0x0000000000340947 */ /* 0x000fea0003800000 */
[----:B------:R-:W-:Y:S01]  /*a5c0*/  USHF.R.S32.HI UR8, URZ, 0x1f, UR23 ;  /* 0x0000001f3f087899 */ /* 0x000fe20008011417 */
[----:B------:R-:W-:Y:S01]  /*a5d0*/  ULDC.64 UR6, c[0x0][0x450] ;  /* 0x0001140000067ab9 */ /* 0x000fe20000000a00 */
[----:B------:R-:W-:Y:S02]  /*a5e0*/  USHF.R.S32.HI UR15, URZ, 0x1f, UR48 ;  /* 0x0000001f3f0f7899 */ /* 0x000fe40008011430 */
        /* <DEDUP_REMOVED lines=10> */
.L_x_255:
[----:B------:R-:W-:Y:S01]  /*a690*/  @UP0 UIADD3 UR13, UR23, UR36, URZ ;  /* 0x00000024170d0290 */ /* 0x000fe2000fffe03f */
[----:B--2---:R-:W-:Y:S01]  /*a6a0*/  SHF.R.S32.HI R0, RZ, 0x1f, R187 ;  /* 0x0000001fff007819 */ /* 0x004fe200000114bb */
[----:B------:R-:W-:Y:S01]  /*a6b0*/  @UP0 ULDC.64 UR8, c[0x0][0x458] ;  /* 0x0001160000080ab9 */ /* 0x000fe20000000a00 */
[----:B------:R-:W-:Y:S01]  /*a6c0*/  USHF.L.U32 UR12, UR21, 0x7, URZ ;  /* 0x00000007150c7899 */ /* 0x000fe2000800063f */
[----:B-1----:R-:W-:Y:S01]  /*a6d0*/  SHF.R.S32.HI R2, RZ, 0x1f, R3 ;  /* 0x0000001fff027819 */ /* 0x002fe20000011403 */
[----:B------:R-:W-:Y:S02]  /*a6e0*/  @UP0 UIMAD.WIDE.U32 UR14, UR13, UR8, URZ ;  /* 0x000000080d0e02a5 */ /* 0x000fe4000f8e003f */
[----:B------:R-:W-:-:S04]  /*a6f0*/  @UP0 UIMAD UR13, UR13, UR9, URZ ;  /* 0x000000090d0d02a4 */ /* 0x000fc8000f8e023f */
[----:B------:R-:W-:Y:S01]  /*a700*/  @UP0 UIADD3 UR19, UR15, UR13, URZ ;  /* 0x0000000d0f130290 */ /* 0x000fe2000fffe03f */
[----:B------:R-:W-:Y:S01]  /*a710*/  @UP0 UMOV UR18, UR14 ;  /* 0x0000000e00120c82 */ /* 0x000fe20008000000 */
[----:B------:R-:W-:Y:S10]  /*a720*/  @P0 BRA `(.L_x_256) ;  /* 0x0000000000340947 */ /* 0x000ff40003800000 */
[----:B------:R-:W-:Y:S01]  /*a730*/  USHF.R.S32.HI UR13, URZ, 0x1f, UR23 ;  /* 0x0000001f3f0d7899 */ /* 0x000fe20008011417 */
[----:B------:R-:W-:Y:S01]  /*a740*/  ULDC.64 UR8, c[0x0][0x458] ;  /* 0x0001160000087ab9 */ /* 0x000fe20000000a00 */
[----:B------:R-:W-:Y:S02]  /*a750*/  USHF.R.S32.HI UR22, URZ, 0x1f, UR48 ;  /* 0x0000001f3f167899 */ /* 0x000fe40008011430 */
[----:B------:R-:W-:Y:S02]  /*a760*/  UIMAD UR13, UR13, UR8, URZ ;  /* 0x000000080d0d72a4 */ /* 0x000fe4000f8e023f */
[----:B------:R-:W-:Y:S02]  /*a770*/  UIMAD.WIDE.U32 UR14, UR23, UR8, URZ ;  /* 0x00000008170e72a5 */ /* 0x000fe4000f8e003f */
[----:B------:R-:W-:Y:S01]  /*a780*/  UIMAD UR13, UR23, UR9, UR13 ;  /* 0x00000009170d72a4 */ /* 0x000fe2000f8e020d */
[----:B------:R-:W-:-:S03]  /*a790*/  ULDC.64 UR18, c[0x0][0x440] ;  /* 0x0001100000127ab9 */ /* 0x000fc60000000a00 */
[----:B------:R-:W-:Y:S02]  /*a7a0*/  UIADD3 UR15, UR15, UR13, URZ ;  /* 0x0000000d0f0f7290 */ /* 0x000fe4000fffe03f */
[----:B------:R-:W-:Y:S02]  /*a7b0*/  UIMAD UR13, UR22, UR18, URZ ;  /* 0x00000012160d72a4 */ /* 0x000fe4000f8e023f */
[----:B------:R-:W-:Y:S02]  /*a7c0*/  UIMAD.WIDE.U32 UR14, UR48, UR18, UR14 ;  /* 0x00000012300e72a5 */ /* 0x000fe4000f8e000e */
[----:B------:R-:W-:-:S04]  /*a7d0*/  UIMAD UR13, UR48, UR19, UR13 ;  /* 0x00000013300d72a4 */ /* 0x000fc8000f8e020d */
[----:B------:R-:W-:Y:S01]  /*a7e0*/  UIADD3 UR19, UR15, UR13, URZ ;  /* 0x0000000d0f137290 */ /* 0x000fe2000fffe03f */
[----:B------:R-:W-:-:S11]  /*a7f0*/  UMOV UR18, UR14 ;  /* 0x0000000e00127c82 */ /* 0x000fd60008000000 */
.L_x_256:
[----:B------:R-:W-:Y:S01]  /*a800*/  BAR.SYNC.DEFER_BLOCKING 0x0 ;  /* 0x0000000000007b1d */ /* 0x000fe20000010000 */
[----:B------:R-:W-:Y:S01]  /*a810*/  LEA.HI R2, R2, R3, RZ, 0x3 ;  /* 0x0000000302027211 */ /* 0x000fe200078f18ff */
[----:B------:R-:W-:Y:S01]  /*a820*/  USHF.R.S32.HI UR13, URZ, 0x1f, UR12 ;  /* 0x0000001f3f0d7899 */ /* 0x000fe2000801140c */
[----:B------:R-:W-:Y:S01]  /*a830*/  IMAD.MOV.U32 R11, RZ, RZ, R0 ;  /* 0x000000ffff0b7224 */ /* 0x000fe200078e0000 */
[----:B------:R-:W-:Y:S01]  /*a840*/  UIMAD UR16, UR21, -0x80, UR16 ;  /* 0xffffff80151078a4 */ /* 0x000fe2000f8e0210 */
[----:B------:R-:W-:Y:S01]  /*a850*/  SHF.R.S32.HI R0, RZ, 0x3, R2 ;  /* 0x00000003ff007819 */ /* 0x000fe20000011402 */
[----:B------:R-:W-:Y:S01]  /*a860*/  UIMAD UR14, UR13, UR6, URZ ;  /* 0x000000060d0e72a4 */ /* 0x000fe2000f8e023f */
[----:B------:R-:W-:Y:S01]  /*a870*/  IMAD.MOV.U32 R10, RZ, RZ, R187 ;  /* 0x000000ffff0a7224 */ /* 0x000fe200078e00bb */
[----:B------:R-:W-:Y:S01]  /*a880*/  ULDC UR15, c[0x0][0x2d0] ;  /* 0x0000b400000f7ab9 */ /* 0x000fe20000000800 */
[----:B------:R-:W-:Y:S01]  /*a890*/  IMAD.U32 R2, RZ, RZ, UR6 ;  /* 0x00000006ff027e24 */ /* 0x000fe2000f8e00ff */
[----:B------:R-:W-:Y:S01]  /*a8a0*/  ISETP.GE.AND P4, PT, R187, UR15, PT ;  /* 0x0000000fbb007c0c */ /* 0x000fe2000bf86270 */
[C---:B------:R-:W-:Y:S01]  /*a8b0*/  VIADD R4, R0.reuse, 0x20 ;  /* 0x0000002000047836 */ /* 0x040fe20000000000 */
[----:B------:R-:W-:Y:S01]  /*a8c0*/  IADD3 R5, R0, 0x40, RZ ;  /* 0x0000004000057810 */ /* 0x000fe20007ffe0ff */
[----:B------:R-:W-:Y:S01]  /*a8d0*/  UIMAD UR14, UR12, UR7, UR14 ;  /* 0x000000070c0e72a4 */ /* 0x000fe2000f8e020e */
[----:B------:R-:W-:Y:S01]  /*a8e0*/  IMAD.WIDE.U32 R2, R2, UR12, R10 ;  /* 0x0000000c02027c25 */ /* 0x000fe2000f8e000a */
[----:B------:R-:W-:Y:S01]  /*a8f0*/  USHF.R.S32.HI UR22, URZ, 0x1f, UR57 ;  /* 0x0000001f3f167899 */ /* 0x000fe20008011439 */
[----:B------:R-:W-:Y:S01]  /*a900*/  ISETP.GE.OR P2, PT, R5, UR16, P4 ;  /* 0x0000001005007c0c */ /* 0x000fe2000a746670 */
[----:B------:R-:W-:Y:S01]  /*a910*/  BSSY B0, `(.L_x_257) ;  /* 0x000001f000007945 */ /* 0x000fe20003800000 */
[----:B------:R-:W-:Y:S01]  /*a920*/  VIADD R5, R0, 0x60 ;  /* 0x0000006000057836 */ /* 0x000fe20000000000 */
[----:B------:R-:W-:Y:S01]  /*a930*/  ISETP.GE.OR P3, PT, R4, UR16, P4 ;  /* 0x0000001004007c0c */ /* 0x000fe2000a766670 */
[----:B------:R-:W-:Y:S01]  /*a940*/  IMAD.U32 R4, RZ, RZ, UR14 ;  /* 0x0000000eff047e24 */ /* 0x000fe2000f8e00ff */
[----:B------:R-:W-:Y:S01]  /*a950*/  IADD3 R2, P0, R2, UR17, RZ ;  /* 0x0000001102027c10 */ /* 0x000fe2000ff1e0ff */
[----:B------:R-:W-:Y:S01]  /*a960*/  ULDC.64 UR14, c[0x0][0x468] ;  /* 0x00011a00000e7ab9 */ /* 0x000fe20000000a00 */
[----:B------:R-:W-:Y:S01]  /*a970*/  ISETP.GE.OR P1, PT, R5, UR16, P4 ;  /* 0x0000001005007c0c */ /* 0x000fe2000a726670 */
[----:B------:R1:W2:Y:S01]  /*a980*/  LDS.128 R16, [R142+0xd000] ;  /* 0x00d000008e107984 */ /* 0x0002a20000000c00 */
[----:B------:R-:W-:Y:S01]  /*a990*/  ISETP.GE.OR P4, PT, R0, UR16, P4 ;  /* 0x0000001000007c0c */ /* 0x000fe2000a786670 */
[----:B------:R-:W-:Y:S01]  /*a9a0*/  UIMAD UR17, UR22, UR14, URZ ;  /* 0x0000000e161172a4 */ /* 0x000fe2000f8e023f */
[----:B------:R-:W-:Y:S01]  /*a9b0*/  IADD3.X R3, R3, UR20, R4, P0, !PT ;  /* 0x0000001403037c10 */ /* 0x000fe200087fe404 */
[----:B------:R1:W3:Y:S01]  /*a9c0*/  LDS.128 R20, [R142+0x11000] ;  /* 0x011000008e147984 */ /* 0x0002e20000000c00 */
[----:B------:R-:W-:Y:S01]  /*a9d0*/  MOV R4, UR14 ;  /* 0x0000000e00047c02 */ /* 0x000fe20008000f00 */
[----:B------:R-:W-:Y:S01]  /*a9e0*/  UIMAD UR15, UR57, UR15, UR17 ;  /* 0x0000000f390f72a4 */ /* 0x000fe2000f8e0211 */
[----:B------:R-:W-:Y:S01]  /*a9f0*/  SHF.R.S32.HI R9, RZ, 0x1f, R0 ;  /* 0x0000001fff097819 */ /* 0x000fe20000011400 */
[----:B------:R1:W4:Y:S02]  /*aa00*/  LDS.128 R24, [R142+0x12000] ;  /* 0x012000008e187984 */ /* 0x0003240000000c00 */
[----:B------:R-:W-:-:S02]  /*aa10*/  IMAD.WIDE.U32 R2, R4, UR57, R2 ;  /* 0x0000003904027c25 */ /* 0x000fc4000f8e0002 */
[----:B------:R1:W1:Y:S02]  /*aa20*/  LDS.128 R28, [R142+0x13000] ;  /* 0x013000008e1c7984 */ /* 0x0002640000000c00 */
[----:B------:R-:W-:Y:S01]  /*aa30*/  VIADD R8, R3, UR15 ;  /* 0x0000000f03087c36 */ /* 0x000fe20008000000 */
[----:B------:R-:W-:Y:S06]  /*aa40*/  @P4 BRA `(.L_x_258) ;  /* 0x00000000002c4947 */ /* 0x000fec0003800000 */
[----:B------:R-:W2:Y:S01]  /*aa50*/  LDS.128 R12, [R142+0xc000] ;  /* 0x00c000008e0c7984 */ /* 0x000ea20000000c00 */
        /* <DEDUP_REMOVED lines=9> */
[----:B--2---:R2:W-:Y:S04]  /*aaf0*/  STG.E.128 desc[UR10][R6.64], R12 ;  /* 0x0000000c06007986 */ /* 0x0045e8000c101d0a */
.L_x_258:
[----:B------:R-:W-:Y:S05]  /*ab00*/  BSYNC B0 ;  /* 0x0000000000007941 */ /* 0x000fea0003800000 */
.L_x_257:
[----:B------:R-:W-:Y:S04]  /*ab10*/  BSSY B0, `(.L_x_259) ;  /* 0x000000e000007945 */ /* 0x000fe80003800000 */
[----:B------:R-:W-:Y:S05]  /*ab20*/  @P3 BRA `(.L_x_260) ;  /* 0x0000000000303947 */ /* 0x000fea0003800000 */
[----:B--2---:R-:W-:Y:S01]  /*ab30*/  IADD3 R6, P0, R0, 0x20, RZ ;  /* 0x0000002000067810 */ /* 0x004fe20007f1e0ff */
        /* <DEDUP_REMOVED lines=10> */
[----:B------:R2:W-:Y:S02]  /*abe0*/  STG.E.128 desc[UR10][R6.64], R16 ;  /* 0x0000001006007986 */ /* 0x0005e4000c101d0a */
.L_x_260:
[----:B------:R-:W-:Y:S05]  /*abf0*/  BSYNC B0 ;  /* 0x0000000000007941 */ /* 0x000fea0003800000 */
.L_x_259:
[----:B--2---:R2:W1:Y:S01]  /*ac00*/  LDS.128 R12, [R142+0xe000] ;  /* 0x00e000008e0c7984 */ /* 0x0044620000000c00 */
[----:B------:R-:W-:Y:S04]  /*ac10*/  BSSY B0, `(.L_x_261) ;  /* 0x000000e000007945 */ /* 0x000fe80003800000 */
[----:B------:R-:W-:Y:S05]  /*ac20*/  @P2 BRA `(.L_x_262) ;  /* 0x0000000000302947 */ /* 0x000fea0003800000 */
[----:B------:R-:W-:Y:S01]  /*ac30*/  IADD3 R6, P0, R0, 0x40, RZ ;  /* 0x0000004000067810 */ /* 0x000fe20007f1e0ff */
        /* <DEDUP_REMOVED lines=10> */
[----:B-1----:R1:W-:Y:S02]  /*ace0*/  STG.E.128 desc[UR10][R6.64], R12 ;  /* 0x0000000c06007986 */ /* 0x0023e4000c101d0a */
.L_x_262:
[----:B------:R-:W-:Y:S05]  /*acf0*/  BSYNC B0 ;  /* 0x0000000000007941 */ /* 0x000fea0003800000 */
.L_x_261:
[----:B-1----:R1:W1:Y:S01]  /*ad00*/  LDS.128 R12, [R142+0xf000] ;  /* 0x00f000008e0c7984 */ /* 0x0022620000000c00 */
[----:B------:R-:W-:Y:S04]  /*ad10*/  BSSY B0, `(.L_x_263) ;  /* 0x000000d000007945 */ /* 0x000fe80003800000 */
[----:B------:R-:W-:Y:S05]  /*ad20*/  @P1 BRA `(.L_x_264) ;  /* 0x00000000002c1947 */ /* 0x000fea0003800000 */
[----:B------:R-:W-:Y:S01]  /*ad30*/  IADD3 R6, P0, R0, 0x60, RZ ;  /* 0x0000006000067810 */ /* 0x000fe20007f1e0ff */
[----:B------:R-:W-:-:S03]  /*ad40*/  ULDC.64 UR14, c[0x0][0x3f0] ;  /* 0x0000fc00000e7ab9 */ /* 0x000fc60000000a00 */
[----:B------:R-:W-:-:S05]  /*ad50*/  IADD3.X R3, RZ, R9, RZ, P0, !PT ;  /* 0x00000009ff037210 */ /* 0x000fca00007fe4ff */
[----:B------:R-:W-:Y:S01]  /*ad60*/  IMAD R7, R3, UR6, RZ ;  /* 0x0000000603077c24 */ /* 0x000fe2000f8e02ff */
[----:B------:R-:W-:-:S03]  /*ad70*/  MOV R3, R8 ;  /* 0x0000000800037202 */ /* 0x000fc60000000f00 */
[----:B------:R-:W-:-:S04]  /*ad80*/  IMAD.WIDE.U32 R4, R6, UR6, R2 ;  /* 0x0000000606047c25 */ /* 0x000fc8000f8e0002 */
[----:B------:R-:W-:Y:S01]  /*ad90*/  IMAD R3, R6, UR7, R7 ;  /* 0x0000000706037c24 */ /* 0x000fe2000f8e0207 */
[----:B------:R-:W-:-:S04]  /*ada0*/  LEA R2, P0, R4, UR14, 0x1 ;  /* 0x0000000e04027c11 */ /* 0x000fc8000f8008ff */
[----:B------:R-:W-:-:S04]  /*adb0*/  IADD3 R3, R3, R5, RZ ;  /* 0x0000000503037210 */ /* 0x000fc80007ffe0ff */
[----:B------:R-:W-:-:S05]  /*adc0*/  LEA.HI.X R3, R4, UR15, R3, 0x1, P0 ;  /* 0x0000000f04037c11 */ /* 0x000fca00080f0c03 */
[----:B-1----:R1:W-:Y:S02]  /*add0*/  STG.E.128 desc[UR10][R2.64], R12 ;  /* 0x0000000c02007986 */ /* 0x0023e4000c101d0a */
.L_x_264:
[----:B------:R-:W-:Y:S05]  /*ade0*/  BSYNC B0 ;  /* 0x0000000000007941 */ /* 0x000fea0003800000 */
.L_x_263:
[----:B-12---:R-:W1:Y:S01]  /*adf0*/  LDS.128 R140, [R142+0x10000] ;  /* 0x010000008e8c7984 */ /* 0x006e620000000c00 */
[----:B------:R-:W-:Y:S01]  /*ae00*/  IMAD.U32 R2, RZ, RZ, UR8 ;  /* 0x00000008ff027e24 */ /* 0x000fe2000f8e00ff */
[----:B------:R-:W-:Y:S01]  /*ae10*/  UIMAD UR13, UR13, UR8, URZ ;  /* 0x000000080d0d72a4 */ /* 0x000fe2000f8e023f */
[----:B------:R-:W-:Y:S01]  /*ae20*/  BSSY B0, `(.L_x_265) ;  /* 0x0000018000007945 */ /* 0x000fe20003800000 */
[----:B------:R-:W-:Y:S01]  /*ae30*/  USHF.R.S32.HI UR14, URZ, 0x1f, UR57 ;  /* 0x0000001f3f0e7899 */ /* 0x000fe20008011439 */
[----:B------:R-:W-:Y:S01]  /*ae40*/  IMAD.WIDE.U32 R2, R2, UR12, R10 ;  /* 0x0000000c02027c25 */ /* 0x000fe2000f8e000a */
[----:B------:R-:W-:Y:S01]  /*ae50*/  UIMAD UR12, UR12, UR9, UR13 ;  /* 0x000000090c0c72a4 */ /* 0x000fe2000f8e020d */
[----:B------:R-:W-:Y:S01]  /*ae60*/  ULDC.64 UR6, c[0x0][0x470] ;  /* 0x00011c0000067ab9 */ /* 0x000fe20000000a00 */
[----:B------:R-:W-:-:S04]  /*ae70*/  IADD3 R2, P0, R2, UR18, RZ ;  /* 0x0000001202027c10 */ /* 0x000fc8000ff1e0ff */
[----:B------:R-:W-:Y:S01]  /*ae80*/  IMAD.U32 R4, RZ, RZ, UR12 ;  /* 0x0000000cff047e24 */ /* 0x000fe2000f8e00ff */
[----:B------:R-:W-:-:S04]  /*ae90*/  UIMAD UR12, UR14, UR6, URZ ;  /* 0x000000060e0c72a4 */ /* 0x000fc8000f8e023f */
[----:B------:R-:W-:Y:S01]  /*aea0*/  IADD3.X R3, R3, UR19, R4, P0, !PT ;  /* 0x0000001303037c10 */ /* 0x000fe200087fe404 */
[----:B------:R-:W-:Y:S01]  /*aeb0*/  UIMAD UR7, UR57, UR7, UR12 ;  /* 0x00000007390772a4 */ /* 0x000fe2000f8e020c */
[----:B------:R-:W-:-:S05]  /*aec0*/  MOV R4, UR6 ;  /* 0x0000000600047c02 */ /* 0x000fca0008000f00 */
[----:B------:R-:W-:-:S05]  /*aed0*/  IMAD.WIDE.U32 R2, R4, UR57, R2 ;  /* 0x0000003904027c25 */ /* 0x000fca000f8e0002 */
[----:B------:R-:W-:Y:S01]  /*aee0*/  IADD3 R8, R3, UR7, RZ ;  /* 0x0000000703087c10 */ /* 0x000fe2000fffe0ff */
[----:B------:R-:W-:Y:S06]  /*aef0*/  @P4 BRA `(.L_x_266) ;  /* 0x0000000000284947 */ /* 0x000fec0003800000 */
        /* <DEDUP_REMOVED lines=9> */
[----:B-1----:R2:W-:Y:S04]  /*af90*/  STG.E.128 desc[UR10][R6.64], R140 ;  /* 0x0000008c06007986 */ /* 0x0025e8000c101d0a */
.L_x_266:
[----:B------:R-:W-:Y:S05]  /*afa0*/  BSYNC B0 ;  /* 0x0000000000007941 */ /* 0x000fea0003800000 */
.L_x_265:
        /* <DEDUP_REMOVED lines=13> */
[----:B---3--:R2:W-:Y:S02]  /*b080*/  STG.E.128 desc[UR10][R6.64], R20 ;  /* 0x0000001406007986 */ /* 0x0085e4000c101d0a */
.L_x_268:
[----:B------:R-:W-:Y:S05]  /*b090*/  BSYNC B0 ;  /* 0x0000000000007941 */ /* 0x000fea0003800000 */
.L_x_267:
        /* <DEDUP_REMOVED lines=13> */
[----:B----4-:R2:W-:Y:S02]  /*b170*/  STG.E.128 desc[UR10][R6.64], R24 ;  /* 0x0000001806007986 */ /* 0x0105e4000c101d0a */
.L_x_270:
[----:B------:R-:W-:Y:S05]  /*b180*/  BSYNC B0 ;  /* 0x0000000000007941 */ /* 0x000fea0003800000 */
.L_x_269:
[----:B------:R-:W-:Y:S05]  /*b190*/  @P1 BRA `(.L_x_219) ;  /* 0x00000000002c1947 */ /* 0x000fea0003800000 */
[----:B------:R-:W-:Y:S01]  /*b1a0*/  IADD3 R0, P0, R0, 0x60, RZ ;  /* 0x0000006000007810 */ /* 0x000fe20007f1e0ff */
[----:B------:R-:W-:-:S03]  /*b1b0*/  ULDC.64 UR6, c[0x0][0x3f8] ;  /* 0x0000fe0000067ab9 */ /* 0x000fc60000000a00 */
[----:B------:R-:W-:-:S05]  /*b1c0*/  IADD3.X R3, RZ, R9, RZ, P0, !PT ;  /* 0x00000009ff037210 */ /* 0x000fca00007fe4ff */
[----:B--2---:R-:W-:Y:S01]  /*b1d0*/  IMAD R6, R3, UR8, RZ ;  /* 0x0000000803067c24 */ /* 0x004fe2000f8e02ff */
[----:B------:R-:W-:-:S03]  /*b1e0*/  MOV R3, R8 ;  /* 0x0000000800037202 */ /* 0x000fc60000000f00 */
[----:B------:R-:W-:-:S04]  /*b1f0*/  IMAD.WIDE.U32 R4, R0, UR8, R2 ;  /* 0x0000000800047c25 */ /* 0x000fc8000f8e0002 */
[----:B------:R-:W-:Y:S01]  /*b200*/  IMAD R0, R0, UR9, R6 ;  /* 0x0000000900007c24 */ /* 0x000fe2000f8e0206 */
[----:B------:R-:W-:-:S04]  /*b210*/  LEA R2, P0, R4, UR6, 0x1 ;  /* 0x0000000604027c11 */ /* 0x000fc8000f8008ff */
[----:B------:R-:W-:-:S04]  /*b220*/  IADD3 R0, R0, R5, RZ ;  /* 0x0000000500007210 */ /* 0x000fc80007ffe0ff */
[----:B------:R-:W-:-:S05]  /*b230*/  LEA.HI.X R3, R4, UR7, R0, 0x1, P0 ;  /* 0x0000000704037c11 */ /* 0x000fca00080f0c00 */
[----:B------:R2:W-:Y:S02]  /*b240*/  STG.E.128 desc[UR10][R2.64], R28 ;  /* 0x0000001c02007986 */ /* 0x0005e4000c101d0a */
.L_x_219:
[----:B------:R-:W-:Y:S05]  /*b250*/  BSYNC B1 ;  /* 0x0000000000017941 */ /* 0x000fea0003800000 */
.L_x_197:
        /* <DEDUP_REMOVED lines=11> */
.L_x_271:
[----:B------:R-:W-:Y:S05]  /*b310*/  EXIT ;  /* 0x000000000000794d */ /* 0x000fea0003800000 */
.L_x_273:
        /* <DEDUP_REMOVED lines=14> */
.L_x_1259:


//--------------------- .text._ZN5flash44flash_bwd_dq_dk_dv_loop_seqk_parallel_kernelI23Flash_bwd_kernel_traitsILi64ELi128ELi128ELi8ELi4ELi4ELi4ELb0ELb0EN7cutlass10bfloat16_tE19Flash_kernel_traitsILi64ELi128ELi128ELi8ES3_EELb0ELb1ELb0ELb0ELb1ELb1ELb0EEEvNS_16Flash_bwd_paramsE --------------------------
	.section	.text._ZN5flash44flash_bwd_dq_dk_dv_loop_seqk_parallel_kernelI23Flash_bwd_kernel_traitsILi64ELi128ELi128ELi8ELi4ELi4ELi4ELb0ELb0EN7cutlass10bfloat16_tE19Flash_kernel_traitsILi64ELi128ELi128ELi8ES3_EELb0ELb1ELb0ELb0ELb1ELb1ELb0EEEvNS_16Flash_bwd_paramsE,"ax",@progbits
	.align	128
        .global         _ZN5flash44flash_bwd_dq_dk_dv_loop_seqk_parallel_kernelI23Flash_bwd_kernel_traitsILi64ELi128ELi128ELi8ELi4ELi4ELi4ELb0ELb0EN7cutlass10bfloat16_tE19Flash_kernel_traitsILi64ELi128ELi128ELi8ES3_EELb0ELb1ELb0ELb0ELb1ELb1ELb0EEEvNS_16Flash_bwd_paramsE
        .type           _ZN5flash44flash_bwd_dq_dk_dv_loop_seqk_parallel_kernelI23Flash_bwd_kernel_traitsILi64ELi128ELi128ELi8ELi4ELi4ELi4ELb0ELb0EN7cutlass10bfloat16_tE19Flash_kernel_traitsILi64ELi128ELi128ELi8ES3_EELb0ELb1ELb0ELb0ELb1ELb1ELb0EEEvNS_16Flash_bwd_paramsE,@function
        .size           _ZN5flash44flash_bwd_dq_dk_dv_loop_seqk_parallel_kernelI23Flash_bwd_kernel_traitsILi64ELi128ELi128ELi8ELi4ELi4ELi4ELb0ELb0EN7cutlass10bfloat16_tE19Flash_kernel_traitsILi64ELi128ELi128ELi8ES3_EELb0ELb1ELb0ELb0ELb1ELb1ELb0EEEvNS_16Flash_bwd_paramsE,(.L_x_1260 - _ZN5flash44flash_bwd_dq_dk_dv_loop_seqk_parallel_kernelI23Flash_bwd_kernel_traitsILi64ELi128ELi128ELi8ELi4ELi4ELi4ELb0ELb0EN7cutlass10bfloat16_tE19Flash_kernel_traitsILi64ELi128ELi128ELi8ES3_EELb0ELb1ELb0ELb0ELb1ELb1ELb0EEEvNS_16Flash_bwd_paramsE)
        .other          _ZN5flash44flash_bwd_dq_dk_dv_loop_seqk_parallel_kernelI23Flash_bwd_kernel_traitsILi64ELi128ELi128ELi8ELi4ELi4ELi4ELb0ELb0EN7cutlass10bfloat16_tE19Flash_kernel_traitsILi64ELi128ELi128ELi8ES3_EELb0ELb1ELb0ELb0ELb1ELb1ELb0EEEvNS_16Flash_bwd_paramsE,@"STO_CUDA_ENTRY STV_DEFAULT"
_ZN5flash44flash_bwd_dq_dk_dv_loop_seqk_parallel_kernelI23Flash_bwd_kernel_traitsILi64ELi128ELi128ELi8ELi4ELi4ELi4ELb0ELb0EN7cutlass10bfloat16_tE19Flash_kernel_traitsILi64ELi128ELi128ELi8ES3_EELb0ELb1ELb0ELb0ELb1ELb1ELb0EEEvNS_16Flash_bwd_paramsE:
.text._ZN5flash44flash_bwd_dq_dk_dv_loop_seqk_parallel_kernelI23Flash_bwd_kernel_traitsILi64ELi128ELi128ELi8ELi4ELi4ELi4ELb0ELb0EN7cutlass10bfloat16_tE19Flash_kernel_traitsILi64ELi128ELi128ELi8ES3_EELb0ELb1ELb0ELb0ELb1ELb1ELb0EEEvNS_16Flash_bwd_paramsE:
        /* <DEDUP_REMOVED lines=12> */
[----:B------:R-:W2:Y:S01]  /*00c0*/  S2UR UR5, SR_CgaCtaId ;  /* 0x00000000000579c3 */ /* 0x000ea20000008800 */
[----:B------:R-:W-:Y:S01]  /*00d0*/  UMOV UR4, 0x400 ;  /* 0x0000040000047882 */ /* 0x000fe20000000000 */
[----:B------:R-:W-:Y:S01]  /*00e0*/  IMAD.MOV.U32 R215, RZ, RZ, 0x20 ;  /* 0x00000020ffd77424 */ /* 0x000fe200078e00ff */
[----:B------:R-:W-:Y:S01]  /*00f0*/  ULDC.64 UR38, c[0x0][0x208] ;  /* 0x0000820000267ab9 */ /* 0x000fe20000000a00 */
[----:B------:R-:W-:Y:S01]  /*0100*/  IMAD.MOV.U32 R213, RZ, RZ, -0x10 ;  /* 0xfffffff0ffd57424 */ /* 0x000fe200078e00ff */
[----:B------:R-:W-:-:S03]  /*0110*/  UMOV UR30, 0xffffc000 ;  /* 0xffffc000001e7882 */ /* 0x000fc60000000000 */
[----:B------:R-:W3:Y:S08]  /*0120*/  LDC R249, c[0x0][0x2c4] ;  /* 0x0000b100fff97b82 */ /* 0x000ef00000000800 */
[----:B------:R-:W4:Y:S01]  /*0130*/  S2UR UR22, SR_CTAID.Y ;  /* 0x00000000001679c3 */ /* 0x000f220000002600 */
[----:B--2---:R-:W-:-:S07]  /*0140*/  ULEA UR5, UR5, UR4, 0x18 ;  /* 0x0000000405057291 */ /* 0x004fce000f8ec03f */
[----:B------:R-:W2:Y:S01]  /*0150*/  S2UR UR23, SR_CTAID.Z ;  /* 0x00000000001779c3 */ /* 0x000ea20000002700 */
[----:B------:R-:W-:Y:S01]  /*0160*/  UIADD3 UR4, UR5, 0xc000, URZ ;  /* 0x0000c00005047890 */ /* 0x000fe2000fffe03f */
[----:B-1----:R-:W-:Y:S01]  /*0170*/  SHF.R.S32.HI R13, RZ, 0x1f, R14 ;  /* 0x0000001fff0d7819 */ /* 0x002fe2000001140e */
[----:B------:R-:W-:-:S05]  /*0180*/  IMAD.SHL.U32 R251, R14, 0x2, RZ ;  /* 0x000000020efb7824 */ /* 0x000fca00078e00ff */
[----:B------:R-:W1:Y:S01]  /*0190*/  S2UR UR21, SR_CTAID.Z ;  /* 0x00000000001579c3 */ /* 0x000e620000002700 */
[CC--:B------:R-:W-:Y:S02]  /*01a0*/  LEA.HI R3, R13.reuse, R14.reuse, RZ, 0x4 ;  /* 0x0000000e0d037211 */ /* 0x0c0fe400078f20ff */
[----:B------:R-:W-:Y:S02]  /*01b0*/  LEA.HI R5, R13, R14, RZ, 0x5 ;  /* 0x0000000e0d057211 */ /* 0x000fe400078f28ff */
[----:B------:R-:W-:Y:S01]  /*01c0*/  SHF.R.S32.HI R4, RZ, 0x4, R3 ;  /* 0x00000004ff047819 */ /* 0x000fe20000011403 */
[----:B----4-:R-:W-:Y:S01]  /*01d0*/  USHF.R.S32.HI UR28, URZ, 0x1f, UR22 ;  /* 0x0000001f3f1c7899 */ /* 0x010fe20008011416 */
[--C-:B------:R-:W-:Y:S01]  /*01e0*/  SHF.R.S32.HI R6, RZ, 0x5, R5.reuse ;  /* 0x00000005ff067819 */ /* 0x100fe20000011405 */
[----:B------:R-:W4:Y:S01]  /*01f0*/  S2UR UR20, SR_CTAID.Y ;  /* 0x00000000001479c3 */ /* 0x000f220000002600 */
[----:B------:R-:W-:Y:S01]  /*0200*/  SHF.R.S32.HI R0, RZ, 0x1f, R5 ;  /* 0x0000001fff007819 */ /* 0x000fe20000011405 */
[----:B------:R-:W-:Y:S01]  /*0210*/  UIMAD.WIDE UR34, UR22, 0x80, URZ ;  /* 0x00000080162278a5 */ /* 0x000fe2000f8e023f */
[----:B------:R-:W-:-:S02]  /*0220*/  LEA.HI R2, R3, R4, RZ, 0x1 ;  /* 0x0000000403027211 */ /* 0x000fc400078f08ff */
[----:B------:R-:W-:Y:S02]  /*0230*/  LEA.HI R0, R0, R6, RZ, 0x2 ;  /* 0x0000000600007211 */ /* 0x000fe400078f10ff */
[----:B------:R-:W-:Y:S01]  /*0240*/  LOP3.LUT R2, R2, 0xfffffffe, RZ, 0xc0, !PT ;  /* 0xfffffffe02027812 */ /* 0x000fe200078ec0ff */
[----:B--2---:R-:W-:Y:S01]  /*0250*/  USHF.R.S32.HI UR27, URZ, 0x1f, UR23 ;  /* 0x0000001f3f1b7899 */ /* 0x004fe20008011417 */
[----:B------:R-:W-:Y:S02]  /*0260*/  LOP3.LUT R0, R0, 0xfffffffc, RZ, 0xc0, !PT ;  /* 0xfffffffc00007812 */ /* 0x000fe400078ec0ff */
[CC--:B------:R-:W-:Y:S01]  /*0270*/  LEA.HI R16, R13.reuse, R14.reuse, RZ, 0x2 ;  /* 0x0000000e0d107211 */ /* 0x0c0fe200078f10ff */
[----:B------:R-:W-:Y:S01]  /*0280*/  IMAD.IADD R12, R4, 0x1, -R2 ;  /* 0x00000001040c7824 */ /* 0x000fe200078e0a02 */
[----:B------:R-:W-:Y:S01]  /*0290*/  LEA.HI R17, R13, R14, RZ, 0x3 ;  /* 0x0000000e0d117211 */ /* 0x000fe200078f18ff */
[----:B------:R-:W-:Y:S01]  /*02a0*/  IMAD.IADD R10, R6, 0x1, -R0 ;  /* 0x00000001060a7824 */ /* 0x000fe200078e0a00 */
[----:B------:R-:W-:Y:S01]  /*02b0*/  LOP3.LUT R2, R3, 0xfffffff0, RZ, 0xc0, !PT ;  /* 0xfffffff003027812 */ /* 0x000fe200078ec0ff */
[----:B-1----:R-:W-:Y:S01]  /*02c0*/  USHF.R.S32.HI UR26, URZ, 0x1f, UR21 ;  /* 0x0000001f3f1a7899 */ /* 0x002fe20008011415 */
[----:B------:R-:W-:-:S02]  /*02d0*/  LOP3.LUT R3, R5, 0xffffffe0, RZ, 0xc0, !PT ;  /* 0xffffffe005037812 */ /* 0x000fc400078ec0ff */
[----:B------:R-:W-:Y:S01]  /*02e0*/  SHF.R.S32.HI R7, RZ, 0x2, R16 ;  /* 0x00000002ff077819 */ /* 0x000fe20000011410 */
[C---:B------:R-:W-:Y:S01]  /*02f0*/  IMAD.IADD R2, R14.reuse, 0x1, -R2 ;  /* 0x000000010e027824 */ /* 0x040fe200078e0a02 */
[----:B------:R-:W-:Y:S01]  /*0300*/  SHF.R.S32.HI R5, RZ, 0x1f, R16 ;  /* 0x0000001fff057819 */ /* 0x000fe20000011410 */
[C---:B------:R-:W-:Y:S01]  /*0310*/  IMAD.IADD R3, R14.reuse, 0x1, -R3 ;  /* 0x000000010e037824 */ /* 0x040fe200078e0a03 */
[----:B------:R-:W-:Y:S01]  /*0320*/  LOP3.LUT R0, R17, 0xfffffff8, RZ, 0xc0, !PT ;  /* 0xfffffff811007812 */ /* 0x000fe200078ec0ff */
[----:B----4-:R-:W-:Y:S01]  /*0330*/  USHF.R.S32.HI UR25, URZ, 0x1f, UR20 ;  /* 0x0000001f3f197899 */ /* 0x010fe20008011414 */
[----:B------:R-:W-:Y:S02]  /*0340*/  SHF.R.S32.HI R4, RZ, 0x3, R17 ;  /* 0x00000003ff047819 */ /* 0x000fe40000011411 */
[----:B------:R-:W-:Y:S01]  /*0350*/  LEA.HI R5, R5, R7, RZ, 0x3 ;  /* 0x0000000705057211 */ /* 0x000fe200078f18ff */
[----:B------:R-:W-:Y:S01]  /*0360*/  IMAD.IADD R0, R14, 0x1, -R0 ;  /* 0x000000010e007824 */ /* 0x000fe200078e0a00 */
[----:B------:R-:W-:Y:S01]  /*0370*/  SHF.R.S32.HI R8, RZ, 0x1f, R2 ;  /* 0x0000001fff087819 */ /* 0x000fe20000011402 */
[----:B------:R-:W-:Y:S01]  /*0380*/  IMAD.SHL.U32 R4, R4, 0x40, RZ ;  /* 0x0000004004047824 */ /* 0x000fe200078e00ff */
[----:B------:R-:W-:Y:S01]  /*0390*/  LOP3.LUT R5, R5, 0xfffffff8, RZ, 0xc0, !PT ;  /* 0xfffffff805057812 */ /* 0x000fe200078ec0ff */
[----:B------:R-:W-:Y:S01]  /*03a0*/  IMAD.SHL.U32 R6, R0, 0x8, RZ ;  /* 0x0000000800067824 */ /* 0x000fe200078e00ff */
[----:B------:R-:W-:-:S02]  /*03b0*/  LEA.HI R11, R8, R2, RZ, 0x3 ;  /* 0x00000002080b7211 */ /* 0x000fc400078f18ff */
[----:B------:R-:W-:Y:S01]  /*03c0*/  LOP3.LUT R4, R4, 0x1c0, RZ, 0xc0, !PT ;  /* 0x000001c004047812 */ /* 0x000fe200078ec0ff */
[----:B------:R-:W-:Y:S01]  /*03d0*/  IMAD.IADD R7, R7, 0x1, -R5 ;  /* 0x0000000107077824 */ /* 0x000fe200078e0a05 */
[----:B------:R-:W-:Y:S02]  /*03e0*/  SHF.R.S32.HI R8, RZ, 0x1f, R3 ;  /* 0x0000001fff087819 */ /* 0x000fe40000011403 */
[----:B------:R-:W-:Y:S02]  /*03f0*/  LOP3.LUT R6, R4, 0x38, R6, 0xf8, !PT ;  /* 0x0000003804067812 */ /* 0x000fe400078ef806 */
[----:B------:R-:W-:Y:S02]  /*0400*/  SHF.R.U32.HI R5, RZ, 0x3, R4 ;  /* 0x00000003ff057819 */ /* 0x000fe40000011604 */
[----:B------:R-:W-:Y:S02]  /*0410*/  LOP3.LUT R4, R11, 0xfffffff8, RZ, 0xc0, !PT ;  /* 0xfffffff80b047812 */ /* 0x000fe400078ec0ff */
[----:B------:R-:W-:-:S02]  /*0420*/  LEA.HI R9, R13, R14, RZ, 0x6 ;  /* 0x0000000e0d097211 */ /* 0x000fc400078f30ff */
[----:B------:R-:W-:Y:S01]  /*0430*/  LOP3.LUT P4, RZ, R0, 0x2, RZ, 0xc0, !PT ;  /* 0x0000000200ff7812 */ /* 0x000fe2000788c0ff */
[----:B------:R-:W-:Y:S01]  /*0440*/  IMAD.IADD R15, R2, 0x1, -R4 ;  /* 0x00000001020f7824 */ /* 0x000fe200078e0a04 */
[C---:B------:R-:W-:Y:S01]  /*0450*/  LOP3.LUT P3, RZ, R0.reuse, 0x4, RZ, 0xc0, !PT ;  /* 0x0000000400ff7812 */ /* 0x040fe2000786c0ff */
[----:B------:R-:W-:Y:S01]  /*0460*/  IMAD.SHL.U32 R0, R0, 0x40, RZ ;  /* 0x0000004000007824 */ /* 0x000fe200078e00ff */
[----:B------:R-:W-:Y:S02]  /*0470*/  LOP3.LUT R2, R7, 0x1, RZ, 0xc0, !PT ;  /* 0x0000000107027812 */ /* 0x000fe400078ec0ff */
[----:B------:R-:W-:Y:S01]  /*0480*/  LEA.HI R8, R8, R3, RZ, 0x2 ;  /* 0x0000000308087211 */ /* 0x000fe200078f10ff */
[----:B------:R-:W-:Y:S01]  /*0490*/  IMAD.SHL.U32 R3, R9, 0x8, RZ ;  /* 0x0000000809037824 */ /* 0x000fe200078e00ff */
[----:B------:R-:W-:Y:S01]  /*04a0*/  LOP3.LUT R5, R6, R5, RZ, 0x3c, !PT ;  /* 0x0000000506057212 */ /* 0x000fe200078e3cff */
[----:B------:R-:W-:Y:S01]  /*04b0*/  IMAD.SHL.U32 R6, R12, 0x10, RZ ;  /* 0x000000100c067824 */ /* 0x000fe200078e00ff */
[----:B------:R-:W-:Y:S01]  /*04c0*/  ISETP.NE.U32.AND P0, PT, R2, 0x1, PT ;  /* 0x000000010200780c */ /* 0x000fe20003f05070 */
[----:B------:R-:W-:Y:S01]  /*04d0*/  IMAD.SHL.U32 R2, R10, 0x10, RZ ;  /* 0x000000100a027824 */ /* 0x000fe200078e00ff */
[----:B------:R-:W-:-:S02]  /*04e0*/  LEA.HI R4, R13, R14, RZ, 0x7 ;  /* 0x0000000e0d047211 */ /* 0x000fc400078f38ff */
[----:B------:R-:W-:Y:S02]  /*04f0*/  LOP3.LUT R0, R0, 0x1c0, RZ, 0xc0, !PT ;  /* 0x000001c000007812 */ /* 0x000fe400078ec0ff */
[----:B------:R-:W-:Y:S01]  /*0500*/  LOP3.LUT R244, R5, 0xfffffe00, R3, 0xf8, !PT ;  /* 0xfffffe0005f47812 */ /* 0x000fe200078ef803 */
[----:B------:R-:W-:Y:S01]  /*0510*/  IMAD.SHL.U32 R5, R12, 0x200, RZ ;  /* 0x000002000c057824 */ /* 0x000fe200078e00ff */
[----:B------:R-:W-:Y:S02]  /*0520*/  SHF.R.S32.HI R3, RZ, 0x7, R4 ;  /* 0x00000007ff037819 */ /* 0x000fe40000011404 */
[C---:B------:R-:W-:Y:S02]  /*0530*/  LOP3.LUT R179, R0.reuse, 0x8, R17, 0xf8, !PT ;  /* 0x0000000800b37812 */ /* 0x040fe400078ef811 */
[----:B------:R-:W-:Y:S02]  /*0540*/  SHF.R.U32.HI R176, RZ, 0x3, R0 ;  /* 0x00000003ffb07819 */ /* 0x000fe40000011600 */
[----:B------:R-:W-:-:S02]  /*0550*/  LOP3.LUT R4, R0, 0x30, R2, 0xf8, !PT ;  /* 0x0000003000047812 */ /* 0x000fc400078ef802 */
[----:B------:R-:W-:Y:S02]  /*0560*/  LOP3.LUT R0, R16, 0x7ffffffc, RZ, 0xc0, !PT ;  /* 0x7ffffffc10007812 */ /* 0x000fe400078ec0ff */
[----:B------:R-:W-:Y:S01]  /*0570*/  LEA.HI.SX32 R18, R8, R2, 0x1e ;  /* 0x0000000208127211 */ /* 0x000fe200078ff2ff */
[----:B------:R-:W-:Y:S01]  /*0580*/  IMAD R2, R3, 0x1000, R5 ;  /* 0x0000100003027824 */ /* 0x000fe200078e0205 */
[----:B------:R-:W-:Y:S02]  /*0590*/  LOP3.LUT R179, R179, R176, RZ, 0x3c, !PT ;  /* 0x000000b0b3b37212 */ /* 0x000fe400078e3cff */
[----:B------:R-:W-:Y:S01]  /*05a0*/  LOP3.LUT R8, R4, 0x8, R17, 0xf8, !PT ;  /* 0x0000000804087812 */ /* 0x000fe200078ef811 */
[----:B------:R-:W-:Y:S01]  /*05b0*/  IMAD.IADD R4, R14, 0x1, -R0 ;  /* 0x000000010e047824 */ /* 0x000fe200078e0a00 */
[----:B------:R-:W-:Y:S01]  /*05c0*/  LOP3.LUT R251, R251, 0x6, RZ, 0xc0, !PT ;  /* 0x00000006fbfb7812 */ /* 0x000fe200078ec0ff */
[C---:B------:R-:W-:Y:S01]  /*05d0*/  IMAD.SHL.U32 R0, R7.reuse, 0x40, RZ ;  /* 0x0000004007007824 */ /* 0x040fe200078e00ff */
[----:B------:R-:W-:Y:S01]  /*05e0*/  R2P PR, R7, 0x6 ;  /* 0x0000000607007804 */ /* 0x000fe20000000000 */
[----:B------:R-:W-:Y:S01]  /*05f0*/  IMAD.IADD R179, R2, 0x1, R179 ;  /* 0x0000000102b37824 */ /* 0x000fe200078e02b3 */
[----:B------:R-:W-:Y:S01]  /*0600*/  LOP3.LUT R176, R5, R8, R176, 0xf6, !PT ;  /* 0x0000000805b07212 */ /* 0x000fe200078ef6b0 */
[----:B------:R-:W-:Y:S01]  /*0610*/  IMAD.SHL.U32 R2, R3, 0x8, RZ ;  /* 0x0000000803027824 */ /* 0x000fe200078e00ff */
[----:B------:R-:W-:Y:S01]  /*0620*/  LOP3.LUT R0, R0, 0x1c0, RZ, 0xc0, !PT ;  /* 0x000001c000007812 */ /* 0x000fe200078ec0ff */
[----:B------:R-:W-:Y:S01]  /*0630*/  IMAD.SHL.U32 R7, R4, 0x2, RZ ;  /* 0x0000000204077824 */ /* 0x000fe200078e00ff */
[----:B------:R-:W-:Y:S01]  /*0640*/  SEL R181, R215, 0xffffffe0, !P4 ;  /* 0xffffffe0d7b57807 */ /* 0x000fe20006000000 */
[C---:B------:R-:W-:Y:S01]  /*0650*/  IMAD R251, R3.reuse, 0x40, R251 ;  /* 0x0000004003fb7824 */ /* 0x040fe200078e02fb */
[----:B------:R-:W-:Y:S01]  /*0660*/  LOP3.LUT R4, R2, 0x8, RZ, 0xc0, !PT ;  /* 0x0000000802047812 */ /* 0x000fe200078ec0ff */
[----:B------:R-:W-:Y:S01]  /*0670*/  IMAD R3, R3, 0x2000, R7 ;  /* 0x0000200003037824 */ /* 0x000fe200078e0207 */
[----:B------:R-:W-:Y:S01]  /*0680*/  SHF.R.U32.HI R2, RZ, 0x3, R0 ;  /* 0x00000003ff027819 */ /* 0x000fe20000011600 */
[----:B------:R-:W-:Y:S01]  /*0690*/  STL [R1], R18 ;  /* 0x0000001201007387 */ /* 0x000fe20000100800 */
[----:B------:R-:W-:Y:S01]  /*06a0*/  LOP3.LUT R9, R4, 0x10, R6, 0xf8, !PT ;  /* 0x0000001004097812 */ /* 0x000fe200078ef806 */
[----:B------:R-:W-:Y:S01]  /*06b0*/  IMAD R3, R10, 0x400, R3 ;  /* 0x000004000a037824 */ /* 0x000fe200078e0203 */
[-C--:B------:R-:W-:Y:S01]  /*06c0*/  LOP3.LUT R5, R2, R0.reuse, RZ, 0xfc, !PT ;  /* 0x0000000002057212 */ /* 0x080fe200078efcff */
[----:B------:R-:W-:Y:S01]  /*06d0*/  IMAD.SHL.U32 R6, R12, 0x8, RZ ;  /* 0x000000080c067824 */ /* 0x000fe200078e00ff */
[----:B------:R-:W-:Y:S01]  /*06e0*/  LOP3.LUT R8, R2, R0, R4, 0x1e, !PT ;  /* 0x0000000002087212 */ /* 0x000fe200078e1e04 */
[----:B------:R-:W-:Y:S01]  /*06f0*/  VIADD R0, R18, 0xffffff80 ;  /* 0xffffff8012007836 */ /* 0x000fe20000000000 */
[----:B------:R-:W-:Y:S01]  /*0700*/  SEL R215, R215, 0xffffffe0, !P1 ;  /* 0xffffffe0d7d77807 */ /* 0x000fe20004800000 */
[----:B------:R-:W-:Y:S01]  /*0710*/  IMAD.SHL.U32 R2, R15, 0x40, RZ ;  /* 0x000000400f027824 */ /* 0x000fe200078e00ff */
[----:B------:R-:W-:Y:S01]  /*0720*/  SEL R213, R213, 0x10, !P0 ;  /* 0x00000010d5d57807 */ /* 0x000fe20004000000 */
[----:B------:R-:W-:Y:S01]  /*0730*/  IMAD.IADD R211, R5, 0x1, R3 ;  /* 0x0000000105d37824 */ /* 0x000fe200078e0203 */
[----:B------:R-:W-:Y:S01]  /*0740*/  SHF.R.S32.HI R3, RZ, 0x1f, R0 ;  /* 0x0000001fff037819 */ /* 0x000fe20000011400 */
[----:B------:R-:W-:Y:S01]  /*0750*/  IMAD.SHL.U32 R5, R11, 0x40, RZ ;  /* 0x000000400b057824 */ /* 0x000fe200078e00ff */
[----:B------:R-:W-:Y:S01]  /*0760*/  LOP3.LUT R2, R2, 0x1c0, RZ, 0xc0, !PT ;  /* 0x000001c002027812 */ /* 0x000fe200078ec0ff */
[----:B------:R-:W-:Y:S01]  /*0770*/  IMAD R4, R10, 0x400, R7 ;  /* 0x000004000a047824 */ /* 0x000fe200078e0207 */
[----:B------:R-:W-:-:S02]  /*0780*/  SHF.L.U64.HI R250, R0, 0x2, R3 ;  /* 0x0000000200fa7819 */ /* 0x000fc40000010203 */
[----:B------:R-:W-:Y:S01]  /*0790*/  LOP3.LUT R0, R5, 0xfffffe00, RZ, 0xc0, !PT ;  /* 0xfffffe0005007812 */ /* 0x000fe200078ec0ff */
[----:B------:R-:W-:Y:S01]  /*07a0*/  IMAD.IADD R8, R4, 0x1, R8 ;  /* 0x0000000104087824 */ /* 0x000fe200078e0208 */
[----:B------:R-:W-:Y:S02]  /*07b0*/  SHF.R.U32.HI R5, RZ, 0x3, R2 ;  /* 0x00000003ff057819 */ /* 0x000fe40000011602 */
[----:B------:R-:W-:Y:S01]  /*07c0*/  LOP3.LUT R3, R2, 0x8, R6, 0xf8, !PT ;  /* 0x0000000802037812 */ /* 0x000fe200078ef806 */
[----:B------:R-:W-:Y:S01]  /*07d0*/  IMAD R4, R10, 0x400, R0 ;  /* 0x000004000a047824 */ /* 0x000fe200078e0200 */
[----:B------:R-:W-:Y:S02]  /*07e0*/  LOP3.LUT R2, R5, R9, R2, 0x1e, !PT ;  /* 0x0000000905027212 */ /* 0x000fe400078e1e02 */
[----:B------:R-:W-:Y:S02]  /*07f0*/  LEA R252, R8, UR4, 0x1 ;  /* 0x0000000408fc7c11 */ /* 0x000fe4000f8e08ff */
[----:B------:R-:W-:Y:S01]  /*0800*/  LOP3.LUT R186, R2, R0, RZ, 0xfc, !PT ;  /* 0x0000000002ba7212 */ /* 0x000fe200078efcff */
[----:B------:R-:W-:Y:S01]  /*0810*/  IMAD.MOV.U32 R0, RZ, RZ, 0x40 ;  /* 0x00000040ff007424 */ /* 0x000fe200078e00ff */
[----:B------:R-:W-:Y:S01]  /*0820*/  LOP3.LUT R3, R3, R5, RZ, 0x3c, !PT ;  /* 0x0000000503037212 */ /* 0x000fe200078e3cff */
[----:B------:R-:W-:Y:S01]  /*0830*/  IMAD.MOV.U32 R2, RZ, RZ, 0x440 ;  /* 0x00000440ff027424 */ /* 0x000fe200078e00ff */
[----:B------:R-:W-:Y:S01]  /*0840*/  LEA R211, R211, UR5, 0x1 ;  /* 0x00000005d3d37c11 */ /* 0x000fe2000f8e08ff */
[--C-:B------:R-:W-:Y:S01]  /*0850*/  IMAD.IADD R6, R215, 0x1, R252.reuse ;  /* 0x00000001d7067824 */ /* 0x100fe200078e02fc */
[----:B------:R-:W-:Y:S01]  /*0860*/  SEL R180, R0, 0xffffffc0, !P3 ;  /* 0xffffffc000b47807 */ /* 0x000fe20005800000 */
[----:B------:R-:W-:Y:S01]  /*0870*/  IMAD.IADD R185, R4, 0x1, R3 ;  /* 0x0000000104b97824 */ /* 0x000fe200078e0203 */
[----:B------:R-:W-:Y:S01]  /*0880*/  SEL R0, R0, 0xffffffc0, !P2 ;  /* 0xffffffc000007807 */ /* 0x000fe20005000000 */
[----:B------:R-:W-:Y:S01]  /*0890*/  VIADD R10, R252, 0x420 ;  /* 0x00000420fc0a7836 */ /* 0x000fe20000000000 */
[----:B------:R-:W-:Y:S01]  /*08a0*/  SEL R2, R2, 0x3c0, !P2 ;  /* 0x000003c002027807 */ /* 0x000fe20005000000 */
[----:B------:R-:W-:Y:S01]  /*08b0*/  VIADD R3, R252, 0x2020 ;  /* 0x00002020fc037836 */ /* 0x000fe20000000000 */
[----:B------:R-:W-:Y:S01]  /*08c0*/  LEA R179, R179, UR4, 0x1 ;  /* 0x00000004b3b37c11 */ /* 0x000fe2000f8e08ff */
[----:B------:R-:W-:Y:S01]  /*08d0*/  IMAD.IADD R5, R0, 0x1, R252 ;  /* 0x0000000100057824 */ /* 0x000fe200078e02fc */
[----:B---3--:R-:W-:Y:S01]  /*08e0*/  IADD3 R249, R18, 0x1, -R249 ;  /* 0x0000000112f97810 */ /* 0x008fe20007ffe8f9 */
[----:B------:R-:W-:Y:S01]  /*08f0*/  IMAD.IADD R4, R252, 0x1, R2 ;  /* 0x00000001fc047824 */ /* 0x000fe200078e0202 */
[----:B------:R-:W-:Y:S01]  /*0900*/  LEA R176, R176, UR5, 0x1 ;  /* 0x00000005b0b07c11 */ /* 0x000fe2000f8e08ff */
[C---:B------:R-:W-:Y:S01]  /*0910*/  @P1 VIADD R10, R252.reuse, 0x3e0 ;  /* 0x000003e0fc0a1836 */ /* 0x040fe20000000000 */
[----:B------:R-:W-:Y:S01]  /*0920*/  STL [R1+0x14], R5 ;  /* 0x0000140501007387 */ /* 0x000fe20000100800 */
[----:B------:R-:W-:-:S02]  /*0930*/  VIADD R9, R252, 0x2420 ;  /* 0x00002420fc097836 */ /* 0x000fc40000000000 */
[C---:B------:R-:W-:Y:S01]  /*0940*/  @P1 VIADD R3, R252.reuse, 0x1fe0 ;  /* 0x00001fe0fc031836 */ /* 0x040fe20000000000 */
[----:B------:R1:W-:Y:S01]  /*0950*/  STL [R1+0x30], R6 ;  /* 0x0000300601007387 */ /* 0x0003e20000100800 */
[C---:B------:R-:W-:Y:S02]  /*0960*/  VIADD R7, R252.reuse, 0x2040 ;  /* 0x00002040fc077836 */ /* 0x040fe40000000000 */
[C---:B------:R-:W-:Y:S01]  /*0970*/  @P1 VIADD R9, R252.reuse, 0x23e0 ;  /* 0x000023e0fc091836 */ /* 0x040fe20000000000 */
[----:B------:R-:W-:Y:S01]  /*0980*/  STL [R1+0x10], R4 ;  /* 0x0000100401007387 */ /* 0x000fe20000100800 */
[----:B------:R-:W-:Y:S02]  /*0990*/  @P2 VIADD R7, R252, 0x1fc0 ;  /* 0x00001fc0fc072836 */ /* 0x000fe40000000000 */
[C---:B------:R-:W-:Y:S01]  /*09a0*/  IMAD.IADD R212, R211.reuse, 0x1, R0 ;  /* 0x00000001d3d47824 */ /* 0x040fe200078e0200 */
[----:B------:R-:W-:Y:S01]  /*09b0*/  STL [R1+0x1c], R10 ;  /* 0x00001c0a01007387 */ /* 0x000fe20000100800 */
[----:B------:R-:W-:-:S02]  /*09c0*/  IMAD.IADD R214, R211, 0x1, R213 ;  /* 0x00000001d3d67824 */ /* 0x000fc400078e02d5 */
[----:B------:R-:W-:Y:S01]  /*09d0*/  IMAD.IADD R180, R179, 0x1, R180 ;  /* 0x00000001b3b47824 */ /* 0x000fe200078e02b4 */
[----:B------:R-:W-:Y:S01]  /*09e0*/  STL [R1+0x4], R3 ;  /* 0x0000040301007387 */ /* 0x000fe20000100800 */
[--C-:B------:R-:W-:Y:S02]  /*09f0*/  IMAD.IADD R213, R213, 0x1, R212.reuse ;  /* 0x00000001d5d57824 */ /* 0x100fe400078e02d4 */
[----:B------:R-:W-:Y:S01]  /*0a00*/  IMAD.IADD R182, R179, 0x1, R181 ;  /* 0x00000001b3b67824 */ /* 0x000fe200078e02b5 */
[----:B------:R-:W-:Y:S01]  /*0a10*/  STL [R1+0x18], R9 ;  /* 0x0000180901007387 */ /* 0x000fe20000100800 */
[--C-:B------:R-:W-:Y:S02]  /*0a20*/  IMAD.IADD R218, R211, 0x1, R215.reuse ;  /* 0x00000001d3da7824 */ /* 0x100fe400078e02d7 */
[----:B------:R-:W-:Y:S01]  /*0a30*/  IMAD.IADD R217, R214, 0x1, R215 ;  /* 0x00000001d6d97824 */ /* 0x000fe200078e02d7 */
[----:B------:R-:W-:Y:S01]  /*0a40*/  STL [R1+0xc], R7 ;  /* 0x00000c0701007387 */ /* 0x000fe20000100800 */
[----:B------:R-:W-:-:S02]  /*0a50*/  IMAD.IADD R216, R215, 0x1, R212 ;  /* 0x00000001d7d87824 */ /* 0x000fc400078e02d4 */
[----:B------:R-:W-:Y:S02]  /*0a60*/  IMAD.IADD R181, R181, 0x1, R180 ;  /* 0x00000001b5b57824 */ /* 0x000fe400078e02b4 */
[C---:B-1----:R-:W-:Y:S02]  /*0a70*/  VIADD R6, R252.reuse, 0x2440 ;  /* 0x00002440fc067836 */ /* 0x042fe40000000000 */
[----:B------:R-:W-:-:S05]  /*0a80*/  @P2 VIADD R6, R252, 0x23c0 ;  /* 0x000023c0fc062836 */ /* 0x000fca0000000000 */
[----:B------:R1:W-:Y:S02]  /*0a90*/  STL [R1+0x8], R6 ;  /* 0x0000080601007387 */ /* 0x0003e40000100800 */
[C---:B-1----:R-:W-:Y:S02]  /*0aa0*/  IMAD.IADD R6, R215.reuse, 0x1, R5 ;  /* 0x00000001d7067824 */ /* 0x042fe400078e0205 */
[C---:B------:R-:W-:Y:S02]  /*0ab0*/  IMAD.IADD R5, R215.reuse, 0x1, R4 ;  /* 0x00000001d7057824 */ /* 0x040fe400078e0204 */
[--C-:B------:R-:W-:Y:S01]  /*0ac0*/  IMAD.IADD R4, R0, 0x1, R3.reuse ;  /* 0x0000000100047824 */ /* 0x100fe200078e0203 */
[----:B------:R1:W-:Y:S01]  /*0ad0*/  STL [R1+0x2c], R6 ;  /* 0x00002c0601007387 */ /* 0x0003e20000100800 */
[----:B------:R-:W-:Y:S02]  /*0ae0*/  IMAD.IADD R0, R2, 0x1, R3 ;  /* 0x0000000102007824 */ /* 0x000fe400078e0203 */
[----:B------:R-:W-:Y:S01]  /*0af0*/  IMAD.IADD R215, R215, 0x1, R213 ;  /* 0x00000001d7d77824 */ /* 0x000fe200078e02d5 */
[----:B------:R1:W-:Y:S04]  /*0b00*/  STL [R1+0x28], R5 ;  /* 0x0000280501007387 */ /* 0x0003e80000100800 */
[----:B------:R1:W-:Y:S04]  /*0b10*/  STL [R1+0x24], R4 ;  /* 0x0000240401007387 */ /* 0x0003e80000100800 */
[----:B------:R1:W-:Y:S02]  /*0b20*/  STL [R1+0x20], R0 ;  /* 0x0000200001007387 */ /* 0x0003e40000100800 */
.L_x_282:
        /* <DEDUP_REMOVED lines=8> */
[----:B-1----:R-:W1:Y:S02]  /*0bb0*/  @P0 S2R R0, SR_CTAID.Y ;  /* 0x0000000000000919 */ /* 0x002e640000002600 */
[----:B------:R-:W2:Y:S01]  /*0bc0*/  @P1 LDC.64 R4, c[0x0][0x300] ;  /* 0x0000c000ff041b82 */ /* 0x000ea20000000a00 */
        /* <DEDUP_REMOVED lines=24> */
[----:B------:R-:W-:Y:S01]  /*0d50*/  ULDC.64 UR6, c[0x0][0x2f0] ;  /* 0x0000bc0000067ab9 */ /* 0x000fe20000000a00 */
[----:B------:R-:W-:Y:S01]  /*0d60*/  ULDC UR4, c[0x0][0x2c4] ;  /* 0x0000b10000047ab9 */ /* 0x000fe20000000800 */
[----:B------:R-:W-:Y:S01]  /*0d70*/  UISETP.NE.U32.AND UP1, UPT, UR6, URZ, UPT ;  /* 0x0000003f0600728c */ /* 0x000fe2000bf25070 */
[----:B------:R-:W3:Y:S01]  /*0d80*/  S2R R8, SR_CTAID.X ;  /* 0x0000000000087919 */ /* 0x000ee20000002500 */
[----:B------:R-:W-:Y:S01]  /*0d90*/  UIADD3 UR10, UR4, 0x7f, URZ ;  /* 0x0000007f040a7890 */ /* 0x000fe2000fffe03f */
[----:B------:R-:W-:Y:S01]  /*0da0*/  ULDC.U8 UR6, c[0x0][0x3d8] ;  /* 0x0000f60000067ab9 */ /* 0x000fe20000000000 */
[----:B------:R-:W-:Y:S01]  /*0db0*/  ULDC UR13, c[0x0][0x270] ;  /* 0x00009c00000d7ab9 */ /* 0x000fe20000000800 */
[----:B------:R-:W-:Y:S02]  /*0dc0*/  UISETP.NE.AND UP0, UPT, UR6, URZ, UPT ;  /* 0x0000003f0600728c */ /* 0x000fe4000bf05270 */
[----:B------:R-:W-:Y:S01]  /*0dd0*/  USHF.R.S32.HI UR33, URZ, 0x1f, UR10 ;  /* 0x0000001f3f217899 */ /* 0x000fe2000801140a */
[----:B------:R-:W-:Y:S01]  /*0de0*/  ULDC UR12, c[0x0][0x2dc] ;  /* 0x0000b700000c7ab9 */ /* 0x000fe20000000800 */
[----:B------:R-:W-:-:S02]  /*0df0*/  UISETP.NE.AND.EX UP1, UPT, UR7, URZ, UPT, UP1 ;  /* 0x0000003f0700728c */ /* 0x000fc4000bf25310 */
[----:B------:R-:W-:Y:S02]  /*0e00*/  ULEA.HI UR33, UR33, UR10, URZ, 0x7 ;  /* 0x0000000a21217291 */ /* 0x000fe4000f8f383f */
[----:B------:R-:W-:Y:S02]  /*0e10*/  UIMAD UR9, UR23, UR12, URZ ;  /* 0x0000000c170972a4 */ /* 0x000fe4000f8e023f */
[----:B------:R-:W-:Y:S02]  /*0e20*/  ULOP3.LUT UR40, UR33, 0xffffff80, URZ, 0xc0, !UPT ;  /* 0xffffff8021287892 */ /* 0x000fe4000f8ec03f */
[----:B------:R-:W-:Y:S01]  /*0e30*/  @UP0 UIMAD UR11, UR22, UR4, URZ ;  /* 0x00000004160b02a4 */ /* 0x000fe2000f8e023f */
[----:B-1----:R-:W-:Y:S01]  /*0e40*/  IABS R6, R7 ;  /* 0x0000000700067213 */ /* 0x002fe20000000000 */
[----:B------:R-:W-:Y:S01]  /*0e50*/  @!UP0 UIMAD UR7, UR22, UR13, UR23 ;  /* 0x0000000d160782a4 */ /* 0x000fe2000f8e0217 */
[----:B------:R-:W-:Y:S01]  /*0e60*/  ISETP.NE.AND P2, PT, R7, RZ, PT ;  /* 0x000000ff0700720c */ /* 0x000fe20003f45270 */
[----:B------:R-:W-:Y:S01]  /*0e70*/  UIADD3 UR40, UR40, -0x80, URZ ;  /* 0xffffff8028287890 */ /* 0x000fe2000fffe03f */
[----:B------:R-:W1:Y:S01]  /*0e80*/  I2F.RP R2, R6 ;  /* 0x0000000600027306 */ /* 0x000e620000209400 */
[----:B------:R-:W-:Y:S01]  /*0e90*/  ULDC.U8 UR8, c[0x0][0x480] ;  /* 0x0001200000087ab9 */ /* 0x000fe20000000000 */
[----:B------:R-:W-:Y:S01]  /*0ea0*/  @UP0 ULDC UR32, c[0x0][0x2e4] ;  /* 0x0000b90000200ab9 */ /* 0x000fe20000000800 */
[----:B------:R-:W-:Y:S01]  /*0eb0*/  USHF.R.S32.HI UR43, URZ, 0x1f, UR29 ;  /* 0x0000001f3f2b7899 */ /* 0x000fe2000801141d */
[----:B--2---:R-:W-:Y:S01]  /*0ec0*/  IABS R4, R4 ;  /* 0x0000000400047213 */ /* 0x004fe20000000000 */
[----:B------:R-:W-:-:S02]  /*0ed0*/  @UP0 UIMAD UR32, UR23, UR32, UR11 ;  /* 0x00000020172002a4 */ /* 0x000fc4000f8e020b */
[----:B------:R-:W-:Y:S02]  /*0ee0*/  USHF.R.S32.HI UR42, URZ, 0x1f, UR36 ;  /* 0x0000001f3f2a7899 */ /* 0x000fe40008011424 */
[----:B------:R-:W-:Y:S02]  /*0ef0*/  USHF.R.S32.HI UR46, URZ, 0x1f, UR13 ;  /* 0x0000001f3f2e7899 */ /* 0x000fe4000801140d */
[----:B------:R-:W-:Y:S02]  /*0f00*/  USHF.R.S32.HI UR6, URZ, 0x1f, UR9 ;  /* 0x0000001f3f067899 */ /* 0x000fe40008011409 */
[----:B------:R-:W-:Y:S01]  /*0f10*/  USEL UR10, UR34, URZ, UP1 ;  /* 0x0000003f220a7287 */ /* 0x000fe20008800000 */
[----:B-1----:R-:W1:Y:S01]  /*0f20*/  MUFU.RCP R2, R2 ;  /* 0x0000000200027308 */ /* 0x002e620000001000 */
[----:B------:R-:W-:Y:S02]  /*0f30*/  USEL UR44, UR35, URZ, UP1 ;  /* 0x0000003f232c7287 */ /* 0x000fe40008800000 */
[----:B------:R-:W-:-:S02]  /*0f40*/  USHF.R.S32.HI UR33, URZ, 0x7, UR33 ;  /* 0x000000073f217899 */ /* 0x000fc40008011421 */
[----:B------:R-:W-:Y:S02]  /*0f50*/  @!UP0 UIMAD UR32, UR7, UR4, URZ ;  /* 0x00000004072082a4 */ /* 0x000fe4000f8e023f */
[----:B------:R-:W-:Y:S01]  /*0f60*/  USHF.R.S32.HI UR41, URZ, 0x1f, UR40 ;  /* 0x0000001f3f297899 */ /* 0x000fe20008011428 */
[----:B-1----:R-:W-:-:S04]  /*0f70*/  VIADD R2, R2, 0xffffffe ;  /* 0x0ffffffe02027836 */ /* 0x002fc80000000000 */
[----:B------:R-:W1:Y:S02]  /*0f80*/  F2I.FTZ.U32.TRUNC.NTZ R3, R2 ;  /* 0x0000000200037305 */ /* 0x000e64000021f000 */
[----:B-1----:R-:W-:Y:S02]  /*0f90*/  IMAD.MOV R0, RZ, RZ, -R3 ;  /* 0x000000ffff007224 */ /* 0x002fe400078e0a03 */
[----:B------:R-:W-:Y:S02]  /*0fa0*/  IMAD.MOV.U32 R2, RZ, RZ, RZ ;  /* 0x000000ffff027224 */ /* 0x000fe400078e00ff */
[----:B------:R-:W-:-:S04]  /*0fb0*/  IMAD R0, R0, R6, RZ ;  /* 0x0000000600007224 */ /* 0x000fc800078e02ff */
[----:B------:R-:W-:Y:S01]  /*0fc0*/  IMAD.HI.U32 R0, R3, R0, R2 ;  /* 0x0000000003007227 */ /* 0x000fe200078e0002 */
[----:B------:R-:W-:Y:S02]  /*0fd0*/  MOV R3, R4 ;  /* 0x0000000400037202 */ /* 0x000fe40000000f00 */
[----:B------:R-:W3:Y:S03]  /*0fe0*/  LDC.64 R4, c[0x0][0x488] ;  /* 0x00012200ff047b82 */ /* 0x000ee60000000a00 */
[----:B------:R-:W-:-:S04]  /*0ff0*/  IMAD.HI.U32 R0, R0, R3, RZ ;  /* 0x0000000300007227 */ /* 0x000fc800078e00ff */
[----:B------:R-:W-:-:S04]  /*1000*/  IMAD.MOV R2, RZ, RZ, -R0 ;  /* 0x000000ffff027224 */ /* 0x000fc800078e0a00 */
[----:B------:R-:W-:-:S05]  /*1010*/  IMAD R2, R6, R2, R3 ;  /* 0x0000000206027224 */ /* 0x000fca00078e0203 */
[----:B------:R-:W-:-:S13]  /*1020*/  ISETP.GT.U32.AND P1, PT, R6, R2, PT ;  /* 0x000000020600720c */ /* 0x000fda0003f24070 */
[----:B------:R-:W-:Y:S01]  /*1030*/  @!P1 IMAD.IADD R2, R2, 0x1, -R6 ;  /* 0x0000000102029824 */ /* 0x000fe200078e0a06 */
[----:B------:R-:W-:Y:S02]  /*1040*/  @!P1 IADD3 R0, R0, 0x1, RZ ;  /* 0x0000000100009810 */ /* 0x000fe40007ffe0ff */
[----:B------:R-:W-:Y:S02]  /*1050*/  ISETP.NE.AND P1, PT, RZ, UR8, PT ;  /* 0x00000008ff007c0c */ /* 0x000fe4000bf25270 */
[----:B------:R-:W-:Y:S02]  /*1060*/  ISETP.GE.U32.AND P3, PT, R2, R6, PT ;  /* 0x000000060200720c */ /* 0x000fe40003f66070 */
[----:B------:R-:W-:-:S04]  /*1070*/  LOP3.LUT R2, R7, UR23, RZ, 0x3c, !PT ;  /* 0x0000001707027c12 */ /* 0x000fc8000f8e3cff */
[----:B------:R-:W-:Y:S01]  /*1080*/  ISETP.GE.AND P0, PT, R2, RZ, PT ;  /* 0x000000ff0200720c */ /* 0x000fe20003f06270 */
[----:B---3--:R-:W-:-:S04]  /*1090*/  IMAD.WIDE.U32 R2, R8, R4, RZ ;  /* 0x0000000408027225 */ /* 0x008fc800078e00ff */
[----:B------:R-:W-:Y:S01]  /*10a0*/  IMAD R3, R8, R5, R3 ;  /* 0x0000000508037224 */ /* 0x000fe200078e0203 */
[----:B------:R-:W-:Y:S01]  /*10b0*/  SEL R11, R2, RZ, P1 ;  /* 0x000000ff020b7207 */ /* 0x000fe20000800000 */
[----:B------:R-:W-:-:S03]  /*10c0*/  @P3 VIADD R0, R0, 0x1 ;  /* 0x0000000100003836 */ /* 0x000fc60000000000 */
[----:B------:R-:W-:Y:S01]  /*10d0*/  SEL R3, R3, RZ, P1 ;  /* 0x000000ff03037207 */ /* 0x000fe20000800000 */
[----:B------:R-:W-:-:S05]  /*10e0*/  IMAD.MOV.U32 R14, RZ, RZ, R0 ;  /* 0x000000ffff0e7224 */ /* 0x000fca00078e0000 */
[----:B------:R-:W-:Y:S02]  /*10f0*/  @!P0 IADD3 R14, -R14, RZ, RZ ;  /* 0x000000ff0e0e8210 */ /* 0x000fe40007ffe1ff */
[----:B------:R-:W-:Y:S02]  /*1100*/  PLOP3.LUT P0, PT, PT, PT, UP0, 0x80, 0x0 ;  /* 0x000000000000781c */ /* 0x000fe40003f0f008 */
[----:B------:R-:W-:-:S04]  /*1110*/  @!P2 LOP3.LUT R14, RZ, R7, RZ, 0x33, !PT ;  /* 0x00000007ff0ea212 */ /* 0x000fc800078e33ff */
        /* <DEDUP_REMOVED lines=10> */
.L_x_275:
[----:B------:R-:W-:Y:S01]  /*11c0*/  UIMAD UR31, UR22, UR13, UR23 ;  /* 0x0000000d161f72a4 */ /* 0x000fe2000f8e0217 */
[----:B------:R-:W-:-:S03]  /*11d0*/  ULDC UR50, c[0x0][0x2d4] ;  /* 0x0000b50000327ab9 */ /* 0x000fc60000000800 */
[----:B------:R-:W-:-:S12]  /*11e0*/  UIMAD UR31, UR31, UR50, URZ ;  /* 0x000000321f1f72a4 */ /* 0x000fd8000f8e023f */
.L_x_276:
[----:B------:R-:W2:Y:S01]  /*11f0*/  LDL R29, [R1] ;  /* 0x00000000011d7983 */ /* 0x000ea20000100800 */
[----:B------:R-:W-:Y:S01]  /*1200*/  UIMAD UR8, UR13, UR12, URZ ;  /* 0x0000000c0d0872a4 */ /* 0x000fe2000f8e023f */
[----:B------:R-:W-:Y:S01]  /*1210*/  IMAD.U32 R10, RZ, RZ, UR9 ;  /* 0x00000009ff0a7e24 */ /* 0x000fe2000f8e00ff */
[----:B------:R-:W1:Y:S01]  /*1220*/  LDC.64 R18, c[0x0][0x418] ;  /* 0x00010600ff127b82 */ /* 0x000e620000000a00 */
[----:B------:R-:W3:Y:S01]  /*1230*/  S2R R27, SR_TID.X ;  /* 0x00000000001b7919 */ /* 0x000ee20000002100 */
[----:B------:R-:W-:Y:S01]  /*1240*/  USHF.L.U32 UR7, UR8, 0x7, URZ ;  /* 0x0000000708077899 */ /* 0x000fe2000800063f */
[----:B------:R-:W-:Y:S01]  /*1250*/  CS2R R126, SRZ ;  /* 0x00000000007e7805 */ /* 0x000fe2000001ff00 */
[----:B------:R-:W-:Y:S01]  /*1260*/  UIADD3 UR29, UP1, UR36, UR29, URZ ;  /* 0x0000001d241d7290 */ /* 0x000fe2000ff3e03f */
[----:B------:R-:W-:Y:S01]  /*1270*/  CS2R R124, SRZ ;  /* 0x00000000007c7805 */ /* 0x000fe2000001ff00 */
[----:B------:R-:W-:Y:S01]  /*1280*/  UIMAD.WIDE UR50, UR22, UR50, UR40 ;  /* 0x00000032163272a5 */ /* 0x000fe2000f8e0228 */
[----:B------:R-:W-:Y:S01]  /*1290*/  CS2R R130, SRZ ;  /* 0x0000000000827805 */ /* 0x000fe2000001ff00 */
[----:B------:R-:W4:Y:S01]  /*12a0*/  LDC.64 R20, c[0x0][0x228] ;  /* 0x00008a00ff147b82 */ /* 0x000f220000000a00 */
[----:B------:R-:W-:Y:S01]  /*12b0*/  UIMAD.WIDE.U32 UR48, UR12, UR13, URZ ;  /* 0x0000000d0c3072a5 */ /* 0x000fe2000f8e003f */
[----:B------:R-:W-:Y:S01]  /*12c0*/  CS2R R128, SRZ ;  /* 0x0000000000807805 */ /* 0x000fe2000001ff00 */
[----:B------:R-:W-:Y:S01]  /*12d0*/  ULDC.64 UR18, c[0x0][0x240] ;  /* 0x0000900000127ab9 */ /* 0x000fe20000000a00 */
[----:B------:R-:W-:Y:S01]  /*12e0*/  USHF.R.S32.HI UR45, URZ, 0x1f, UR12 ;  /* 0x0000001f3f2d7899 */ /* 0x000fe2000801140c */
[----:B------:R-:W-:Y:S01]  /*12f0*/  CS2R R122, SRZ ;  /* 0x00000000007a7805 */ /* 0x000fe2000001ff00 */
[----:B------:R-:W-:Y:S01]  /*1300*/  ULDC.64 UR14, c[0x0][0x420] ;  /* 0x00010800000e7ab9 */ /* 0x000fe20000000a00 */
[----:B------:R-:W-:Y:S01]  /*1310*/  IMAD.U32 R16, RZ, RZ, UR48 ;  /* 0x00000030ff107e24 */ /* 0x000fe2000f8e00ff */
[----:B------:R-:W-:Y:S01]  /*1320*/  UIMAD UR45, UR45, UR13, URZ ;  /* 0x0000000d2d2d72a4 */ /* 0x000fe2000f8e023f */
[----:B------:R-:W-:Y:S01]  /*1330*/  IMAD.U32 R17, RZ, RZ, UR49 ;  /* 0x00000031ff117e24 */ /* 0x000fe2000f8e00ff */
[----:B------:R-:W-:Y:S01]  /*1340*/  ULDC.64 UR16, c[0x0][0x258] ;  /* 0x0000960000107ab9 */ /* 0x000fe20000000a00 */
[----:B------:R-:W-:Y:S01]  /*1350*/  UIADD3.X UR42, UR43, UR42, URZ, UP1, !UPT ;  /* 0x0000002a2b2a7290 */ /* 0x000fe20008ffe43f */
[----:B------:R-:W-:Y:S01]  /*1360*/  CS2R R120, SRZ ;  /* 0x0000000000787805 */ /* 0x000fe2000001ff00 */
[----:B------:R-:W-:Y:S01]  /*1370*/  UIMAD UR45, UR46, UR12, UR45 ;  /* 0x0000000c2e2d72a4 */ /* 0x000fe2000f8e022d */
[----:B------:R-:W-:Y:S01]  /*1380*/  CS2R R118, SRZ ;  /* 0x0000000000767805 */ /* 0x000fe2000001ff00 */
[----:B------:R-:W-:Y:S01]  /*1390*/  UIADD3 UR32, UR40, UR32, URZ ;  /* 0x0000002028207290 */ /* 0x000fe2000fffe03f */
[----:B------:R-:W-:Y:S01]  /*13a0*/  CS2R R116, SRZ ;  /* 0x0000000000747805 */ /* 0x000fe2000001ff00 */
[----:B------:R-:W-:Y:S01]  /*13b0*/  UIADD3 UR45, UR49, UR45, URZ ;  /* 0x0000002d312d7290 */ /* 0x000fe2000fffe03f */
[----:B------:R-:W-:Y:S01]  /*13c0*/  CS2R R110, SRZ ;  /* 0x00000000006e7805 */ /* 0x000fe2000001ff00 */
[----:B------:R-:W-:Y:S01]  /*13d0*/  UIADD3 UR31, UR40, UR31, URZ ;  /* 0x0000001f281f7290 */ /* 0x000fe2000fffe03f */
[----:B------:R-:W-:-:S02]  /*13e0*/  CS2R R108, SRZ ;  /* 0x00000000006c7805 */ /* 0x000fc4000001ff00 */
[----:B------:R-:W-:Y:S02]  /*13f0*/  CS2R R114, SRZ ;  /* 0x0000000000727805 */ /* 0x000fe4000001ff00 */
[----:B------:R-:W-:Y:S02]  /*1400*/  CS2R R112, SRZ ;  /* 0x0000000000707805 */ /* 0x000fe4000001ff00 */
[----:B------:R-:W-:Y:S02]  /*1410*/  CS2R R106, SRZ ;  /* 0x00000000006a7805 */ /* 0x000fe4000001ff00 */
[----:B------:R-:W-:Y:S02]  /*1420*/  CS2R R104, SRZ ;  /* 0x0000000000687805 */ /* 0x000fe4000001ff00 */
[----:B---3--:R-:W-:Y:S02]  /*1430*/  SHF.R.S32.HI R28, RZ, 0x1f, R27 ;  /* 0x0000001fff1c7819 */ /* 0x008fe4000001141b */
[----:B------:R-:W-:-:S02]  /*1440*/  CS2R R102, SRZ ;  /* 0x0000000000667805 */ /* 0x000fc4000001ff00 */
[----:B------:R-:W-:Y:S02]  /*1450*/  CS2R R100, SRZ ;  /* 0x0000000000647805 */ /* 0x000fe4000001ff00 */
[----:B------:R-:W-:Y:S02]  /*1460*/  CS2R R94, SRZ ;  /* 0x00000000005e7805 */ /* 0x000fe4000001ff00 */
[CC--:B------:R-:W-:Y:S02]  /*1470*/  LEA.HI R2, R28.reuse, R27.reuse, RZ, 0x5 ;  /* 0x0000001b1c027211 */ /* 0x0c0fe400078f28ff */
[----:B------:R-:W-:Y:S02]  /*1480*/  CS2R R92, SRZ ;  /* 0x00000000005c7805 */ /* 0x000fe4000001ff00 */
[----:B------:R-:W-:Y:S02]  /*1490*/  LEA.HI R9, R28, R27, RZ, 0x3 ;  /* 0x0000001b1c097211 */ /* 0x000fe400078f18ff */
[----:B------:R-:W-:-:S02]  /*14a0*/  CS2R R98, SRZ ;  /* 0x0000000000627805 */ /* 0x000fc4000001ff00 */
[----:B------:R-:W-:Y:S02]  /*14b0*/  LOP3.LUT R0, R2, 0xffffffe0, RZ, 0xc0, !PT ;  /* 0xffffffe002007812 */ /* 0x000fe400078ec0ff */
[----:B------:R-:W-:Y:S02]  /*14c0*/  CS2R R96, SRZ ;  /* 0x0000000000607805 */ /* 0x000fe4000001ff00 */
[----:B------:R-:W-:Y:S02]  /*14d0*/  SHF.R.S32.HI R2, RZ, 0x5, R2 ;  /* 0x00000005ff027819 */ /* 0x000fe40000011402 */
[----:B------:R-:W-:Y:S02]  /*14e0*/  CS2R R90, SRZ ;  /* 0x00000000005a7805 */ /* 0x000fe4000001ff00 */
[----:B------:R-:W-:Y:S01]  /*14f0*/  SHF.R.S32.HI R6, RZ, 0x3, R9 ;  /* 0x00000003ff067819 */ /* 0x000fe20000011409 */
[----:B------:R-:W-:Y:S01]  /*1500*/  IMAD.IADD R0, R27, 0x1, -R0 ;  /* 0x000000011b007824 */ /* 0x000fe200078e0a00 */
[----:B------:R-:W-:-:S02]  /*1510*/  LOP3.LUT R9, R9, 0xfffffff8, RZ, 0xc0, !PT ;  /* 0xfffffff809097812 */ /* 0x000fc400078ec0ff */
[----:B------:R-:W-:Y:S02]  /*1520*/  CS2R R88, SRZ ;  /* 0x0000000000587805 */ /* 0x000fe4000001ff00 */
[----:B------:R-:W-:Y:S01]  /*1530*/  SHF.R.S32.HI R8, RZ, 0x1f, R6 ;  /* 0x0000001fff087819 */ /* 0x000fe20000011406 */
[----:B------:R-:W-:Y:S01]  /*1540*/  IMAD R0, R2, UR8, R0 ;  /* 0x0000000802007c24 */ /* 0x000fe2000f8e0200 */
[----:B------:R-:W-:Y:S01]  /*1550*/  ULDC.64 UR8, c[0x0][0x248] ;  /* 0x0000920000087ab9 */ /* 0x000fe20000000a00 */
[----:B------:R-:W-:Y:S01]  /*1560*/  IMAD.U32 R2, RZ, RZ, UR6 ;  /* 0x00000006ff027e24 */ /* 0x000fe2000f8e00ff */
[----:B------:R-:W-:Y:S01]  /*1570*/  USHF.R.S32.HI UR6, URZ, 0x1f, UR7 ;  /* 0x0000001f3f067899 */ /* 0x000fe20008011407 */
[----:B------:R-:W-:Y:S01]  /*1580*/  IMAD.WIDE.U32 R4, R6, UR8, RZ ;  /* 0x0000000806047c25 */ /* 0x000fe2000f8e00ff */
[----:B------:R-:W-:Y:S02]  /*1590*/  IADD3 R10, P2, P0, R0, UR7, R10 ;  /* 0x00000007000a7c10 */ /* 0x000fe4000f85e00a */
[----:B------:R-:W-:-:S02]  /*15a0*/  CS2R R86, SRZ ;  /* 0x0000000000567805 */ /* 0x000fc4000001ff00 */
[----:B------:R-:W-:Y:S01]  /*15b0*/  SHF.R.S32.HI R0, RZ, 0x1f, R0 ;  /* 0x0000001fff007819 */ /* 0x000fe20000011400 */
[----:B------:R-:W-:Y:S01]  /*15c0*/  IMAD.U32 R22, RZ, RZ, UR8 ;  /* 0x00000008ff167e24 */ /* 0x000fe2000f8e00ff */
[----:B------:R-:W-:Y:S02]  /*15d0*/  CS2R R84, SRZ ;  /* 0x0000000000547805 */ /* 0x000fe4000001ff00 */
[----:B------:R-:W-:Y:S02]  /*15e0*/  CS2R R78, SRZ ;  /* 0x00000000004e7805 */ /* 0x000fe4000001ff00 */
[----:B------:R-:W-:Y:S01]  /*15f0*/  IADD3.X R0, R0, UR6, R2, P2, P0 ;  /* 0x0000000600007c10 */ /* 0x000fe200097e0402 */
[----:B------:R-:W-:Y:S01]  /*1600*/  ULDC.64 UR6, c[0x0][0x250] ;  /* 0x0000940000067ab9 */ /* 0x000fe20000000a00 */
[----:B------:R-:W-:Y:S01]  /*1610*/  IADD3 R10, P0, R10, R11, RZ ;  /* 0x0000000b0a0a7210 */ /* 0x000fe20007f1e0ff */
[----:B------:R-:W-:Y:S01]  /*1620*/  IMAD R7, R8, UR6, RZ ;  /* 0x0000000608077c24 */ /* 0x000fe2000f8e02ff */
[----:B------:R-:W-:Y:S01]  /*1630*/  CS2R R76, SRZ ;  /* 0x00000000004c7805 */ /* 0x000fe2000001ff00 */
[----:B------:R-:W-:Y:S01]  /*1640*/  IMAD.U32 R24, RZ, RZ, UR6 ;  /* 0x00000006ff187e24 */ /* 0x000fe2000f8e00ff */
[----:B------:R-:W-:Y:S01]  /*1650*/  CS2R R82, SRZ ;  /* 0x0000000000527805 */ /* 0x000fe2000001ff00 */
[----:B------:R-:W-:Y:S01]  /*1660*/  IMAD.X R11, R0, 0x1, R3, P0 ;  /* 0x00000001000b7824 */ /* 0x000fe200000e0603 */
[----:B------:R-:W-:Y:S01]  /*1670*/  CS2R R80, SRZ ;  /* 0x0000000000507805 */ /* 0x000fe2000001ff00 */
[----:B------:R-:W-:Y:S01]  /*1680*/  IMAD R0, R8, UR8, RZ ;  /* 0x0000000808007c24 */ /* 0x000fe2000f8e02ff */
[----:B------:R-:W-:Y:S01]  /*1690*/  CS2R R74, SRZ ;  /* 0x00000000004a7805 */ /* 0x000fe2000001ff00 */
[----:B------:R-:W-:Y:S01]  /*16a0*/  IMAD.WIDE.U32 R2, R6, UR6, RZ ;  /* 0x0000000606027c25 */ /* 0x000fe2000f8e00ff */
[----:B------:R-:W-:-:S02]  /*16b0*/  CS2R R72, SRZ ;  /* 0x0000000000487805 */ /* 0x000fc4000001ff00 */
[----:B------:R-:W-:Y:S02]  /*16c0*/  CS2R R70, SRZ ;  /* 0x0000000000467805 */ /* 0x000fe4000001ff00 */
[----:B------:R-:W-:Y:S01]  /*16d0*/  CS2R R68, SRZ ;  /* 0x0000000000447805 */ /* 0x000fe2000001ff00 */
[C---:B------:R-:W-:Y:S02]  /*16e0*/  IMAD R7, R6.reuse, UR7, R7 ;  /* 0x0000000706077c24 */ /* 0x040fe4000f8e0207 */
[C---:B------:R-:W-:Y:S02]  /*16f0*/  IMAD R0, R6.reuse, UR9, R0 ;  /* 0x0000000906007c24 */ /* 0x040fe4000f8e0200 */
[----:B------:R-:W-:Y:S02]  /*1700*/  IMAD.IADD R3, R3, 0x1, R7 ;  /* 0x0000000103037824 */ /* 0x000fe400078e0207 */
[----:B------:R-:W-:Y:S01]  /*1710*/  IMAD.IADD R5, R5, 0x1, R0 ;  /* 0x0000000105057824 */ /* 0x000fe200078e0200 */
[----:B------:R-:W-:Y:S01]  /*1720*/  @P1 BAR.SYNC.DEFER_BLOCKING 0x0 ;  /* 0x0000000000001b1d */ /* 0x000fe20000010000 */
[----:B------:R-:W-:Y:S01]  /*1730*/  IMAD.IADD R7, R27, 0x1, -R9 ;  /* 0x000000011b077824 */ /* 0x000fe200078e0a09 */
[----:B------:R-:W-:Y:S01]  /*1740*/  IADD3 R0, P0, R6, UR40, RZ ;  /* 0x0000002806007c10 */ /* 0x000fe2000ff1e0ff */
[----:B------:R-:W-:-:S03]  /*1750*/  IMAD.WIDE.U32 R22, R22, UR29, R4 ;  /* 0x0000001d16167c25 */ /* 0x000fc6000f8e0004 */
[----:B------:R-:W-:Y:S01]  /*1760*/  IADD3.X R12, R8, UR41, RZ, P0, !PT ;  /* 0x00000029080c7c10 */ /* 0x000fe200087fe4ff */
[----:B------:R-:W-:Y:S01]  /*1770*/  IMAD.SHL.U32 R6, R7, 0x8, RZ ;  /* 0x0000000807067824 */ /* 0x000fe200078e00ff */
[----:B------:R-:W-:Y:S01]  /*1780*/  UIADD3 UR41, UP0, UR50, UR10, URZ ;  /* 0x0000000a32297290 */ /* 0x000fe2000ff1e03f */
[----:B------:R-:W-:Y:S02]  /*1790*/  IMAD.WIDE.U32 R24, R24, UR29, R2 ;  /* 0x0000001d18187c25 */ /* 0x000fe4000f8e0002 */
[----:B------:R-:W-:Y:S01]  /*17a0*/  ULDC.64 UR10, c[0x0][0x428] ;  /* 0x00010a00000a7ab9 */ /* 0x000fe20000000a00 */
[----:B------:R-:W-:Y:S01]  /*17b0*/  SHF.R.S32.HI R7, RZ, 0x1f, R6 ;  /* 0x0000001fff077819 */ /* 0x000fe20000011406 */
[----:B------:R-:W-:Y:S01]  /*17c0*/  IMAD R4, R12, UR18, RZ ;  /* 0x000000120c047c24 */ /* 0x000fe2000f8e02ff */
[----:B------:R-:W-:Y:S01]  /*17d0*/  UIMAD UR12, UR27, UR10, URZ ;  /* 0x0000000a1b0c72a4 */ /* 0x000fe2000f8e023f */
[----:B-1----:R-:W-:Y:S01]  /*17e0*/  IMAD R2, R18, UR28, RZ ;  /* 0x0000001c12027c24 */ /* 0x002fe2000f8e02ff */
[----:B------:R-:W-:Y:S01]  /*17f0*/  UIADD3.X UR44, UR51, UR44, URZ, UP0, !UPT ;  /* 0x0000002c332c7290 */ /* 0x000fe200087fe43f */
[C---:B------:R-:W-:Y:S01]  /*1800*/  IMAD R4, R0.reuse, UR19, R4 ;  /* 0x0000001300047c24 */ /* 0x040fe2000f8e0204 */
[----:B------:R-:W-:Y:S01]  /*1810*/  UIMAD UR45, UR45, UR41, URZ ;  /* 0x000000292d2d72a4 */ /* 0x000fe2000f8e023f */
[----:B------:R-:W-:Y:S01]  /*1820*/  IMAD.WIDE.U32 R8, R0, UR18, R6 ;  /* 0x0000001200087c25 */ /* 0x000fe2000f8e0006 */
[----:B------:R-:W-:-:S02]  /*1830*/  USHF.L.U64.HI UR19, UR18, 0x6, UR19 ;  /* 0x0000000612137899 */ /* 0x000fc40008010213 */
[----:B------:R-:W-:Y:S01]  /*1840*/  UIMAD UR44, UR44, UR48, UR45 ;  /* 0x000000302c2c72a4 */ /* 0x000fe2000f8e022d */
[----:B------:R-:W-:Y:S01]  /*1850*/  IMAD.WIDE.U32 R16, R16, UR41, R10 ;  /* 0x0000002910107c25 */ /* 0x000fe2000f8e000a */
[----:B------:R-:W-:Y:S02]  /*1860*/  UIMAD UR41, UR23, UR11, UR12 ;  /* 0x0000000b172972a4 */ /* 0x000fe4000f8e020c */
[----:B------:R-:W-:Y:S01]  /*1870*/  USHF.L.U32 UR18, UR18, 0x6, URZ ;  /* 0x0000000612127899 */ /* 0x000fe2000800063f */
[----:B------:R-:W-:Y:S01]  /*1880*/  IMAD R10, R19, UR22, R2 ;  /* 0x00000016130a7c24 */ /* 0x000fe2000f8e0202 */
[----:B------:R-:W-:Y:S01]  /*1890*/  ULDC.64 UR12, c[0x0][0x3e0] ;  /* 0x0000f800000c7ab9 */ /* 0x000fe20000000a00 */
[----:B------:R-:W-:Y:S02]  /*18a0*/  IMAD.IADD R3, R9, 0x1, R4 ;  /* 0x0000000109037824 */ /* 0x000fe400078e0204 */
[----:B------:R-:W-:Y:S02]  /*18b0*/  IMAD.MOV.U32 R2, RZ, RZ, R8 ;  /* 0x000000ffff027224 */ /* 0x000fe400078e0008 */
[----:B------:R-:W-:-:S04]  /*18c0*/  IMAD.WIDE.U32 R4, R18, UR22, R6 ;  /* 0x0000001612047c25 */ /* 0x000fc8000f8e0006 */
[----:B----4-:R-:W-:-:S04]  /*18d0*/  IMAD.WIDE.U32 R8, R20, UR22, R2 ;  /* 0x0000001614087c25 */ /* 0x010fc8000f8e0002 */
[----:B------:R-:W-:Y:S02]  /*18e0*/  IMAD.IADD R3, R5, 0x1, R10 ;  /* 0x0000000105037824 */ /* 0x000fe400078e020a */
[----:B------:R-:W-:Y:S02]  /*18f0*/  IMAD R5, R12, UR14, RZ ;  /* 0x0000000e0c057c24 */ /* 0x000fe4000f8e02ff */
[----:B------:R-:W-:Y:S01]  /*1900*/  IMAD.MOV.U32 R2, RZ, RZ, R4 ;  /* 0x000000ffff027224 */ /* 0x000fe200078e0004 */
[----:B------:R-:W1:Y:S01]  /*1910*/  LDC.64 R12, c[0x0][0x230] ;  /* 0x00008c00ff0c7b82 */ /* 0x000e620000000a00 */
[----:B------:R-:W-:Y:S02]  /*1920*/  IMAD R11, R20, UR28, RZ ;  /* 0x0000001c140b7c24 */ /* 0x000fe4000f8e02ff */
[C---:B------:R-:W-:Y:S01]  /*1930*/  IMAD R10, R0.reuse, UR15, R5 ;  /* 0x0000000f000a7c24 */ /* 0x040fe2000f8e0205 */
[----:B------:R-:W-:Y:S01]  /*1940*/  USHF.L.U64.HI UR15, UR14, 0x6, UR15 ;  /* 0x000000060e0f7899 */ /* 0x000fe2000801020f */
[----:B------:R-:W-:-:S04]  /*1950*/  IMAD.WIDE.U32 R2, R0, UR14, R2 ;  /* 0x0000000e00027c25 */ /* 0x000fc8000f8e0002 */
[----:B------:R-:W-:Y:S02]  /*1960*/  IMAD R11, R21, UR22, R11 ;  /* 0x00000016150b7c24 */ /* 0x000fe4000f8e020b */
[----:B------:R-:W-:Y:S02]  /*1970*/  IMAD.IADD R3, R3, 0x1, R10 ;  /* 0x0000000103037824 */ /* 0x000fe400078e020a */
[----:B------:R-:W-:Y:S01]  /*1980*/  IMAD.U32 R0, RZ, RZ, UR10 ;  /* 0x0000000aff007e24 */ /* 0x000fe2000f8e00ff */
[----:B------:R-:W-:Y:S01]  /*1990*/  ULDC.64 UR10, c[0x0][0x400] ;  /* 0x00010000000a7ab9 */ /* 0x000fe20000000a00 */
[----:B------:R-:W-:Y:S01]  /*19a0*/  IMAD.IADD R5, R9, 0x1, R11 ;  /* 0x0000000109057824 */ /* 0x000fe200078e020b */
[----:B------:R-:W-:Y:S01]  /*19b0*/  LEA R188, P0, R16, UR10, 0x2 ;  /* 0x0000000a10bc7c11 */ /* 0x000fe2000f8010ff */
[----:B------:R-:W-:-:S04]  /*19c0*/  IMAD.WIDE.U32 R2, R0, UR23, R2 ;  /* 0x0000001700027c25 */ /* 0x000fc8000f8e0002 */
[----:B------:R-:W-:Y:S01]  /*19d0*/  IMAD.U32 R9, RZ, RZ, UR16 ;  /* 0x00000010ff097e24 */ /* 0x000fe2000f8e00ff */
[----:B------:R-:W-:Y:S01]  /*19e0*/  UIMAD UR16, UR27, UR16, URZ ;  /* 0x000000101b1072a4 */ /* 0x000fe2000f8e023f */
[----:B------:R-:W-:Y:S01]  /*19f0*/  IMAD.MOV.U32 R4, RZ, RZ, R8 ;  /* 0x000000ffff047224 */ /* 0x000fe200078e0008 */
[C---:B------:R-:W-:Y:S01]  /*1a00*/  LEA R222, P2, R2.reuse, UR12, 0x1 ;  /* 0x0000000c02de7c11 */ /* 0x040fe2000f8408ff */
[----:B------:R-:W-:Y:S01]  /*1a10*/  VIADD R0, R3, UR41 ;  /* 0x0000002903007c36 */ /* 0x000fe20008000000 */
[----:B------:R-:W-:Y:S01]  /*1a20*/  UIMAD UR16, UR23, UR17, UR16 ;  /* 0x00000011171072a4 */ /* 0x000fe2000f8e0210 */
[----:B------:R-:W-:Y:S01]  /*1a30*/  VIADD R3, R17, UR44 ;  /* 0x0000002c11037c36 */ /* 0x000fe20008000000 */
[----:B------:R-:W-:Y:S01]  /*1a40*/  USHF.L.U32 UR12, UR14, 0x6, URZ ;  /* 0x000000060e0c7899 */ /* 0x000fe2000800063f */
[----:B------:R-:W-:Y:S01]  /*1a50*/  IMAD.WIDE.U32 R8, R9, UR23, R4 ;  /* 0x0000001709087c25 */ /* 0x000fe2000f8e0004 */
[----:B------:R-:W-:Y:S01]  /*1a60*/  LEA.HI.X R223, R2, UR13, R0, 0x1, P2 ;  /* 0x0000000d02df7c11 */ /* 0x000fe200090f0c00 */
[----:B------:R-:W-:Y:S01]  /*1a70*/  UIADD3 UR14, UR33, -0x1, URZ ;  /* 0xffffffff210e7890 */ /* 0x000fe2000fffe03f */
[----:B------:R-:W-:Y:S01]  /*1a80*/  LEA.HI.X R189, R16, UR11, R3, 0x2, P0 ;  /* 0x0000000b10bd7c11 */ /* 0x000fe200080f1403 */
[----:B------:R-:W-:Y:S01]  /*1a90*/  ULDC.64 UR10, c[0x0][0x210] ;  /* 0x00008400000a7ab9 */ /* 0x000fe20000000a00 */
[----:B------:R-:W-:Y:S01]  /*1aa0*/  VIADD R2, R9, UR16 ;  /* 0x0000001009027c36 */ /* 0x000fe20008000000 */
[----:B------:R-:W-:Y:S01]  /*1ab0*/  IADD3 R4, P0, R222, UR12, RZ ;  /* 0x0000000cde047c10 */ /* 0x000fe2000ff1e0ff */
[----:B------:R-:W3:Y:S01]  /*1ac0*/  LDC.64 R16, c[0x0][0x238] ;  /* 0x00008e00ff107b82 */ /* 0x000ee20000000a00 */
[----:B------:R-:W-:Y:S01]  /*1ad0*/  LEA R220, P2, R8, UR10, 0x1 ;  /* 0x0000000a08dc7c11 */ /* 0x000fe2000f8408ff */
[----:B-1----:R-:W-:Y:S01]  /*1ae0*/  IMAD R10, R12, UR28, RZ ;  /* 0x0000001c0c0a7c24 */ /* 0x002fe2000f8e02ff */
[----:B------:R-:W-:-:S02]  /*1af0*/  IADD3.X R5, R223, UR15, RZ, P0, !PT ;  /* 0x0000000fdf057c10 */ /* 0x000fc400087fe4ff */
[----:B------:R-:W-:Y:S01]  /*1b00*/  LEA.HI.X R221, R8, UR11, R2, 0x1, P2 ;  /* 0x0000000b08dd7c11 */ /* 0x000fe200090f0c02 */
[----:B------:R-:W-:Y:S01]  /*1b10*/  IMAD R10, R13, UR22, R10 ;  /* 0x000000160d0a7c24 */ /* 0x000fe2000f8e020a */
[----:B------:R-:W-:Y:S01]  /*1b20*/  IADD3 R2, P0, R4, UR12, RZ ;  /* 0x0000000c04027c10 */ /* 0x000fe2000ff1e0ff */
[----:B------:R-:W-:Y:S01]  /*1b30*/  ULDC.64 UR10, c[0x0][0x260] ;  /* 0x00009800000a7ab9 */ /* 0x000fe20000000a00 */
[----:B------:R-:W-:Y:S02]  /*1b40*/  LEA R0, R244, UR5, 0x1 ;  /* 0x00000005f4007c11 */ /* 0x000fe4000f8e08ff */
[----:B------:R-:W-:Y:S02]  /*1b50*/  IADD3.X R3, R5, UR15, RZ, P0, !PT ;  /* 0x0000000f05037c10 */ /* 0x000fe400087fe4ff */
[----:B------:R-:W-:Y:S01]  /*1b60*/  IADD3 R8, P0, R2, UR12, RZ ;  /* 0x0000000c02087c10 */ /* 0x000fe2000ff1e0ff */
[----:B------:R-:W-:Y:S01]  /*1b70*/  ULEA.HI UR12, UR14, UR14, URZ, 0x1 ;  /* 0x0000000e0e0c7291 */ /* 0x000fe2000f8f083f */
[----:B------:R-:W-:Y:S01]  /*1b80*/  @!PT LDS RZ, [RZ] ;  /* 0x00000000fffff984 */ /* 0x000fe20000000800 */
[----:B------:R-:W-:Y:S01]  /*1b90*/  @!PT LDS RZ, [RZ] ;  /* 0x00000000fffff984 */ /* 0x000fe20000000800 */
[----:B------:R-:W-:Y:S01]  /*1ba0*/  @!PT LDS RZ, [RZ] ;  /* 0x00000000fffff984 */ /* 0x000fe20000000800 */
[----:B------:R-:W-:Y:S02]  /*1bb0*/  LDGSTS.E.BYPASS.LTC128B.128 [R0+0x8000], desc[UR38][R222.64] ;  /* 0x08000000de007fae */ /* 0x000fe4000b901d66 */
[----:B------:R-:W-:Y:S01]  /*1bc0*/  IADD3.X R9, R3, UR15, RZ, P0, !PT ;  /* 0x0000000f03097c10 */ /* 0x000fe200087fe4ff */
[----:B------:R-:W-:Y:S01]  /*1bd0*/  ULOP3.LUT UR12, UR12, 0xfffffffe, URZ, 0xc0, !UPT ;  /* 0xfffffffe0c0c7892 */ /* 0x000fe2000f8ec03f */
[----:B------:R1:W-:Y:S03]  /*1be0*/  LDGSTS.E.BYPASS.LTC128B.128 [R0+0x9000], desc[UR38][R4.64] ;  /* 0x0900000004007fae */ /* 0x0003e6000b901d66 */
[----:B------:R-:W-:Y:S01]  /*1bf0*/  UIADD3 UR12, UR14, -UR12, URZ ;  /* 0x8000000c0e0c7290 */ /* 0x000fe2000fffe03f */
[----:B------:R4:W-:Y:S03]  /*1c00*/  LDGSTS.E.BYPASS.LTC128B.128 [R0+0xa000], desc[UR38][R2.64] ;  /* 0x0a00000002007fae */ /* 0x0009e6000b901d66 */
[----:B------:R-:W-:Y:S01]  /*1c10*/  UISETP.NE.AND UP0, UPT, UR12, 0x1, UPT ;  /* 0x000000010c00788c */ /* 0x000fe2000bf05270 */
[----:B------:R5:W-:Y:S02]  /*1c20*/  LDGSTS.E.BYPASS.LTC128B.128 [R0+0xb000], desc[UR38][R8.64] ;  /* 0x0b00000008007fae */ /* 0x000be4000b901d66 */
[----:B------:R-:W-:-:S03]  /*1c30*/  ULDC.64 UR12, c[0x0][0x218] ;  /* 0x00008600000c7ab9 */ /* 0x000fc60000000a00 */
[----:B------:R-:W-:Y:S01]  /*1c40*/  PLOP3.LUT P1, PT, PT, PT, UP0, 0x80, 0x0 ;  /* 0x000000000000781c */ /* 0x000fe20003f2f008 */
[----:B-1----:R-:W-:-:S04]  /*1c50*/  IMAD.WIDE.U32 R4, R12, UR22, R6 ;  /* 0x000000160c047c25 */ /* 0x002fc8000f8e0006 */
[----:B----4-:R-:W-:Y:S02]  /*1c60*/  IMAD.IADD R3, R5, 0x1, R10 ;  /* 0x0000000105037824 */ /* 0x010fe400078e020a */
[----:B------:R-:W-:Y:S02]  /*1c70*/  IMAD.MOV.U32 R2, RZ, RZ, R4 ;  /* 0x000000ffff027224 */ /* 0x000fe400078e0004 */
[----:B------:R-:W-:Y:S02]  /*1c80*/  IMAD R4, R26, UR10, RZ ;  /* 0x0000000a1a047c24 */ /* 0x000fe4000f8e02ff */
[----:B-----5:R-:W-:Y:S01]  /*1c90*/  IMAD.WIDE.U32 R8, R14, UR10, R2 ;  /* 0x0000000a0e087c25 */ /* 0x020fe2000f8e0002 */
[----:B------:R-:W-:Y:S01]  /*1ca0*/  UIMAD UR10, UR42, UR8, URZ ;  /* 0x000000082a0a72a4 */ /* 0x000fe2000f8e023f */
[----:B------:R-:W-:Y:S02]  /*1cb0*/  IADD3 R2, P0, R220, UR18, RZ ;  /* 0x00000012dc027c10 */ /* 0x000fe4000ff1e0ff */
[----:B------:R-:W-:Y:S01]  /*1cc0*/  VIADD R3, R244, 0x2000 ;  /* 0x00002000f4037836 */ /* 0x000fe20000000000 */
[----:B------:R-:W-:Y:S01]  /*1cd0*/  UIMAD UR10, UR29, UR9, UR10 ;  /* 0x000000091d0a72a4 */ /* 0x000fe2000f8e020a */
[----:B---3--:R-:W-:-:S02]  /*1ce0*/  IMAD R5, R16, UR28, RZ ;  /* 0x0000001c10057c24 */ /* 0x008fc4000f8e02ff */
[----:B------:R-:W-:Y:S01]  /*1cf0*/  IMAD R11, R14, UR11, R4 ;  /* 0x0000000b0e0b7c24 */ /* 0x000fe2000f8e0204 */
[----:B------:R-:W-:Y:S01]  /*1d00*/  SEL R10, R3, R244, !P1 ;  /* 0x000000f4030a7207 */ /* 0x000fe20004800000 */
[----:B------:R-:W-:Y:S01]  /*1d10*/  IMAD R17, R17, UR22, R5 ;  /* 0x0000001611117c24 */ /* 0x000fe2000f8e0205 */
[----:B------:R-:W-:Y:S01]  /*1d20*/  IADD3.X R3, R221, UR19, RZ, P0, !PT ;  /* 0x00000013dd037c10 */ /* 0x000fe200087fe4ff */
[----:B------:R-:W-:Y:S01]  /*1d30*/  IMAD.WIDE.U32 R4, R16, UR22, R6 ;  /* 0x0000001610047c25 */ /* 0x000fe2000f8e0006 */
[----:B------:R-:W-:Y:S02]  /*1d40*/  LEA R15, R10, UR5, 0x1 ;  /* 0x000000050a0f7c11 */ /* 0x000fe4000f8e08ff */
[----:B------:R-:W-:Y:S01]  /*1d50*/  IADD3 R8, P0, R8, R22, RZ ;  /* 0x0000001608087210 */ /* 0x000fe20007f1e0ff */
[----:B------:R-:W-:Y:S02]  /*1d60*/  IMAD.IADD R6, R9, 0x1, R11 ;  /* 0x0000000109067824 */ /* 0x000fe400078e020b */
[----:B------:R-:W-:Y:S01]  /*1d70*/  LDGSTS.E.BYPASS.LTC128B.128 [R15], desc[UR38][R220.64] ;  /* 0x00000000dc0f7fae */ /* 0x000fe2000b901d66 */
[----:B------:R-:W-:-:S02]  /*1d80*/  IMAD.IADD R5, R5, 0x1, R17 ;  /* 0x0000000105057824 */ /* 0x000fc400078e0211 */
[----:B------:R-:W-:Y:S01]  /*1d90*/  IADD3.X R7, R6, UR10, R23, P0, !PT ;  /* 0x0000000a06077c10 */ /* 0x000fe200087fe417 */
[----:B------:R1:W-:Y:S01]  /*1da0*/  LDGSTS.E.BYPASS.LTC128B.128 [R15+0x1000], desc[UR38][R2.64] ;  /* 0x01000000020f7fae */ /* 0x0003e2000b901d66 */
[----:B------:R-:W-:Y:S02]  /*1db0*/  ULDC.64 UR10, c[0x0][0x268] ;  /* 0x00009a00000a7ab9 */ /* 0x000fe40000000a00 */
[----:B------:R-:W-:Y:S02]  /*1dc0*/  IMAD R6, R26, UR10, RZ ;  /* 0x0000000a1a067c24 */ /* 0x000fe4000f8e02ff */
[----:B------:R-:W-:Y:S01]  /*1dd0*/  IMAD.WIDE.U32 R4, R14, UR10, R4 ;  /* 0x0000000a0e047c25 */ /* 0x000fe2000f8e0004 */
[----:B------:R-:W-:-:S03]  /*1de0*/  UIMAD UR10, UR42, UR6, URZ ;  /* 0x000000062a0a72a4 */ /* 0x000fc6000f8e023f */
[----:B------:R-:W-:Y:S01]  /*1df0*/  IMAD R6, R14, UR11, R6 ;  /* 0x0000000b0e067c24 */ /* 0x000fe2000f8e0206 */
[----:B------:R-:W-:Y:S02]  /*1e00*/  UIMAD UR10, UR29, UR7, UR10 ;  /* 0x000000071d0a72a4 */ /* 0x000fe4000f8e020a */
[----:B------:R-:W-:Y:S01]  /*1e10*/  USHF.L.U64.HI UR11, UR8, 0x6, UR9 ;  /* 0x00000006080b7899 */ /* 0x000fe20008010209 */
[----:B------:R-:W-:Y:S01]  /*1e20*/  IMAD.IADD R6, R5, 0x1, R6 ;  /* 0x0000000105067824 */ /* 0x000fe200078e0206 */
[----:B-1----:R-:W-:-:S04]  /*1e30*/  IADD3 R2, P0, R2, UR18, RZ ;  /* 0x0000001202027c10 */ /* 0x002fc8000ff1e0ff */
[----:B------:R-:W-:Y:S02]  /*1e40*/  IADD3.X R3, R3, UR19, RZ, P0, !PT ;  /* 0x0000001303037c10 */ /* 0x000fe400087fe4ff */
[C---:B------:R-:W-:Y:S01]  /*1e50*/  LEA R12, P0, R8.reuse, UR12, 0x1 ;  /* 0x0000000c080c7c11 */ /* 0x040fe2000f8008ff */
[----:B------:R-:W-:Y:S02]  /*1e60*/  USHF.L.U32 UR12, UR8, 0x6, URZ ;  /* 0x00000006080c7899 */ /* 0x000fe4000800063f */
[----:B------:R1:W-:Y:S01]  /*1e70*/  LDGSTS.E.BYPASS.LTC128B.128 [R15+0x2000], desc[UR38][R2.64] ;  /* 0x02000000020f7fae */ /* 0x0003e2000b901d66 */
[----:B------:R-:W-:Y:S01]  /*1e80*/  LEA.HI.X R13, R8, UR13, R7, 0x1, P0 ;  /* 0x0000000d080d7c11 */ /* 0x000fe200080f0c07 */
[----:B------:R-:W-:Y:S01]  /*1e90*/  ULDC.64 UR8, c[0x0][0x220] ;  /* 0x0000880000087ab9 */ /* 0x000fe20000000a00 */
[----:B------:R-:W-:-:S04]  /*1ea0*/  IADD3 R4, P0, R4, R24, RZ ;  /* 0x0000001804047210 */ /* 0x000fc80007f1e0ff */
[----:B------:R-:W-:Y:S01]  /*1eb0*/  IADD3.X R5, R6, UR10, R25, P0, !PT ;  /* 0x0000000a06057c10 */ /* 0x000fe200087fe419 */
[----:B------:R-:W-:Y:S01]  /*1ec0*/  USHF.L.U32 UR10, UR6, 0x6, URZ ;  /* 0x00000006060a7899 */ /* 0x000fe2000800063f */
[----:B------:R-:W-:Y:S01]  /*1ed0*/  LEA R6, P0, R4, UR8, 0x1 ;  /* 0x0000000804067c11 */ /* 0x000fe2000f8008ff */
[----:B------:R-:W-:-:S03]  /*1ee0*/  USHF.L.U64.HI UR6, UR6, 0x6, UR7 ;  /* 0x0000000606067899 */ /* 0x000fc60008010207 */
[----:B------:R-:W-:Y:S01]  /*1ef0*/  LEA.HI.X R7, R4, UR9, R5, 0x1, P0 ;  /* 0x0000000904077c11 */ /* 0x000fe200080f0c05 */
[----:B------:R-:W-:Y:S01]  /*1f00*/  ULDC UR7, c[0x0][0x398] ;  /* 0x0000e60000077ab9 */ /* 0x000fe20000000800 */
[----:B------:R-:W-:Y:S01]  /*1f10*/  IADD3 R4, P0, R6, UR10, RZ ;  /* 0x0000000a06047c10 */ /* 0x000fe2000ff1e0ff */
[----:B------:R-:W-:Y:S02]  /*1f20*/  ULDC.64 UR8, c[0x0][0x478] ;  /* 0x00011e0000087ab9 */ /* 0x000fe40000000a00 */
[----:B------:R-:W-:Y:S01]  /*1f30*/  UIMAD.WIDE UR8, UR31, 0x4, UR8 ;  /* 0x000000041f0878a5 */ /* 0x000fe2000f8e0208 */
[----:B------:R-:W-:Y:S02]  /*1f40*/  IADD3.X R5, R7, UR6, RZ, P0, !PT ;  /* 0x0000000607057c10 */ /* 0x000fe400087fe4ff */
[----:B-1----:R-:W-:-:S04]  /*1f50*/  IADD3 R2, P2, R2, UR18, RZ ;  /* 0x0000001202027c10 */ /* 0x002fc8000ff5e0ff */
[----:B------:R-:W-:Y:S02]  /*1f60*/  IADD3.X R3, R3, UR19, RZ, P2, !PT ;  /* 0x0000001303037c10 */ /* 0x000fe400097fe4ff */
[----:B------:R-:W-:-:S03]  /*1f70*/  IADD3 R10, P2, R12, UR12, RZ ;  /* 0x0000000c0c0a7c10 */ /* 0x000fc6000ff5e0ff */
[----:B------:R1:W-:Y:S01]  /*1f80*/  LDGSTS.E.BYPASS.LTC128B.128 [R15+0x3000], desc[UR38][R2.64] ;  /* 0x03000000020f7fae */ /* 0x0003e2000b901d66 */
[----:B------:R-:W-:Y:S02]  /*1f90*/  IADD3.X R11, R13, UR11, RZ, P2, !PT ;  /* 0x0000000b0d0b7c10 */ /* 0x000fe400097fe4ff */
[----:B------:R-:W-:Y:S01]  /*1fa0*/  IADD3 R8, P2, R10, UR12, RZ ;  /* 0x0000000c0a087c10 */ /* 0x000fe2000ff5e0ff */
[----:B------:R3:W-:Y:S03]  /*1fb0*/  LDGSTS.E.BYPASS.LTC128B.128 [R0+0xc000], desc[UR38][R12.64] ;  /* 0x0c0000000c007fae */ /* 0x0007e6000b901d66 */
[----:B------:R-:W-:Y:S01]  /*1fc0*/  IADD3.X R9, R11, UR11, RZ, P2, !PT ;  /* 0x0000000b0b097c10 */ /* 0x000fe200097fe4ff */
[----:B------:R-:W-:Y:S04]  /*1fd0*/  LDGSTS.E.BYPASS.LTC128B.128 [R0+0xd000], desc[UR38][R10.64] ;  /* 0x0d0000000a007fae */ /* 0x000fe8000b901d66 */
[----:B------:R4:W-:Y:S01]  /*1fe0*/  LDGSTS.E.BYPASS.LTC128B.128 [R0+0xe000], desc[UR38][R8.64] ;  /* 0x0e00000008007fae */ /* 0x0009e2000b901d66 */
[----:B-1----:R-:W-:-:S02]  /*1ff0*/  IADD3 R2, P0, R4, UR10, RZ ;  /* 0x0000000a04027c10 */ /* 0x002fc4000ff1e0ff */
[----:B---3--:R-:W-:Y:S02]  /*2000*/  IADD3 R12, P2, R8, UR12, RZ ;  /* 0x0000000c080c7c10 */ /* 0x008fe4000ff5e0ff */
[----:B------:R-:W-:Y:S02]  /*2010*/  IADD3.X R3, R5, UR6, RZ, P0, !PT ;  /* 0x0000000605037c10 */ /* 0x000fe400087fe4ff */
[----:B------:R-:W-:Y:S02]  /*2020*/  IADD3.X R13, R9, UR11, RZ, P2, !PT ;  /* 0x0000000b090d7c10 */ /* 0x000fe400097fe4ff */
[----:B----4-:R-:W-:-:S03]  /*2030*/  IADD3 R8, P0, R2, UR10, RZ ;  /* 0x0000000a02087c10 */ /* 0x010fc6000ff1e0ff */
[----:B------:R-:W-:Y:S01]  /*2040*/  LDGSTS.E.BYPASS.LTC128B.128 [R0+0xf000], desc[UR38][R12.64] ;  /* 0x0f0000000c007fae */ /* 0x000fe2000b901d66 */
[----:B------:R-:W-:Y:S01]  /*2050*/  ULDC.64 UR10, c[0x0][0x2b0] ;  /* 0x0000ac00000a7ab9 */ /* 0x000fe20000000a00 */
[----:B------:R-:W-:Y:S01]  /*2060*/  IADD3.X R9, R3, UR6, RZ, P0, !PT ;  /* 0x0000000603097c10 */ /* 0x000fe200087fe4ff */
[----:B------:R-:W-:Y:S01]  /*2070*/  UIADD3 UR6, -UR37, UR4, UR36 ;  /* 0x0000000425067290 */ /* 0x000fe2000fffe124 */
[----:B------:R-:W-:Y:S01]  /*2080*/  LDGSTS.E.BYPASS.LTC128B.128 [R0+0x10000], desc[UR38][R6.64] ;  /* 0x1000000006007fae */ /* 0x000fe2000b901d66 */
[----:B------:R-:W-:Y:S02]  /*2090*/  UIMAD.WIDE UR10, UR32, 0x4, UR10 ;  /* 0x00000004200a78a5 */ /* 0x000fe4000f8e020a */
[----:B------:R-:W-:Y:S01]  /*20a0*/  UIADD3 UR7, UR6, -UR7, URZ ;  /* 0x8000000706077290 */ /* 0x000fe2000fffe03f */
[----:B------:R2:W-:Y:S03]  /*20b0*/  LDGSTS.E.BYPASS.LTC128B.128 [R0+0x11000], desc[UR38][R4.64] ;  /* 0x1100000004007fae */ /* 0x0005e6000b901d66 */
[----:B------:R-:W-:Y:S01]  /*20c0*/  USHF.R.S32.HI UR6, URZ, 0x1f, UR7 ;  /* 0x0000001f3f067899 */ /* 0x000fe20008011407 */
[----:B------:R1:W-:Y:S03]  /*20d0*/  LDGSTS.E.BYPASS.LTC128B.128 [R0+0x12000], desc[UR38][R2.64] ;  /* 0x1200000002007fae */ /* 0x0003e6000b901d66 */
[----:B------:R-:W-:Y:S01]  /*20e0*/  ULEA.HI UR6, UR6, UR7, URZ, 0x7 ;  /* 0x0000000706067291 */ /* 0x000fe2000f8f383f */
[----:B------:R3:W-:Y:S02]  /*20f0*/  LDGSTS.E.BYPASS.LTC128B.128 [R0+0x13000], desc[UR38][R8.64] ;  /* 0x1300000008007fae */ /* 0x0007e4000b901d66 */
[----:B------:R-:W-:Y:S01]  /*2100*/  UMOV UR7, UR11 ;  /* 0x0000000b00077c82 */ /* 0x000fe20008000000 */
[----:B------:R-:W-:Y:S01]  /*2110*/  USHF.R.S32.HI UR6, URZ, 0x7, UR6 ;  /* 0x000000073f067899 */ /* 0x000fe20008011406 */
[----:B------:R-:W0:Y:S03]  /*2120*/  LDGDEPBAR ;  /* 0x00000000000079af */ /* 0x000e260000000000 */
[----:B------:R-:W-:-:S04]  /*2130*/  UISETP.LT.AND UP0, UPT, URZ, UR6, UPT ;  /* 0x000000063f00728c */ /* 0x000fc8000bf01270 */
[----:B------:R-:W-:-:S04]  /*2140*/  USEL UR6, URZ, UR6, !UP0 ;  /* 0x000000063f067287 */ /* 0x000fc8000c000000 */
[----:B------:R-:W-:Y:S01]  /*2150*/  UISETP.GT.AND UP0, UPT, UR33, UR6, UPT ;  /* 0x000000062100728c */ /* 0x000fe2000bf04270 */
[----:B--2---:R-:W-:-:S05]  /*2160*/  SHF.R.S32.HI R4, RZ, 0x1f, R29 ;  /* 0x0000001fff047819 */ /* 0x004fca000001141d */
[----:B------:R-:W-:Y:S01]  /*2170*/  PLOP3.LUT P0, PT, PT, PT, UP0, 0x80, 0x0 ;  /* 0x000000000000781c */ /* 0x000fe20003f0f008 */
[C---:B-1----:R-:W-:Y:S01]  /*2180*/  IMAD.SHL.U32 R2, R29.reuse, 0x4, RZ ;  /* 0x000000041d027824 */ /* 0x042fe200078e00ff */
[----:B---3--:R-:W-:-:S04]  /*2190*/  SHF.L.U64.HI R0, R29, 0x2, R4 ;  /* 0x000000021d007819 */ /* 0x008fc80000010204 */
[----:B------:R-:W-:-:S04]  /*21a0*/  IADD3 R2, P2, R2, UR10, RZ ;  /* 0x0000000a02027c10 */ /* 0x000fc8000ff5e0ff */
[----:B------:R-:W-:-:S03]  /*21b0*/  IADD3.X R3, R0, UR7, RZ, P2, !PT ;  /* 0x0000000700037c10 */ /* 0x000fc600097fe4ff */
[----:B------:R-:W-:Y:S06]  /*21c0*/  @!P0 BRA `(.L_x_277) ;  /* 0x00000050000c8947 */ /* 0x000fec0003800000 */
[----:B------:R-:W-:Y:S01]  /*21d0*/  LEA.HI R0, R28, R27, RZ, 0x4 ;  /* 0x0000001b1c007211 */ /* 0x000fe200078f20ff */
[----:B------:R-:W5:Y:S01]  /*21e0*/  LDG.E R242, desc[UR38][R2.64] ;  /* 0x0000002602f27981 */ /* 0x000f62000c1e1900 */
[----:B------:R-:W1:Y:S02]  /*21f0*/  LDC R243, c[0x0][0x2dc] ;  /* 0x0000b700fff37b82 */ /* 0x000e640000000800 */
[----:B------:R-:W-:Y:S01]  /*2200*/  LOP3.LUT R0, R0, 0xfffffff0, RZ, 0xc0, !PT ;  /* 0xfffffff000007812 */ /* 0x000fe200078ec0ff */
[----:B------:R-:W5:Y:S04]  /*2210*/  LDG.E R241, desc[UR38][R2.64+0x20] ;  /* 0x0000202602f17981 */ /* 0x000f68000c1e1900 */
[----:B------:R-:W-:Y:S01]  /*2220*/  IMAD.IADD R0, R27, 0x1, -R0 ;  /* 0x000000011b007824 */ /* 0x000fe200078e0a00 */
[----:B------:R-:W5:Y:S04]  /*2230*/  LDG.E R240, desc[UR38][R2.64+0x100] ;  /* 0x0001002602f07981 */ /* 0x000f68000c1e1900 */
[----:B------:R2:W5:Y:S01]  /*2240*/  LDG.E R239, desc[UR38][R2.64+0x120] ;  /* 0x0001202602ef7981 */ /* 0x000562000c1e1900 */
[----:B------:R-:W-:Y:S01]  /*2250*/  VIADD R183, R185, 0x2000 ;  /* 0x00002000b9b77836 */ /* 0x000fe20000000000 */
[----:B------:R-:W-:Y:S01]  /*2260*/  UIADD3 UR12, UR36, UR4, URZ ;  /* 0x00000004240c7290 */ /* 0x000fe2000fffe03f */
[----:B------:R-:W-:Y:S01]  /*2270*/  IMAD.MOV.U32 R219, RZ, RZ, R15 ;  /* 0x000000ffffdb7224 */ /* 0x000fe200078e000f */
[C---:B------:R-:W-:Y:S01]  /*2280*/  SHF.L.U64.HI R247, R29.reuse, 0x2, R4 ;  /* 0x000000021df77819 */ /* 0x040fe20000010204 */
[----:B------:R-:W-:Y:S01]  /*2290*/  IMAD.MOV.U32 R178, RZ, RZ, 0x40 ;  /* 0x00000040ffb27424 */ /* 0x000fe200078e00ff */
[----:B------:R-:W-:Y:S01]  /*22a0*/  MOV R184, 0x20 ;  /* 0x0000002000b87802 */ /* 0x000fe20000000f00 */
[----:B------:R-:W-:Y:S01]  /*22b0*/  IMAD.MOV.U32 R245, RZ, RZ, 0x40 ;  /* 0x00000040fff57424 */ /* 0x000fe200078e00ff */
[----:B------:R-:W-:Y:S01]  /*22c0*/  SHF.L.U32 R248, R29, 0x2, RZ ;  /* 0x000000021df87819 */ /* 0x000fe200000006ff */
[----:B------:R-:W-:Y:S01]  /*22d0*/  IMAD.MOV.U32 R127, RZ, RZ, RZ ;  /* 0x000000ffff7f7224 */ /* 0x000fe200078e00ff */
[----:B------:R-:W-:Y:S01]  /*22e0*/  SEL R183, R183, R185, !P1 ;  /* 0x000000b9b7b77207 */ /* 0x000fe20004800000 */
[----:B------:R-:W-:Y:S01]  /*22f0*/  UIADD3 UR12, -UR37, 0x80, UR12 ;  /* 0x00000080250c7890 */ /* 0x000fe2000fffe10c */
[----:B--2---:R-:W-:-:S04]  /*2300*/  SHF.R.S32.HI R2, RZ, 0x1f, R0 ;  /* 0x0000001fff027819 */ /* 0x004fc80000011400 */
[----:B------:R-:W-:-:S04]  /*2310*/  LEA.HI R2, R2, R0, RZ, 0x3 ;  /* 0x0000000002027211 */ /* 0x000fc800078f18ff */
[----:B------:R-:W-:-:S05]  /*2320*/  LOP3.LUT R2, R2, 0xfffffff8, RZ, 0xc0, !PT ;  /* 0xfffffff802027812 */ /* 0x000fca00078ec0ff */
[----:B------:R-:W-:Y:S02]  /*2330*/  IMAD.IADD R0, R0, 0x1, -R2 ;  /* 0x0000000100007824 */ /* 0x000fe400078e0a02 */
[----:B------:R-:W-:-:S03]  /*2340*/  VIADD R2, R29, 0xffffff80 ;  /* 0xffffff801d027836 */ /* 0x000fc60000000000 */
[C---:B------:R-:W-:Y:S02]  /*2350*/  LOP3.LUT P0, RZ, R0.reuse, 0x2, RZ, 0xc0, !PT ;  /* 0x0000000200ff7812 */ /* 0x040fe4000780c0ff */
[----:B------:R-:W-:Y:S01]  /*2360*/  LOP3.LUT P2, RZ, R0, 0x4, RZ, 0xc0, !PT ;  /* 0x0000000400ff7812 */ /* 0x000fe2000784c0ff */
[----:B------:R-:W-:-:S05]  /*2370*/  VIADD R0, R186, 0x2000 ;  /* 0x00002000ba007836 */ /* 0x000fca0000000000 */
[----:B------:R-:W-:Y:S01]  /*2380*/  SEL R0, R0, R186, !P1 ;  /* 0x000000ba00007207 */ /* 0x000fe20004800000 */
[----:B------:R-:W-:-:S03]  /*2390*/  IMAD.SHL.U32 R246, R2, 0x4, RZ ;  /* 0x0000000402f67824 */ /* 0x000fc600078e00ff */
[----:B------:R-:W-:Y:S01]  /*23a0*/  LEA R177, R0, UR5, 0x1 ;  /* 0x0000000500b17c11 */ /* 0x000fe2000f8e08ff */
[----:B------:R-:W-:Y:S01]  /*23b0*/  ULDC UR11, c[0x0][0x270] ;  /* 0x00009c00000b7ab9 */ /* 0x000fe20000000800 */
[----:B------:R-:W-:Y:S01]  /*23c0*/  LEA R183, R183, UR5, 0x1 ;  /* 0x00000005b7b77c11 */ /* 0x000fe2000f8e08ff */
[----:B------:R-:W-:Y:S01]  /*23d0*/  ULDC UR13, c[0x0][0x2ec] ;  /* 0x0000bb00000d7ab9 */ /* 0x000fe20000000800 */
[----:B------:R-:W-:Y:S02]  /*23e0*/  SEL R184, R184, 0xffffffe0, !P0 ;  /* 0xffffffe0b8b87807 */ /* 0x000fe40004000000 */
[----:B------:R-:W-:Y:S02]  /*23f0*/  SEL R178, R178, 0xffffffc0, !P2 ;  /* 0xffffffc0b2b27807 */ /* 0x000fe40005000000 */
[----:B-1----:R-:W-:-:S07]  /*2400*/  SEL R245, R245, 0xffffffc0, !P2 ;  /* 0xffffffc0f5f57807 */ /* 0x002fce0005000000 */
.L_x_280:
[----:B------:R-:W0:Y:S01]  /*2410*/  LDGDEPBAR ;  /* 0x00000000000079af */ /* 0x000e220000000000 */
[C---:B------:R-:W-:Y:S01]  /*2420*/  IMAD.IADD R0, R183.reuse, 0x1, R184 ;  /* 0x00000001b7007824 */ /* 0x040fe200078e02b8 */
[----:B------:R-:W-:Y:S01]  /*2430*/  USHF.L.U32 UR4, UR14, 0x7, URZ ;  /* 0x000000070e047899 */ /* 0x000fe2000800063f */
[--C-:B------:R-:W-:Y:S01]  /*2440*/  IMAD.IADD R160, R183, 0x1, R178.reuse ;  /* 0x00000001b7a07824 */ /* 0x100fe200078e02b2 */
[----:B-----5:R-:W-:Y:S01]  /*2450*/  FSETP.NEU.FTZ.AND P1, PT, R242, -INF , PT ;  /* 0xff800000f200780b */ /* 0x020fe20003f3d000 */
[----:B------:R-:W-:Y:S01]  /*2460*/  IMAD.MOV.U32 R2, RZ, RZ, 0x8 ;  /* 0x00000008ff027424 */ /* 0x000fe200078e00ff */
[----:B------:R-:W-:Y:S01]  /*2470*/  UISETP.GE.AND UP0, UPT, UR4, UR12, UPT ;  /* 0x0000000c0400728c */ /* 0x000fe2000bf06270 */
[----:B------:R-:W-:Y:S01]  /*2480*/  IMAD.MOV.U32 R187, RZ, RZ, 0x48 ;  /* 0x00000048ffbb7424 */ /* 0x000fe200078e00ff */
[----:B------:R-:W-:Y:S01]  /*2490*/  UISETP.GT.AND UP3, UPT, UR14, UR6, UPT ;  /* 0x000000060e00728c */ /* 0x000fe2000bf64270 */
[----:B------:R-:W-:Y:S03]  /*24a0*/  IMAD.U32 R3, RZ, RZ, UR4 ;  /* 0x00000004ff037e24 */ /* 0x000fe6000f8e00ff */
[----:B------:R-:W-:Y:S01]  /*24b0*/  PLOP3.LUT P0, PT, PT, PT, UP0, 0x80, 0x0 ;  /* 0x000000000000781c */ /* 0x000fe20003f0f008 */
[----:B------:R-:W-:Y:S04]  /*24c0*/  DEPBAR.LE SB0, 0x0 ;  /* 0x000080000000791a */ /* 0x000fe80000000000 */
[----:B------:R-:W-:Y:S08]  /*24d0*/  BAR.SYNC.DEFER_BLOCKING 0x0 ;  /* 0x0000000000007b1d */ /* 0x000ff00000010000 */
[----:B------:R-:W-:Y:S01]  /*24e0*/  @!P0 IADD3 R3, R3, UR37, R249 ;  /* 0x0000002503038c10 */ /* 0x000fe2000fffe0f9 */
[----:B------:R-:W-:Y:S08]  /*24f0*/  LDSM.16.M88.4 R64, [R183] ;  /* 0x00000000b740783b */ /* 0x000ff00000000200 */
[----:B------:R-:W1:Y:S08]  /*2500*/  LDSM.16.M88.4 R16, [R179] ;  /* 0x00000000b310783b */ /* 0x000e700000000200 */
[----:B------:R-:W2:Y:S08]  /*2510*/  LDSM.16.M88.4 R60, [R183+0x2000] ;  /* 0x00200000b73c783b */ /* 0x000eb00000000200 */
[----:B------:R-:W3:Y:S08]  /*2520*/  LDSM.16.M88.4 R32, [R179+0x800] ;  /* 0x00080000b320783b */ /* 0x000ef00000000200 */
[----:B------:R-:W4:Y:S08]  /*2530*/  LDSM.16.M88.4 R48, [R179+0x1000] ;  /* 0x00100000b330783b */ /* 0x000f300000000200 */
[----:B------:R-:W4:Y:S01]  /*2540*/  LDSM.16.M88.4 R132, [R179+0x1800] ;  /* 0x00180000b384783b */ /* 0x000f220000000200 */
        /* <DEDUP_REMOVED lines=10> */
[----:B------:R-:W-:Y:S05]  /*25f0*/  LDSM.16.M88.4 R152, [R182+0x1800] ;  /* 0x00180000b698783b */ /* 0x000fea0000000200 */
[-C--:B------:R-:W-:Y:S01]  /*2600*/  HMMA.16816.F32.BF16 R28, R60, R34.reuse, RZ ;  /* 0x000000223c1c723c */ /* 0x080fe200000418ff */
[----:B--2---:R-:W-:Y:S02]  /*2610*/  IMAD.IADD R0, R0, 0x1, R178 ;  /* 0x0000000100007824 */ /* 0x004fe400078e02b2 */
[----:B------:R-:W-:Y:S03]  /*2620*/  LDSM.16.M88.4 R156, [R180] ;  /* 0x00000000b49c783b */ /* 0x000fe60000000200 */
[C---:B------:R-:W-:Y:S05]  /*2630*/  HMMA.16816.F32.BF16 R32, R64.reuse, R34, RZ ;  /* 0x000000224020723c */ /* 0x040fea00000418ff */
[----:B------:R-:W-:Y:S01]  /*2640*/  LDSM.16.M88.4 R164, [R180+0x800] ;  /* 0x00080000b4a4783b */ /* 0x000fe20000000200 */
[-C--:B----4-:R-:W-:Y:S06]  /*2650*/  HMMA.16816.F32.BF16 R36, R64, R48.reuse, RZ ;  /* 0x000000304024723c */ /* 0x090fec00000418ff */
[C---:B------:R-:W-:Y:S01]  /*2660*/  HMMA.16816.F32.BF16 R40, R60.reuse, R48, RZ ;  /* 0x000000303c28723c */ /* 0x040fe200000418ff */
[----:B------:R-:W-:Y:S05]  /*2670*/  LDSM.16.M88.4 R168, [R180+0x1000] ;  /* 0x00100000b4a8783b */ /* 0x000fea0000000200 */
[-C--:B------:R-:W-:Y:S03]  /*2680*/  HMMA.16816.F32.BF16 R44, R60, R50.reuse, RZ ;  /* 0x000000323c2c723c */ /* 0x080fe600000418ff */
[----:B------:R-:W-:Y:S03]  /*2690*/  LDSM.16.M88.4 R172, [R181] ;  /* 0x00000000b5ac783b */ /* 0x000fe60000000200 */
[C---:B------:R-:W-:Y:S06]  /*26a0*/  HMMA.16816.F32.BF16 R48, R64.reuse, R50, RZ ;  /* 0x000000324030723c */ /* 0x040fec00000418ff */
[-C--:B------:R-:W-:Y:S06]  /*26b0*/  HMMA.16816.F32.BF16 R52, R64, R132.reuse, RZ ;  /* 0x000000844034723c */ /* 0x080fec00000418ff */
[C---:B------:R-:W-:Y:S06]  /*26c0*/  HMMA.16816.F32.BF16 R56, R60.reuse, R132, RZ ;  /* 0x000000843c38723c */ /* 0x040fec00000418ff */
[-C--:B------:R-:W-:Y:S06]  /*26d0*/  HMMA.16816.F32.BF16 R60, R60, R134.reuse, RZ ;  /* 0x000000863c3c723c */ /* 0x080fec00000418ff */
[----:B------:R-:W-:Y:S01]  /*26e0*/  HMMA.16816.F32.BF16 R64, R64, R134, RZ ;  /* 0x000000864040723c */ /* 0x000fe200000418ff */
[----:B------:R-:W2:Y:S05]  /*26f0*/  LDSM.16.M88.4 R132, [R182+0x1000] ;  /* 0x00100000b684783b */ /* 0x000eaa0000000200 */
[-C--:B-1----:R-:W-:Y:S06]  /*2700*/  HMMA.16816.F32.BF16 R4, R136, R140.reuse, R4 ;  /* 0x0000008c8804723c */ /* 0x082fec0000041804 */
[C---:B------:R-:W-:Y:S06]  /*2710*/  HMMA.16816.F32.BF16 R8, R144.reuse, R140, R8 ;  /* 0x0000008c9008723c */ /* 0x040fec0000041808 */
[-C--:B------:R-:W-:Y:S06]  /*2720*/  HMMA.16816.F32.BF16 R12, R144, R142.reuse, R12 ;  /* 0x0000008e900c723c */ /* 0x080fec000004180c */
[C---:B------:R-:W-:Y:S01]  /*2730*/  HMMA.16816.F32.BF16 R16, R136.reuse, R142, R16 ;  /* 0x0000008e8810723c */ /* 0x040fe20000041810 */
[----:B------:R-:W1:Y:S05]  /*2740*/  LDSM.16.M88.4 R140, [R160] ;  /* 0x00000000a08c783b */ /* 0x000e6a0000000200 */
[-C--:B------:R-:W-:Y:S03]  /*2750*/  HMMA.16816.F32.BF16 R20, R136, R148.reuse, R20 ;  /* 0x000000948814723c */ /* 0x080fe60000041814 */
[----:B------:R-:W3:Y:S03]  /*2760*/  LDSM.16.M88.4 R160, [R160+0x2000] ;  /* 0x00200000a0a0783b */ /* 0x000ee60000000200 */
[C---:B------:R-:W-:Y:S06]  /*2770*/  HMMA.16816.F32.BF16 R24, R144.reuse, R148, R24 ;  /* 0x000000949018723c */ /* 0x040fec0000041818 */
[-C--:B------:R-:W-:Y:S06]  /*2780*/  HMMA.16816.F32.BF16 R28, R144, R150.reuse, R28 ;  /* 0x00000096901c723c */ /* 0x080fec000004181c */
[C---:B------:R-:W-:Y:S01]  /*2790*/  HMMA.16816.F32.BF16 R32, R136.reuse, R150, R32 ;  /* 0x000000968820723c */ /* 0x040fe20000041820 */
[----:B------:R-:W4:Y:S05]  /*27a0*/  LDSM.16.M88.4 R148, [R180+0x1800] ;  /* 0x00180000b494783b */ /* 0x000f2a0000000200 */
[-C--:B--2---:R-:W-:Y:S06]  /*27b0*/  HMMA.16816.F32.BF16 R36, R136, R132.reuse, R36 ;  /* 0x000000848824723c */ /* 0x084fec0000041824 */
[C---:B------:R-:W-:Y:S06]  /*27c0*/  HMMA.16816.F32.BF16 R40, R144.reuse, R132, R40 ;  /* 0x000000849028723c */ /* 0x040fec0000041828 */
[-C--:B------:R-:W-:Y:S06]  /*27d0*/  HMMA.16816.F32.BF16 R44, R144, R134.reuse, R44 ;  /* 0x00000086902c723c */ /* 0x080fec000004182c */
[C---:B------:R-:W-:Y:S01]  /*27e0*/  HMMA.16816.F32.BF16 R48, R136.reuse, R134, R48 ;  /* 0x000000868830723c */ /* 0x040fe20000041830 */
[----:B------:R-:W2:Y:S05]  /*27f0*/  LDSM.16.M88.4 R132, [R0] ;  /* 0x000000000084783b */ /* 0x000eaa0000000200 */
[-C--:B------:R-:W-:Y:S06]  /*2800*/  HMMA.16816.F32.BF16 R52, R136, R152.reuse, R52 ;  /* 0x000000988834723c */ /* 0x080fec0000041834 */
[C---:B------:R-:W-:Y:S06]  /*2810*/  HMMA.16816.F32.BF16 R56, R144.reuse, R152, R56 ;  /* 0x000000989038723c */ /* 0x040fec0000041838 */
[-C--:B------:R-:W-:Y:S06]  /*2820*/  HMMA.16816.F32.BF16 R60, R144, R154.reuse, R60 ;  /* 0x0000009a903c723c */ /* 0x080fec000004183c */
[----:B------:R-:W-:Y:S01]  /*2830*/  HMMA.16816.F32.BF16 R64, R136, R154, R64 ;  /* 0x0000009a8840723c */ /* 0x000fe20000041840 */
[----:B------:R4:W2:Y:S04]  /*2840*/  LDSM.16.M88.4 R136, [R0+0x2000] ;  /* 0x002000000088783b */ /* 0x0008a80000000200 */
[----:B------:R-:W-:Y:S01]  /*2850*/  @!P0 VIMNMX R144, R3, UR37, PT ;  /* 0x0000002503908c48 */ /* 0x000fe2000bfe0100 */
[-C--:B-1----:R-:W-:Y:S05]  /*2860*/  HMMA.16816.F32.BF16 R4, R140, R156.reuse, R4 ;  /* 0x0000009c8c04723c */ /* 0x082fea0000041804 */
[----:B------:R-:W-:Y:S01]  /*2870*/  FMUL.FTZ R145, R242, 1.4426950216293334961 ;  /* 0x3fb8aa3bf2917820 */ /* 0x000fe20000410000 */
[C---:B---3--:R-:W-:Y:S05]  /*2880*/  HMMA.16816.F32.BF16 R8, R160.reuse, R156, R8 ;  /* 0x0000009ca008723c */ /* 0x048fea0000041808 */
[----:B------:R-:W-:Y:S01]  /*2890*/  FSEL R145, R145, RZ, P1 ;  /* 0x000000ff91917208 */ /* 0x000fe20000800000 */
[-C--:B------:R-:W-:Y:S03]  /*28a0*/  HMMA.16816.F32.BF16 R12, R160, R158.reuse, R12 ;  /* 0x0000009ea00c723c */ /* 0x080fe6000004180c */
[C---:B------:R-:W-:Y:S03]  /*28b0*/  FSETP.NEU.FTZ.AND P1, PT, R241.reuse, -INF , PT ;  /* 0xff800000f100780b */ /* 0x040fe60003f3d000 */
[C---:B------:R-:W-:Y:S01]  /*28c0*/  HMMA.16816.F32.BF16 R16, R140.reuse, R158, R16 ;  /* 0x0000009e8c10723c */ /* 0x040fe20000041810 */
[----:B----4-:R-:W-:Y:S04]  /*28d0*/  IMAD.U32 R0, RZ, RZ, UR24 ;  /* 0x00000018ff007e24 */ /* 0x010fe8000f8e00ff */
[----:B------:R-:W-:Y:S01]  /*28e0*/  @!P0 IMAD R0, R0, 0x80, R251 ;  /* 0x0000008000008824 */ /* 0x000fe200078e02fb */
[-C--:B------:R-:W-:Y:S04]  /*28f0*/  HMMA.16816.F32.BF16 R20, R140, R164.reuse, R20 ;  /* 0x000000a48c14723c */ /* 0x080fe80000041814 */
[C---:B------:R-:W-:Y:S01]  /*2900*/  @!P0 ISETP.GE.AND P2, PT, R0.reuse, R144, PT ;  /* 0x000000900000820c */ /* 0x040fe20003f46270 */
[----:B------:R-:W-:Y:S01]  /*2910*/  @!P0 VIADD R146, R0, 0x1 ;  /* 0x0000000100928836 */ /* 0x000fe20000000000 */
[C---:B------:R-:W-:Y:S06]  /*2920*/  HMMA.16816.F32.BF16 R24, R160.reuse, R164, R24 ;  /* 0x000000a4a018723c */ /* 0x040fec0000041818 */
[-C--:B------:R-:W-:Y:S06]  /*2930*/  HMMA.16816.F32.BF16 R28, R160, R166.reuse, R28 ;  /* 0x000000a6a01c723c */ /* 0x080fec000004181c */
        /* <DEDUP_REMOVED lines=9> */
[-C--:B--2---:R-:W-:Y:S05]  /*29d0*/  HMMA.16816.F32.BF16 R4, R132, R172.reuse, R4 ;  /* 0x000000ac8404723c */ /* 0x084fea0000041804 */
[----:B------:R-:W-:Y:S01]  /*29e0*/  FMUL.FTZ R142, R241, 1.4426950216293334961 ;  /* 0x3fb8aa3bf18e7820 */ /* 0x000fe20000410000 */
[C---:B------:R-:W-:Y:S05]  /*29f0*/  HMMA.16816.F32.BF16 R8, R136.reuse, R172, R8 ;  /* 0x000000ac8808723c */ /* 0x040fea0000041808 */
[C---:B------:R-:W-:Y:S01]  /*2a00*/  @!P0 VIADDMNMX R143, R3.reuse, R2, UR37, PT ;  /* 0x00000025038f8e46 */ /* 0x040fe2000b800102 */
[----:B------:R-:W-:Y:S01]  /*2a10*/  IMAD.MOV.U32 R2, RZ, RZ, 0x40 ;  /* 0x00000040ff027424 */ /* 0x000fe200078e00ff */
[----:B------:R-:W-:Y:S01]  /*2a20*/  FSEL R142, R142, RZ, P1 ;  /* 0x000000ff8e8e7208 */ /* 0x000fe20000800000 */
[----:B------:R-:W-:Y:S01]  /*2a30*/  FMUL.FTZ R141, R240, 1.4426950216293334961 ;  /* 0x3fb8aa3bf08d7820 */ /* 0x000fe20000410000 */
[----:B------:R-:W-:Y:S01]  /*2a40*/  @!P0 ISETP.GE.AND P1, PT, R146, R143, PT ;  /* 0x0000008f9200820c */ /* 0x000fe20003f26270 */
[-C--:B------:R-:W-:Y:S03]  /*2a50*/  HMMA.16816.F32.BF16 R12, R136, R174.reuse, R12 ;  /* 0x000000ae880c723c */ /* 0x080fe6000004180c */
[----:B------:R-:W-:Y:S01]  /*2a60*/  @!P0 VIADDMNMX R140, R3, R2, UR37, PT ;  /* 0x00000025038c8e46 */ /* 0x000fe2000b800102 */
        /* <DEDUP_REMOVED lines=21> */
[-C--:B------:R-:W-:Y:S03]  /*2bc0*/  @!P0 ISETP.GE.AND P2, PT, R0, R3.reuse, PT ;  /* 0x000000030000820c */ /* 0x080fe60003f46270 */
[----:B------:R-:W-:Y:S01]  /*2bd0*/  MUFU.EX2 R234, R6 ;  /* 0x0000000600ea7308 */ /* 0x000fe20000000800 */
[--C-:B------:R-:W-:Y:S01]  /*2be0*/  FFMA.FTZ R8, R8, UR13, -R141.reuse ;  /* 0x0000000d08087c23 */ /* 0x100fe2000801088d */
[--C-:B------:R-:W-:Y:S01]  /*2bf0*/  FFMA.FTZ R9, R9, UR13, -R141.reuse ;  /* 0x0000000d09097c23 */ /* 0x100fe2000801088d */
[----:B------:R-:W-:Y:S02]  /*2c00*/  @!P0 FSEL R10, R10, -INF , !P2 ;  /* 0xff8000000a0a8808 */ /* 0x000fe40005000000 */
[----:B------:R-:W-:Y:S05]  /*2c10*/  FSETP.NEU.FTZ.AND P1, PT, R239, -INF , PT ;  /* 0xff800000ef00780b */ /* 0x000fea0003f3d000 */
[----:B------:R2:W-:Y:S01]  /*2c20*/  MUFU.EX2 R205, R9 ;  /* 0x0000000900cd7308 */ /* 0x0005e20000000800 */
[----:B------:R-:W-:Y:S02]  /*2c30*/  FSEL R2, R2, RZ, P1 ;  /* 0x000000ff02027208 */ /* 0x000fe40000800000 */
[-C--:B------:R-:W-:Y:S03]  /*2c40*/  @!P0 ISETP.GE.AND P1, PT, R146, R3.reuse, PT ;  /* 0x000000039200820c */ /* 0x080fe60003f26270 */
[--C-:B------:R-:W-:Y:S01]  /*2c50*/  FFMA.FTZ R10, R10, UR13, -R2.reuse ;  /* 0x0000000d0a0a7c23 */ /* 0x100fe20008010802 */
[----:B------:R-:W-:Y:S03]  /*2c60*/  @!P0 FSEL R11, R11, -INF , !P1 ;  /* 0xff8000000b0b8808 */ /* 0x000fe60004800000 */
[----:B------:R3:W4:Y:S02]  /*2c70*/  MUFU.EX2 R198, R7 ;  /* 0x0000000700c67308 */ /* 0x0007240000000800 */
[--C-:B------:R-:W-:Y:S08]  /*2c80*/  FFMA.FTZ R11, R11, UR13, -R2.reuse ;  /* 0x0000000d0b0b7c23 */ /* 0x100ff00008010802 */
        /* <DEDUP_REMOVED lines=188> */
[-C--:B------:R-:W-:Y:S03]  /*3850*/  @!P0 ISETP.GE.AND P4, PT, R4, R143.reuse, PT ;  /* 0x0000008f0400820c */ /* 0x080fe60003f86270 */
        /* <DEDUP_REMOVED lines=8> */
[----:B------:R-:W-:Y:S01]  /*38e0*/  @!P0 ISETP.GE.AND P1, PT, R8, R143, PT ;  /* 0x0000008f0800820c */ /* 0x000fe20003f26270 */
        /* <DEDUP_REMOVED lines=25> */
[----:B------:R-:W-:Y:S03]  /*3a80*/  @!P0 ISETP.GE.AND P1, PT, R0, R3, PT ;  /* 0x000000030000820c */ /* 0x000fe60003f26270 */
        /* <DEDUP_REMOVED lines=98> */
[----:B------:R2:W-:Y:S04]  /*40b0*/  STS [R215+0x1e000], R3 ;  /* 0x01e00003d7007388 */ /* 0x0005e80000000800 */
[----:B------:R-:W-:Y:S04]  /*40c0*/  STS [R215+0x1e400], R2 ;  /* 0x01e40002d7007388 */ /* 0x000fe80000000800 */
[----:B------:R-:W-:Y:S01]  /*40d0*/  LDSM.16.M88.4 R16, [R179+0x4000] ;  /* 0x00400000b310783b */ /* 0x000fe20000000200 */
[----:B-1----:R-:W-:Y:S07]  /*40e0*/  LEA R0, R185, UR5, 0x1 ;  /* 0x00000005b9007c11 */ /* 0x002fee000f8e08ff */
[----:B------:R-:W-:Y:S01]  /*40f0*/  LDSM.16.M88.4 R32, [R179+0x4800] ;  /* 0x00480000b320783b */ /* 0x000fe20000000200 */
[--C-:B------:R-:W-:Y:S07]  /*4100*/  IMAD.IADD R146, R178, 0x1, R0.reuse ;  /* 0x00000001b2927824 */ /* 0x100fee00078e0200 */
[----:B------:R-:W1:Y:S08]  /*4110*/  LDSM.16.M88.4 R64, [R0+0x8000] ;  /* 0x008000000040783b */ /* 0x000e700000000200 */
[----:B------:R-:W4:Y:S08]  /*4120*/  LDSM.16.M88.4 R60, [R0+0xa000] ;  /* 0x00a00000003c783b */ /* 0x000f300000000200 */
[----:B--2---:R-:W2:Y:S04]  /*4130*/  LDG.E R3, desc[UR38][R148.64+0x20] ;  /* 0x0000202694037981 */ /* 0x004ea8000c1e1900 */
[----:B------:R-:W3:Y:S08]  /*4140*/  LDSM.16.M88.4 R48, [R179+0x5000] ;  /* 0x00500000b330783b */ /* 0x000ef00000000200 */
[----:B------:R-:W3:Y:S08]  /*4150*/  LDSM.16.M88.4 R132, [R179+0x5800] ;  /* 0x00580000b384783b */ /* 0x000ef00000000200 */
[----:B------:R-:W-:Y:S01]  /*4160*/  LDSM.16.M88.4 R140, [R182+0x4000] ;  /* 0x00400000b68c783b */ /* 0x000fe20000000200 */
[-C--:B-1----:R-:W-:Y:S07]  /*4170*/  HMMA.16816.F32.BF16 R4, R64, R16.reuse, RZ ;  /* 0x000000104004723c */ /* 0x082fee00000418ff */
[----:B------:R1:W5:Y:S01]  /*4180*/  LDG.E R2, desc[UR38][R148.64+0x100] ;  /* 0x0001002694027981 */ /* 0x000362000c1e1900 */
        /* <DEDUP_REMOVED lines=15> */
[----:B------:R1:W5:Y:S03]  /*4280*/  LDG.E R0, desc[UR38][R148.64+0x120] ;  /* 0x0001202694007981 */ /* 0x000366000c1e1900 */
[----:B------:R-:W-:Y:S01]  /*4290*/  HMMA.16816.F32.BF16 R64, R64, R134, RZ ;  /* 0x000000864040723c */ /* 0x000fe200000418ff */
[----:B------:R-:W3:Y:S08]  /*42a0*/  LDSM.16.M88.4 R136, [R132+0x8000] ;  /* 0x008000008488783b */ /* 0x000ef00000000200 */
[----:B------:R-:W4:Y:S01]  /*42b0*/  LDSM.16.M88.4 R132, [R132+0xa000] ;  /* 0x00a000008484783b */ /* 0x000f220000000200 */
[-C--:B---3--:R-:W-:Y:S06]  /*42c0*/  HMMA.16816.F32.BF16 R4, R136, R140.reuse, R4 ;  /* 0x0000008c8804723c */ /* 0x088fec0000041804 */
[C---:B----4-:R-:W-:Y:S06]  /*42d0*/  HMMA.16816.F32.BF16 R8, R132.reuse, R140, R8 ;  /* 0x0000008c8408723c */ /* 0x050fec0000041808 */
[-C--:B------:R-:W-:Y:S06]  /*42e0*/  HMMA.16816.F32.BF16 R12, R132, R142.reuse, R12 ;  /* 0x0000008e840c723c */ /* 0x080fec000004180c */
[C---:B------:R-:W-:Y:S01]  /*42f0*/  HMMA.16816.F32.BF16 R16, R136.reuse, R142, R16 ;  /* 0x0000008e8810723c */ /* 0x040fe20000041810 */
[----:B------:R-:W3:Y:S05]  /*4300*/  LDSM.16.M88.4 R140, [R182+0x4800] ;  /* 0x00480000b68c783b */ /* 0x000eea0000000200 */
[-C--:B---3--:R-:W-:Y:S06]  /*4310*/  HMMA.16816.F32.BF16 R20, R136, R140.reuse, R20 ;  /* 0x0000008c8814723c */ /* 0x088fec0000041814 */
[C---:B------:R-:W-:Y:S06]  /*4320*/  HMMA.16816.F32.BF16 R24, R132.reuse, R140, R24 ;  /* 0x0000008c8418723c */ /* 0x040fec0000041818 */
        /* <DEDUP_REMOVED lines=10> */
[-C--:B------:R-:W-:Y:S01]  /*43d0*/  HMMA.16816.F32.BF16 R60, R132, R142.reuse, R60 ;  /* 0x0000008e843c723c */ /* 0x080fe2000004183c */
[----:B------:R-:W-:Y:S05]  /*43e0*/  LDSM.16.M88.4 R132, [R146+0x8000] ;  /* 0x008000009284783b */ /* 0x000fea0000000200 */
[----:B------:R-:W-:Y:S03]  /*43f0*/  HMMA.16816.F32.BF16 R64, R136, R142, R64 ;  /* 0x0000008e8840723c */ /* 0x000fe60000041840 */
        /* <DEDUP_REMOVED lines=20> */
[----:B------:R-:W-:Y:S01]  /*4540*/  HMMA.16816.F32.BF16 R64, R132, R138, R64 ;  /* 0x0000008a8440723c */ /* 0x000fe20000041840 */
[----:B------:R-:W-:Y:S04]  /*4550*/  LDSM.16.M88.4 R136, [R181+0x4000] ;  /* 0x00400000b588783b */ /* 0x000fe80000000200 */
[----:B------:R-:W-:Y:S05]  /*4560*/  IMAD.IADD R140, R184, 0x1, R146 ;  /* 0x00000001b88c7824 */ /* 0x000fea00078e0292 */
[----:B------:R-:W3:Y:S08]  /*4570*/  LDSM.16.M88.4 R132, [R140+0x8000] ;  /* 0x008000008c84783b */ /* 0x000ef00000000200 */
[----:B------:R-:W4:Y:S01]  /*4580*/  LDSM.16.M88.4 R140, [R140+0xa000] ;  /* 0x00a000008c8c783b */ /* 0x000f220000000200 */
[-C--:B---3--:R-:W-:Y:S06]  /*4590*/  HMMA.16816.F32.BF16 R4, R132, R136.reuse, R4 ;  /* 0x000000888404723c */ /* 0x088fec0000041804 */
[C---:B----4-:R-:W-:Y:S06]  /*45a0*/  HMMA.16816.F32.BF16 R8, R140.reuse, R136, R8 ;  /* 0x000000888c08723c */ /* 0x050fec0000041808 */
[-C--:B------:R-:W-:Y:S06]  /*45b0*/  HMMA.16816.F32.BF16 R12, R140, R138.reuse, R12 ;  /* 0x0000008a8c0c723c */ /* 0x080fec000004180c */
[C---:B------:R-:W-:Y:S01]  /*45c0*/  HMMA.16816.F32.BF16 R16, R132.reuse, R138, R16 ;  /* 0x0000008a8410723c */ /* 0x040fe20000041810 */
[----:B------:R-:W3:Y:S05]  /*45d0*/  LDSM.16.M88.4 R136, [R181+0x4800] ;  /* 0x00480000b588783b */ /* 0x000eea0000000200 */
[----:B--2---:R-:W-:Y:S01]  /*45e0*/  FADD.FTZ R6, -R3, R6 ;  /* 0x0000000603067221 */ /* 0x004fe20000010100 */
[C---:B------:R-:W-:Y:S01]  /*45f0*/  FADD.FTZ R4, -R144.reuse, R4 ;  /* 0x0000000490047221 */ /* 0x040fe20000010100 */
[----:B------:R-:W-:Y:S03]  /*4600*/  FADD.FTZ R5, -R144, R5 ;  /* 0x0000000590057221 */ /* 0x000fe60000010100 */
[----:B------:R-:W-:Y:S01]  /*4610*/  FMUL.FTZ R145, R234, R6 ;  /* 0x00000006ea917220 */ /* 0x000fe20000410000 */
[----:B------:R-:W-:Y:S01]  /*4620*/  FMUL.FTZ R150, R150, R4 ;  /* 0x0000000496967220 */ /* 0x000fe20000410000 */
[----:B------:R-:W-:Y:S11]  /*4630*/  FMUL.FTZ R147, R147, R5 ;  /* 0x0000000593937220 */ /* 0x000ff60000410000 */
[C---:B------:R-:W-:Y:S01]  /*4640*/  FADD.FTZ R5, -R144.reuse, R16 ;  /* 0x0000001090057221 */ /* 0x040fe20000010100 */
[----:B------:R-:W-:Y:S03]  /*4650*/  FADD.FTZ R4, -R144, R17 ;  /* 0x0000001190047221 */ /* 0x000fe60000010100 */
[----:B------:R-:W-:Y:S01]  /*4660*/  FMUL.FTZ R5, R238, R5 ;  /* 0x00000005ee057220 */ /* 0x000fe20000410000 */
[----:B------:R-:W-:Y:S01]  /*4670*/  FMUL.FTZ R4, R237, R4 ;  /* 0x00000004ed047220 */ /* 0x000fe20000410000 */
[-C--:B---3--:R-:W-:Y:S06]  /*4680*/  HMMA.16816.F32.BF16 R20, R132, R136.reuse, R20 ;  /* 0x000000888414723c */ /* 0x088fec0000041814 */
[C---:B------:R-:W-:Y:S06]  /*4690*/  HMMA.16816.F32.BF16 R24, R140.reuse, R136, R24 ;  /* 0x000000888c18723c */ /* 0x040fec0000041818 */
[-C--:B------:R-:W-:Y:S06]  /*46a0*/  HMMA.16816.F32.BF16 R28, R140, R138.reuse, R28 ;  /* 0x0000008a8c1c723c */ /* 0x080fec000004181c */
[C---:B------:R-:W-:Y:S01]  /*46b0*/  HMMA.16816.F32.BF16 R32, R132.reuse, R138, R32 ;  /* 0x0000008a8420723c */ /* 0x040fe20000041820 */
[----:B------:R-:W2:Y:S05]  /*46c0*/  LDSM.16.M88.4 R136, [R181+0x5000] ;  /* 0x00500000b588783b */ /* 0x000eaa0000000200 */
[C---:B------:R-:W-:Y:S01]  /*46d0*/  FADD.FTZ R6, -R144.reuse, R20 ;  /* 0x0000001490067221 */ /* 0x040fe20000010100 */
[----:B------:R-:W-:Y:S04]  /*46e0*/  FADD.FTZ R21, -R144, R21 ;  /* 0x0000001590157221 */ /* 0x000fe80000010100 */
[----:B------:R-:W-:Y:S11]  /*46f0*/  FMUL.FTZ R6, R236, R6 ;  /* 0x00000006ec067220 */ /* 0x000ff60000410000 */
[----:B------:R-:W-:Y:S02]  /*4700*/  @!UPT UIADD3 URZ, URZ, URZ, URZ ;  /* 0x0000003f3f3ff290 */ /* 0x000fe4000fffe03f */
[----:B------:R-:W-:Y:S01]  /*4710*/  FADD.FTZ R20, -R144, R32 ;  /* 0x0000002090147221 */ /* 0x000fe20000010100 */
[----:B------:R-:W-:Y:S01]  /*4720*/  F2FP.BF16.F32.PACK_AB R32, R4, R5 ;  /* 0x000000050420723e */ /* 0x000fe200000010ff */
[----:B------:R-:W-:Y:S01]  /*4730*/  FADD.FTZ R17, -R144, R33 ;  /* 0x0000002190117221 */ /* 0x000fe20000010100 */
[----:B------:R-:W-:Y:S01]  /*4740*/  FADD.FTZ R33, -R3, R7 ;  /* 0x0000000703217221 */ /* 0x000fe20000010100 */
[----:B------:R-:W-:Y:S02]  /*4750*/  FMUL.FTZ R20, R233, R20 ;  /* 0x00000014e9147220 */ /* 0x000fe40000410000 */
[----:B------:R-:W-:Y:S01]  /*4760*/  FMUL.FTZ R17, R232, R17 ;  /* 0x00000011e8117220 */ /* 0x000fe20000410000 */
[-C--:B--2---:R-:W-:Y:S06]  /*4770*/  HMMA.16816.F32.BF16 R36, R132, R136.reuse, R36 ;  /* 0x000000888424723c */ /* 0x084fec0000041824 */
[C---:B------:R-:W-:Y:S06]  /*4780*/  HMMA.16816.F32.BF16 R40, R140.reuse, R136, R40 ;  /* 0x000000888c28723c */ /* 0x040fec0000041828 */
[-C--:B------:R-:W-:Y:S06]  /*4790*/  HMMA.16816.F32.BF16 R44, R140, R138.reuse, R44 ;  /* 0x0000008a8c2c723c */ /* 0x080fec000004182c */
[C---:B------:R-:W-:Y:S01]  /*47a0*/  HMMA.16816.F32.BF16 R48, R132.reuse, R138, R48 ;  /* 0x0000008a8430723c */ /* 0x040fe20000041830 */
[----:B------:R-:W2:Y:S05]  /*47b0*/  LDSM.16.M88.4 R136, [R181+0x5800] ;  /* 0x00580000b588783b */ /* 0x000eaa0000000200 */
[C---:B------:R-:W-:Y:S11]  /*47c0*/  FADD.FTZ R37, -R144.reuse, R37 ;  /* 0x0000002590257221 */ /* 0x040ff60000010100 */
[----:B------:R-:W-:Y:S07]  /*47d0*/  @!UPT UIADD3 URZ, URZ, URZ, URZ ;  /* 0x0000003f3f3ff290 */ /* 0x000fee000fffe03f */
[C---:B------:R-:W-:Y:S01]  /*47e0*/  FADD.FTZ R16, -R144.reuse, R48 ;  /* 0x0000003090107221 */ /* 0x040fe20000010100 */
[----:B------:R-:W-:Y:S01]  /*47f0*/  FADD.FTZ R48, -R144, R49 ;  /* 0x0000003190307221 */ /* 0x000fe20000010100 */
[----:B------:R-:W-:Y:S02]  /*4800*/  FMUL.FTZ R49, R230, R37 ;  /* 0x00000025e6317220 */ /* 0x000fe40000410000 */
[----:B------:R-:W-:Y:S01]  /*4810*/  FMUL.FTZ R16, R229, R16 ;  /* 0x00000010e5107220 */ /* 0x000fe20000410000 */
[----:B------:R-:W-:Y:S05]  /*4820*/  FMUL.FTZ R48, R228, R48 ;  /* 0x00000030e4307220 */ /* 0x000fea0000410000 */
[----:B------:R-:W-:Y:S01]  /*4830*/  F2FP.BF16.F32.PACK_AB R48, R48, R16 ;  /* 0x000000103030723e */ /* 0x000fe200000010ff */
[-C--:B--2---:R-:W-:Y:S06]  /*4840*/  HMMA.16816.F32.BF16 R52, R132, R136.reuse, R52 ;  /* 0x000000888434723c */ /* 0x084fec0000041834 */
[C---:B------:R-:W-:Y:S06]  /*4850*/  HMMA.16816.F32.BF16 R56, R140.reuse, R136, R56 ;  /* 0x000000888c38723c */ /* 0x040fec0000041838 */
[-C--:B------:R-:W-:Y:S06]  /*4860*/  HMMA.16816.F32.BF16 R60, R140, R138.reuse, R60 ;  /* 0x0000008a8c3c723c */ /* 0x080fec000004183c */
[----:B------:R-:W-:Y:S06]  /*4870*/  HMMA.16816.F32.BF16 R64, R132, R138, R64 ;  /* 0x0000008a8440723c */ /* 0x000fec0000041840 */
[C---:B------:R-:W-:Y:S01]  /*4880*/  FADD.FTZ R5, -R144.reuse, R52 ;  /* 0x0000003490057221 */ /* 0x040fe20000010100 */
[----:B------:R-:W-:Y:S01]  /*4890*/  F2FP.BF16.F32.PACK_AB R132, R147, R150 ;  /* 0x000000969384723e */ /* 0x000fe200000010ff */
[----:B------:R-:W-:Y:S03]  /*48a0*/  FMUL.FTZ R133, R235, R21 ;  /* 0x00000015eb857220 */ /* 0x000fe60000410000 */
[----:B------:R-:W-:Y:S01]  /*48b0*/  F2FP.BF16.F32.PACK_AB R52, R17, R20 ;  /* 0x000000141134723e */ /* 0x000fe200000010ff */
[C---:B------:R-:W-:Y:S01]  /*48c0*/  FADD.FTZ R37, -R144.reuse, R53 ;  /* 0x0000003590257221 */ /* 0x040fe20000010100 */
[----:B------:R-:W-:Y:S01]  /*48d0*/  F2FP.BF16.F32.PACK_AB R133, R133, R6 ;  /* 0x000000068585723e */ /* 0x000fe200000010ff */
[----:B------:R-:W-:Y:S01]  /*48e0*/  FADD.FTZ R6, -R144, R36 ;  /* 0x0000002490067221 */ /* 0x000fe20000010100 */
[----:B------:R-:W-:Y:S01]  /*48f0*/  FMUL.FTZ R5, R227, R5 ;  /* 0x00000005e3057220 */ /* 0x000fe20000410000 */
[----:B------:R-:W-:Y:S02]  /*4900*/  FMUL.FTZ R37, R226, R37 ;  /* 0x00000025e2257220 */ /* 0x000fe40000410000 */
[----:B------:R-:W-:Y:S03]  /*4910*/  FMUL.FTZ R6, R231, R6 ;  /* 0x00000006e7067220 */ /* 0x000fe60000410000 */
[----:B------:R-:W-:Y:S02]  /*4920*/  F2FP.BF16.F32.PACK_AB R37, R37, R5 ;  /* 0x000000052525723e */ /* 0x000fe400000010ff */
[----:B------:R-:W-:Y:S01]  /*4930*/  F2FP.BF16.F32.PACK_AB R49, R49, R6 ;  /* 0x000000063131723e */ /* 0x000fe200000010ff */
[C---:B------:R-:W-:Y:S01]  /*4940*/  FADD.FTZ R4, -R144.reuse, R64 ;  /* 0x0000004090047221 */ /* 0x040fe20000010100 */
[----:B------:R-:W-:Y:S03]  /*4950*/  FADD.FTZ R36, -R144, R65 ;  /* 0x0000004190247221 */ /* 0x000fe60000010100 */
[----:B------:R-:W-:Y:S01]  /*4960*/  FMUL.FTZ R4, R225, R4 ;  /* 0x00000004e1047220 */ /* 0x000fe20000410000 */
[----:B------:R-:W-:Y:S05]  /*4970*/  FMUL.FTZ R36, R224, R36 ;  /* 0x00000024e0247220 */ /* 0x000fea0000410000 */
[----:B------:R-:W-:Y:S01]  /*4980*/  F2FP.BF16.F32.PACK_AB R36, R36, R4 ;  /* 0x000000042424723e */ /* 0x000fe200000010ff */
[----:B-1----:R-:W-:Y:S06]  /*4990*/  @!P0 BRA `(.L_x_278) ;  /* 0x00000000006c8947 */ /* 0x002fec0003800000 */
[----:B------:R-:W1:Y:S01]  /*49a0*/  LDC.64 R16, c[0x0][0x240] ;  /* 0x00009000ff107b82 */ /* 0x000e620000000a00 */
[----:B------:R-:W-:Y:S04]  /*49b0*/  ULOP3.LUT UR4, UR14, 0x1, URZ, 0xc0, !UPT ;  /* 0x000000010e047892 */ /* 0x000fe8000f8ec03f */
[----:B------:R-:W-:Y:S04]  /*49c0*/  UISETP.NE.U32.AND UP0, UPT, UR4, 0x1, UPT ;  /* 0x000000010400788c */ /* 0x000fe8000bf05070 */
[----:B------:R-:W-:Y:S06]  /*49d0*/  USEL UR4, UR30, 0x4000, !UP0 ;  /* 0x000040001e047887 */ /* 0x000fec000c000000 */
[----:B------:R-:W-:Y:S01]  /*49e0*/  VIADD R219, R219, UR4 ;  /* 0x00000004dbdb7c36 */ /* 0x000fe20008000000 */
[----:B------:R-:W-:Y:S01]  /*49f0*/  IADD3 R183, R183, UR4, RZ ;  /* 0x00000004b7b77c10 */ /* 0x000fe2000fffe0ff */
[C---:B-1----:R-:W-:Y:S02]  /*4a00*/  IMAD.U32 R4, R16.reuse, -0x80, RZ ;  /* 0xffffff8010047824 */ /* 0x042fe400078e00ff */
[C---:B------:R-:W-:Y:S01]  /*4a10*/  IMAD.SHL.U32 R5, R16.reuse, 0x40, RZ ;  /* 0x0000004010057824 */ /* 0x040fe200078e00ff */
[----:B------:R-:W-:Y:S02]  /*4a20*/  SHF.L.U64.HI R16, R16, 0x6, R17 ;  /* 0x0000000610107819 */ /* 0x000fe40000010211 */
[C---:B------:R-:W-:Y:S04]  /*4a30*/  LEA R6, P1, R4.reuse, R220, 0x1 ;  /* 0x000000dc04067211 */ /* 0x040fe800078208ff */
[----:B------:R-:W-:Y:S01]  /*4a40*/  LEA.HI.X.SX32 R4, R4, R221, 0x1, P1 ;  /* 0x000000dd04047211 */ /* 0x000fe200008f0eff */
[----:B------:R-:W-:Y:S03]  /*4a50*/  IMAD.MOV.U32 R220, RZ, RZ, R6 ;  /* 0x000000ffffdc7224 */ /* 0x000fe600078e0006 */
[----:B------:R-:W-:Y:S02]  /*4a60*/  MOV R221, R4 ;  /* 0x0000000400dd7202 */ /* 0x000fe40000000f00 */
[-C--:B------:R-:W-:Y:S03]  /*4a70*/  IADD3 R6, P1, R220, R5.reuse, RZ ;  /* 0x00000005dc067210 */ /* 0x080fe60007f3e0ff */
[----:B------:R-:W-:Y:S01]  /*4a80*/  @!PT LDS RZ, [RZ] ;  /* 0x00000000fffff984 */ /* 0x000fe20000000800 */
[----:B------:R-:W-:Y:S01]  /*4a90*/  @!PT LDS RZ, [RZ] ;  /* 0x00000000fffff984 */ /* 0x000fe20000000800 */
[----:B------:R-:W-:Y:S01]  /*4aa0*/  @!PT LDS RZ, [RZ] ;  /* 0x00000000fffff984 */ /* 0x000fe20000000800 */
[----:B------:R1:W-:Y:S01]  /*4ab0*/  LDGSTS.E.BYPASS.LTC128B.128 [R219], desc[UR38][R220.64] ;  /* 0x00000000dcdb7fae */ /* 0x0003e2000b901d66 */
[-C--:B------:R-:W-:Y:S01]  /*4ac0*/  IADD3 R4, P2, R6, R5.reuse, RZ ;  /* 0x0000000506047210 */ /* 0x080fe20007f5e0ff */
[--C-:B------:R-:W-:Y:S03]  /*4ad0*/  IMAD.X R7, R221, 0x1, R16.reuse, P1 ;  /* 0x00000001dd077824 */ /* 0x100fe600008e0610 */
[----:B------:R-:W-:Y:S02]  /*4ae0*/  IADD3 R20, P1, R4, R5, RZ ;  /* 0x0000000504147210 */ /* 0x000fe40007f3e0ff */
[----:B------:R1:W-:Y:S01]  /*4af0*/  LDGSTS.E.BYPASS.LTC128B.128 [R219+0x1000], desc[UR38][R6.64] ;  /* 0x0100000006db7fae */ /* 0x0003e2000b901d66 */
[----:B------:R-:W-:Y:S05]  /*4b00*/  IADD3.X R5, R7, R16, RZ, P2, !PT ;  /* 0x0000001007057210 */ /* 0x000fea00017fe4ff */
[----:B------:R1:W-:Y:S01]  /*4b10*/  LDGSTS.E.BYPASS.LTC128B.128 [R219+0x2000], desc[UR38][R4.64] ;  /* 0x0200000004db7fae */ /* 0x0003e2000b901d66 */
[----:B------:R-:W-:Y:S05]  /*4b20*/  IMAD.X R21, R5, 0x1, R16, P1 ;  /* 0x0000000105157824 */ /* 0x000fea00008e0610 */
[----:B------:R1:W-:Y:S04]  /*4b30*/  LDGSTS.E.BYPASS.LTC128B.128 [R219+0x3000], desc[UR38][R20.64] ;  /* 0x0300000014db7fae */ /* 0x0003e8000b901d66 */
[----:B------:R-:W0:Y:S02]  /*4b40*/  LDGDEPBAR ;  /* 0x00000000000079af */ /* 0x000e240000000000 */
.L_x_278:
[C---:B------:R-:W-:Y:S01]  /*4b50*/  FADD.FTZ R35, -R3.reuse, R35 ;  /* 0x0000002303237221 */ /* 0x040fe20000010100 */
        /* <DEDUP_REMOVED lines=10> */
[C---:B-1----:R-:W-:Y:S01]  /*4c00*/  FADD.FTZ R7, -R3.reuse, R55 ;  /* 0x0000003703077221 */ /* 0x042fe20000010100 */
[C---:B------:R-:W-:Y:S01]  /*4c10*/  FADD.FTZ R6, -R3.reuse, R66 ;  /* 0x0000004203067221 */ /* 0x040fe20000010100 */
[----:B------:R-:W-:Y:S01]  /*4c20*/  FADD.FTZ R3, -R3, R67 ;  /* 0x0000004303037221 */ /* 0x000fe20000010100 */
[----:B------:R-:W-:Y:S01]  /*4c30*/  FMUL.FTZ R5, R198, R33 ;  /* 0x00000021c6057220 */ /* 0x000fe20000410000 */
[----:B------:R-:W-:Y:S01]  /*4c40*/  FMUL.FTZ R18, R191, R18 ;  /* 0x00000012bf127220 */ /* 0x000fe20000410000 */
[----:B------:R-:W-:Y:S01]  /*4c50*/  FMUL.FTZ R6, R152, R6 ;  /* 0x0000000698067220 */ /* 0x000fe20000410000 */
[----:B------:R-:W-:Y:S01]  /*4c60*/  FMUL.FTZ R3, R151, R3 ;  /* 0x0000000397037220 */ /* 0x000fe20000410000 */
[----:B------:R-:W-:Y:S01]  /*4c70*/  FMUL.FTZ R4, R190, R19 ;  /* 0x00000013be047220 */ /* 0x000fe20000410000 */
[C---:B-----5:R-:W-:Y:S01]  /*4c80*/  FADD.FTZ R8, -R2.reuse, R8 ;  /* 0x0000000802087221 */ /* 0x060fe20000010100 */
[----:B------:R-:W-:Y:S01]  /*4c90*/  FADD.FTZ R9, -R2, R9 ;  /* 0x0000000902097221 */ /* 0x000fe20000010100 */
[----:B------:R-:W-:Y:S01]  /*4ca0*/  F2FP.BF16.F32.PACK_AB R5, R5, R145 ;  /* 0x000000910505723e */ /* 0x000fe200000010ff */
[----:B------:R-:W-:Y:S01]  /*4cb0*/  STS [R211+0x14000], R132 ;  /* 0x01400084d3007388 */ /* 0x000fe20000000800 */
[----:B------:R-:W-:Y:S01]  /*4cc0*/  F2FP.BF16.F32.PACK_AB R20, R3, R6 ;  /* 0x000000060314723e */ /* 0x000fe200000010ff */
[----:B------:R-:W-:Y:S01]  /*4cd0*/  FMUL.FTZ R8, R206, R8 ;  /* 0x00000008ce087220 */ /* 0x000fe20000410000 */
[----:B------:R-:W-:Y:S01]  /*4ce0*/  FMUL.FTZ R3, R205, R9 ;  /* 0x00000009cd037220 */ /* 0x000fe20000410000 */
[----:B------:R-:W-:Y:S01]  /*4cf0*/  F2FP.BF16.F32.PACK_AB R4, R4, R18 ;  /* 0x000000120404723e */ /* 0x000fe200000010ff */
[----:B------:R-:W-:Y:S01]  /*4d00*/  STS [R211+0x14400], R5 ;  /* 0x01440005d3007388 */ /* 0x000fe20000000800 */
        /* <DEDUP_REMOVED lines=11> */
[----:B------:R1:W-:Y:S01]  /*4dc0*/  STS [R211+0x16000], R3 ;  /* 0x01600003d3007388 */ /* 0x0003e20000000800 */
[C---:B------:R-:W-:Y:S01]  /*4dd0*/  FADD.FTZ R12, -R2.reuse, R12 ;  /* 0x0000000c020c7221 */ /* 0x040fe20000010100 */
[----:B------:R-:W-:Y:S01]  /*4de0*/  FADD.FTZ R13, -R2, R13 ;  /* 0x0000000d020d7221 */ /* 0x000fe20000010100 */
[----:B------:R-:W-:Y:S01]  /*4df0*/  F2FP.BF16.F32.PACK_AB R21, R7, R16 ;  /* 0x000000100715723e */ /* 0x000fe200000010ff */
[----:B------:R-:W-:Y:S01]  /*4e00*/  FMUL.FTZ R14, R208, R14 ;  /* 0x0000000ed00e7220 */ /* 0x000fe20000410000 */
[----:B------:R-:W-:Y:S01]  /*4e10*/  FMUL.FTZ R7, R207, R15 ;  /* 0x0000000fcf077220 */ /* 0x000fe20000410000 */
[----:B------:R-:W-:Y:S01]  /*4e20*/  FMUL.FTZ R12, R204, R12 ;  /* 0x0000000ccc0c7220 */ /* 0x000fe20000410000 */
[----:B------:R-:W-:Y:S01]  /*4e30*/  FMUL.FTZ R13, R203, R13 ;  /* 0x0000000dcb0d7220 */ /* 0x000fe20000410000 */
[----:B------:R-:W-:Y:S01]  /*4e40*/  F2FP.BF16.F32.PACK_AB R8, R8, R10 ;  /* 0x0000000a0808723e */ /* 0x000fe200000010ff */
[----:B------:R-:W-:Y:S01]  /*4e50*/  FMUL.FTZ R22, R174, R22 ;  /* 0x00000016ae167220 */ /* 0x000fe20000410000 */
[----:B------:R-:W-:Y:S01]  /*4e60*/  FMUL.FTZ R23, R173, R23 ;  /* 0x00000017ad177220 */ /* 0x000fe20000410000 */
[----:B------:R-:W-:Y:S01]  /*4e70*/  F2FP.BF16.F32.PACK_AB R7, R7, R14 ;  /* 0x0000000e0707723e */ /* 0x000fe200000010ff */
[----:B------:R-:W-:Y:S01]  /*4e80*/  FMUL.FTZ R34, R168, R34 ;  /* 0x00000022a8227220 */ /* 0x000fe20000410000 */
[----:B------:R-:W-:Y:S01]  /*4e90*/  F2FP.BF16.F32.PACK_AB R19, R13, R12 ;  /* 0x0000000c0d13723e */ /* 0x000fe200000010ff */
[----:B------:R-:W-:Y:S01]  /*4ea0*/  STS [R211+0x16400], R8 ;  /* 0x01640008d3007388 */ /* 0x000fe20000000800 */
[----:B------:R-:W-:Y:S01]  /*4eb0*/  F2FP.BF16.F32.PACK_AB R23, R23, R22 ;  /* 0x000000161717723e */ /* 0x000fe200000010ff */
[----:B------:R-:W-:Y:S01]  /*4ec0*/  FMUL.FTZ R22, R167, R35 ;  /* 0x00000023a7167220 */ /* 0x000fe20000410000 */
[----:B------:R-:W-:Y:S01]  /*4ed0*/  FADD.FTZ R25, -R2, R25 ;  /* 0x0000001902197221 */ /* 0x000fe20000010100 */
[----:B------:R-:W-:Y:S01]  /*4ee0*/  FADD.FTZ R27, -R0, R27 ;  /* 0x0000001b001b7221 */ /* 0x000fe20000010100 */
[----:B------:R-:W-:Y:S01]  /*4ef0*/  FADD.FTZ R24, -R2, R24 ;  /* 0x0000001802187221 */ /* 0x000fe20000010100 */
[----:B------:R-:W-:Y:S01]  /*4f00*/  FADD.FTZ R26, -R0, R26 ;  /* 0x0000001a001a7221 */ /* 0x000fe20000010100 */
[----:B------:R-:W-:Y:S01]  /*4f10*/  STS [R214+0x16000], R19 ;  /* 0x01600013d6007388 */ /* 0x000fe20000000800 */
[----:B------:R-:W-:Y:S01]  /*4f20*/  FADD.FTZ R29, -R2, R29 ;  /* 0x0000001d021d7221 */ /* 0x000fe20000010100 */
[----:B------:R-:W-:Y:S01]  /*4f30*/  FMUL.FTZ R24, R197, R24 ;  /* 0x00000018c5187220 */ /* 0x000fe20000410000 */
[----:B------:R-:W-:Y:S01]  /*4f40*/  FMUL.FTZ R18, R196, R25 ;  /* 0x00000019c4127220 */ /* 0x000fe20000410000 */
[----:B------:R-:W-:Y:S01]  /*4f50*/  STS [R214+0x16400], R7 ;  /* 0x01640007d6007388 */ /* 0x000fe20000000800 */
[----:B------:R-:W-:Y:S01]  /*4f60*/  FMUL.FTZ R26, R202, R26 ;  /* 0x0000001aca1a7220 */ /* 0x000fe20000410000 */
[----:B------:R-:W-:Y:S01]  /*4f70*/  FMUL.FTZ R6, R201, R27 ;  /* 0x0000001bc9067220 */ /* 0x000fe20000410000 */
        /* <DEDUP_REMOVED lines=9> */
[----:B-1----:R-:W-:Y:S01]  /*5010*/  FMUL.FTZ R3, R199, R31 ;  /* 0x0000001fc7037220 */ /* 0x002fe20000410000 */
[----:B------:R-:W-:Y:S01]  /*5020*/  F2FP.BF16.F32.PACK_AB R18, R18, R24 ;  /* 0x000000181212723e */ /* 0x000fe200000010ff */
[----:B------:R-:W-:Y:S01]  /*5030*/  FADD.FTZ R56, -R2, R56 ;  /* 0x0000003802387221 */ /* 0x000fe20000010100 */
[----:B------:R-:W-:Y:S01]  /*5040*/  F2FP.BF16.F32.PACK_AB R6, R6, R26 ;  /* 0x0000001a0606723e */ /* 0x000fe200000010ff */
[----:B------:R-:W-:Y:S01]  /*5050*/  STS [R217+0x14000], R52 ;  /* 0x01400034d9007388 */ /* 0x000fe20000000800 */
[----:B------:R-:W-:Y:S01]  /*5060*/  FADD.FTZ R16, -R2, R57 ;  /* 0x0000003902107221 */ /* 0x000fe20000010100 */
[----:B------:R-:W-:Y:S01]  /*5070*/  FMUL.FTZ R38, R165, R38 ;  /* 0x00000026a5267220 */ /* 0x000fe20000410000 */
[----:B------:R-:W-:Y:S01]  /*5080*/  FMUL.FTZ R39, R164, R39 ;  /* 0x00000027a4277220 */ /* 0x000fe20000410000 */
[----:B------:R-:W-:Y:S01]  /*5090*/  STS [R217+0x14400], R22 ;  /* 0x01440016d9007388 */ /* 0x000fe20000000800 */
[----:B------:R-:W-:Y:S01]  /*50a0*/  F2FP.BF16.F32.PACK_AB R17, R17, R28 ;  /* 0x0000001c1111723e */ /* 0x000fe200000010ff */
[C---:B------:R-:W-:Y:S01]  /*50b0*/  FADD.FTZ R40, -R2.reuse, R40 ;  /* 0x0000002802287221 */ /* 0x040fe20000010100 */
[----:B------:R-:W-:Y:S01]  /*50c0*/  F2FP.BF16.F32.PACK_AB R3, R3, R30 ;  /* 0x0000001e0303723e */ /* 0x000fe200000010ff */
[C---:B------:R-:W-:Y:S01]  /*50d0*/  FADD.FTZ R41, -R2.reuse, R41 ;  /* 0x0000002902297221 */ /* 0x040fe20000010100 */
[C---:B------:R-:W-:Y:S01]  /*50e0*/  FADD.FTZ R44, -R2.reuse, R44 ;  /* 0x0000002c022c7221 */ /* 0x040fe20000010100 */
[C---:B------:R-:W-:Y:S01]  /*50f0*/  FADD.FTZ R45, -R2.reuse, R45 ;  /* 0x0000002d022d7221 */ /* 0x040fe20000010100 */
[C---:B------:R-:W-:Y:S01]  /*5100*/  FADD.FTZ R60, -R2.reuse, R60 ;  /* 0x0000003c023c7221 */ /* 0x040fe20000010100 */
[----:B------:R-:W-:Y:S01]  /*5110*/  FADD.FTZ R61, -R2, R61 ;  /* 0x0000003d023d7221 */ /* 0x000fe20000010100 */
[----:B------:R-:W-:Y:S01]  /*5120*/  STS [R218+0x16000], R18 ;  /* 0x01600012da007388 */ /* 0x000fe20000000800 */
[----:B------:R-:W-:Y:S01]  /*5130*/  FMUL.FTZ R2, R162, R56 ;  /* 0x00000038a2027220 */ /* 0x000fe20000410000 */
[----:B------:R-:W-:Y:S01]  /*5140*/  FMUL.FTZ R16, R161, R16 ;  /* 0x00000010a1107220 */ /* 0x000fe20000410000 */
[C---:B------:R-:W-:Y:S01]  /*5150*/  FADD.FTZ R42, -R0.reuse, R42 ;  /* 0x0000002a002a7221 */ /* 0x040fe20000010100 */
[----:B------:R-:W-:Y:S01]  /*5160*/  STS [R218+0x16400], R6 ;  /* 0x01640006da007388 */ /* 0x000fe20000000800 */
[----:B------:R-:W-:Y:S01]  /*5170*/  FADD.FTZ R43, -R0, R43 ;  /* 0x0000002b002b7221 */ /* 0x000fe20000010100 */
[----:B------:R-:W-:Y:S01]  /*5180*/  FMUL.FTZ R50, R159, R50 ;  /* 0x000000329f327220 */ /* 0x000fe20000410000 */
[----:B------:R-:W-:Y:S01]  /*5190*/  FMUL.FTZ R51, R158, R51 ;  /* 0x000000339e337220 */ /* 0x000fe20000410000 */
        /* <DEDUP_REMOVED lines=8> */
[----:B------:R-:W-:Y:S01]  /*5220*/  FMUL.FTZ R42, R195, R42 ;  /* 0x0000002ac32a7220 */ /* 0x000fe20000410000 */
[----:B------:R-:W-:Y:S01]  /*5230*/  FMUL.FTZ R2, R194, R43 ;  /* 0x0000002bc2027220 */ /* 0x000fe20000410000 */
        /* <DEDUP_REMOVED lines=24> */
[----:B------:R-:W-:Y:S01]  /*53c0*/  FMUL.FTZ R5, R157, R63 ;  /* 0x0000003f9d057220 */ /* 0x000fe20000410000 */
[----:B------:R-:W-:Y:S01]  /*53d0*/  F2FP.BF16.F32.PACK_AB R4, R4, R58 ;  /* 0x0000003a0404723e */ /* 0x000fe200000010ff */
[----:B------:R-:W-:Y:S01]  /*53e0*/  STS [R213+0x16000], R12 ;  /* 0x0160000cd5007388 */ /* 0x000fe20000000800 */
[----:B------:R-:W-:Y:S01]  /*53f0*/  F2FP.BF16.F32.PACK_AB R9, R9, R60 ;  /* 0x0000003c0909723e */ /* 0x000fe200000010ff */
[----:B------:R-:W-:Y:S01]  /*5400*/  IMAD R147, R243, UR11, RZ ;  /* 0x0000000bf3937c24 */ /* 0x000fe2000f8e02ff */
[----:B------:R-:W-:Y:S01]  /*5410*/  F2FP.BF16.F32.PACK_AB R5, R5, R62 ;  /* 0x0000003e0505723e */ /* 0x000fe200000010ff */
[----:B------:R2:W-:Y:S04]  /*5420*/  STS [R213+0x16400], R0 ;  /* 0x01640000d5007388 */ /* 0x0005e80000000800 */
[----:B------:R-:W-:Y:S04]  /*5430*/  STS [R216+0x14000], R37 ;  /* 0x01400025d8007388 */ /* 0x000fe80000000800 */
[----:B------:R-:W-:Y:S04]  /*5440*/  STS [R216+0x14400], R21 ;  /* 0x01440015d8007388 */ /* 0x000fe80000000800 */
[----:B------:R-:W-:Y:S04]  /*5450*/  STS [R215+0x14000], R36 ;  /* 0x01400024d7007388 */ /* 0x000fe80000000800 */
[----:B------:R-:W-:Y:S01]  /*5460*/  STS [R215+0x14400], R20 ;  /* 0x01440014d7007388 */ /* 0x000fe20000000800 */
[----:B-1----:R-:W-:Y:S03]  /*5470*/  LEA R2, R186, UR5, 0x1 ;  /* 0x00000005ba027c11 */ /* 0x002fe6000f8e08ff */
[----:B------:R-:W-:Y:S04]  /*5480*/  STS [R216+0x16000], R16 ;  /* 0x01600010d8007388 */ /* 0x000fe80000000800 */
[----:B------:R-:W-:Y:S01]  /*5490*/  STS [R216+0x16400], R4 ;  /* 0x01640004d8007388 */ /* 0x000fe20000000800 */
[----:B--2---:R-:W-:Y:S03]  /*54a0*/  IADD3 R0, R2, R178, RZ ;  /* 0x000000b202007210 */ /* 0x004fe60007ffe0ff */
[----:B------:R-:W-:Y:S04]  /*54b0*/  STS [R215+0x16000], R9 ;  /* 0x01600009d7007388 */ /* 0x000fe80000000800 */
[----:B------:R-:W-:Y:S01]  /*54c0*/  STS [R215+0x16400], R5 ;  /* 0x01640005d7007388 */ /* 0x000fe20000000800 */
[----:B------:R-:W-:Y:S06]  /*54d0*/  BAR.SYNC.DEFER_BLOCKING 0x0 ;  /* 0x0000000000007b1d */ /* 0x000fec0000010000 */
[----:B------:R-:W-:Y:S04]  /*54e0*/  LDSM.16.MT88.4 R4, [R176+0x1c000] ;  /* 0x01c00000b004783b */ /* 0x000fe80000004200 */
[----:B------:R-:W1:Y:S04]  /*54f0*/  LDSM.16.MT88.4 R8, [R2+0x8000] ;  /* 0x008000000208783b */ /* 0x000e680000004200 */
[----:B------:R-:W2:Y:S04]  /*5500*/  LDSM.16.MT88.4 R12, [R176+0x20000] ;  /* 0x02000000b00c783b */ /* 0x000ea80000004200 */
[----:B------:R-:W3:Y:S04]  /*5510*/  LDSM.16.MT88.4 R16, [R0+0x8000] ;  /* 0x008000000010783b */ /* 0x000ee80000004200 */
        /* <DEDUP_REMOVED lines=28> */
[-C--:B-1----:R-:W-:Y:S06]  /*56e0*/  HMMA.16816.F32.BF16 R68, R4, R8.reuse, R68 ;  /* 0x000000080444723c */ /* 0x082fec0000041844 */
[C---:B------:R-:W-:Y:S06]  /*56f0*/  HMMA.16816.F32.BF16 R72, R12.reuse, R8, R72 ;  /* 0x000000080c48723c */ /* 0x040fec0000041848 */
[-C--:B------:R-:W-:Y:S06]  /*5700*/  HMMA.16816.F32.BF16 R76, R12, R10.reuse, R76 ;  /* 0x0000000a0c4c723c */ /* 0x080fec000004184c */
[C---:B------:R-:W-:Y:S01]  /*5710*/  HMMA.16816.F32.BF16 R80, R4.reuse, R10, R80 ;  /* 0x0000000a0450723c */ /* 0x040fe20000041850 */
[----:B------:R-:W-:Y:S05]  /*5720*/  LDSM.16.MT88.4 R8, [R2+0xa000] ;  /* 0x00a000000208783b */ /* 0x000fea0000004200 */
[-C--:B--2---:R-:W-:Y:S06]  /*5730*/  HMMA.16816.F32.BF16 R84, R4, R16.reuse, R84 ;  /* 0x000000100454723c */ /* 0x084fec0000041854 */
[C---:B------:R-:W-:Y:S06]  /*5740*/  HMMA.16816.F32.BF16 R88, R12.reuse, R16, R88 ;  /* 0x000000100c58723c */ /* 0x040fec0000041858 */
[-C--:B------:R-:W-:Y:S01]  /*5750*/  HMMA.16816.F32.BF16 R92, R12, R18.reuse, R92 ;  /* 0x000000120c5c723c */ /* 0x080fe2000004185c */
[----:B------:R-:W-:Y:S05]  /*5760*/  LDSM.16.MT88.4 R12, [R176+0x22000] ;  /* 0x02200000b00c783b */ /* 0x000fea0000004200 */
[----:B------:R-:W-:Y:S01]  /*5770*/  HMMA.16816.F32.BF16 R96, R4, R18, R96 ;  /* 0x000000120460723c */ /* 0x000fe20000041860 */
[----:B------:R-:W1:Y:S04]  /*5780*/  LDSM.16.MT88.4 R4, [R176+0x1e000] ;  /* 0x01e00000b004783b */ /* 0x000e680000004200 */
[----:B------:R-:W2:Y:S01]  /*5790*/  LDSM.16.MT88.4 R16, [R0+0xa000] ;  /* 0x00a000000010783b */ /* 0x000ea20000004200 */
[-C--:B---3--:R-:W-:Y:S06]  /*57a0*/  HMMA.16816.F32.BF16 R68, R20, R24.reuse, R68 ;  /* 0x000000181444723c */ /* 0x088fec0000041844 */
[C---:B------:R-:W-:Y:S06]  /*57b0*/  HMMA.16816.F32.BF16 R72, R28.reuse, R24, R72 ;  /* 0x000000181c48723c */ /* 0x040fec0000041848 */
        /* <DEDUP_REMOVED lines=33> */
[----:B------:R4:W3:Y:S01]  /*59d0*/  LDSM.16.MT88.4 R32, [R0+0xb800] ;  /* 0x00b800000020783b */ /* 0x0008e20000004200 */
[-C--:B-1----:R-:W-:Y:S01]  /*59e0*/  HMMA.16816.F32.BF16 R68, R4, R8.reuse, R68 ;  /* 0x000000080444723c */ /* 0x082fe20000041844 */
[----:B------:R-:W-:Y:S05]  /*59f0*/  BAR.SYNC.DEFER_BLOCKING 0x0 ;  /* 0x0000000000007b1d */ /* 0x000fea0000010000 */
[C---:B------:R-:W-:Y:S06]  /*5a00*/  HMMA.16816.F32.BF16 R72, R12.reuse, R8, R72 ;  /* 0x000000080c48723c */ /* 0x040fec0000041848 */
[-C--:B------:R-:W-:Y:S06]  /*5a10*/  HMMA.16816.F32.BF16 R76, R12, R10.reuse, R76 ;  /* 0x0000000a0c4c723c */ /* 0x080fec000004184c */
[C---:B------:R-:W-:Y:S05]  /*5a20*/  HMMA.16816.F32.BF16 R80, R4.reuse, R10, R80 ;  /* 0x0000000a0450723c */ /* 0x040fea0000041850 */
[----:B----4-:R-:W-:Y:S01]  /*5a30*/  LEA R0, -R147, RZ, 0x7 ;  /* 0x000000ff93007211 */ /* 0x010fe200078e39ff */
[-C--:B--2---:R-:W-:Y:S05]  /*5a40*/  HMMA.16816.F32.BF16 R84, R4, R16.reuse, R84 ;  /* 0x000000100454723c */ /* 0x084fea0000041854 */
[C---:B------:R-:W-:Y:S01]  /*5a50*/  LEA R188, P1, R0.reuse, R188, 0x2 ;  /* 0x000000bc00bc7211 */ /* 0x040fe200078210ff */
[C---:B------:R-:W-:Y:S05]  /*5a60*/  HMMA.16816.F32.BF16 R88, R12.reuse, R16, R88 ;  /* 0x000000100c58723c */ /* 0x040fea0000041858 */
[----:B------:R-:W-:Y:S01]  /*5a70*/  LEA.HI.X.SX32 R189, R0, R189, 0x2, P1 ;  /* 0x000000bd00bd7211 */ /* 0x000fe200008f16ff */
[-C--:B------:R-:W-:Y:S06]  /*5a80*/  HMMA.16816.F32.BF16 R92, R12, R18.reuse, R92 ;  /* 0x000000120c5c723c */ /* 0x080fec000004185c */
[----:B------:R-:W-:Y:S06]  /*5a90*/  HMMA.16816.F32.BF16 R96, R4, R18, R96 ;  /* 0x000000120460723c */ /* 0x000fec0000041860 */
[-C--:B---3--:R-:W-:Y:S06]  /*5aa0*/  HMMA.16816.F32.BF16 R68, R20, R24.reuse, R68 ;  /* 0x000000181444723c */ /* 0x088fec0000041844 */
        /* <DEDUP_REMOVED lines=10> */
[----:B------:R-:W1:Y:S02]  /*5b50*/  LDC.64 R4, c[0x0][0x420] ;  /* 0x00010800ff047b82 */ /* 0x000e640000000a00 */
[C---:B-1----:R-:W-:Y:S02]  /*5b60*/  IMAD.U32 R0, R4.reuse, -0x80, RZ ;  /* 0xffffff8004007824 */ /* 0x042fe400078e00ff */
[----:B------:R-:W-:Y:S03]  /*5b70*/  IMAD.SHL.U32 R8, R4, 0x40, RZ ;  /* 0x0000004004087824 */ /* 0x000fe600078e00ff */
[C---:B------:R-:W-:Y:S04]  /*5b80*/  LEA R3, P1, R0.reuse, R222, 0x1 ;  /* 0x000000de00037211 */ /* 0x040fe800078208ff */
[----:B------:R-:W-:Y:S01]  /*5b90*/  LEA.HI.X.SX32 R0, R0, R223, 0x1, P1 ;  /* 0x000000df00007211 */ /* 0x000fe200008f0eff */
[----:B------:R-:W-:Y:S01]  /*5ba0*/  IMAD.MOV.U32 R222, RZ, RZ, R3 ;  /* 0x000000ffffde7224 */ /* 0x000fe200078e0003 */
[----:B------:R-:W-:Y:S03]  /*5bb0*/  SHF.L.U64.HI R3, R4, 0x6, R5 ;  /* 0x0000000604037819 */ /* 0x000fe60000010205 */
[----:B------:R-:W-:Y:S01]  /*5bc0*/  IMAD.MOV.U32 R223, RZ, RZ, R0 ;  /* 0x000000ffffdf7224 */ /* 0x000fe200078e0000 */
[-C--:B------:R-:W-:Y:S02]  /*5bd0*/  IADD3 R6, P1, R222, R8.reuse, RZ ;  /* 0x00000008de067210 */ /* 0x080fe40007f3e0ff */
[----:B------:R-:W-:Y:S02]  /*5be0*/  LEA R0, R244, UR5, 0x1 ;  /* 0x00000005f4007c11 */ /* 0x000fe4000f8e08ff */
[-C--:B------:R-:W-:Y:S01]  /*5bf0*/  IADD3 R4, P2, R6, R8.reuse, RZ ;  /* 0x0000000806047210 */ /* 0x080fe20007f5e0ff */
[--C-:B------:R-:W-:Y:S02]  /*5c00*/  IMAD.X R7, R223, 0x1, R3.reuse, P1 ;  /* 0x00000001df077824 */ /* 0x100fe400008e0603 */
[----:B------:R-:W-:Y:S01]  /*5c10*/  @!PT LDS RZ, [RZ] ;  /* 0x00000000fffff984 */ /* 0x000fe20000000800 */
[----:B------:R-:W-:Y:S01]  /*5c20*/  @!PT LDS RZ, [RZ] ;  /* 0x00000000fffff984 */ /* 0x000fe20000000800 */
[----:B------:R-:W-:Y:S01]  /*5c30*/  @!PT LDS RZ, [RZ] ;  /* 0x00000000fffff984 */ /* 0x000fe20000000800 */
[----:B------:R1:W-:Y:S01]  /*5c40*/  LDGSTS.E.BYPASS.LTC128B.128 [R0+0x8000], desc[UR38][R222.64] ;  /* 0x08000000de007fae */ /* 0x0003e2000b901d66 */
[----:B------:R-:W-:Y:S01]  /*5c50*/  IADD3 R8, P1, R4, R8, RZ ;  /* 0x0000000804087210 */ /* 0x000fe20007f3e0ff */
[--C-:B------:R-:W-:Y:S02]  /*5c60*/  IMAD.X R5, R7, 0x1, R3.reuse, P2 ;  /* 0x0000000107057824 */ /* 0x100fe400010e0603 */
[----:B------:R1:W-:Y:S02]  /*5c70*/  LDGSTS.E.BYPASS.LTC128B.128 [R0+0x9000], desc[UR38][R6.64] ;  /* 0x0900000006007fae */ /* 0x0003e4000b901d66 */
[----:B------:R-:W-:Y:S02]  /*5c80*/  IMAD.X R9, R5, 0x1, R3, P1 ;  /* 0x0000000105097824 */ /* 0x000fe400008e0603 */
[----:B------:R1:W-:Y:S04]  /*5c90*/  LDGSTS.E.BYPASS.LTC128B.128 [R0+0xa000], desc[UR38][R4.64] ;  /* 0x0a00000004007fae */ /* 0x0003e8000b901d66 */
[----:B------:R1:W-:Y:S04]  /*5ca0*/  LDGSTS.E.BYPASS.LTC128B.128 [R0+0xb000], desc[UR38][R8.64] ;  /* 0x0b00000008007fae */ /* 0x0003e8000b901d66 */
[----:B------:R-:W0:Y:S02]  /*5cb0*/  LDGDEPBAR ;  /* 0x00000000000079af */ /* 0x000e240000000000 */
.L_x_279:
[----:B------:R-:W-:Y:S01]  /*5cc0*/  LEA R3, R185, UR5, 0x1 ;  /* 0x00000005b9037c11 */ /* 0x000fe2000f8e08ff */
[----:B------:R-:W-:Y:S01]  /*5cd0*/  LDSM.16.MT88.4 R16, [R2+0xc000] ;  /* 0x00c000000210783b */ /* 0x000fe20000004200 */
[----:B-1----:R-:W-:Y:S01]  /*5ce0*/  VIADD R0, R2, 0xc000 ;  /* 0x0000c00002007836 */ /* 0x002fe20000000000 */
[----:B------:R-:W-:Y:S02]  /*5cf0*/  ULOP3.LUT UR4, UR14, 0x1, URZ, 0xc0, !UPT ;  /* 0x000000010e047892 */ /* 0x000fe4000f8ec03f */
[----:B------:R-:W1:Y:S01]  /*5d00*/  LDSM.16.M88.4 R32, [R3+0x14000] ;  /* 0x014000000320783b */ /* 0x000e620000000200 */
[----:B------:R-:W-:Y:S01]  /*5d10*/  IMAD.IADD R0, R0, 0x1, R178 ;  /* 0x0000000100007824 */ /* 0x000fe200078e02b2 */
[----:B------:R-:W-:Y:S01]  /*5d20*/  UISETP.NE.U32.AND UP0, UPT, UR4, 0x1, UPT ;  /* 0x000000010400788c */ /* 0x000fe2000bf05070 */
[----:B------:R-:W-:Y:S01]  /*5d30*/  IMAD.IADD R144, R184, 0x1, R3 ;  /* 0x00000001b8907824 */ /* 0x000fe200078e0203 */
[----:B------:R-:W2:Y:S01]  /*5d40*/  LDSM.16.M88.4 R28, [R3+0x16000] ;  /* 0x01600000031c783b */ /* 0x000ea20000000200 */
[----:B------:R-:W-:Y:S02]  /*5d50*/  UISETP.GT.AND UP2, UPT, UR14, UR6, UPT ;  /* 0x000000060e00728c */ /* 0x000fe4000bf44270 */
[----:B------:R-:W-:Y:S01]  /*5d60*/  IMAD.IADD R145, R178, 0x1, R144 ;  /* 0x00000001b2917824 */ /* 0x000fe200078e0290 */
[----:B------:R-:W3:Y:S01]  /*5d70*/  LDSM.16.MT88.4 R36, [R0] ;  /* 0x000000000024783b */ /* 0x000ee20000004200 */
[----:B------:R-:W-:Y:S01]  /*5d80*/  IMAD.MOV.U32 R178, RZ, RZ, R245 ;  /* 0x000000ffffb27224 */ /* 0x000fe200078e00f5 */
[----:B------:R-:W-:Y:S02]  /*5d90*/  UIADD3 UR14, UR14, -0x1, URZ ;  /* 0xffffffff0e0e7890 */ /* 0x000fe4000fffe03f */
[----:B------:R-:W-:Y:S04]  /*5da0*/  LDSM.16.MT88.4 R44, [R2+0xc800] ;  /* 0x00c80000022c783b */ /* 0x000fe80000004200 */
[----:B------:R-:W4:Y:S04]  /*5db0*/  LDSM.16.M88.4 R40, [R144+0x14000] ;  /* 0x014000009028783b */ /* 0x000f280000000200 */
[----:B------:R-:W4:Y:S04]  /*5dc0*/  LDSM.16.M88.4 R48, [R144+0x16000] ;  /* 0x016000009030783b */ /* 0x000f280000000200 */
[----:B------:R-:W4:Y:S04]  /*5dd0*/  LDSM.16.MT88.4 R52, [R0+0x800] ;  /* 0x000800000034783b */ /* 0x000f280000004200 */
[----:B------:R-:W-:Y:S04]  /*5de0*/  LDSM.16.M88.4 R56, [R146+0x14000] ;  /* 0x014000009238783b */ /* 0x000fe80000000200 */
[----:B------:R-:W4:Y:S04]  /*5df0*/  LDSM.16.MT88.4 R60, [R2+0xd000] ;  /* 0x00d00000023c783b */ /* 0x000f280000004200 */
[----:B------:R-:W4:Y:S01]  /*5e00*/  LDSM.16.M88.4 R64, [R146+0x16000] ;  /* 0x016000009240783b */ /* 0x000f220000000200 */
[-C--:B-1----:R-:W-:Y:S03]  /*5e10*/  HMMA.16816.F32.BF16 R4, R32, R16.reuse, RZ ;  /* 0x000000102004723c */ /* 0x082fe600000418ff */
[----:B------:R-:W1:Y:S04]  /*5e20*/  LDSM.16.MT88.4 R132, [R0+0x1000] ;  /* 0x001000000084783b */ /* 0x000e680000004200 */
[----:B------:R-:W-:Y:S01]  /*5e30*/  LDSM.16.M88.4 R136, [R145+0x16000] ;  /* 0x016000009188783b */ /* 0x000fe20000000200 */
[C---:B--2---:R-:W-:Y:S03]  /*5e40*/  HMMA.16816.F32.BF16 R8, R28.reuse, R16, RZ ;  /* 0x000000101c08723c */ /* 0x044fe600000418ff */
[----:B------:R-:W-:Y:S03]  /*5e50*/  LDSM.16.MT88.4 R140, [R0+0x1800] ;  /* 0x00180000008c783b */ /* 0x000fe60000004200 */
        /* <DEDUP_REMOVED lines=11> */
[----:B------:R-:W2:Y:S05]  /*5f10*/  LDSM.16.MT88.4 R44, [R2+0xd800] ;  /* 0x00d80000022c783b */ /* 0x000eaa0000004200 */
[-C--:B------:R-:W-:Y:S06]  /*5f20*/  HMMA.16816.F32.BF16 R20, R40, R52.reuse, R20 ;  /* 0x000000342814723c */ /* 0x080fec0000041814 */
[C---:B------:R-:W-:Y:S06]  /*5f30*/  HMMA.16816.F32.BF16 R24, R48.reuse, R52, R24 ;  /* 0x000000343018723c */ /* 0x040fec0000041818 */
[-C--:B------:R-:W-:Y:S01]  /*5f40*/  HMMA.16816.F32.BF16 R28, R48, R54.reuse, R28 ;  /* 0x00000036301c723c */ /* 0x080fe2000004181c */
[----:B------:R-:W-:Y:S05]  /*5f50*/  LDSM.16.MT88.4 R48, [R2+0xe000] ;  /* 0x00e000000230783b */ /* 0x000fea0000004200 */
[----:B------:R-:W-:Y:S01]  /*5f60*/  HMMA.16816.F32.BF16 R32, R40, R54, R32 ;  /* 0x000000362820723c */ /* 0x000fe20000041820 */
[----:B------:R-:W3:Y:S04]  /*5f70*/  LDSM.16.M88.4 R40, [R3+0x18000] ;  /* 0x018000000328783b */ /* 0x000ee80000000200 */
[----:B------:R-:W4:Y:S01]  /*5f80*/  LDSM.16.M88.4 R52, [R3+0x1a000] ;  /* 0x01a000000334783b */ /* 0x000f220000000200 */
[-C--:B------:R-:W-:Y:S06]  /*5f90*/  HMMA.16816.F32.BF16 R4, R56, R60.reuse, R4 ;  /* 0x0000003c3804723c */ /* 0x080fec0000041804 */
[C---:B------:R-:W-:Y:S06]  /*5fa0*/  HMMA.16816.F32.BF16 R8, R64.reuse, R60, R8 ;  /* 0x0000003c4008723c */ /* 0x040fec0000041808 */
[-C--:B------:R-:W-:Y:S06]  /*5fb0*/  HMMA.16816.F32.BF16 R12, R64, R62.reuse, R12 ;  /* 0x0000003e400c723c */ /* 0x080fec000004180c */
[C---:B------:R-:W-:Y:S01]  /*5fc0*/  HMMA.16816.F32.BF16 R16, R56.reuse, R62, R16 ;  /* 0x0000003e3810723c */ /* 0x040fe20000041810 */
[----:B------:R-:W4:Y:S05]  /*5fd0*/  LDSM.16.MT88.4 R60, [R0+0x2000] ;  /* 0x00200000003c783b */ /* 0x000f2a0000004200 */
[-C--:B-1----:R-:W-:Y:S06]  /*5fe0*/  HMMA.16816.F32.BF16 R20, R56, R132.reuse, R20 ;  /* 0x000000843814723c */ /* 0x082fec0000041814 */
[C---:B------:R-:W-:Y:S06]  /*5ff0*/  HMMA.16816.F32.BF16 R24, R64.reuse, R132, R24 ;  /* 0x000000844018723c */ /* 0x040fec0000041818 */
[-C--:B------:R-:W-:Y:S01]  /*6000*/  HMMA.16816.F32.BF16 R28, R64, R134.reuse, R28 ;  /* 0x00000086401c723c */ /* 0x080fe2000004181c */
[----:B------:R-:W-:Y:S05]  /*6010*/  LDSM.16.M88.4 R64, [R144+0x1a000] ;  /* 0x01a000009040783b */ /* 0x000fea0000000200 */
[----:B------:R-:W-:Y:S01]  /*6020*/  HMMA.16816.F32.BF16 R32, R56, R134, R32 ;  /* 0x000000863820723c */ /* 0x000fe20000041820 */
[----:B------:R-:W-:Y:S04]  /*6030*/  LDSM.16.MT88.4 R56, [R2+0xe800] ;  /* 0x00e800000238783b */ /* 0x000fe80000004200 */
[----:B------:R-:W-:Y:S01]  /*6040*/  LDSM.16.MT88.4 R132, [R0+0x2800] ;  /* 0x002800000084783b */ /* 0x000fe20000004200 */
[-C--:B--2---:R-:W-:Y:S06]  /*6050*/  HMMA.16816.F32.BF16 R4, R36, R44.reuse, R4 ;  /* 0x0000002c2404723c */ /* 0x084fec0000041804 */
[C---:B------:R-:W-:Y:S06]  /*6060*/  HMMA.16816.F32.BF16 R8, R136.reuse, R44, R8 ;  /* 0x0000002c8808723c */ /* 0x040fec0000041808 */
[-C--:B------:R-:W-:Y:S06]  /*6070*/  HMMA.16816.F32.BF16 R12, R136, R46.reuse, R12 ;  /* 0x0000002e880c723c */ /* 0x080fec000004180c */
[C---:B------:R-:W-:Y:S01]  /*6080*/  HMMA.16816.F32.BF16 R16, R36.reuse, R46, R16 ;  /* 0x0000002e2410723c */ /* 0x040fe20000041810 */
[----:B------:R-:W1:Y:S05]  /*6090*/  LDSM.16.M88.4 R44, [R144+0x18000] ;  /* 0x01800000902c783b */ /* 0x000e6a0000000200 */
[-C--:B------:R-:W-:Y:S06]  /*60a0*/  HMMA.16816.F32.BF16 R20, R36, R140.reuse, R20 ;  /* 0x0000008c2414723c */ /* 0x080fec0000041814 */
[C---:B------:R-:W-:Y:S06]  /*60b0*/  HMMA.16816.F32.BF16 R24, R136.reuse, R140, R24 ;  /* 0x0000008c8818723c */ /* 0x040fec0000041818 */
[-C--:B------:R-:W-:Y:S01]  /*60c0*/  HMMA.16816.F32.BF16 R28, R136, R142.reuse, R28 ;  /* 0x0000008e881c723c */ /* 0x080fe2000004181c */
[----:B------:R-:W-:Y:S05]  /*60d0*/  LDSM.16.M88.4 R136, [R146+0x1a000] ;  /* 0x01a000009288783b */ /* 0x000fea0000000200 */
[----:B------:R-:W-:Y:S01]  /*60e0*/  HMMA.16816.F32.BF16 R32, R36, R142, R32 ;  /* 0x0000008e2420723c */ /* 0x000fe20000041820 */
[----:B------:R-:W-:Y:S05]  /*60f0*/  LDSM.16.M88.4 R36, [R146+0x18000] ;  /* 0x018000009224783b */ /* 0x000fea0000000200 */
[-C--:B---3--:R-:W-:Y:S06]  /*6100*/  HMMA.16816.F32.BF16 R4, R40, R48.reuse, R4 ;  /* 0x000000302804723c */ /* 0x088fec0000041804 */
[C---:B----4-:R-:W-:Y:S06]  /*6110*/  HMMA.16816.F32.BF16 R8, R52.reuse, R48, R8 ;  /* 0x000000303408723c */ /* 0x050fec0000041808 */
[-C--:B------:R-:W-:Y:S06]  /*6120*/  HMMA.16816.F32.BF16 R12, R52, R50.reuse, R12 ;  /* 0x00000032340c723c */ /* 0x080fec000004180c */
[C---:B------:R-:W-:Y:S01]  /*6130*/  HMMA.16816.F32.BF16 R16, R40.reuse, R50, R16 ;  /* 0x000000322810723c */ /* 0x040fe20000041810 */
[----:B------:R-:W2:Y:S05]  /*6140*/  LDSM.16.MT88.4 R48, [R2+0xf000] ;  /* 0x00f000000230783b */ /* 0x000eaa0000004200 */
[-C--:B------:R-:W-:Y:S06]  /*6150*/  HMMA.16816.F32.BF16 R20, R40, R60.reuse, R20 ;  /* 0x0000003c2814723c */ /* 0x080fec0000041814 */
[C---:B------:R-:W-:Y:S06]  /*6160*/  HMMA.16816.F32.BF16 R24, R52.reuse, R60, R24 ;  /* 0x0000003c3418723c */ /* 0x040fec0000041818 */
[-C--:B------:R-:W-:Y:S01]  /*6170*/  HMMA.16816.F32.BF16 R28, R52, R62.reuse, R28 ;  /* 0x0000003e341c723c */ /* 0x080fe2000004181c */
[----:B------:R-:W3:Y:S05]  /*6180*/  LDSM.16.MT88.4 R52, [R0+0x3000] ;  /* 0x003000000034783b */ /* 0x000eea0000004200 */
[----:B------:R-:W-:Y:S01]  /*6190*/  HMMA.16816.F32.BF16 R32, R40, R62, R32 ;  /* 0x0000003e2820723c */ /* 0x000fe20000041820 */
[----:B------:R-:W-:Y:S04]  /*61a0*/  LDSM.16.M88.4 R40, [R145+0x18000] ;  /* 0x018000009128783b */ /* 0x000fe80000000200 */
[----:B------:R-:W-:Y:S01]  /*61b0*/  LDSM.16.M88.4 R60, [R145+0x1a000] ;  /* 0x01a00000913c783b */ /* 0x000fe20000000200 */
[-C--:B-1----:R-:W-:Y:S06]  /*61c0*/  HMMA.16816.F32.BF16 R4, R44, R56.reuse, R4 ;  /* 0x000000382c04723c */ /* 0x082fec0000041804 */
[C---:B------:R-:W-:Y:S06]  /*61d0*/  HMMA.16816.F32.BF16 R8, R64.reuse, R56, R8 ;  /* 0x000000384008723c */ /* 0x040fec0000041808 */
[-C--:B------:R-:W-:Y:S06]  /*61e0*/  HMMA.16816.F32.BF16 R12, R64, R58.reuse, R12 ;  /* 0x0000003a400c723c */ /* 0x080fec000004180c */
[C---:B------:R-:W-:Y:S01]  /*61f0*/  HMMA.16816.F32.BF16 R16, R44.reuse, R58, R16 ;  /* 0x0000003a2c10723c */ /* 0x040fe20000041810 */
[----:B------:R1:W4:Y:S05]  /*6200*/  LDSM.16.MT88.4 R56, [R2+0xf800] ;  /* 0x00f800000238783b */ /* 0x00032a0000004200 */
[-C--:B------:R-:W-:Y:S06]  /*6210*/  HMMA.16816.F32.BF16 R20, R44, R132.reuse, R20 ;  /* 0x000000842c14723c */ /* 0x080fec0000041814 */
[C---:B------:R-:W-:Y:S06]  /*6220*/  HMMA.16816.F32.BF16 R24, R64.reuse, R132, R24 ;  /* 0x000000844018723c */ /* 0x040fec0000041818 */
[-C--:B------:R-:W-:Y:S01]  /*6230*/  HMMA.16816.F32.BF16 R28, R64, R134.reuse, R28 ;  /* 0x00000086401c723c */ /* 0x080fe2000004181c */
[----:B------:R4:W4:Y:S05]  /*6240*/  LDSM.16.MT88.4 R64, [R0+0x3800] ;  /* 0x003800000040783b */ /* 0x00092a0000004200 */
[----:B------:R-:W-:Y:S05]  /*6250*/  HMMA.16816.F32.BF16 R32, R44, R134, R32 ;  /* 0x000000862c20723c */ /* 0x000fea0000041820 */
[----:B-1----:R-:W-:Y:S01]  /*6260*/  @P0 IADD3 R2, P1, R246, UR10, RZ ;  /* 0x0000000af6020c10 */ /* 0x002fe2000ff3e0ff */
[-C--:B--2---:R-:W-:Y:S01]  /*6270*/  HMMA.16816.F32.BF16 R4, R36, R48.reuse, R4 ;  /* 0x000000302404723c */ /* 0x084fe20000041804 */
[----:B------:R-:W-:Y:S04]  /*6280*/  @UP3 UIADD3 UR10, UP1, UR10, -0x200, URZ ;  /* 0xfffffe000a0a3890 */ /* 0x000fe8000ff3e03f */
[----:B------:R-:W-:Y:S01]  /*6290*/  @P0 IADD3.X R3, R250, UR7, RZ, P1, !PT ;  /* 0x00000007fa030c10 */ /* 0x000fe20008ffe4ff */
[C---:B------:R-:W-:Y:S01]  /*62a0*/  HMMA.16816.F32.BF16 R8, R136.reuse, R48, R8 ;  /* 0x000000308808723c */ /* 0x040fe20000041808 */
[----:B------:R-:W-:Y:S03]  /*62b0*/  @UP3 UIADD3.X UR7, UR7, -0x1, URZ, UP1, !UPT ;  /* 0xffffffff07073890 */ /* 0x000fe60008ffe43f */
[----:B------:R-:W5:Y:S01]  /*62c0*/  @P0 LDG.E R242, desc[UR38][R2.64] ;  /* 0x0000002602f20981 */ /* 0x000f62000c1e1900 */
[C---:B------:R-:W-:Y:S01]  /*62d0*/  IMAD.SHL.U32 R44, R147.reuse, 0x8, RZ ;  /* 0x00000008932c7824 */ /* 0x040fe200078e00ff */
[-C--:B------:R-:W-:Y:S02]  /*62e0*/  HMMA.16816.F32.BF16 R12, R136, R50.reuse, R12 ;  /* 0x00000032880c723c */ /* 0x080fe4000004180c */
[----:B------:R-:W5:Y:S03]  /*62f0*/  @P0 LDG.E R241, desc[UR38][R2.64+0x20] ;  /* 0x0000202602f10981 */ /* 0x000f66000c1e1900 */
[C---:B------:R-:W-:Y:S01]  /*6300*/  IMAD.SHL.U32 R45, R147.reuse, 0x10, RZ ;  /* 0x00000010932d7824 */ /* 0x040fe200078e00ff */
[C---:B------:R-:W-:Y:S01]  /*6310*/  HMMA.16816.F32.BF16 R16, R36.reuse, R50, R16 ;  /* 0x000000322410723c */ /* 0x040fe20000041810 */
[----:B------:R-:W5:Y:S04]  /*6320*/  @P0 LDG.E R240, desc[UR38][R2.64+0x100] ;  /* 0x0001002602f00981 */ /* 0x000f68000c1e1900 */
[----:B------:R1:W5:Y:S01]  /*6330*/  @P0 LDG.E R239, desc[UR38][R2.64+0x120] ;  /* 0x0001202602ef0981 */ /* 0x000362000c1e1900 */
[-C--:B---3--:R-:W-:Y:S05]  /*6340*/  HMMA.16816.F32.BF16 R20, R36, R52.reuse, R20 ;  /* 0x000000342414723c */ /* 0x088fea0000041814 */
[----:B----4-:R-:W-:Y:S01]  /*6350*/  IMAD R0, R147, 0x18, RZ ;  /* 0x0000001893007824 */ /* 0x010fe200078e02ff */
[C---:B------:R-:W-:Y:S06]  /*6360*/  HMMA.16816.F32.BF16 R24, R136.reuse, R52, R24 ;  /* 0x000000348818723c */ /* 0x040fec0000041818 */
[-C--:B------:R-:W-:Y:S06]  /*6370*/  HMMA.16816.F32.BF16 R28, R136, R54.reuse, R28 ;  /* 0x00000036881c723c */ /* 0x080fec000004181c */
[----:B------:R-:W-:Y:S06]  /*6380*/  HMMA.16816.F32.BF16 R32, R36, R54, R32 ;  /* 0x000000362420723c */ /* 0x000fec0000041820 */
[-C--:B------:R-:W-:Y:S05]  /*6390*/  HMMA.16816.F32.BF16 R4, R40, R56.reuse, R4 ;  /* 0x000000382804723c */ /* 0x080fea0000041804 */
[CC--:B------:R-:W-:Y:S01]  /*63a0*/  LEA R36, P0, R44.reuse, R188.reuse, 0x2 ;  /* 0x000000bc2c247211 */ /* 0x0c0fe200078010ff */
[C---:B------:R-:W-:Y:S05]  /*63b0*/  HMMA.16816.F32.BF16 R8, R60.reuse, R56, R8 ;  /* 0x000000383c08723c */ /* 0x040fea0000041808 */
[CC--:B-1----:R-:W-:Y:S01]  /*63c0*/  LEA R2, P1, R45.reuse, R188.reuse, 0x2 ;  /* 0x000000bc2d027211 */ /* 0x0c2fe200078210ff */
[-C--:B------:R-:W-:Y:S05]  /*63d0*/  HMMA.16816.F32.BF16 R12, R60, R58.reuse, R12 ;  /* 0x0000003a3c0c723c */ /* 0x080fea000004180c */
[-C--:B------:R-:W-:Y:S01]  /*63e0*/  LEA.HI.X.SX32 R37, R44, R189.reuse, 0x2, P0 ;  /* 0x000000bd2c257211 */ /* 0x080fe200000f16ff */
[C---:B------:R-:W-:Y:S05]  /*63f0*/  HMMA.16816.F32.BF16 R16, R40.reuse, R58, R16 ;  /* 0x0000003a2810723c */ /* 0x040fea0000041810 */
[----:B------:R1:W-:Y:S01]  /*6400*/  REDG.E.ADD.F32.FTZ.RN.STRONG.GPU desc[UR38][R188.64], R4 ;  /* 0x00000004bc0079a6 */ /* 0x0003e2000c10f3a6 */
[-C--:B------:R-:W-:Y:S03]  /*6410*/  HMMA.16816.F32.BF16 R20, R40, R64.reuse, R20 ;  /* 0x000000402814723c */ /* 0x080fe60000041814 */
[----:B------:R2:W-:Y:S02]  /*6420*/  REDG.E.ADD.F32.FTZ.RN.STRONG.GPU desc[UR38][R36.64], R5 ;  /* 0x00000005240079a6 */ /* 0x0005e4000c10f3a6 */
[-C--:B------:R-:W-:Y:S01]  /*6430*/  LEA.HI.X.SX32 R3, R45, R189.reuse, 0x2, P1 ;  /* 0x000000bd2d037211 */ /* 0x080fe200008f16ff */
[C---:B------:R-:W-:Y:S04]  /*6440*/  HMMA.16816.F32.BF16 R24, R60.reuse, R64, R24 ;  /* 0x000000403c18723c */ /* 0x040fe80000041818 */
[----:B------:R3:W-:Y:S01]  /*6450*/  REDG.E.ADD.F32.FTZ.RN.STRONG.GPU desc[UR38][R2.64], R6 ;  /* 0x00000006020079a6 */ /* 0x0007e2000c10f3a6 */
[CC--:B------:R-:W-:Y:S01]  /*6460*/  LEA R38, P0, R0.reuse, R188.reuse, 0x2 ;  /* 0x000000bc00267211 */ /* 0x0c0fe200078010ff */
[-C--:B------:R-:W-:Y:S05]  /*6470*/  HMMA.16816.F32.BF16 R28, R60, R66.reuse, R28 ;  /* 0x000000423c1c723c */ /* 0x080fea000004181c */
[-C--:B------:R-:W-:Y:S01]  /*6480*/  LEA.HI.X.SX32 R39, R0, R189.reuse, 0x2, P0 ;  /* 0x000000bd00277211 */ /* 0x080fe200000f16ff */
[----:B------:R-:W-:Y:S04]  /*6490*/  HMMA.16816.F32.BF16 R32, R40, R66, R32 ;  /* 0x000000422820723c */ /* 0x000fe80000041820 */
[----:B------:R4:W-:Y:S01]  /*64a0*/  REDG.E.ADD.F32.FTZ.RN.STRONG.GPU desc[UR38][R38.64], R7 ;  /* 0x00000007260079a6 */ /* 0x0009e2000c10f3a6 */
[C---:B------:R-:W-:Y:S02]  /*64b0*/  IMAD.SHL.U32 R0, R147.reuse, 0x40, RZ ;  /* 0x0000004093007824 */ /* 0x040fe400078e00ff */
[C---:B------:R-:W-:Y:S04]  /*64c0*/  IMAD.SHL.U32 R40, R147.reuse, 0x20, RZ ;  /* 0x0000002093287824 */ /* 0x040fe800078e00ff */
[C---:B------:R-:W-:Y:S01]  /*64d0*/  IMAD R42, R147.reuse, 0x28, RZ ;  /* 0x00000028932a7824 */ /* 0x040fe200078e02ff */
[CC--:B-1----:R-:W-:Y:S01]  /*64e0*/  LEA R4, P1, R40.reuse, R188.reuse, 0x2 ;  /* 0x000000bc28047211 */ /* 0x0c2fe200078210ff */
[----:B------:R-:W-:Y:S03]  /*64f0*/  IMAD R41, R147, 0x30, RZ ;  /* 0x0000003093297824 */ /* 0x000fe600078e02ff */
[-C--:B--2---:R-:W-:Y:S02]  /*6500*/  LEA.HI.X.SX32 R5, R40, R189.reuse, 0x2, P1 ;  /* 0x000000bd28057211 */ /* 0x084fe400008f16ff */
[CC--:B---3--:R-:W-:Y:S03]  /*6510*/  LEA R2, P0, R42.reuse, R188.reuse, 0x2 ;  /* 0x000000bc2a027211 */ /* 0x0c8fe600078010ff */
[----:B------:R1:W-:Y:S01]  /*6520*/  REDG.E.ADD.F32.FTZ.RN.STRONG.GPU desc[UR38][R4.64], R8 ;  /* 0x00000008040079a6 */ /* 0x0003e2000c10f3a6 */
[CC--:B------:R-:W-:Y:S02]  /*6530*/  LEA R6, P1, R41.reuse, R188.reuse, 0x2 ;  /* 0x000000bc29067211 */ /* 0x0c0fe400078210ff */
[-C--:B------:R-:W-:Y:S05]  /*6540*/  LEA.HI.X.SX32 R3, R42, R189.reuse, 0x2, P0 ;  /* 0x000000bd2a037211 */ /* 0x080fea00000f16ff */
[----:B------:R2:W-:Y:S01]  /*6550*/  REDG.E.ADD.F32.FTZ.RN.STRONG.GPU desc[UR38][R2.64], R9 ;  /* 0x00000009020079a6 */ /* 0x0005e2000c10f3a6 */
[-C--:B----4-:R-:W-:Y:S01]  /*6560*/  LEA.HI.X.SX32 R7, R41, R189.reuse, 0x2, P1 ;  /* 0x000000bd29077211 */ /* 0x090fe200008f16ff */
[C---:B------:R-:W-:Y:S02]  /*6570*/  IMAD R38, R147.reuse, 0x38, RZ ;  /* 0x0000003893267824 */ /* 0x040fe400078e02ff */
[----:B------:R-:W-:Y:S04]  /*6580*/  LDSM.16.MT88.4 R40, [R176+0x19000] ;  /* 0x01900000b028783b */ /* 0x000fe80000004200 */
[----:B------:R3:W-:Y:S01]  /*6590*/  REDG.E.ADD.F32.FTZ.RN.STRONG.GPU desc[UR38][R6.64], R10 ;  /* 0x0000000a060079a6 */ /* 0x0007e2000c10f3a6 */
[CC--:B-1----:R-:W-:Y:S01]  /*65a0*/  LEA R4, P0, R38.reuse, R188.reuse, 0x2 ;  /* 0x000000bc26047211 */ /* 0x0c2fe200078010ff */
[C---:B------:R-:W-:Y:S03]  /*65b0*/  IMAD R8, R147.reuse, 0x50, RZ ;  /* 0x0000005093087824 */ /* 0x040fe600078e02ff */
[-C--:B------:R-:W-:Y:S02]  /*65c0*/  LEA.HI.X.SX32 R5, R38, R189.reuse, 0x2, P0 ;  /* 0x000000bd26057211 */ /* 0x080fe400000f16ff */
[CC--:B--2---:R-:W-:Y:S01]  /*65d0*/  LEA R2, P1, R0.reuse, R188.reuse, 0x2 ;  /* 0x000000bc00027211 */ /* 0x0c4fe200078210ff */
[C---:B------:R-:W-:Y:S02]  /*65e0*/  IMAD R9, R147.reuse, 0x48, RZ ;  /* 0x0000004893097824 */ /* 0x040fe400078e02ff */
[----:B------:R1:W-:Y:S01]  /*65f0*/  REDG.E.ADD.F32.FTZ.RN.STRONG.GPU desc[UR38][R4.64], R11 ;  /* 0x0000000b040079a6 */ /* 0x0003e2000c10f3a6 */
[-C--:B------:R-:W-:Y:S01]  /*6600*/  LEA.HI.X.SX32 R3, R0, R189.reuse, 0x2, P1 ;  /* 0x000000bd00037211 */ /* 0x080fe200008f16ff */
[----:B------:R-:W-:Y:S01]  /*6610*/  IMAD R0, R147, 0x58, RZ ;  /* 0x0000005893007824 */ /* 0x000fe200078e02ff */
[CC--:B---3--:R-:W-:Y:S03]  /*6620*/  LEA R6, P0, R9.reuse, R188.reuse, 0x2 ;  /* 0x000000bc09067211 */ /* 0x0c8fe600078010ff */
[----:B------:R2:W-:Y:S01]  /*6630*/  REDG.E.ADD.F32.FTZ.RN.STRONG.GPU desc[UR38][R2.64], R16 ;  /* 0x00000010020079a6 */ /* 0x0005e2000c10f3a6 */
[-C--:B------:R-:W-:Y:S01]  /*6640*/  LEA.HI.X.SX32 R7, R9, R189.reuse, 0x2, P0 ;  /* 0x000000bd09077211 */ /* 0x080fe200000f16ff */
[C---:B------:R-:W-:Y:S04]  /*6650*/  IMAD R9, R147.reuse, 0x60, RZ ;  /* 0x0000006093097824 */ /* 0x040fe800078e02ff */
[----:B------:R3:W-:Y:S01]  /*6660*/  REDG.E.ADD.F32.FTZ.RN.STRONG.GPU desc[UR38][R6.64], R17 ;  /* 0x00000011060079a6 */ /* 0x0007e2000c10f3a6 */
[CC--:B-1----:R-:W-:Y:S04]  /*6670*/  LEA R4, P1, R8.reuse, R188.reuse, 0x2 ;  /* 0x000000bc08047211 */ /* 0x0c2fe800078210ff */
[-C--:B------:R-:W-:Y:S01]  /*6680*/  LEA.HI.X.SX32 R5, R8, R189.reuse, 0x2, P1 ;  /* 0x000000bd08057211 */ /* 0x080fe200008f16ff */
[C---:B------:R-:W-:Y:S01]  /*6690*/  IMAD R8, R147.reuse, 0x68, RZ ;  /* 0x0000006893087824 */ /* 0x040fe200078e02ff */
[CC--:B--2---:R-:W-:Y:S03]  /*66a0*/  LEA R2, P0, R0.reuse, R188.reuse, 0x2 ;  /* 0x000000bc00027211 */ /* 0x0c4fe600078010ff */
[----:B------:R1:W-:Y:S01]  /*66b0*/  REDG.E.ADD.F32.FTZ.RN.STRONG.GPU desc[UR38][R4.64], R18 ;  /* 0x00000012040079a6 */ /* 0x0003e2000c10f3a6 */
[-C--:B------:R-:W-:Y:S01]  /*66c0*/  LEA.HI.X.SX32 R3, R0, R189.reuse, 0x2, P0 ;  /* 0x000000bd00037211 */ /* 0x080fe200000f16ff */
[C---:B------:R-:W-:Y:S02]  /*66d0*/  IMAD R0, R147.reuse, 0x70, RZ ;  /* 0x0000007093007824 */ /* 0x040fe400078e02ff */
[----:B------:R-:W-:Y:S01]  /*66e0*/  IMAD R147, R147, 0x78, RZ ;  /* 0x0000007893937824 */ /* 0x000fe200078e02ff */
[CC--:B---3--:R-:W-:Y:S01]  /*66f0*/  LEA R6, P1, R9.reuse, R188.reuse, 0x2 ;  /* 0x000000bc09067211 */ /* 0x0c8fe200078210ff */
[----:B------:R2:W-:Y:S03]  /*6700*/  REDG.E.ADD.F32.FTZ.RN.STRONG.GPU desc[UR38][R2.64], R19 ;  /* 0x00000013020079a6 */ /* 0x0005e6000c10f3a6 */
[-C--:B------:R-:W-:Y:S05]  /*6710*/  LEA.HI.X.SX32 R7, R9, R189.reuse, 0x2, P1 ;  /* 0x000000bd09077211 */ /* 0x080fea00008f16ff */
[----:B------:R3:W-:Y:S01]  /*6720*/  REDG.E.ADD.F32.FTZ.RN.STRONG.GPU desc[UR38][R6.64], R12 ;  /* 0x0000000c060079a6 */ /* 0x0007e2000c10f3a6 */
[CC--:B-1----:R-:W-:Y:S04]  /*6730*/  LEA R4, P0, R8.reuse, R188.reuse, 0x2 ;  /* 0x000000bc08047211 */ /* 0x0c2fe800078010ff */
[-C--:B------:R-:W-:Y:S02]  /*6740*/  LEA.HI.X.SX32 R5, R8, R189.reuse, 0x2, P0 ;  /* 0x000000bd08057211 */ /* 0x080fe400000f16ff */
[CC--:B--2---:R-:W-:Y:S03]  /*6750*/  LEA R2, P1, R0.reuse, R188.reuse, 0x2 ;  /* 0x000000bc00027211 */ /* 0x0c4fe600078210ff */
[----:B------:R-:W-:Y:S01]  /*6760*/  REDG.E.ADD.F32.FTZ.RN.STRONG.GPU desc[UR38][R4.64], R13 ;  /* 0x0000000d040079a6 */ /* 0x000fe2000c10f3a6 */
[-C--:B------:R-:W-:Y:S01]  /*6770*/  LEA.HI.X.SX32 R3, R0, R189.reuse, 0x2, P1 ;  /* 0x000000bd00037211 */ /* 0x080fe200008f16ff */
[----:B------:R-:W-:Y:S01]  /*6780*/  VIADD R0, R45, 0x20 ;  /* 0x000000202d007836 */ /* 0x000fe20000000000 */
[CC--:B---3--:R-:W-:Y:S03]  /*6790*/  LEA R6, P0, R147.reuse, R188.reuse, 0x2 ;  /* 0x000000bc93067211 */ /* 0x0c8fe600078010ff */
[----:B------:R1:W-:Y:S01]  /*67a0*/  REDG.E.ADD.F32.FTZ.RN.STRONG.GPU desc[UR38][R2.64], R14 ;  /* 0x0000000e020079a6 */ /* 0x0003e2000c10f3a6 */
[-C--:B------:R-:W-:Y:S02]  /*67b0*/  LEA.HI.X.SX32 R7, R147, R189.reuse, 0x2, P0 ;  /* 0x000000bd93077211 */ /* 0x080fe400000f16ff */
[CC--:B------:R-:W-:Y:S03]  /*67c0*/  LEA R8, P0, R0.reuse, R188.reuse, 0x2 ;  /* 0x000000bc00087211 */ /* 0x0c0fe600078010ff */
[----:B------:R2:W-:Y:S01]  /*67d0*/  REDG.E.ADD.F32.FTZ.RN.STRONG.GPU desc[UR38][R6.64], R15 ;  /* 0x0000000f060079a6 */ /* 0x0005e2000c10f3a6 */
[-C--:B------:R-:W-:Y:S03]  /*67e0*/  LEA.HI.X.SX32 R9, R0, R189.reuse, 0x2, P0 ;  /* 0x000000bd00097211 */ /* 0x080fe600000f16ff */
[----:B------:R-:W-:Y:S04]  /*67f0*/  REDG.E.ADD.F32.FTZ.RN.STRONG.GPU desc[UR38][R188.64+0x80], R20 ;  /* 0x00008014bc0079a6 */ /* 0x000fe8000c10f3a6 */
[----:B------:R-:W-:Y:S04]  /*6800*/  REDG.E.ADD.F32.FTZ.RN.STRONG.GPU desc[UR38][R36.64+0x80], R21 ;  /* 0x00008015240079a6 */ /* 0x000fe8000c10f3a6 */
[----:B------:R3:W-:Y:S04]  /*6810*/  REDG.E.ADD.F32.FTZ.RN.STRONG.GPU desc[UR38][R8.64], R22 ;  /* 0x00000016080079a6 */ /* 0x0007e8000c10f3a6 */
[----:B------:R-:W-:Y:S01]  /*6820*/  LDSM.16.MT88.4 R36, [R177+0x1000] ;  /* 0x00100000b124783b */ /* 0x000fe20000004200 */
[C---:B-1----:R-:W-:Y:S04]  /*6830*/  IMAD.IADD R2, R44.reuse, 0x1, R0 ;  /* 0x000000012c027824 */ /* 0x042fe800078e0200 */
[----:B------:R-:W-:Y:S01]  /*6840*/  IMAD.IADD R0, R44, 0x1, R2 ;  /* 0x000000012c007824 */ /* 0x000fe200078e0202 */
[-C--:B--2---:R-:W-:Y:S03]  /*6850*/  LEA R6, P0, R2, R188.reuse, 0x2 ;  /* 0x000000bc02067211 */ /* 0x084fe600078010ff */
[----:B------:R-:W-:Y:S01]  /*6860*/  IMAD.IADD R3, R44, 0x1, R0 ;  /* 0x000000012c037824 */ /* 0x000fe200078e0200 */
[-C--:B------:R-:W-:Y:S02]  /*6870*/  LEA.HI.X.SX32 R7, R2, R189.reuse, 0x2, P0 ;  /* 0x000000bd02077211 */ /* 0x080fe400000f16ff */
[CC--:B------:R-:W-:Y:S03]  /*6880*/  LEA R4, P0, R0.reuse, R188.reuse, 0x2 ;  /* 0x000000bc00047211 */ /* 0x0c0fe600078010ff */
[----:B------:R1:W-:Y:S01]  /*6890*/  REDG.E.ADD.F32.FTZ.RN.STRONG.GPU desc[UR38][R6.64], R23 ;  /* 0x00000017060079a6 */ /* 0x0003e2000c10f3a6 */
[-C--:B------:R-:W-:Y:S01]  /*68a0*/  LEA.HI.X.SX32 R5, R0, R189.reuse, 0x2, P0 ;  /* 0x000000bd00057211 */ /* 0x080fe200000f16ff */
[C---:B------:R-:W-:Y:S02]  /*68b0*/  IMAD.IADD R0, R44.reuse, 0x1, R3 ;  /* 0x000000012c007824 */ /* 0x040fe400078e0203 */
[----:B------:R-:W-:Y:S02]  /*68c0*/  LDSM.16.MT88.4 R20, [R176+0x14800] ;  /* 0x01480000b014783b */ /* 0x000fe40000004200 */
[----:B------:R-:W-:Y:S01]  /*68d0*/  IMAD.IADD R2, R44, 0x1, R0 ;  /* 0x000000012c027824 */ /* 0x000fe200078e0200 */
[CC--:B---3--:R-:W-:Y:S01]  /*68e0*/  LEA R8, P0, R0.reuse, R188.reuse, 0x2 ;  /* 0x000000bc00087211 */ /* 0x0c8fe200078010ff */
[----:B------:R2:W-:Y:S03]  /*68f0*/  REDG.E.ADD.F32.FTZ.RN.STRONG.GPU desc[UR38][R4.64], R24 ;  /* 0x00000018040079a6 */ /* 0x0005e6000c10f3a6 */
[-C--:B------:R-:W-:Y:S01]  /*6900*/  LEA.HI.X.SX32 R9, R0, R189.reuse, 0x2, P0 ;  /* 0x000000bd00097211 */ /* 0x080fe200000f16ff */
[C---:B------:R-:W-:Y:S01]  /*6910*/  IMAD.IADD R0, R44.reuse, 0x1, R2 ;  /* 0x000000012c007824 */ /* 0x040fe200078e0202 */
[CC--:B-1----:R-:W-:Y:S04]  /*6920*/  LEA R6, P1, R3.reuse, R188.reuse, 0x2 ;  /* 0x000000bc03067211 */ /* 0x0c2fe800078210ff */
[-C--:B------:R-:W-:Y:S01]  /*6930*/  LEA.HI.X.SX32 R7, R3, R189.reuse, 0x2, P1 ;  /* 0x000000bd03077211 */ /* 0x080fe200008f16ff */
[----:B------:R-:W-:Y:S01]  /*6940*/  IMAD.IADD R3, R44, 0x1, R0 ;  /* 0x000000012c037824 */ /* 0x000fe200078e0200 */
[CC--:B--2---:R-:W-:Y:S03]  /*6950*/  LEA R4, P0, R2.reuse, R188.reuse, 0x2 ;  /* 0x000000bc02047211 */ /* 0x0c4fe600078010ff */
[----:B------:R1:W-:Y:S01]  /*6960*/  REDG.E.ADD.F32.FTZ.RN.STRONG.GPU desc[UR38][R6.64], R25 ;  /* 0x00000019060079a6 */ /* 0x0003e2000c10f3a6 */
[-C--:B------:R-:W-:Y:S03]  /*6970*/  LEA.HI.X.SX32 R5, R2, R189.reuse, 0x2, P0 ;  /* 0x000000bd02057211 */ /* 0x080fe600000f16ff */
[----:B------:R2:W-:Y:S01]  /*6980*/  REDG.E.ADD.F32.FTZ.RN.STRONG.GPU desc[UR38][R8.64], R26 ;  /* 0x0000001a080079a6 */ /* 0x0005e2000c10f3a6 */
[----:B------:R-:W-:Y:S03]  /*6990*/  IMAD.IADD R2, R44, 0x1, R3 ;  /* 0x000000012c027824 */ /* 0x000fe600078e0203 */
[----:B------:R3:W-:Y:S04]  /*69a0*/  REDG.E.ADD.F32.FTZ.RN.STRONG.GPU desc[UR38][R4.64], R27 ;  /* 0x0000001b040079a6 */ /* 0x0007e8000c10f3a6 */
[----:B------:R-:W-:Y:S01]  /*69b0*/  LDSM.16.MT88.4 R24, [R177+0x800] ;  /* 0x00080000b118783b */ /* 0x000fe20000004200 */
[CC--:B-1----:R-:W-:Y:S04]  /*69c0*/  LEA R6, P0, R0.reuse, R188.reuse, 0x2 ;  /* 0x000000bc00067211 */ /* 0x0c2fe800078010ff */
[-C--:B------:R-:W-:Y:S01]  /*69d0*/  LEA.HI.X.SX32 R7, R0, R189.reuse, 0x2, P0 ;  /* 0x000000bd00077211 */ /* 0x080fe200000f16ff */
[----:B------:R-:W-:Y:S01]  /*69e0*/  IMAD.IADD R0, R44, 0x1, R2 ;  /* 0x000000012c007824 */ /* 0x000fe200078e0202 */
[CC--:B--2---:R-:W-:Y:S02]  /*69f0*/  LEA R8, P0, R2.reuse, R188.reuse, 0x2 ;  /* 0x000000bc02087211 */ /* 0x0c4fe400078010ff */
[CC--:B---3--:R-:W-:Y:S01]  /*6a00*/  LEA R4, P1, R3.reuse, R188.reuse, 0x2 ;  /* 0x000000bc03047211 */ /* 0x0c8fe200078210ff */
[----:B------:R1:W-:Y:S01]  /*6a10*/  REDG.E.ADD.F32.FTZ.RN.STRONG.GPU desc[UR38][R6.64], R32 ;  /* 0x00000020060079a6 */ /* 0x0003e2000c10f3a6 */
[-C--:B------:R-:W-:Y:S02]  /*6a20*/  LEA.HI.X.SX32 R9, R2, R189.reuse, 0x2, P0 ;  /* 0x000000bd02097211 */ /* 0x080fe400000f16ff */
[-C--:B------:R-:W-:Y:S01]  /*6a30*/  LEA.HI.X.SX32 R5, R3, R189.reuse, 0x2, P1 ;  /* 0x000000bd03057211 */ /* 0x080fe200008f16ff */
[----:B------:R-:W-:Y:S01]  /*6a40*/  IMAD.IADD R3, R44, 0x1, R0 ;  /* 0x000000012c037824 */ /* 0x000fe200078e0200 */
[CC--:B------:R-:W-:Y:S03]  /*6a50*/  LEA R12, P0, R0.reuse, R188.reuse, 0x2 ;  /* 0x000000bc000c7211 */ /* 0x0c0fe600078010ff */
[----:B------:R2:W-:Y:S01]  /*6a60*/  REDG.E.ADD.F32.FTZ.RN.STRONG.GPU desc[UR38][R4.64], R33 ;  /* 0x00000021040079a6 */ /* 0x0005e2000c10f3a6 */
[-C--:B------:R-:W-:Y:S01]  /*6a70*/  LEA.HI.X.SX32 R13, R0, R189.reuse, 0x2, P0 ;  /* 0x000000bd000d7211 */ /* 0x080fe200000f16ff */
[C---:B------:R-:W-:Y:S01]  /*6a80*/  IMAD.IADD R2, R44.reuse, 0x1, R3 ;  /* 0x000000012c027824 */ /* 0x040fe200078e0203 */
[CC--:B------:R-:W-:Y:S01]  /*6a90*/  LEA R10, P0, R3.reuse, R188.reuse, 0x2 ;  /* 0x000000bc030a7211 */ /* 0x0c0fe200078010ff */
[----:B------:R3:W-:Y:S02]  /*6aa0*/  REDG.E.ADD.F32.FTZ.RN.STRONG.GPU desc[UR38][R8.64], R34 ;  /* 0x00000022080079a6 */ /* 0x0007e4000c10f3a6 */
[----:B------:R-:W-:Y:S01]  /*6ab0*/  IMAD.IADD R0, R44, 0x1, R2 ;  /* 0x000000012c007824 */ /* 0x000fe200078e0202 */
[-C--:B------:R-:W-:Y:S01]  /*6ac0*/  LEA.HI.X.SX32 R11, R3, R189.reuse, 0x2, P0 ;  /* 0x000000bd030b7211 */ /* 0x080fe200000f16ff */
[----:B------:R-:W-:Y:S04]  /*6ad0*/  REDG.E.ADD.F32.FTZ.RN.STRONG.GPU desc[UR38][R12.64], R35 ;  /* 0x000000230c0079a6 */ /* 0x000fe8000c10f3a6 */
[----:B------:R-:W-:Y:S04]  /*6ae0*/  REDG.E.ADD.F32.FTZ.RN.STRONG.GPU desc[UR38][R10.64], R28 ;  /* 0x0000001c0a0079a6 */ /* 0x000fe8000c10f3a6 */
[----:B------:R-:W-:Y:S01]  /*6af0*/  LDSM.16.MT88.4 R12, [R176+0x18000] ;  /* 0x01800000b00c783b */ /* 0x000fe20000004200 */
[CC--:B-1----:R-:W-:Y:S03]  /*6b00*/  LEA R6, P1, R0.reuse, R188.reuse, 0x2 ;  /* 0x000000bc00067211 */ /* 0x0c2fe600078210ff */
[----:B------:R-:W-:Y:S01]  /*6b10*/  LDSM.16.MT88.4 R32, [R176+0x18800] ;  /* 0x01880000b020783b */ /* 0x000fe20000004200 */
[-C--:B------:R-:W-:Y:S02]  /*6b20*/  LEA.HI.X.SX32 R7, R0, R189.reuse, 0x2, P1 ;  /* 0x000000bd00077211 */ /* 0x080fe400008f16ff */
[----:B------:R-:W-:Y:S01]  /*6b30*/  PLOP3.LUT P1, PT, PT, PT, UP0, 0x80, 0x0 ;  /* 0x000000000000781c */ /* 0x000fe20003f2f008 */
[----:B------:R-:W-:Y:S01]  /*6b40*/  @UP3 UIADD3 UR8, UP0, UR8, -0x200, URZ ;  /* 0xfffffe0008083890 */ /* 0x000fe2000ff1e03f */
[----:B--2---:R-:W-:Y:S02]  /*6b50*/  IMAD.IADD R5, R44, 0x1, R0 ;  /* 0x000000012c057824 */ /* 0x004fe400078e0200 */
[----:B------:R-:W-:Y:S01]  /*6b60*/  IMAD.IADD R0, R178, 0x1, R177 ;  /* 0x00000001b2007824 */ /* 0x000fe200078e02b1 */
[----:B------:R-:W-:Y:S01]  /*6b70*/  @UP3 UIADD3.X UR9, UR9, -0x1, URZ, UP0, !UPT ;  /* 0xffffffff09093890 */ /* 0x000fe200087fe43f */
[CC--:B---3--:R-:W-:Y:S02]  /*6b80*/  LEA R8, P2, R2.reuse, R188.reuse, 0x2 ;  /* 0x000000bc02087211 */ /* 0x0c8fe400078410ff */
[C---:B------:R-:W-:Y:S01]  /*6b90*/  LEA R4, P0, R5.reuse, R188, 0x2 ;  /* 0x000000bc05047211 */ /* 0x040fe200078010ff */
[----:B------:R-:W-:Y:S01]  /*6ba0*/  LDSM.16.MT88.4 R16, [R0] ;  /* 0x000000000010783b */ /* 0x000fe20000004200 */
[-C--:B------:R-:W-:Y:S02]  /*6bb0*/  LEA.HI.X.SX32 R9, R2, R189.reuse, 0x2, P2 ;  /* 0x000000bd02097211 */ /* 0x080fe400010f16ff */
[----:B------:R-:W-:Y:S02]  /*6bc0*/  LEA.HI.X.SX32 R5, R5, R189, 0x2, P0 ;  /* 0x000000bd05057211 */ /* 0x000fe400000f16ff */
[----:B------:R-:W-:Y:S01]  /*6bd0*/  PLOP3.LUT P0, PT, PT, PT, UP2, 0x80, 0x0 ;  /* 0x000000000000781c */ /* 0x000fe20003f0f028 */
[----:B------:R-:W-:Y:S04]  /*6be0*/  REDG.E.ADD.F32.FTZ.RN.STRONG.GPU desc[UR38][R8.64], R29 ;  /* 0x0000001d080079a6 */ /* 0x000fe8000c10f3a6 */
[----:B------:R-:W-:Y:S04]  /*6bf0*/  REDG.E.ADD.F32.FTZ.RN.STRONG.GPU desc[UR38][R6.64], R30 ;  /* 0x0000001e060079a6 */ /* 0x000fe8000c10f3a6 */
[----:B------:R-:W-:Y:S04]  /*6c00*/  REDG.E.ADD.F32.FTZ.RN.STRONG.GPU desc[UR38][R4.64], R31 ;  /* 0x0000001f040079a6 */ /* 0x000fe8000c10f3a6 */
[----:B------:R-:W-:Y:S04]  /*6c10*/  LDSM.16.MT88.4 R4, [R176+0x14000] ;  /* 0x01400000b004783b */ /* 0x000fe80000004200 */
[----:B------:R-:W1:Y:S04]  /*6c20*/  LDSM.16.MT88.4 R8, [R177] ;  /* 0x00000000b108783b */ /* 0x000e680000004200 */
        /* <DEDUP_REMOVED lines=93> */
.L_x_277:
        /* <DEDUP_REMOVED lines=16> */
[----:B------:R-:W1:Y:S01]  /*7300*/  S2R R19, SR_TID.X ;  /* 0x0000000000137919 */ /* 0x000e620000002100 */
        /* <DEDUP_REMOVED lines=31> */
[----:B-1----:R-:W-:Y:S01]  /*7500*/  SHF.R.S32.HI R9, RZ, 0x1f, R19 ;  /* 0x0000001fff097819 */ /* 0x002fe20000011413 */
[----:B------:R-:W-:Y:S01]  /*7510*/  FMUL.FTZ R122, R122, UR4 ;  /* 0x000000047a7a7c20 */ /* 0x000fe20008410000 */
[----:B------:R-:W-:Y:S01]  /*7520*/  F2FP.BF16.F32.PACK_AB R14, R14, R110 ;  /* 0x0000006e0e0e723e */ /* 0x000fe200000010ff */
[----:B------:R-:W-:Y:S01]  /*7530*/  FMUL.FTZ R16, R123, UR4 ;  /* 0x000000047b107c20 */ /* 0x000fe20008410000 */
[----:B------:R-:W-:Y:S01]  /*7540*/  F2FP.BF16.F32.PACK_AB R11, R11, R116 ;  /* 0x000000740b0b723e */ /* 0x000fe200000010ff */
[----:B------:R-:W-:Y:S01]  /*7550*/  FMUL.FTZ R124, R124, UR4 ;  /* 0x000000047c7c7c20 */ /* 0x000fe20008410000 */
[----:B------:R-:W-:Y:S01]  /*7560*/  FMUL.FTZ R125, R125, UR4 ;  /* 0x000000047d7d7c20 */ /* 0x000fe20008410000 */
[----:B------:R1:W-:Y:S01]  /*7570*/  STS [R252], R5 ;  /* 0x00000005fc007388 */ /* 0x0003e20000000800 */
[----:B------:R-:W-:Y:S01]  /*7580*/  F2FP.BF16.F32.PACK_AB R18, R18, R118 ;  /* 0x000000761212723e */ /* 0x000fe200000010ff */
[----:B------:R-:W-:Y:S01]  /*7590*/  FMUL.FTZ R126, R126, UR4 ;  /* 0x000000047e7e7c20 */ /* 0x000fe20008410000 */
[----:B------:R-:W-:Y:S01]  /*75a0*/  FMUL.FTZ R127, R127, UR4 ;  /* 0x000000047f7f7c20 */ /* 0x000fe20008410000 */
[----:B------:R1:W-:Y:S01]  /*75b0*/  STS [R252+0x400], R4 ;  /* 0x00040004fc007388 */ /* 0x0003e20000000800 */
[----:B------:R-:W-:Y:S01]  /*75c0*/  F2FP.BF16.F32.PACK_AB R15, R15, R128 ;  /* 0x000000800f0f723e */ /* 0x000fe200000010ff */
[----:B------:R-:W-:Y:S01]  /*75d0*/  ULDC.64 UR10, c[0x0][0x450] ;  /* 0x00011400000a7ab9 */ /* 0x000fe20000000a00 */
[----:B------:R-:W-:Y:S01]  /*75e0*/  LEA.HI R9, R9, R19, RZ, 0x3 ;  /* 0x0000001309097211 */ /* 0x000fe200078f18ff */
[----:B------:R-:W-:Y:S01]  /*75f0*/  ULDC.64 UR6, c[0x0][0x458] ;  /* 0x0001160000067ab9 */ /* 0x000fe20000000a00 */
[----:B------:R-:W-:Y:S01]  /*7600*/  F2FP.BF16.F32.PACK_AB R130, R131, R130 ;  /* 0x000000828382723e */ /* 0x000fe200000010ff */
[----:B------:R-:W4:Y:S01]  /*7610*/  LDC.64 R12, c[0x0][0x438] ;  /* 0x00010e00ff0c7b82 */ /* 0x000f220000000a00 */
[----:B------:R-:W-:Y:S01]  /*7620*/  F2FP.BF16.F32.PACK_AB R17, R17, R120 ;  /* 0x000000781111723e */ /* 0x000fe200000010ff */
[----:B------:R-:W-:Y:S01]  /*7630*/  UIMAD UR4, UR42, UR10, URZ ;  /* 0x0000000a2a0472a4 */ /* 0x000fe2000f8e023f */
[----:B------:R-:W-:Y:S01]  /*7640*/  F2FP.BF16.F32.PACK_AB R16, R16, R122 ;  /* 0x0000007a1010723e */ /* 0x000fe200000010ff */
[----:B------:R-:W-:Y:S01]  /*7650*/  UIMAD UR42, UR42, UR6, URZ ;  /* 0x000000062a2a72a4 */ /* 0x000fe2000f8e023f */
[----:B------:R-:W-:Y:S01]  /*7660*/  F2FP.BF16.F32.PACK_AB R124, R125, R124 ;  /* 0x0000007c7d7c723e */ /* 0x000fe200000010ff */
[----:B------:R-:W-:Y:S01]  /*7670*/  UIMAD UR4, UR29, UR11, UR4 ;  /* 0x0000000b1d0472a4 */ /* 0x000fe2000f8e0204 */
[----:B------:R-:W-:Y:S01]  /*7680*/  SHF.R.S32.HI R0, RZ, 0x3, R9 ;  /* 0x00000003ff007819 */ /* 0x000fe20000011409 */
[----:B------:R-:W-:Y:S01]  /*7690*/  ULDC.64 UR8, c[0x0][0x3f0] ;  /* 0x0000fc0000087ab9 */ /* 0x000fe20000000a00 */
[----:B------:R-:W-:-:S02]  /*76a0*/  F2FP.BF16.F32.PACK_AB R126, R127, R126 ;  /* 0x0000007e7f7e723e */ /* 0x000fc400000010ff */
[----:B------:R-:W-:Y:S02]  /*76b0*/  F2FP.BF16.F32.PACK_AB R68, R69, R68 ;  /* 0x000000444544723e */ /* 0x000fe400000010ff */
[----:B------:R-:W-:Y:S02]  /*76c0*/  F2FP.BF16.F32.PACK_AB R70, R71, R70 ;  /* 0x000000464746723e */ /* 0x000fe400000010ff */
[----:B------:R-:W-:Y:S02]  /*76d0*/  F2FP.BF16.F32.PACK_AB R80, R81, R80 ;  /* 0x000000505150723e */ /* 0x000fe400000010ff */
[----:B-1----:R-:W-:Y:S02]  /*76e0*/  LOP3.LUT R5, R9, 0xfffffff8, RZ, 0xc0, !PT ;  /* 0xfffffff809057812 */ /* 0x002fe400078ec0ff */
[----:B------:R-:W-:Y:S02]  /*76f0*/  F2FP.BF16.F32.PACK_AB R82, R83, R82 ;  /* 0x000000525352723e */ /* 0x000fe400000010ff */
[----:B------:R-:W-:Y:S01]  /*7700*/  SHF.R.S32.HI R4, RZ, 0x1f, R0 ;  /* 0x0000001fff047819 */ /* 0x000fe20000011400 */
[----:B------:R-:W-:Y:S01]  /*7710*/  IMAD.IADD R19, R19, 0x1, -R5 ;  /* 0x0000000113137824 */ /* 0x000fe200078e0a05 */
[----:B------:R-:W-:-:S02]  /*7720*/  F2FP.BF16.F32.PACK_AB R72, R73, R72 ;  /* 0x000000484948723e */ /* 0x000fc400000010ff */
[----:B------:R-:W-:Y:S01]  /*7730*/  F2FP.BF16.F32.PACK_AB R74, R75, R74 ;  /* 0x0000004a4b4a723e */ /* 0x000fe200000010ff */
[C---:B------:R-:W-:Y:S01]  /*7740*/  IMAD R5, R4.reuse, UR10, RZ ;  /* 0x0000000a04057c24 */ /* 0x040fe2000f8e02ff */
[----:B------:R-:W-:Y:S01]  /*7750*/  F2FP.BF16.F32.PACK_AB R76, R77, R76 ;  /* 0x0000004c4d4c723e */ /* 0x000fe200000010ff */
[----:B------:R-:W-:Y:S01]  /*7760*/  IMAD R4, R4, UR6, RZ ;  /* 0x0000000604047c24 */ /* 0x000fe2000f8e02ff */
[----:B------:R-:W-:Y:S01]  /*7770*/  F2FP.BF16.F32.PACK_AB R78, R79, R78 ;  /* 0x0000004e4f4e723e */ /* 0x000fe200000010ff */
[C---:B------:R-:W-:Y:S01]  /*7780*/  IMAD R9, R0.reuse, UR11, R5 ;  /* 0x0000000b00097c24 */ /* 0x040fe2000f8e0205 */
[----:B------:R-:W-:Y:S01]  /*7790*/  F2FP.BF16.F32.PACK_AB R84, R85, R84 ;  /* 0x000000545554723e */ /* 0x000fe200000010ff */
[C---:B------:R-:W-:Y:S01]  /*77a0*/  IMAD R10, R0.reuse, UR7, R4 ;  /* 0x00000007000a7c24 */ /* 0x040fe2000f8e0204 */
[----:B------:R-:W-:Y:S01]  /*77b0*/  F2FP.BF16.F32.PACK_AB R86, R87, R86 ;  /* 0x000000565756723e */ /* 0x000fe200000010ff */
[----:B------:R-:W-:Y:S01]  /*77c0*/  IMAD.WIDE.U32 R4, R0, UR6, RZ ;  /* 0x0000000600047c25 */ /* 0x000fe2000f8e00ff */
[----:B------:R-:W-:-:S02]  /*77d0*/  F2FP.BF16.F32.PACK_AB R96, R97, R96 ;  /* 0x000000606160723e */ /* 0x000fc400000010ff */
[----:B------:R-:W-:Y:S02]  /*77e0*/  F2FP.BF16.F32.PACK_AB R98, R99, R98 ;  /* 0x000000626362723e */ /* 0x000fe400000010ff */
[----:B------:R-:W-:Y:S02]  /*77f0*/  F2FP.BF16.F32.PACK_AB R88, R89, R88 ;  /* 0x000000585958723e */ /* 0x000fe400000010ff */
[----:B------:R-:W-:Y:S02]  /*7800*/  F2FP.BF16.F32.PACK_AB R90, R91, R90 ;  /* 0x0000005a5b5a723e */ /* 0x000fe400000010ff */
[----:B------:R-:W-:Y:S02]  /*7810*/  F2FP.BF16.F32.PACK_AB R92, R93, R92 ;  /* 0x0000005c5d5c723e */ /* 0x000fe400000010ff */
[----:B------:R-:W-:Y:S01]  /*7820*/  F2FP.BF16.F32.PACK_AB R94, R95, R94 ;  /* 0x0000005e5f5e723e */ /* 0x000fe200000010ff */
[----:B--2---:R-:W-:Y:S04]  /*7830*/  STS [R31], R3 ;  /* 0x000000031f007388 */ /* 0x004fe80000000800 */
[----:B---3--:R1:W-:Y:S04]  /*7840*/  STS [R30], R2 ;  /* 0x000000021e007388 */ /* 0x0083e80000000800 */
[----:B------:R2:W-:Y:S04]  /*7850*/  STS [R252+0x2000], R8 ;  /* 0x00200008fc007388 */ /* 0x0005e80000000800 */
[----:B------:R3:W-:Y:S04]  /*7860*/  STS [R252+0x2400], R7 ;  /* 0x00240007fc007388 */ /* 0x0007e80000000800 */
[----:B----4-:R4:W-:Y:S04]  /*7870*/  STS [R29], R6 ;  /* 0x000000061d007388 */ /* 0x0109e80000000800 */
[----:B------:R-:W-:Y:S04]  /*7880*/  STS [R28], R14 ;  /* 0x0000000e1c007388 */ /* 0x000fe80000000800 */
[----:B------:R4:W-:Y:S04]  /*7890*/  STS [R27], R11 ;  /* 0x0000000b1b007388 */ /* 0x0009e80000000800 */
[----:B------:R-:W-:Y:S01]  /*78a0*/  STS [R26], R18 ;  /* 0x000000121a007388 */ /* 0x000fe20000000800 */
[----:B-1----:R-:W-:-:S03]  /*78b0*/  IMAD.WIDE.U32 R2, R0, UR10, RZ ;  /* 0x0000000a00027c25 */ /* 0x002fc6000f8e00ff */
[----:B------:R1:W-:Y:S01]  /*78c0*/  STS [R25], R15 ;  /* 0x0000000f19007388 */ /* 0x0003e20000000800 */
[----:B--2---:R-:W-:Y:S01]  /*78d0*/  MOV R8, UR10 ;  /* 0x0000000a00087c02 */ /* 0x004fe20008000f00 */
[----:B------:R-:W-:Y:S02]  /*78e0*/  IMAD.IADD R3, R3, 0x1, R9 ;  /* 0x0000000103037824 */ /* 0x000fe400078e0209 */
[----:B------:R-:W-:Y:S01]  /*78f0*/  STS [R24], R130 ;  /* 0x0000008218007388 */ /* 0x000fe20000000800 */
[----:B---3--:R-:W-:Y:S02]  /*7900*/  IMAD.IADD R7, R5, 0x1, R10 ;  /* 0x0000000105077824 */ /* 0x008fe400078e020a */
[----:B------:R-:W-:Y:S01]  /*7910*/  IMAD.WIDE.U32 R8, R8, UR29, R2 ;  /* 0x0000001d08087c25 */ /* 0x000fe2000f8e0002 */
[----:B------:R-:W-:Y:S03]  /*7920*/  STS [R23], R17 ;  /* 0x0000001117007388 */ /* 0x000fe60000000800 */
[----:B------:R-:W-:Y:S01]  /*7930*/  IMAD.SHL.U32 R2, R19, 0x8, RZ ;  /* 0x0000000813027824 */ /* 0x000fe200078e00ff */
[----:B------:R2:W-:Y:S01]  /*7940*/  STS [R22], R16 ;  /* 0x0000001016007388 */ /* 0x0005e20000000800 */
[----:B------:R-:W-:-:S02]  /*7950*/  IMAD R0, R12, UR25, RZ ;  /* 0x000000190c007c24 */ /* 0x000fc4000f8e02ff */
[----:B----4-:R-:W-:Y:S01]  /*7960*/  IMAD.MOV.U32 R6, RZ, RZ, R4 ;  /* 0x000000ffff067224 */ /* 0x010fe200078e0004 */
[----:B------:R-:W-:Y:S01]  /*7970*/  STS [R21], R124 ;  /* 0x0000007c15007388 */ /* 0x000fe20000000800 */
[----:B------:R-:W3:Y:S01]  /*7980*/  LDC.64 R10, c[0x0][0x468] ;  /* 0x00011a00ff0a7b82 */ /* 0x000ee20000000a00 */
[----:B------:R-:W-:Y:S01]  /*7990*/  SHF.R.S32.HI R3, RZ, 0x1f, R2 ;  /* 0x0000001fff037819 */ /* 0x000fe20000011402 */
[----:B------:R-:W-:Y:S01]  /*79a0*/  IMAD R13, R13, UR20, R0 ;  /* 0x000000140d0d7c24 */ /* 0x000fe2000f8e0200 */
[----:B------:R-:W-:Y:S01]  /*79b0*/  STS [R20], R126 ;  /* 0x0000007e14007388 */ /* 0x000fe20000000800 */
[----:B------:R-:W-:Y:S01]  /*79c0*/  LEA R0, R244, UR5, 0x1 ;  /* 0x00000005f4007c11 */ /* 0x000fe2000f8e08ff */
[----:B------:R-:W-:Y:S02]  /*79d0*/  IMAD.WIDE.U32 R4, R12, UR20, R2 ;  /* 0x000000140c047c25 */ /* 0x000fe4000f8e0002 */
[----:B------:R-:W-:Y:S01]  /*79e0*/  STS [R252+0x4000], R68 ;  /* 0x00400044fc007388 */ /* 0x000fe20000000800 */
[----:B-1----:R-:W1:Y:S03]  /*79f0*/  LDC.64 R14, c[0x0][0x440] ;  /* 0x00011000ff0e7b82 */ /* 0x002e660000000a00 */
[----:B------:R-:W-:Y:S01]  /*7a00*/  STS [R252+0x4400], R70 ;  /* 0x00440046fc007388 */ /* 0x000fe20000000800 */
[----:B------:R-:W-:-:S03]  /*7a10*/  IADD3 R5, R5, R13, RZ ;  /* 0x0000000d05057210 */ /* 0x000fc60007ffe0ff */
[----:B------:R-:W-:Y:S04]  /*7a20*/  STS [R31+0x4000], R80 ;  /* 0x004000501f007388 */ /* 0x000fe80000000800 */
[----:B------:R-:W-:Y:S01]  /*7a30*/  STS [R30+0x4000], R82 ;  /* 0x004000521e007388 */ /* 0x000fe20000000800 */
[----:B--2---:R-:W2:Y:S03]  /*7a40*/  LDC.64 R16, c[0x0][0x470] ;  /* 0x00011c00ff107b82 */ /* 0x004ea60000000a00 */
[----:B------:R-:W-:Y:S01]  /*7a50*/  STS [R252+0x6000], R72 ;  /* 0x00600048fc007388 */ /* 0x000fe20000000800 */
[C---:B---3--:R-:W-:Y:S02]  /*7a60*/  IMAD R12, R10.reuse, UR26, RZ ;  /* 0x0000001a0a0c7c24 */ /* 0x048fe4000f8e02ff */
[----:B------:R-:W-:Y:S01]  /*7a70*/  IMAD.WIDE.U32 R4, R10, UR21, R4 ;  /* 0x000000150a047c25 */ /* 0x000fe2000f8e0004 */
[----:B------:R-:W-:Y:S03]  /*7a80*/  STS [R252+0x6400], R74 ;  /* 0x0064004afc007388 */ /* 0x000fe60000000800 */
[----:B------:R-:W-:Y:S01]  /*7a90*/  IMAD R11, R11, UR21, R12 ;  /* 0x000000150b0b7c24 */ /* 0x000fe2000f8e020c */
[----:B------:R-:W-:Y:S01]  /*7aa0*/  STS [R29+0x4000], R76 ;  /* 0x0040004c1d007388 */ /* 0x000fe20000000800 */
[----:B-1----:R-:W-:Y:S01]  /*7ab0*/  IMAD R13, R14, UR25, RZ ;  /* 0x000000190e0d7c24 */ /* 0x002fe2000f8e02ff */
[----:B------:R-:W-:Y:S01]  /*7ac0*/  IADD3 R8, P0, R4, R8, RZ ;  /* 0x0000000804087210 */ /* 0x000fe20007f1e0ff */
[----:B------:R-:W-:Y:S01]  /*7ad0*/  IMAD.WIDE.U32 R2, R14, UR20, R2 ;  /* 0x000000140e027c25 */ /* 0x000fe2000f8e0002 */
[----:B------:R-:W-:Y:S03]  /*7ae0*/  STS [R28+0x4000], R78 ;  /* 0x0040004e1c007388 */ /* 0x000fe60000000800 */
[----:B------:R-:W-:Y:S01]  /*7af0*/  IMAD R10, R15, UR20, R13 ;  /* 0x000000140f0a7c24 */ /* 0x000fe2000f8e020d */
[----:B------:R-:W-:Y:S01]  /*7b00*/  STS [R27+0x4000], R84 ;  /* 0x004000541b007388 */ /* 0x000fe20000000800 */
[----:B------:R-:W-:-:S02]  /*7b10*/  IMAD.IADD R5, R5, 0x1, R11 ;  /* 0x0000000105057824 */ /* 0x000fc400078e020b */
[----:B------:R-:W-:Y:S01]  /*7b20*/  IMAD.U32 R12, RZ, RZ, UR6 ;  /* 0x00000006ff0c7e24 */ /* 0x000fe2000f8e00ff */
[----:B------:R-:W-:Y:S01]  /*7b30*/  STS [R26+0x4000], R86 ;  /* 0x004000561a007388 */ /* 0x000fe20000000800 */
[----:B------:R-:W-:Y:S01]  /*7b40*/  IADD3 R3, R3, R10, RZ ;  /* 0x0000000a03037210 */ /* 0x000fe20007ffe0ff */
[----:B--2---:R-:W-:Y:S01]  /*7b50*/  IMAD R4, R16, UR26, RZ ;  /* 0x0000001a10047c24 */ /* 0x004fe2000f8e02ff */
[----:B------:R-:W-:Y:S01]  /*7b60*/  IADD3.X R10, R5, UR4, R9, P0, !PT ;  /* 0x00000004050a7c10 */ /* 0x000fe200087fe409 */
[----:B------:R-:W-:Y:S01]  /*7b70*/  STS [R25+0x4000], R96 ;  /* 0x0040006019007388 */ /* 0x000fe20000000800 */
[----:B------:R-:W-:Y:S01]  /*7b80*/  IMAD.WIDE.U32 R6, R12, UR29, R6 ;  /* 0x0000001d0c067c25 */ /* 0x000fe2000f8e0006 */
[----:B------:R-:W-:Y:S02]  /*7b90*/  UIMAD UR29, UR29, UR7, UR42 ;  /* 0x000000071d1d72a4 */ /* 0x000fe4000f8e022a */
[----:B------:R-:W-:Y:S01]  /*7ba0*/  STS [R24+0x4000], R98 ;  /* 0x0040006218007388 */ /* 0x000fe20000000800 */
[----:B------:R-:W-:Y:S01]  /*7bb0*/  IMAD R9, R17, UR21, R4 ;  /* 0x0000001511097c24 */ /* 0x000fe2000f8e0204 */
[----:B------:R-:W-:Y:S01]  /*7bc0*/  USHF.L.U32 UR4, UR10, 0x6, URZ ;  /* 0x000000060a047899 */ /* 0x000fe2000800063f */
[----:B------:R-:W-:Y:S01]  /*7bd0*/  IMAD.WIDE.U32 R4, R16, UR21, R2 ;  /* 0x0000001510047c25 */ /* 0x000fe2000f8e0002 */
[----:B------:R-:W-:Y:S01]  /*7be0*/  STS [R23+0x4000], R88 ;  /* 0x0040005817007388 */ /* 0x000fe20000000800 */
[C---:B------:R-:W-:Y:S01]  /*7bf0*/  LEA R2, P1, R8.reuse, UR8, 0x1 ;  /* 0x0000000808027c11 */ /* 0x040fe2000f8208ff */
[----:B------:R-:W-:Y:S01]  /*7c00*/  USHF.L.U64.HI UR10, UR10, 0x6, UR11 ;  /* 0x000000060a0a7899 */ /* 0x000fe2000801020b */
[----:B------:R-:W-:Y:S01]  /*7c10*/  IMAD.IADD R5, R5, 0x1, R9 ;  /* 0x0000000105057824 */ /* 0x000fe200078e0209 */
[----:B------:R-:W-:Y:S01]  /*7c20*/  STS [R22+0x4000], R90 ;  /* 0x0040005a16007388 */ /* 0x000fe20000000800 */
[----:B------:R-:W-:Y:S01]  /*7c30*/  LEA.HI.X R3, R8, UR9, R10, 0x1, P1 ;  /* 0x0000000908037c11 */ /* 0x000fe200088f0c0a */
[----:B------:R-:W-:Y:S01]  /*7c40*/  ULDC.64 UR8, c[0x0][0x3f8] ;  /* 0x0000fe0000087ab9 */ /* 0x000fe20000000a00 */
[----:B------:R-:W-:Y:S01]  /*7c50*/  USHF.L.U32 UR11, UR6, 0x6, URZ ;  /* 0x00000006060b7899 */ /* 0x000fe2000800063f */
[----:B------:R-:W-:Y:S01]  /*7c60*/  STS [R21+0x4000], R92 ;  /* 0x0040005c15007388 */ /* 0x000fe20000000800 */
[----:B------:R-:W-:Y:S01]  /*7c70*/  IADD3 R8, P1, R2, UR4, RZ ;  /* 0x0000000402087c10 */ /* 0x000fe2000ff3e0ff */
[----:B------:R-:W-:-:S02]  /*7c80*/  USHF.L.U64.HI UR6, UR6, 0x6, UR7 ;  /* 0x0000000606067899 */ /* 0x000fc40008010207 */
[----:B------:R-:W-:Y:S01]  /*7c90*/  STS [R20+0x4000], R94 ;  /* 0x0040005e14007388 */ /* 0x000fe20000000800 */
[----:B------:R-:W-:Y:S01]  /*7ca0*/  IADD3.X R9, R3, UR10, RZ, P1, !PT ;  /* 0x0000000a03097c10 */ /* 0x000fe20008ffe4ff */
[----:B------:R-:W-:Y:S06]  /*7cb0*/  BAR.SYNC.DEFER_BLOCKING 0x0 ;  /* 0x0000000000007b1d */ /* 0x000fec0000010000 */
[----:B------:R-:W1:Y:S04]  /*7cc0*/  LDS.128 R44, [R0+0xc000] ;  /* 0x00c00000002c7984 */ /* 0x000e680000000c00 */
[----:B------:R-:W2:Y:S04]  /*7cd0*/  LDS.128 R40, [R0+0xd000] ;  /* 0x00d0000000287984 */ /* 0x000ea80000000c00 */
[----:B------:R-:W3:Y:S04]  /*7ce0*/  LDS.128 R36, [R0+0xe000] ;  /* 0x00e0000000247984 */ /* 0x000ee80000000c00 */
[----:B------:R-:W4:Y:S04]  /*7cf0*/  LDS.128 R32, [R0+0xf000] ;  /* 0x00f0000000207984 */ /* 0x000f280000000c00 */
[----:B------:R-:W4:Y:S04]  /*7d00*/  LDS.128 R28, [R0+0x10000] ;  /* 0x01000000001c7984 */ /* 0x000f280000000c00 */
[----:B------:R-:W4:Y:S04]  /*7d10*/  LDS.128 R24, [R0+0x11000] ;  /* 0x0110000000187984 */ /* 0x000f280000000c00 */
[----:B------:R-:W4:Y:S04]  /*7d20*/  LDS.128 R20, [R0+0x12000] ;  /* 0x0120000000147984 */ /* 0x000f280000000c00 */
[----:B------:R3:W4:Y:S04]  /*7d30*/  LDS.128 R16, [R0+0x13000] ;  /* 0x0130000000107984 */ /* 0x0007280000000c00 */
[----:B-1----:R1:W-:Y:S04]  /*7d40*/  STG.E.128 desc[UR38][R2.64], R44 ;  /* 0x0000002c02007986 */ /* 0x0023e8000c101d26 */
[----:B--2---:R-:W-:Y:S01]  /*7d50*/  STG.E.128 desc[UR38][R8.64], R40 ;  /* 0x0000002808007986 */ /* 0x004fe2000c101d26 */
[----:B---3--:R-:W-:-:S04]  /*7d60*/  IADD3 R0, P0, R4, R6, RZ ;  /* 0x0000000604007210 */ /* 0x008fc80007f1e0ff */
[----:B------:R-:W-:Y:S02]  /*7d70*/  IADD3.X R6, R5, UR29, R7, P0, !PT ;  /* 0x0000001d05067c10 */ /* 0x000fe400087fe407 */
[----:B------:R-:W-:-:S04]  /*7d80*/  LEA R10, P0, R0, UR8, 0x1 ;  /* 0x00000008000a7c11 */ /* 0x000fc8000f8008ff */
[----:B------:R-:W-:Y:S02]  /*7d90*/  LEA.HI.X R11, R0, UR9, R6, 0x1, P0 ;  /* 0x00000009000b7c11 */ /* 0x000fe400080f0c06 */
[----:B------:R-:W-:Y:S02]  /*7da0*/  IADD3 R6, P1, R8, UR4, RZ ;  /* 0x0000000408067c10 */ /* 0x000fe4000ff3e0ff */
[----:B------:R-:W-:Y:S02]  /*7db0*/  IADD3 R4, P0, R10, UR11, RZ ;  /* 0x0000000b0a047c10 */ /* 0x000fe4000ff1e0ff */
[----:B------:R-:W-:Y:S02]  /*7dc0*/  IADD3.X R7, R9, UR10, RZ, P1, !PT ;  /* 0x0000000a09077c10 */ /* 0x000fe40008ffe4ff */
[----:B------:R-:W-:Y:S02]  /*7dd0*/  IADD3.X R5, R11, UR6, RZ, P0, !PT ;  /* 0x000000060b057c10 */ /* 0x000fe400087fe4ff */
[----:B------:R-:W-:Y:S01]  /*7de0*/  IADD3 R12, P1, R6, UR4, RZ ;  /* 0x00000004060c7c10 */ /* 0x000fe2000ff3e0ff */
[----:B------:R2:W-:Y:S01]  /*7df0*/  STG.E.128 desc[UR38][R6.64], R36 ;  /* 0x0000002406007986 */ /* 0x0005e2000c101d26 */
[----:B-1----:R-:W-:-:S02]  /*7e00*/  IADD3 R2, P0, R4, UR11, RZ ;  /* 0x0000000b04027c10 */ /* 0x002fc4000ff1e0ff */
[----:B------:R-:W-:Y:S02]  /*7e10*/  IADD3.X R13, R7, UR10, RZ, P1, !PT ;  /* 0x0000000a070d7c10 */ /* 0x000fe40008ffe4ff */
[----:B------:R-:W-:-:S03]  /*7e20*/  IADD3.X R3, R5, UR6, RZ, P0, !PT ;  /* 0x0000000605037c10 */ /* 0x000fc600087fe4ff */
[----:B----4-:R1:W-:Y:S04]  /*7e30*/  STG.E.128 desc[UR38][R12.64], R32 ;  /* 0x000000200c007986 */ /* 0x0103e8000c101d26 */
[----:B------:R1:W-:Y:S04]  /*7e40*/  STG.E.128 desc[UR38][R10.64], R28 ;  /* 0x0000001c0a007986 */ /* 0x0003e8000c101d26 */
[----:B------:R1:W-:Y:S04]  /*7e50*/  STG.E.128 desc[UR38][R4.64], R24 ;  /* 0x0000001804007986 */ /* 0x0003e8000c101d26 */
[----:B------:R1:W-:Y:S01]  /*7e60*/  STG.E.128 desc[UR38][R2.64], R20 ;  /* 0x0000001402007986 */ /* 0x0003e2000c101d26 */
[----:B--2---:R-:W-:-:S04]  /*7e70*/  IADD3 R6, P0, R2, UR11, RZ ;  /* 0x0000000b02067c10 */ /* 0x004fc8000ff1e0ff */
[----:B------:R-:W-:-:S05]  /*7e80*/  IADD3.X R7, R3, UR6, RZ, P0, !PT ;  /* 0x0000000603077c10 */ /* 0x000fca00087fe4ff */
[----:B------:R1:W-:Y:S04]  /*7e90*/  STG.E.128 desc[UR38][R6.64], R16 ;  /* 0x0000001006007986 */ /* 0x0003e8000c101d26 */
.L_x_274:
        /* <DEDUP_REMOVED lines=11> */
.L_x_281:
[----:B------:R-:W-:Y:S05]  /*7f50*/  EXIT ;  /* 0x000000000000794d */ /* 0x000fea0003800000 */
.L_x_283:
        /* <DEDUP_REMOVED lines=10> */
.L_x_1260:


//--------------------- .text._ZN5flash44flash_bwd_dq_dk_dv_loop_seqk_parallel_kernelI23Flash_bwd_kernel_traitsILi64ELi128ELi128ELi8ELi4ELi4ELi4ELb0ELb0EN7cutlass10bfloat16_tE19Flash_kernel_traitsILi64ELi128ELi128ELi8ES3_EELb0ELb1ELb0ELb0ELb0ELb1ELb0EEEvNS_16Flash_bwd_paramsE --------------------------
	.section	.text._ZN5flash44flash_bwd_dq_dk_dv_loop_seqk_parallel_kernelI23Flash_bwd_kernel_traitsILi64ELi128ELi128ELi8ELi4ELi4ELi4ELb0ELb0EN7cutlass10bfloat16_tE19Flash_kernel_traitsILi64ELi128ELi128ELi8ES3_EELb0ELb1ELb0ELb0ELb0ELb1ELb0EEEvNS_16Flash_bwd_paramsE,"ax",@progbits
	.align	128
        .global         _ZN5flash44flash_bwd_dq_dk_dv_loop_seqk_parallel_kernelI23Flash_bwd_kernel_traitsILi64ELi128ELi128ELi8ELi4ELi4ELi4ELb0ELb0EN7cutlass10bfloat16_tE19Flash_kernel_traitsILi64ELi128ELi128ELi8ES3_EELb0ELb1ELb0ELb0ELb0ELb1ELb0EEEvNS_16Flash_bwd_paramsE
        .type           _ZN5flash44flash_bwd_dq_dk_dv_loop_seqk_parallel_kernelI23Flash_bwd_kernel_traitsILi64ELi128ELi128ELi8ELi4ELi4ELi4ELb0ELb0EN7cutlass10bfloat16_tE19Flash_kernel_traitsILi64ELi128ELi128ELi8ES3_EELb0ELb1ELb0ELb0ELb0ELb1ELb0EEEvNS_16Flash_bwd_paramsE,@function
        .size           _ZN5flash44flash_bwd_dq_dk_dv_loop_seqk_parallel_kernelI23Flash_bwd_kernel_traitsILi64ELi128ELi128ELi8ELi4ELi4ELi4ELb0ELb0EN7cutlass10bfloat16_tE19Flash_kernel_traitsILi64ELi128ELi128ELi8ES3_EELb0ELb1ELb0ELb0ELb0ELb1ELb0EEEvNS_16Flash_bwd_paramsE,(.L_x_1261 - _ZN5flash44flash_bwd_dq_dk_dv_loop_seqk_parallel_kernelI23Flash_bwd_kernel_traitsILi64ELi128ELi128ELi8ELi4ELi4ELi4ELb0ELb0EN7cutlass10bfloat16_tE19Flash_kernel_traitsILi64ELi128ELi128ELi8ES3_EELb0ELb1ELb0ELb0ELb0ELb1ELb0EEEvNS_16Flash_bwd_paramsE)
        .other          _ZN5flash44flash_bwd_dq_dk_dv_loop_seqk_parallel_kernelI23Flash_bwd_kernel_traitsILi64ELi128ELi128ELi8ELi4ELi4ELi4ELb0ELb0EN7cutlass10bfloat16_tE19Flash_kernel_traitsILi64ELi128ELi128ELi8ES3_EELb0ELb1ELb0ELb0ELb0ELb1ELb0EEEvNS_16Flash_bwd_paramsE,@"STO_CUDA_ENTRY STV_DEFAULT"
_ZN5flash44flash_bwd_dq_dk_dv_loop_seqk_parallel_kernelI23Flash_bwd_kernel_traitsILi64ELi128ELi128ELi8ELi4ELi4ELi4ELb0ELb0EN7cutlass10bfloat16_tE19Flash_kernel_traitsILi64ELi128ELi128ELi8ES3_EELb0ELb1ELb0ELb0ELb0ELb1ELb0EEEvNS_16Flash_bwd_paramsE:
.text._ZN5flash44flash_bwd_dq_dk_dv_loop_seqk_parallel_kernelI23Flash_bwd_kernel_traitsILi64ELi128ELi128ELi8ELi4ELi4ELi4ELb0ELb0EN7cutlass10bfloat16_tE19Flash_kernel_traitsILi64ELi128ELi128ELi8ES3_EELb0ELb1ELb0ELb0ELb0ELb1ELb0EEEvNS_16Flash_bwd_paramsE:
[----:B------:R-:W1:Y:S08]  /*0000*/  LDC R1, c[0x0][0x28] ;  /* 0x00000a00ff017b82 */ /* 0x000e700000000800 */
[----:B------:R-:W2:Y:S01]  /*0010*/  S2UR UR16, SR_CTAID.X ;  /* 0x00000000001079c3 */ /* 0x000ea20000002500 */
[----:B------:R-:W-:Y:S01]  /*0020*/  ULDC UR4, c[0x0][0x2c8] ;  /* 0x0000b20000047ab9 */ /* 0x000fe20000000800 */
[----:B-1----:R-:W-:Y:S01]  /*0030*/  VIADD R1, R1, 0xffffffc0 ;  /* 0xffffffc001017836 */ /* 0x002fe20000000000 */
[----:B------:R-:W-:-:S04]  /*0040*/  UIADD3 UR5, UR4, 0x7f, URZ ;  /* 0x0000007f04057890 */ /* 0x000fc8000fffe03f */
[----:B------:R-:W-:-:S04]  /*0050*/  USHF.R.S32.HI UR4, URZ, 0x1f, UR5 ;  /* 0x0000001f3f047899 */ /* 0x000fc80008011405 */
[----:B------:R-:W-:-:S04]  /*0060*/  ULEA.HI UR4, UR4, UR5, URZ, 0x7 ;  /* 0x0000000504047291 */ /* 0x000fc8000f8f383f */
[----:B------:R-:W-:-:S06]  /*0070*/  USHF.R.S32.HI UR6, URZ, 0x7, UR4 ;  /* 0x000000073f067899 */ /* 0x000fcc0008011404 */
[----:B------:R-:W-:Y:S01]  /*0080*/  MOV R0, UR6 ;  /* 0x0000000600007c02 */ /* 0x000fe20008000f00 */
[----:B--2---:R-:W-:-:S04]  /*0090*/  UISETP.GE.AND UP0, UPT, UR16, UR6, UPT ;  /* 0x000000061000728c */ /* 0x004fc8000bf06270 */
[----:B------:R1:W-:Y:S02]  /*00a0*/  STL [R1+0x38], R0 ;  /* 0x0000380001007387 */ /* 0x0003e40000100800 */
[----:B------:R-:W-:-:S13]  /*00b0*/  PLOP3.LUT P0, PT, PT, PT, UP0, 0x80, 0x0 ;  /* 0x000000000000781c */ /* 0x000fda0003f0f008 */
[----:B------:R-:W-:Y:S05]  /*00c0*/  @P0 EXIT ;  /* 0x000000000000094d */ /* 0x000fea0003800000 */
[----:B------:R-:W2:Y:S01]  /*00d0*/  S2R R15, SR_TID.X ;  /* 0x00000000000f7919 */ /* 0x000ea20000002100 */
[----:B------:R-:W3:Y:S01]  /*00e0*/  S2UR UR59, SR_CTAID.Z ;  /* 0x00000000003b79c3 */ /* 0x000ee20000002700 */
[----:B------:R-:W-:Y:S01]  /*00f0*/  UMOV UR5, 0x400 ;  /* 0x0000040000057882 */ /* 0x000fe20000000000 */
[----:B------:R-:W-:Y:S02]  /*0100*/  IMAD.MOV.U32 R214, RZ, RZ, 0x20 ;  /* 0x00000020ffd67424 */ /* 0x000fe400078e00ff */
[----:B------:R-:W-:-:S04]  /*0110*/  IMAD.MOV.U32 R212, RZ, RZ, -0x10 ;  /* 0xfffffff0ffd47424 */ /* 0x000fc800078e00ff */
[----:B------:R-:W4:Y:S08]  /*0120*/  S2UR UR4, SR_CgaCtaId ;  /* 0x00000000000479c3 */ /* 0x000f300000008800 */
[----:B------:R-:W5:Y:S01]  /*0130*/  S2UR UR47, SR_CTAID.Y ;  /* 0x00000000002f79c3 */ /* 0x000f620000002600 */
[----:B---3--:R-:W-:Y:S01]  /*0140*/  USHF.R.S32.HI UR6, URZ, 0x1f, UR59 ;  /* 0x0000001f3f067899 */ /* 0x008fe2000801143b */
[----:B--2---:R-:W-:Y:S01]  /*0150*/  SHF.R.S32.HI R13, RZ, 0x1f, R15 ;  /* 0x0000001fff0d7819 */ /* 0x004fe2000001140f */
[----:B------:R-:W-:Y:S01]  /*0160*/  IMAD.SHL.U32 R251, R15, 0x2, RZ ;  /* 0x000000020ffb7824 */ /* 0x000fe200078e00ff */
[----:B----4-:R-:W-:-:S02]  /*0170*/  ULEA UR4, UR4, UR5, 0x18 ;  /* 0x0000000504047291 */ /* 0x010fc4000f8ec03f */
[CC--:B------:R-:W-:Y:S02]  /*0180*/  LEA.HI R3, R13.reuse, R15.reuse, RZ, 0x5 ;  /* 0x0000000f0d037211 */ /* 0x0c0fe400078f28ff */
[----:B------:R-:W-:Y:S02]  /*0190*/  LEA.HI R17, R13, R15, RZ, 0x3 ;  /* 0x0000000f0d117211 */ /* 0x000fe400078f18ff */
[--C-:B------:R-:W-:Y:S01]  /*01a0*/  SHF.R.S32.HI R4, RZ, 0x5, R3.reuse ;  /* 0x00000005ff047819 */ /* 0x100fe20000011403 */
[----:B-----5:R-:W-:Y:S01]  /*01b0*/  USHF.L.U32 UR5, UR47, 0x7, URZ ;  /* 0x000000072f057899 */ /* 0x020fe2000800063f */
[----:B-1----:R-:W-:Y:S02]  /*01c0*/  SHF.R.S32.HI R0, RZ, 0x1f, R3 ;  /* 0x0000001fff007819 */ /* 0x002fe40000011403 */
[----:B------:R-:W-:Y:S02]  /*01d0*/  LOP3.LUT R3, R3, 0xffffffe0, RZ, 0xc0, !PT ;  /* 0xffffffe003037812 */ /* 0x000fe400078ec0ff */
[----:B------:R-:W-:-:S02]  /*01e0*/  LEA.HI R2, R0, R4, RZ, 0x2 ;  /* 0x0000000400027211 */ /* 0x000fc400078f10ff */
[-C--:B------:R-:W-:Y:S01]  /*01f0*/  LEA.HI R5, R13, R15.reuse, RZ, 0x4 ;  /* 0x0000000f0d057211 */ /* 0x080fe200078f20ff */
[----:B------:R-:W-:Y:S01]  /*0200*/  IMAD.IADD R0, R15, 0x1, -R3 ;  /* 0x000000010f007824 */ /* 0x000fe200078e0a03 */
[----:B------:R-:W-:Y:S02]  /*0210*/  LOP3.LUT R2, R2, 0xfffffffc, RZ, 0xc0, !PT ;  /* 0xfffffffc02027812 */ /* 0x000fe400078ec0ff */
[----:B------:R-:W-:Y:S02]  /*0220*/  LEA.HI R16, R13, R15, RZ, 0x2 ;  /* 0x0000000f0d107211 */ /* 0x000fe400078f10ff */
[----:B------:R-:W-:Y:S01]  /*0230*/  SHF.R.S32.HI R3, RZ, 0x1f, R0 ;  /* 0x0000001fff037819 */ /* 0x000fe20000011400 */
[----:B------:R-:W-:Y:S01]  /*0240*/  IMAD.IADD R11, R4, 0x1, -R2 ;  /* 0x00000001040b7824 */ /* 0x000fe200078e0a02 */
[----:B------:R-:W-:Y:S02]  /*0250*/  LOP3.LUT R2, R5, 0xfffffff0, RZ, 0xc0, !PT ;  /* 0xfffffff005027812 */ /* 0x000fe400078ec0ff */
[----:B------:R-:W-:-:S02]  /*0260*/  LEA.HI R10, R3, R0, RZ, 0x2 ;  /* 0x00000000030a7211 */ /* 0x000fc400078f10ff */
[----:B------:R-:W-:Y:S01]  /*0270*/  LOP3.LUT R0, R17, 0xfffffff8, RZ, 0xc0, !PT ;  /* 0xfffffff811007812 */ /* 0x000fe200078ec0ff */
[C---:B------:R-:W-:Y:S01]  /*0280*/  IMAD.IADD R2, R15.reuse, 0x1, -R2 ;  /* 0x000000010f027824 */ /* 0x040fe200078e0a02 */
[----:B------:R-:W-:Y:S02]  /*0290*/  SHF.R.S32.HI R3, RZ, 0x3, R17 ;  /* 0x00000003ff037819 */ /* 0x000fe40000011411 */
[----:B------:R-:W-:Y:S01]  /*02a0*/  SHF.R.S32.HI R6, RZ, 0x4, R5 ;  /* 0x00000004ff067819 */ /* 0x000fe20000011405 */
[----:B------:R-:W-:Y:S01]  /*02b0*/  IMAD.IADD R0, R15, 0x1, -R0 ;  /* 0x000000010f007824 */ /* 0x000fe200078e0a00 */
[--C-:B------:R-:W-:Y:S01]  /*02c0*/  SHF.R.S32.HI R14, RZ, 0x2, R16.reuse ;  /* 0x00000002ff0e7819 */ /* 0x100fe20000011410 */
[----:B------:R-:W-:Y:S01]  /*02d0*/  IMAD.SHL.U32 R3, R3, 0x40, RZ ;  /* 0x0000004003037824 */ /* 0x000fe200078e00ff */
[----:B------:R-:W-:Y:S01]  /*02e0*/  SHF.R.S32.HI R4, RZ, 0x1f, R16 ;  /* 0x0000001fff047819 */ /* 0x000fe20000011410 */
[----:B------:R-:W-:Y:S01]  /*02f0*/  IMAD.SHL.U32 R7, R0, 0x8, RZ ;  /* 0x0000000800077824 */ /* 0x000fe200078e00ff */
[----:B------:R-:W-:-:S02]  /*0300*/  SHF.R.S32.HI R8, RZ, 0x1f, R2 ;  /* 0x0000001fff087819 */ /* 0x000fc40000011402 */
[----:B------:R-:W-:Y:S02]  /*0310*/  LOP3.LUT R3, R3, 0x1c0, RZ, 0xc0, !PT ;  /* 0x000001c003037812 */ /* 0x000fe400078ec0ff */
[----:B------:R-:W-:Y:S02]  /*0320*/  LEA.HI R5, R5, R6, RZ, 0x1 ;  /* 0x0000000605057211 */ /* 0x000fe400078f08ff */
[----:B------:R-:W-:Y:S02]  /*0330*/  LOP3.LUT R7, R3, 0x38, R7, 0xf8, !PT ;  /* 0x0000003803077812 */ /* 0x000fe400078ef807 */
[----:B------:R-:W-:Y:S02]  /*0340*/  LEA.HI R4, R4, R14, RZ, 0x3 ;  /* 0x0000000e04047211 */ /* 0x000fe400078f18ff */
[----:B------:R-:W-:Y:S02]  /*0350*/  SHF.R.U32.HI R3, RZ, 0x3, R3 ;  /* 0x00000003ff037819 */ /* 0x000fe40000011603 */
[----:B------:R-:W-:-:S02]  /*0360*/  LEA.HI R12, R8, R2, RZ, 0x3 ;  /* 0x00000002080c7211 */ /* 0x000fc400078f18ff */
[----:B------:R-:W-:Y:S02]  /*0370*/  LOP3.LUT R5, R5, 0xfffffffe, RZ, 0xc0, !PT ;  /* 0xfffffffe05057812 */ /* 0x000fe400078ec0ff */
[----:B------:R-:W-:Y:S02]  /*0380*/  LOP3.LUT R4, R4, 0xfffffff8, RZ, 0xc0, !PT ;  /* 0xfffffff804047812 */ /* 0x000fe400078ec0ff */
[----:B------:R-:W-:Y:S01]  /*0390*/  LOP3.LUT R8, R7, R3, RZ, 0x3c, !PT ;  /* 0x0000000307087212 */ /* 0x000fe200078e3cff */
[----:B------:R-:W-:Y:S01]  /*03a0*/  IMAD.IADD R9, R6, 0x1, -R5 ;  /* 0x0000000106097824 */ /* 0x000fe200078e0a05 */
[----:B------:R-:W-:Y:S01]  /*03b0*/  LOP3.LUT R3, R12, 0xfffffff8, RZ, 0xc0, !PT ;  /* 0xfffffff80c037812 */ /* 0x000fe200078ec0ff */
[----:B------:R-:W-:Y:S01]  /*03c0*/  IMAD.IADD R5, R14, 0x1, -R4 ;  /* 0x000000010e057824 */ /* 0x000fe200078e0a04 */
[C---:B------:R-:W-:Y:S01]  /*03d0*/  LOP3.LUT P4, RZ, R0.reuse, 0x2, RZ, 0xc0, !PT ;  /* 0x0000000200ff7812 */ /* 0x040fe2000788c0ff */
[----:B------:R-:W-:Y:S01]  /*03e0*/  IMAD.SHL.U32 R176, R9, 0x200, RZ ;  /* 0x0000020009b07824 */ /* 0x000fe200078e00ff */
[C---:B------:R-:W-:Y:S01]  /*03f0*/  LOP3.LUT P3, RZ, R0.reuse, 0x4, RZ, 0xc0, !PT ;  /* 0x0000000400ff7812 */ /* 0x040fe2000786c0ff */
[----:B------:R-:W-:Y:S01]  /*0400*/  IMAD.SHL.U32 R0, R0, 0x40, RZ ;  /* 0x0000004000007824 */ /* 0x000fe200078e00ff */
[----:B------:R-:W-:Y:S01]  /*0410*/  LEA.HI R4, R13, R15, RZ, 0x7 ;  /* 0x0000000f0d047211 */ /* 0x000fe200078f38ff */
[----:B------:R-:W-:Y:S01]  /*0420*/  IMAD.IADD R18, R2, 0x1, -R3 ;  /* 0x0000000102127824 */ /* 0x000fe200078e0a03 */
[----:B------:R-:W-:Y:S01]  /*0430*/  LOP3.LUT R3, R5, 0x1, RZ, 0xc0, !PT ;  /* 0x0000000105037812 */ /* 0x000fe200078ec0ff */
[----:B------:R-:W-:Y:S01]  /*0440*/  IMAD.SHL.U32 R2, R11, 0x10, RZ ;  /* 0x000000100b027824 */ /* 0x000fe200078e00ff */
[----:B------:R-:W-:-:S02]  /*0450*/  LOP3.LUT R0, R0, 0x1c0, RZ, 0xc0, !PT ;  /* 0x000001c000007812 */ /* 0x000fc400078ec0ff */
[----:B------:R-:W-:Y:S01]  /*0460*/  SHF.R.S32.HI R4, RZ, 0x7, R4 ;  /* 0x00000007ff047819 */ /* 0x000fe20000011404 */
[----:B------:R-:W-:Y:S01]  /*0470*/  STL [R1+0x4], R18 ;  /* 0x0000041201007387 */ /* 0x000fe20000100800 */
[C---:B------:R-:W-:Y:S02]  /*0480*/  LOP3.LUT R180, R0.reuse, 0x8, R17, 0xf8, !PT ;  /* 0x0000000800b47812 */ /* 0x040fe400078ef811 */
[----:B------:R-:W-:Y:S02]  /*0490*/  LOP3.LUT R7, R0, 0x30, R2, 0xf8, !PT ;  /* 0x0000003000077812 */ /* 0x000fe400078ef802 */
[----:B------:R-:W-:Y:S02]  /*04a0*/  SHF.R.U32.HI R0, RZ, 0x3, R0 ;  /* 0x00000003ff007819 */ /* 0x000fe40000011600 */
[----:B------:R-:W-:Y:S02]  /*04b0*/  ISETP.NE.U32.AND P0, PT, R3, 0x1, PT ;  /* 0x000000010300780c */ /* 0x000fe40003f05070 */
[----:B------:R-:W-:-:S02]  /*04c0*/  LEA.HI R6, R13, R15, RZ, 0x6 ;  /* 0x0000000f0d067211 */ /* 0x000fc400078f30ff */
[----:B------:R-:W-:Y:S01]  /*04d0*/  LEA.HI.SX32 R252, R10, R2, 0x1e ;  /* 0x000000020afc7211 */ /* 0x000fe200078ff2ff */
[----:B------:R-:W-:Y:S01]  /*04e0*/  IMAD R2, R4, 0x1000, R176 ;  /* 0x0000100004027824 */ /* 0x000fe200078e02b0 */
[----:B------:R-:W-:Y:S01]  /*04f0*/  LOP3.LUT R180, R180, R0, RZ, 0x3c, !PT ;  /* 0x00000000b4b47212 */ /* 0x000fe200078e3cff */
[----:B------:R-:W-:Y:S01]  /*0500*/  IMAD.SHL.U32 R6, R6, 0x8, RZ ;  /* 0x0000000806067824 */ /* 0x000fe200078e00ff */
[C---:B------:R-:W-:Y:S01]  /*0510*/  R2P PR, R5.reuse, 0x6 ;  /* 0x0000000605007804 */ /* 0x040fe20000000000 */
[----:B------:R-:W-:Y:S01]  /*0520*/  IMAD.SHL.U32 R5, R5, 0x40, RZ ;  /* 0x0000004005057824 */ /* 0x000fe200078e00ff */
[----:B------:R-:W-:Y:S01]  /*0530*/  LOP3.LUT R3, R7, 0x8, R17, 0xf8, !PT ;  /* 0x0000000807037812 */ /* 0x000fe200078ef811 */
[----:B------:R-:W-:Y:S01]  /*0540*/  IMAD.IADD R180, R2, 0x1, R180 ;  /* 0x0000000102b47824 */ /* 0x000fe200078e02b4 */
[----:B------:R-:W-:Y:S01]  /*0550*/  LOP3.LUT R250, R8, 0xfffffe00, R6, 0xf8, !PT ;  /* 0xfffffe0008fa7812 */ /* 0x000fe200078ef806 */
[----:B------:R-:W-:Y:S01]  /*0560*/  IMAD.SHL.U32 R2, R4, 0x8, RZ ;  /* 0x0000000804027824 */ /* 0x000fe200078e00ff */
[----:B------:R-:W-:Y:S01]  /*0570*/  LOP3.LUT R176, R176, R3, R0, 0xf6, !PT ;  /* 0x00000003b0b07212 */ /* 0x000fe200078ef600 */
[----:B------:R-:W-:Y:S01]  /*0580*/  IMAD.SHL.U32 R6, R9, 0x10, RZ ;  /* 0x0000001009067824 */ /* 0x000fe200078e00ff */
[----:B------:R-:W-:Y:S01]  /*0590*/  LOP3.LUT R0, R5, 0x1c0, RZ, 0xc0, !PT ;  /* 0x000001c005007812 */ /* 0x000fe200078ec0ff */
[----:B------:R-:W-:Y:S01]  /*05a0*/  IMAD.SHL.U32 R180, R180, 0x2, RZ ;  /* 0x00000002b4b47824 */ /* 0x000fe200078e00ff */
[----:B------:R-:W-:-:S02]  /*05b0*/  LOP3.LUT R5, R16, 0x7ffffffc, RZ, 0xc0, !PT ;  /* 0x7ffffffc10057812 */ /* 0x000fc400078ec0ff */
[----:B------:R-:W-:Y:S02]  /*05c0*/  LOP3.LUT R2, R2, 0x8, RZ, 0xc0, !PT ;  /* 0x0000000802027812 */ /* 0x000fe400078ec0ff */
[----:B------:R-:W-:Y:S01]  /*05d0*/  SHF.R.U32.HI R3, RZ, 0x3, R0 ;  /* 0x00000003ff037819 */ /* 0x000fe20000011600 */
[----:B------:R-:W-:Y:S01]  /*05e0*/  IMAD.IADD R5, R15, 0x1, -R5 ;  /* 0x000000010f057824 */ /* 0x000fe200078e0a05 */
[----:B------:R-:W-:Y:S01]  /*05f0*/  LOP3.LUT R13, R2, 0x10, R6, 0xf8, !PT ;  /* 0x00000010020d7812 */ /* 0x000fe200078ef806 */
[----:B------:R-:W-:Y:S01]  /*0600*/  IMAD.SHL.U32 R6, R9, 0x8, RZ ;  /* 0x0000000809067824 */ /* 0x000fe200078e00ff */
[CC--:B------:R-:W-:Y:S01]  /*0610*/  LOP3.LUT R10, R3.reuse, R0.reuse, R2, 0x1e, !PT ;  /* 0x00000000030a7212 */ /* 0x0c0fe200078e1e02 */
[----:B------:R-:W-:Y:S01]  /*0620*/  IMAD.SHL.U32 R2, R18, 0x40, RZ ;  /* 0x0000004012027824 */ /* 0x000fe200078e00ff */
[----:B------:R-:W-:Y:S01]  /*0630*/  LOP3.LUT R8, R3, R0, RZ, 0xfc, !PT ;  /* 0x0000000003087212 */ /* 0x000fe200078efcff */
[----:B------:R-:W-:Y:S01]  /*0640*/  IMAD.SHL.U32 R0, R5, 0x2, RZ ;  /* 0x0000000205007824 */ /* 0x000fe200078e00ff */
[----:B------:R-:W-:-:S02]  /*0650*/  LOP3.LUT R251, R251, 0x6, RZ, 0xc0, !PT ;  /* 0x00000006fbfb7812 */ /* 0x000fc400078ec0ff */
[----:B------:R-:W-:Y:S01]  /*0660*/  LOP3.LUT R2, R2, 0x1c0, RZ, 0xc0, !PT ;  /* 0x000001c002027812 */ /* 0x000fe200078ec0ff */
[----:B------:R-:W-:Y:S01]  /*0670*/  IMAD R3, R4, 0x2000, R0 ;  /* 0x0000200004037824 */ /* 0x000fe200078e0200 */
[----:B------:R-:W-:Y:S01]  /*0680*/  SEL R181, R214, 0xffffffe0, !P4 ;  /* 0xffffffe0d6b57807 */ /* 0x000fe20006000000 */
[----:B------:R-:W-:Y:S01]  /*0690*/  IMAD R251, R4, 0x40, R251 ;  /* 0x0000004004fb7824 */ /* 0x000fe200078e02fb */
[----:B------:R-:W-:Y:S01]  /*06a0*/  SHF.R.U32.HI R5, RZ, 0x3, R2 ;  /* 0x00000003ff057819 */ /* 0x000fe20000011602 */
[----:B------:R-:W-:Y:S01]  /*06b0*/  IMAD.SHL.U32 R4, R12, 0x40, RZ ;  /* 0x000000400c047824 */ /* 0x000fe200078e00ff */
[----:B------:R-:W-:Y:S01]  /*06c0*/  LOP3.LUT R6, R2, 0x8, R6, 0xf8, !PT ;  /* 0x0000000802067812 */ /* 0x000fe200078ef806 */
[----:B------:R-:W-:Y:S01]  /*06d0*/  IMAD R7, R11, 0x400, R3 ;  /* 0x000004000b077824 */ /* 0x000fe200078e0203 */
[----:B------:R-:W-:Y:S01]  /*06e0*/  LOP3.LUT R2, R5, R13, R2, 0x1e, !PT ;  /* 0x0000000d05027212 */ /* 0x000fe200078e1e02 */
[----:B------:R-:W-:Y:S01]  /*06f0*/  IMAD R3, R11, 0x400, R0 ;  /* 0x000004000b037824 */ /* 0x000fe200078e0200 */
[----:B------:R-:W-:Y:S01]  /*0700*/  LOP3.LUT R0, R4, 0xfffffe00, RZ, 0xc0, !PT ;  /* 0xfffffe0004007812 */ /* 0x000fe200078ec0ff */
[----:B------:R-:W-:Y:S01]  /*0710*/  IMAD.IADD R7, R8, 0x1, R7 ;  /* 0x0000000108077824 */ /* 0x000fe200078e0207 */
[----:B------:R-:W-:Y:S01]  /*0720*/  SEL R214, R214, 0xffffffe0, !P1 ;  /* 0xffffffe0d6d67807 */ /* 0x000fe20004800000 */
[----:B------:R-:W-:Y:S01]  /*0730*/  IMAD.IADD R10, R3, 0x1, R10 ;  /* 0x00000001030a7824 */ /* 0x000fe200078e020a */
[----:B------:R-:W-:Y:S01]  /*0740*/  LOP3.LUT R186, R2, R0, RZ, 0xfc, !PT ;  /* 0x0000000002ba7212 */ /* 0x000fe200078efcff */
[----:B------:R-:W-:Y:S01]  /*0750*/  IMAD R4, R11, 0x400, R0 ;  /* 0x000004000b047824 */ /* 0x000fe200078e0200 */
[----:B------:R-:W-:Y:S01]  /*0760*/  LOP3.LUT R3, R6, R5, RZ, 0x3c, !PT ;  /* 0x0000000506037212 */ /* 0x000fe200078e3cff */
[----:B------:R-:W-:Y:S01]  /*0770*/  IMAD.U32 R0, RZ, RZ, UR6 ;  /* 0x00000006ff007e24 */ /* 0x000fe2000f8e00ff */
[----:B------:R-:W-:Y:S01]  /*0780*/  USHF.R.S32.HI UR6, URZ, 0x1f, UR47 ;  /* 0x0000001f3f067899 */ /* 0x000fe2000801142f */
[----:B------:R-:W-:Y:S01]  /*0790*/  IMAD.U32 R2, RZ, RZ, UR5 ;  /* 0x00000005ff027e24 */ /* 0x000fe2000f8e00ff */
[----:B------:R-:W-:Y:S01]  /*07a0*/  USHF.R.S32.HI UR5, URZ, 0x1f, UR59 ;  /* 0x0000001f3f057899 */ /* 0x000fe2000801143b */
[----:B------:R-:W-:Y:S01]  /*07b0*/  IMAD.MOV.U32 R0, RZ, RZ, 0x40 ;  /* 0x00000040ff007424 */ /* 0x000fe200078e00ff */
[----:B------:R-:W-:Y:S01]  /*07c0*/  LEA R211, R7, UR4, 0x1 ;  /* 0x0000000407d37c11 */ /* 0x000fe2000f8e08ff */
[----:B------:R-:W-:Y:S01]  /*07d0*/  IMAD.IADD R185, R4, 0x1, R3 ;  /* 0x0000000104b97824 */ /* 0x000fe200078e0203 */
[----:B------:R-:W-:Y:S01]  /*07e0*/  SEL R212, R212, 0x10, !P0 ;  /* 0x00000010d4d47807 */ /* 0x000fe20004000000 */
        /* <DEDUP_REMOVED lines=11> */
[----:B------:R-:W-:Y:S01]  /*08a0*/  LEA R176, R176, UR4, 0x1 ;  /* 0x00000004b0b07c11 */ /* 0x000fe2000f8e08ff */
[--C-:B------:R-:W-:Y:S01]  /*08b0*/  IMAD.IADD R5, R0, 0x1, R8.reuse ;  /* 0x0000000100057824 */ /* 0x100fe200078e0208 */
[----:B------:R-:W-:Y:S01]  /*08c0*/  STL [R1], R8 ;  /* 0x0000000801007387 */ /* 0x000fe20000100800 */
[----:B------:R-:W-:Y:S01]  /*08d0*/  IMAD.IADD R6, R214, 0x1, R8 ;  /* 0x00000001d6067824 */ /* 0x000fe200078e0208 */
[----:B------:R-:W-:Y:S01]  /*08e0*/  UIADD3 UR5, UR4, 0xc000, URZ ;  /* 0x0000c00004057890 */ /* 0x000fe2000fffe03f */
[C---:B------:R-:W-:Y:S01]  /*08f0*/  VIADD R11, R8.reuse, 0x420 ;  /* 0x00000420080b7836 */ /* 0x040fe20000000000 */
[----:B------:R-:W-:Y:S01]  /*0900*/  STL [R1+0x18], R5 ;  /* 0x0000180501007387 */ /* 0x000fe20000100800 */
[C---:B------:R-:W-:Y:S01]  /*0910*/  IMAD.IADD R4, R8.reuse, 0x1, R2 ;  /* 0x0000000108047824 */ /* 0x040fe200078e0202 */
[----:B------:R-:W-:Y:S01]  /*0920*/  ULDC.64 UR6, c[0x0][0x208] ;  /* 0x0000820000067ab9 */ /* 0x000fe20000000a00 */
[C---:B------:R-:W-:Y:S01]  /*0930*/  VIADD R3, R8.reuse, 0x2020 ;  /* 0x0000202008037836 */ /* 0x040fe20000000000 */
[----:B------:R1:W-:Y:S01]  /*0940*/  STL [R1+0x34], R6 ;  /* 0x0000340601007387 */ /* 0x0003e20000100800 */
[----:B------:R-:W-:-:S02]  /*0950*/  @P1 VIADD R11, R8, 0x3e0 ;  /* 0x000003e0080b1836 */ /* 0x000fc40000000000 */
[C---:B------:R-:W-:Y:S01]  /*0960*/  VIADD R9, R8.reuse, 0x2420 ;  /* 0x0000242008097836 */ /* 0x040fe20000000000 */
[----:B------:R-:W-:Y:S01]  /*0970*/  STL [R1+0x14], R4 ;  /* 0x0000140401007387 */ /* 0x000fe20000100800 */
[C---:B------:R-:W-:Y:S02]  /*0980*/  @P1 VIADD R3, R8.reuse, 0x1fe0 ;  /* 0x00001fe008031836 */ /* 0x040fe40000000000 */
[C---:B------:R-:W-:Y:S01]  /*0990*/  VIADD R7, R8.reuse, 0x2040 ;  /* 0x0000204008077836 */ /* 0x040fe20000000000 */
[----:B------:R-:W-:Y:S01]  /*09a0*/  STL [R1+0x20], R11 ;  /* 0x0000200b01007387 */ /* 0x000fe20000100800 */
[C---:B------:R-:W-:Y:S02]  /*09b0*/  @P1 VIADD R9, R8.reuse, 0x23e0 ;  /* 0x000023e008091836 */ /* 0x040fe40000000000 */
[----:B------:R-:W-:Y:S01]  /*09c0*/  @P2 VIADD R7, R8, 0x1fc0 ;  /* 0x00001fc008072836 */ /* 0x000fe20000000000 */
[----:B------:R-:W-:Y:S01]  /*09d0*/  STL [R1+0x8], R3 ;  /* 0x0000080301007387 */ /* 0x000fe20000100800 */
[----:B------:R-:W-:-:S02]  /*09e0*/  IMAD.IADD R179, R182, 0x1, R179 ;  /* 0x00000001b6b37824 */ /* 0x000fc400078e02b3 */
[----:B------:R-:W-:Y:S01]  /*09f0*/  IMAD.IADD R212, R212, 0x1, R210 ;  /* 0x00000001d4d47824 */ /* 0x000fe200078e02d2 */
[----:B------:R-:W-:Y:S01]  /*0a00*/  STL [R1+0x1c], R9 ;  /* 0x00001c0901007387 */ /* 0x000fe20000100800 */
[----:B------:R-:W-:Y:S02]  /*0a10*/  IMAD.IADD R182, R182, 0x1, R181 ;  /* 0x00000001b6b67824 */ /* 0x000fe400078e02b5 */
[--C-:B------:R-:W-:Y:S01]  /*0a20*/  IMAD.IADD R217, R211, 0x1, R214.reuse ;  /* 0x00000001d3d97824 */ /* 0x100fe200078e02d6 */
[----:B------:R-:W-:Y:S01]  /*0a30*/  STL [R1+0x10], R7 ;  /* 0x0000100701007387 */ /* 0x000fe20000100800 */
[----:B------:R-:W-:Y:S02]  /*0a40*/  IMAD.IADD R216, R213, 0x1, R214 ;  /* 0x00000001d5d87824 */ /* 0x000fe400078e02d6 */
[----:B------:R-:W-:Y:S02]  /*0a50*/  IMAD.IADD R215, R214, 0x1, R210 ;  /* 0x00000001d6d77824 */ /* 0x000fe400078e02d2 */
[----:B-1----:R-:W-:-:S02]  /*0a60*/  VIADD R6, R8, 0x2440 ;  /* 0x0000244008067836 */ /* 0x002fc40000000000 */
        /* <DEDUP_REMOVED lines=12> */
.L_x_328:
        /* <DEDUP_REMOVED lines=16> */
[----:B------:R-:W-:Y:S01]  /*0c30*/  IMAD.U32 R2, RZ, RZ, UR10 ;  /* 0x0000000aff027e24 */ /* 0x000fe2000f8e00ff */
        /* <DEDUP_REMOVED lines=13> */
[----:B--23--:R-:W2:Y:S05]  /*0d10*/  @P1 LDG.E R7, desc[UR6][R4.64] ;  /* 0x0000000604071981 */ /* 0x00ceaa000c1e1900 */
        /* <DEDUP_REMOVED lines=36> */
.L_x_284:
        /* <DEDUP_REMOVED lines=14> */
[----:B------:R-:W-:Y:S02]  /*1040*/  USHF.L.U32 UR17, UR47, 0x7, URZ ;  /* 0x000000072f117899 */ /* 0x000fe4000800063f */
[----:B------:R-:W-:Y:S01]  /*1050*/  UIMAD UR24, UR47, UR13, UR12 ;  /* 0x0000000d2f1872a4 */ /* 0x000fe2000f8e020c */
[----:B------:R-:W-:-:S02]  /*1060*/  ULDC UR61, c[0x0][0x2d4] ;  /* 0x0000b500003d7ab9 */ /* 0x000fc40000000800 */
[----:B------:R-:W-:Y:S01]  /*1070*/  @!UP1 ULDC.64 UR12, c[0x0][0x418] ;  /* 0x00010600000c9ab9 */ /* 0x000fe20000000a00 */
[----:B------:R-:W-:Y:S02]  /*1080*/  USEL UR43, UR17, URZ, UP2 ;  /* 0x0000003f112b7287 */ /* 0x000fe40009000000 */
[----:B------:R-:W-:Y:S01]  /*1090*/  USHF.R.S32.HI UR25, URZ, 0x1f, UR61 ;  /* 0x0000001f3f197899 */ /* 0x000fe2000801143d */
[----:B------:R-:W-:Y:S01]  /*10a0*/  ULDC UR48, c[0x0][0x2dc] ;  /* 0x0000b70000307ab9 */ /* 0x000fe20000000800 */
[----:B------:R-:W-:Y:S01]  /*10b0*/  ULDC UR49, c[0x0][0x270] ;  /* 0x00009c0000317ab9 */ /* 0x000fe20000000800 */
[----:B------:R-:W-:Y:S02]  /*10c0*/  @!UP1 UIMAD.WIDE.U32 UR38, UR47, UR12, URZ ;  /* 0x0000000c2f2692a5 */ /* 0x000fe4000f8e003f */
[----:B------:R-:W-:Y:S01]  /*10d0*/  USHF.L.U64.HI UR11, UR47, 0x7, UR60 ;  /* 0x000000072f0b7899 */ /* 0x000fe2000801023c */
[----:B-1----:R-:W-:Y:S01]  /*10e0*/  IABS R5, R6 ;  /* 0x0000000600057213 */ /* 0x002fe20000000000 */
[----:B------:R-:W-:Y:S01]  /*10f0*/  ULDC.U8 UR20, c[0x0][0x3d8] ;  /* 0x0000f60000147ab9 */ /* 0x000fe20000000000 */
[----:B------:R-:W-:Y:S01]  /*1100*/  UIMAD UR50, UR59, UR48, URZ ;  /* 0x000000303b3272a4 */ /* 0x000fe2000f8e023f */
[----:B------:R-:W-:Y:S01]  /*1110*/  ISETP.NE.AND P3, PT, R6, RZ, PT ;  /* 0x000000ff0600720c */ /* 0x000fe20003f65270 */
[----:B------:R-:W1:Y:S01]  /*1120*/  I2F.RP R2, R5 ;  /* 0x0000000500027306 */ /* 0x000e620000209400 */
[----:B------:R-:W-:-:S02]  /*1130*/  UISETP.NE.AND UP3, UPT, UR20, URZ, UPT ;  /* 0x0000003f1400728c */ /* 0x000fc4000bf65270 */
[----:B------:R-:W-:Y:S02]  /*1140*/  USEL UR42, UR11, URZ, UP2 ;  /* 0x0000003f0b2a7287 */ /* 0x000fe40009000000 */
[----:B--2---:R-:W-:Y:S01]  /*1150*/  UIMAD.WIDE.U32 UR34, UR9, UR14, URZ ;  /* 0x0000000e092272a5 */ /* 0x004fe2000f8e003f */
[----:B------:R-:W-:Y:S01]  /*1160*/  ULDC UR46, c[0x0][0x2c4] ;  /* 0x0000b100002e7ab9 */ /* 0x000fe20000000800 */
[----:B------:R-:W-:Y:S02]  /*1170*/  ULDC.64 UR32, c[0x0][0x240] ;  /* 0x0000900000207ab9 */ /* 0x000fe40000000a00 */
[----:B------:R-:W-:Y:S02]  /*1180*/  UIMAD UR45, UR9, UR15, UR35 ;  /* 0x0000000f092d72a4 */ /* 0x000fe4000f8e0223 */
[----:B------:R-:W-:Y:S01]  /*1190*/  @!UP1 UIMAD UR9, UR60, UR12, URZ ;  /* 0x0000000c3c0992a4 */ /* 0x000fe2000f8e023f */
[----:B------:R-:W-:Y:S01]  /*11a0*/  @UP1 ULDC.64 UR14, c[0x0][0x420] ;  /* 0x00010800000e1ab9 */ /* 0x000fe20000000a00 */
[----:B------:R-:W-:Y:S01]  /*11b0*/  UISETP.NE.AND UP0, UPT, UR30, -0x1, UPT ;  /* 0xffffffff1e00788c */ /* 0x000fe2000bf05270 */
[----:B-1----:R-:W1:Y:S01]  /*11c0*/  MUFU.RCP R2, R2 ;  /* 0x0000000200027308 */ /* 0x002e620000001000 */
[----:B------:R-:W-:-:S02]  /*11d0*/  @!UP1 UIMAD UR37, UR47, UR13, UR9 ;  /* 0x0000000d2f2592a4 */ /* 0x000fc4000f8e0209 */
[----:B------:R-:W-:Y:S02]  /*11e0*/  UIADD3 UR9, UR29, 0x7f, URZ ;  /* 0x0000007f1d097890 */ /* 0x000fe4000fffe03f */
[----:B------:R-:W-:Y:S02]  /*11f0*/  @UP1 UIMAD.WIDE.U32 UR40, UR8, UR14, URZ ;  /* 0x0000000e082812a5 */ /* 0x000fe4000f8e003f */
[----:B------:R-:W-:Y:S02]  /*1200*/  USHF.R.S32.HI UR17, URZ, 0x1f, UR9 ;  /* 0x0000001f3f117899 */ /* 0x000fe40008011409 */
[----:B------:R-:W-:Y:S02]  /*1210*/  @UP1 UIMAD UR52, UR8, UR15, UR41 ;  /* 0x0000000f083412a4 */ /* 0x000fe4000f8e0229 */
[----:B------:R-:W-:Y:S02]  /*1220*/  ULEA.HI UR35, UR17, UR9, URZ, 0x7 ;  /* 0x0000000911237291 */ /* 0x000fe4000f8f383f */
[----:B------:R-:W-:-:S02]  /*1230*/  UIMAD UR9, UR25, UR47, URZ ;  /* 0x0000002f190972a4 */ /* 0x000fc4000f8e023f */
[----:B------:R-:W-:Y:S01]  /*1240*/  UIMAD.WIDE UR12, UR48, UR49, URZ ;  /* 0x00000031300c72a5 */ /* 0x000fe2000f8e023f */
[----:B-1----:R-:W-:Y:S01]  /*1250*/  VIADD R2, R2, 0xffffffe ;  /* 0x0ffffffe02027836 */ /* 0x002fe20000000000 */
[----:B------:R-:W-:Y:S02]  /*1260*/  UIMAD.WIDE.U32 UR14, UR47, UR61, URZ ;  /* 0x0000003d2f0e72a5 */ /* 0x000fe4000f8e003f */
[----:B------:R-:W-:Y:S01]  /*1270*/  UIMAD UR9, UR60, UR61, UR9 ;  /* 0x0000003d3c0972a4 */ /* 0x000fe2000f8e0209 */
[----:B------:R-:W1:Y:S01]  /*1280*/  F2I.FTZ.U32.TRUNC.NTZ R3, R2 ;  /* 0x0000000200037305 */ /* 0x000e62000021f000 */
[----:B------:R-:W-:Y:S02]  /*1290*/  UIMAD UR11, UR13, UR14, URZ ;  /* 0x0000000e0d0b72a4 */ /* 0x000fe4000f8e023f */
[----:B------:R-:W-:Y:S02]  /*12a0*/  UIADD3 UR9, UR15, UR9, URZ ;  /* 0x000000090f097290 */ /* 0x000fe4000fffe03f */
[----:B------:R-:W-:-:S02]  /*12b0*/  UIADD3 UR48, UR23, UR24, URZ ;  /* 0x0000001817307290 */ /* 0x000fc4000fffe03f */
[----:B------:R-:W-:Y:S02]  /*12c0*/  UIMAD.WIDE.U32 UR24, UR12, UR14, URZ ;  /* 0x0000000e0c1872a5 */ /* 0x000fe4000f8e003f */
[----:B------:R-:W-:Y:S02]  /*12d0*/  UIMAD UR9, UR12, UR9, UR11 ;  /* 0x000000090c0972a4 */ /* 0x000fe4000f8e020b */
[----:B------:R-:W-:Y:S02]  /*12e0*/  UIMAD.WIDE.U32 UR14, UR12, UR8, URZ ;  /* 0x000000080c0e72a5 */ /* 0x000fe4000f8e003f */
[----:B------:R-:W-:Y:S01]  /*12f0*/  UIMAD UR11, UR13, UR8, URZ ;  /* 0x000000080d0b72a4 */ /* 0x000fe2000f8e023f */
[----:B-1----:R-:W-:Y:S01]  /*1300*/  IMAD.MOV R0, RZ, RZ, -R3 ;  /* 0x000000ffff007224 */ /* 0x002fe200078e0a03 */
[----:B------:R-:W-:Y:S01]  /*1310*/  UIADD3 UR51, UR25, UR9, URZ ;  /* 0x0000000919337290 */ /* 0x000fe2000fffe03f */
[----:B------:R-:W-:Y:S01]  /*1320*/  IMAD.MOV.U32 R2, RZ, RZ, RZ ;  /* 0x000000ffff027224 */ /* 0x000fe200078e00ff */
[----:B------:R-:W-:Y:S01]  /*1330*/  @UP1 UIADD3 UR51, UR15, UR11, URZ ;  /* 0x0000000b0f331290 */ /* 0x000fe2000fffe03f */
[----:B------:R-:W-:Y:S01]  /*1340*/  IMAD R0, R0, R5, RZ ;  /* 0x0000000500007224 */ /* 0x000fe200078e02ff */
[----:B------:R-:W-:-:S02]  /*1350*/  @UP3 UIMAD UR9, UR47, UR46, URZ ;  /* 0x0000002e2f0932a4 */ /* 0x000fc4000f8e023f */
[----:B------:R-:W-:Y:S01]  /*1360*/  ULOP3.LUT UR11, UR35, 0xffffff80, URZ, 0xc0, !UPT ;  /* 0xffffff80230b7892 */ /* 0x000fe2000f8ec03f */
[----:B------:R-:W-:Y:S01]  /*1370*/  IMAD.HI.U32 R0, R3, R0, R2 ;  /* 0x0000000003007227 */ /* 0x000fe200078e0002 */
[----:B------:R-:W-:Y:S01]  /*1380*/  MOV R2, R4 ;  /* 0x0000000400027202 */ /* 0x000fe20000000f00 */
[----:B------:R-:W-:Y:S02]  /*1390*/  UIMAD.WIDE.U32 UR26, UR8, UR32, URZ ;  /* 0x00000020081a72a5 */ /* 0x000fe4000f8e003f */
[----:B------:R-:W-:Y:S02]  /*13a0*/  UIMAD UR31, UR8, UR33, URZ ;  /* 0x00000021081f72a4 */ /* 0x000fe4000f8e023f */
[----:B------:R-:W-:Y:S01]  /*13b0*/  IMAD.HI.U32 R0, R0, R2, RZ ;  /* 0x0000000200007227 */ /* 0x000fe200078e00ff */
[----:B------:R-:W-:Y:S02]  /*13c0*/  @UP3 USEL UR15, UR9, UR8, !UP1 ;  /* 0x00000008090f3287 */ /* 0x000fe4000c800000 */
[----:B------:R-:W-:Y:S01]  /*13d0*/  UIADD3 UR9, UR11, -0x80, URZ ;  /* 0xffffff800b097890 */ /* 0x000fe2000fffe03f */
[----:B------:R-:W-:Y:S01]  /*13e0*/  IMAD.MOV R3, RZ, RZ, -R0 ;  /* 0x000000ffff037224 */ /* 0x000fe200078e0a00 */
[----:B------:R-:W-:Y:S01]  /*13f0*/  @UP3 ULDC UR17, c[0x0][0x2e4] ;  /* 0x0000b90000113ab9 */ /* 0x000fe20000000800 */
[----:B------:R-:W-:-:S02]  /*1400*/  @UP1 UIADD3 UR48, UR27, UR31, URZ ;  /* 0x0000001f1b301290 */ /* 0x000fc4000fffe03f */
[C---:B------:R-:W-:Y:S01]  /*1410*/  IMAD R2, R5.reuse, R3, R2 ;  /* 0x0000000305027224 */ /* 0x040fe200078e0202 */
[----:B------:R-:W-:Y:S02]  /*1420*/  USEL UR58, UR24, UR14, !UP1 ;  /* 0x0000000e183a7287 */ /* 0x000fe4000c800000 */
[----:B------:R-:W-:Y:S02]  /*1430*/  @!UP3 UIMAD UR14, UR47, UR49, UR59 ;  /* 0x000000312f0eb2a4 */ /* 0x000fe4000f8e023b */
[----:B------:R-:W-:Y:S01]  /*1440*/  ISETP.GT.U32.AND P1, PT, R5, R2, PT ;  /* 0x000000020500720c */ /* 0x000fe20003f24070 */
[----:B------:R-:W-:Y:S02]  /*1450*/  @UP3 UIMAD UR31, UR59, UR17, UR15 ;  /* 0x000000113b1f32a4 */ /* 0x000fe4000f8e020f */
[----:B------:R-:W-:Y:S02]  /*1460*/  USHF.R.S32.HI UR17, URZ, 0x1f, UR9 ;  /* 0x0000001f3f117899 */ /* 0x000fe40008011409 */
[----:B------:R-:W-:-:S02]  /*1470*/  UIADD3 UR11, UP2, UR9, UR43, URZ ;  /* 0x0000002b090b7290 */ /* 0x000fc4000ff5e03f */
[----:B------:R-:W-:Y:S01]  /*1480*/  @!UP3 UIMAD UR31, UR14, UR46, URZ ;  /* 0x0000002e0e1fb2a4 */ /* 0x000fe2000f8e023f */
[----:B------:R-:W-:Y:S01]  /*1490*/  ULDC.U8 UR21, c[0x0][0x480] ;  /* 0x0001200000157ab9 */ /* 0x000fe20000000000 */
[----:B------:R-:W-:Y:S02]  /*14a0*/  UIADD3.X UR14, UR17, UR42, URZ, UP2, !UPT ;  /* 0x0000002a110e7290 */ /* 0x000fe400097fe43f */
[----:B------:R-:W-:Y:S02]  /*14b0*/  UIMAD UR13, UR13, UR11, URZ ;  /* 0x0000000b0d0d72a4 */ /* 0x000fe4000f8e023f */
[----:B------:R-:W-:Y:S01]  /*14c0*/  @!P1 IMAD.IADD R2, R2, 0x1, -R5 ;  /* 0x0000000102029824 */ /* 0x000fe200078e0a05 */
[----:B------:R-:W-:Y:S01]  /*14d0*/  @!P1 IADD3 R0, R0, 0x1, RZ ;  /* 0x0000000100009810 */ /* 0x000fe20007ffe0ff */
[----:B------:R-:W-:Y:S01]  /*14e0*/  @UP0 UIADD3 UR18, UR19, UR30, URZ ;  /* 0x0000001e13120290 */ /* 0x000fe2000fffe03f */
[----:B------:R-:W-:Y:S01]  /*14f0*/  PLOP3.LUT P1, PT, PT, PT, UP0, 0x80, 0x0 ;  /* 0x000000000000781c */ /* 0x000fe20003f2f008 */
[----:B------:R-:W-:Y:S01]  /*1500*/  @UP0 UIADD3 UR36, UR19, UR30, URZ ;  /* 0x0000001e13240290 */ /* 0x000fe2000fffe03f */
[----:B------:R-:W-:Y:S01]  /*1510*/  ISETP.GE.U32.AND P0, PT, R2, R5, PT ;  /* 0x000000050200720c */ /* 0x000fe20003f06070 */
[----:B------:R-:W-:Y:S01]  /*1520*/  UISETP.NE.AND UP4, UPT, UR21, URZ, UPT ;  /* 0x0000003f1500728c */ /* 0x000fe2000bf85270 */
[----:B------:R-:W-:Y:S01]  /*1530*/  LOP3.LUT R2, R6, UR59, RZ, 0x3c, !PT ;  /* 0x0000003b06027c12 */ /* 0x000fe2000f8e3cff */
[----:B------:R-:W-:Y:S01]  /*1540*/  USEL UR57, UR22, UR26, !UP1 ;  /* 0x0000001a16397287 */ /* 0x000fe2000c800000 */
[----:B------:R-:W-:-:S02]  /*1550*/  @UP0 ULDC.64 UR20, c[0x0][0x248] ;  /* 0x0000920000140ab9 */ /* 0x000fc40000000a00 */
[----:B------:R-:W-:Y:S01]  /*1560*/  ISETP.GE.AND P2, PT, R2, RZ, PT ;  /* 0x000000ff0200720c */ /* 0x000fe20003f46270 */
[----:B------:R-:W-:Y:S01]  /*1570*/  @UP0 ULDC.64 UR22, c[0x0][0x250] ;  /* 0x0000940000160ab9 */ /* 0x000fe20000000a00 */
[----:B------:R-:W-:Y:S02]  /*1580*/  UIMAD.WIDE.U32 UR26, UR12, UR11, URZ ;  /* 0x0000000b0c1a72a5 */ /* 0x000fe4000f8e003f */
[----:B------:R-:W-:Y:S02]  /*1590*/  UIMAD UR11, UR12, UR14, UR13 ;  /* 0x0000000e0c0b72a4 */ /* 0x000fe4000f8e020d */
[----:B------:R-:W-:Y:S01]  /*15a0*/  @UP0 UIMAD.WIDE.U32 UR24, UR18, UR20, URZ ;  /* 0x00000014121802a5 */ /* 0x000fe2000f8e003f */
[----:B------:R-:W-:Y:S01]  /*15b0*/  @P0 VIADD R0, R0, 0x1 ;  /* 0x0000000100000836 */ /* 0x000fe20000000000 */
[----:B------:R-:W-:Y:S01]  /*15c0*/  @UP0 UIMAD.WIDE.U32 UR12, UR36, UR22, URZ ;  /* 0x00000016240c02a5 */ /* 0x000fe2000f8e003f */
[----:B------:R-:W-:Y:S01]  /*15d0*/  PLOP3.LUT P0, PT, PT, PT, UP3, 0x80, 0x0 ;  /* 0x000000000000781c */ /* 0x000fe20003f0f038 */
[----:B------:R-:W-:Y:S01]  /*15e0*/  @UP0 UIMAD UR15, UR18, UR21, URZ ;  /* 0x00000015120f02a4 */ /* 0x000fe2000f8e023f */
[----:B------:R-:W-:Y:S01]  /*15f0*/  IMAD.MOV.U32 R16, RZ, RZ, R0 ;  /* 0x000000ffff107224 */ /* 0x000fe200078e0000 */
[----:B------:R-:W-:-:S02]  /*1600*/  @UP0 UIMAD UR14, UR36, UR23, URZ ;  /* 0x00000017240e02a4 */ /* 0x000fc4000f8e023f */
[----:B------:R-:W-:Y:S02]  /*1610*/  USEL UR55, UR45, URZ, UP4 ;  /* 0x0000003f2d377287 */ /* 0x000fe4000a000000 */
[----:B------:R-:W-:Y:S01]  /*1620*/  USHF.R.S32.HI UR44, URZ, 0x1f, UR28 ;  /* 0x0000001f3f2c7899 */ /* 0x000fe2000801141c */
[----:B------:R-:W-:Y:S01]  /*1630*/  @!P2 IADD3 R16, -R16, RZ, RZ ;  /* 0x000000ff1010a210 */ /* 0x000fe20007ffe1ff */
[----:B------:R-:W-:Y:S01]  /*1640*/  @!UP1 UIADD3 UR52, UR39, UR37, URZ ;  /* 0x0000002527349290 */ /* 0x000fe2000fffe03f */
[----:B------:R-:W-:Y:S01]  /*1650*/  @!P3 LOP3.LUT R16, RZ, R6, RZ, 0x33, !PT ;  /* 0x00000006ff10b212 */ /* 0x000fe200078e33ff */
[----:B------:R-:W-:Y:S02]  /*1660*/  USHF.R.S32.HI UR54, URZ, 0x1f, UR50 ;  /* 0x0000001f3f367899 */ /* 0x000fe40008011432 */
[----:B------:R-:W-:Y:S02]  /*1670*/  USEL UR56, UR34, URZ, UP4 ;  /* 0x0000003f22387287 */ /* 0x000fe4000a000000 */
[----:B------:R-:W-:-:S02]  /*1680*/  USHF.R.S32.HI UR42, URZ, 0x7, UR35 ;  /* 0x000000073f2a7899 */ /* 0x000fc40008011423 */
[----:B------:R-:W-:Y:S02]  /*1690*/  @UP0 UIADD3 UR49, UR13, UR14, URZ ;  /* 0x0000000e0d310290 */ /* 0x000fe4000fffe03f */
[----:B------:R-:W-:Y:S02]  /*16a0*/  UIADD3 UR53, UR27, UR11, URZ ;  /* 0x0000000b1b357290 */ /* 0x000fe4000fffe03f */
[----:B------:R-:W-:Y:S01]  /*16b0*/  @UP0 UIADD3 UR46, UR25, UR15, URZ ;  /* 0x0000000f192e0290 */ /* 0x000fe2000fffe03f */
[----:B------:R-:W-:Y:S01]  /*16c0*/  @UP0 UMOV UR43, UR24 ;  /* 0x00000018002b0c82 */ /* 0x000fe20008000000 */
[----:B------:R-:W-:Y:S01]  /*16d0*/  @UP0 UMOV UR45, UR12 ;  /* 0x0000000c002d0c82 */ /* 0x000fe20008000000 */
[----:B------:R-:W-:Y:S09]  /*16e0*/  @P1 BRA `(.L_x_286) ;  /* 0x0000000000301947 */ /* 0x000ff20003800000 */
        /* <DEDUP_REMOVED lines=12> */
.L_x_286:
        /* <DEDUP_REMOVED lines=13> */
.L_x_287:
        /* <DEDUP_REMOVED lines=11> */
.L_x_288:
[----:B------:R-:W-:Y:S02]  /*1930*/  ULDC UR8, c[0x0][0x270] ;  /* 0x00009c0000087ab9 */ /* 0x000fe40000000800 */
[----:B------:R-:W-:-:S04]  /*1940*/  UIMAD UR8, UR47, UR8, UR59 ;  /* 0x000000082f0872a4 */ /* 0x000fc8000f8e023b */
[----:B------:R-:W-:-:S12]  /*1950*/  UIMAD UR8, UR8, UR61, URZ ;  /* 0x0000003d080872a4 */ /* 0x000fd8000f8e023f */
.L_x_289:
[----:B------:R-:W1:Y:S01]  /*1960*/  S2R R14, SR_TID.X ;  /* 0x00000000000e7919 */ /* 0x000e620000002100 */
[----:B------:R-:W2:Y:S01]  /*1970*/  LDC.64 R6, c[0x0][0x420] ;  /* 0x00010800ff067b82 */ /* 0x000ea20000000a00 */
[----:B------:R-:W-:Y:S01]  /*1980*/  UIADD3 UR38, UR9, UR8, URZ ;  /* 0x0000000809267290 */ /* 0x000fe2000fffe03f */
[----:B------:R-:W-:Y:S01]  /*1990*/  BSSY B1, `(.L_x_285) ;  /* 0x000088f000017945 */ /* 0x000fe20003800000 */
[----:B------:R-:W-:Y:S01]  /*19a0*/  ULDC UR11, c[0x0][0x2dc] ;  /* 0x0000b700000b7ab9 */ /* 0x000fe20000000800 */
[----:B------:R-:W-:Y:S01]  /*19b0*/  ULDC UR12, c[0x0][0x270] ;  /* 0x00009c00000c7ab9 */ /* 0x000fe20000000800 */
[----:B------:R-:W-:Y:S02]  /*19c0*/  UIADD3 UR8, -UR10, UR29, UR28 ;  /* 0x0000001d0a087290 */ /* 0x000fe4000fffe11c */
[----:B------:R-:W-:Y:S02]  /*19d0*/  UIMAD UR15, UR11, UR12, URZ ;  /* 0x0000000c0b0f72a4 */ /* 0x000fe4000f8e023f */
[----:B------:R-:W-:Y:S01]  /*19e0*/  USHF.R.S32.HI UR41, URZ, 0x1f, UR59 ;  /* 0x0000001f3f297899 */ /* 0x000fe2000801143b */
[----:B------:R-:W-:Y:S01]  /*19f0*/  ULDC UR12, c[0x0][0x398] ;  /* 0x0000e600000c7ab9 */ /* 0x000fe20000000800 */
[----:B------:R-:W-:-:S02]  /*1a00*/  USHF.L.U32 UR11, UR15, 0x7, URZ ;  /* 0x000000070f0b7899 */ /* 0x000fc4000800063f */
[----:B------:R-:W-:Y:S01]  /*1a10*/  UIADD3 UR8, UR8, -UR12, URZ ;  /* 0x8000000c08087290 */ /* 0x000fe2000fffe03f */
[----:B------:R-:W-:Y:S02]  /*1a20*/  ULDC.64 UR24, c[0x0][0x258] ;  /* 0x0000960000187ab9 */ /* 0x000fe40000000a00 */
[----:B------:R-:W-:Y:S01]  /*1a30*/  ULDC.64 UR12, c[0x0][0x428] ;  /* 0x00010a00000c7ab9 */ /* 0x000fe20000000a00 */
[----:B------:R-:W-:Y:S01]  /*1a40*/  UIADD3 UR18, UP2, UP1, UR26, UR11, UR50 ;  /* 0x0000000b1a127290 */ /* 0x000fe2000f95e032 */
[----:B------:R-:W-:Y:S01]  /*1a50*/  IMAD.U32 R13, RZ, RZ, UR12 ;  /* 0x0000000cff0d7e24 */ /* 0x000fe2000f8e00ff */
[----:B------:R-:W-:Y:S02]  /*1a60*/  USHF.R.S32.HI UR11, URZ, 0x1f, UR11 ;  /* 0x0000001f3f0b7899 */ /* 0x000fe4000801140b */
[----:B------:R-:W-:Y:S02]  /*1a70*/  UIADD3 UR31, UR9, UR31, URZ ;  /* 0x0000001f091f7290 */ /* 0x000fe4000fffe03f */
[----:B------:R-:W-:Y:S01]  /*1a80*/  UIADD3.X UR11, UR53, UR11, UR54, UP2, UP1 ;  /* 0x0000000b350b7290 */ /* 0x000fe200097e2436 */
[----:B------:R-:W-:Y:S01]  /*1a90*/  ULDC.64 UR26, c[0x0][0x400] ;  /* 0x00010000001a7ab9 */ /* 0x000fe20000000a00 */
[----:B------:R-:W-:Y:S01]  /*1aa0*/  ULDC.64 UR36, c[0x0][0x210] ;  /* 0x0000840000247ab9 */ /* 0x000fe20000000a00 */
[----:B------:R-:W-:Y:S01]  /*1ab0*/  ULDC.64 UR34, c[0x0][0x3e0] ;  /* 0x0000f80000227ab9 */ /* 0x000fe20000000a00 */
[----:B------:R-:W-:Y:S01]  /*1ac0*/  USHF.L.U64.HI UR39, UR32, 0x5, UR33 ;  /* 0x0000000520277899 */ /* 0x000fe20008010221 */
[----:B-1----:R-:W-:Y:S01]  /*1ad0*/  SHF.R.S32.HI R12, RZ, 0x1f, R14 ;  /* 0x0000001fff0c7819 */ /* 0x002fe2000001140e */
[----:B------:R-:W-:-:S03]  /*1ae0*/  USHF.L.U32 UR40, UR32, 0x5, URZ ;  /* 0x0000000520287899 */ /* 0x000fc6000800063f */
[----:B------:R-:W-:-:S04]  /*1af0*/  LEA.HI R0, R12, R14, RZ, 0x3 ;  /* 0x0000000e0c007211 */ /* 0x000fc800078f18ff */
[----:B------:R-:W-:Y:S02]  /*1b00*/  LOP3.LUT R4, R0, 0xfffffff8, RZ, 0xc0, !PT ;  /* 0xfffffff800047812 */ /* 0x000fe400078ec0ff */
[----:B------:R-:W-:-:S03]  /*1b10*/  SHF.R.S32.HI R0, RZ, 0x3, R0 ;  /* 0x00000003ff007819 */ /* 0x000fc60000011400 */
[----:B------:R-:W-:Y:S01]  /*1b20*/  IMAD.IADD R4, R14, 0x1, -R4 ;  /* 0x000000010e047824 */ /* 0x000fe200078e0a04 */
[----:B------:R-:W-:Y:S02]  /*1b30*/  SHF.R.S32.HI R33, RZ, 0x1f, R0 ;  /* 0x0000001fff217819 */ /* 0x000fe40000011400 */
[----:B------:R-:W-:Y:S01]  /*1b40*/  IADD3 R8, P0, R0, UR9, RZ ;  /* 0x0000000900087c10 */ /* 0x000fe2000ff1e0ff */
[----:B------:R-:W-:-:S03]  /*1b50*/  IMAD.SHL.U32 R4, R4, 0x8, RZ ;  /* 0x0000000804047824 */ /* 0x000fc600078e00ff */
[----:B------:R-:W-:Y:S02]  /*1b60*/  IADD3.X R2, R33, UR17, RZ, P0, !PT ;  /* 0x0000001121027c10 */ /* 0x000fe400087fe4ff */
[----:B------:R-:W-:-:S03]  /*1b70*/  SHF.R.S32.HI R5, RZ, 0x1f, R4 ;  /* 0x0000001fff057819 */ /* 0x000fc60000011404 */
[----:B------:R-:W-:Y:S02]  /*1b80*/  IMAD R9, R2, UR32, RZ ;  /* 0x0000002002097c24 */ /* 0x000fe4000f8e02ff */
[----:B------:R-:W-:-:S04]  /*1b90*/  IMAD.WIDE.U32 R2, R8, UR32, R4 ;  /* 0x0000002008027c25 */ /* 0x000fc8000f8e0004 */
[----:B------:R-:W-:Y:S01]  /*1ba0*/  IMAD R8, R8, UR33, R9 ;  /* 0x0000002108087c24 */ /* 0x000fe2000f8e0209 */
[----:B------:R-:W-:Y:S02]  /*1bb0*/  IADD3 R10, P0, R2, UR57, RZ ;  /* 0x00000039020a7c10 */ /* 0x000fe4000ff1e0ff */
[----:B------:R-:W-:Y:S02]  /*1bc0*/  LEA.HI R9, R12, R14, RZ, 0x5 ;  /* 0x0000000e0c097211 */ /* 0x000fe400078f28ff */
[----:B------:R-:W-:Y:S01]  /*1bd0*/  IADD3.X R11, R3, UR48, R8, P0, !PT ;  /* 0x00000030030b7c10 */ /* 0x000fe200087fe408 */
[----:B--2---:R-:W-:Y:S01]  /*1be0*/  IMAD R8, R6, UR17, RZ ;  /* 0x0000001106087c24 */ /* 0x004fe2000f8e02ff */
[----:B------:R-:W-:Y:S01]  /*1bf0*/  IADD3 R2, P0, R4, UR14, RZ ;  /* 0x0000000e04027c10 */ /* 0x000fe2000ff1e0ff */
[----:B------:R-:W-:Y:S01]  /*1c00*/  UIMAD UR14, UR41, UR12, URZ ;  /* 0x0000000c290e72a4 */ /* 0x000fe2000f8e023f */
[----:B------:R-:W-:Y:S01]  /*1c10*/  LOP3.LUT R12, R9, 0xffffffe0, RZ, 0xc0, !PT ;  /* 0xffffffe0090c7812 */ /* 0x000fe200078ec0ff */
[----:B------:R-:W-:Y:S01]  /*1c20*/  USHF.R.S32.HI UR12, URZ, 0x1f, UR8 ;  /* 0x0000001f3f0c7899 */ /* 0x000fe20008011408 */
[----:B------:R-:W-:Y:S01]  /*1c30*/  IADD3.X R3, R5, UR52, RZ, P0, !PT ;  /* 0x0000003405037c10 */ /* 0x000fe200087fe4ff */
[----:B------:R-:W-:Y:S01]  /*1c40*/  IMAD R8, R7, UR9, R8 ;  /* 0x0000000907087c24 */ /* 0x000fe2000f8e0208 */
[----:B------:R-:W-:Y:S01]  /*1c50*/  UIMAD UR13, UR59, UR13, UR14 ;  /* 0x0000000d3b0d72a4 */ /* 0x000fe2000f8e020e */
[----:B------:R-:W-:Y:S01]  /*1c60*/  IMAD.IADD R12, R14, 0x1, -R12 ;  /* 0x000000010e0c7824 */ /* 0x000fe200078e0a0c */
[----:B------:R-:W-:Y:S01]  /*1c70*/  ULEA.HI UR12, UR12, UR8, URZ, 0x7 ;  /* 0x000000080c0c7291 */ /* 0x000fe2000f8f383f */
[----:B------:R-:W-:Y:S01]  /*1c80*/  IMAD.WIDE.U32 R2, R6, UR9, R2 ;  /* 0x0000000906027c25 */ /* 0x000fe2000f8e0002 */
[----:B------:R-:W-:Y:S01]  /*1c90*/  UIMAD UR8, UR41, UR24, URZ ;  /* 0x00000018290872a4 */ /* 0x000fe2000f8e023f */
[----:B------:R-:W-:-:S02]  /*1ca0*/  ULDC.64 UR52, c[0x0][0x478] ;  /* 0x00011e0000347ab9 */ /* 0x000fc40000000a00 */
[----:B------:R-:W-:Y:S01]  /*1cb0*/  IMAD.IADD R3, R3, 0x1, R8 ;  /* 0x0000000103037824 */ /* 0x000fe200078e0208 */
[----:B------:R-:W-:Y:S01]  /*1cc0*/  UIMAD UR9, UR59, UR25, UR8 ;  /* 0x000000193b0972a4 */ /* 0x000fe2000f8e0208 */
[----:B------:R-:W-:Y:S01]  /*1cd0*/  SHF.R.S32.HI R8, RZ, 0x5, R9 ;  /* 0x00000005ff087819 */ /* 0x000fe20000011409 */
[----:B------:R-:W-:Y:S01]  /*1ce0*/  UIADD3 UR8, UP2, UP1, UR56, UR18, UR58 ;  /* 0x0000001238087290 */ /* 0x000fe2000f95e03a */
[----:B------:R-:W-:Y:S01]  /*1cf0*/  IMAD.U32 R9, RZ, RZ, UR24 ;  /* 0x00000018ff097e24 */ /* 0x000fe2000f8e00ff */
[----:B------:R-:W-:Y:S01]  /*1d00*/  USHF.R.S32.HI UR18, URZ, 0x7, UR12 ;  /* 0x000000073f127899 */ /* 0x000fe2000801140c */
[----:B------:R-:W-:Y:S01]  /*1d10*/  IMAD.WIDE.U32 R2, R13, UR59, R2 ;  /* 0x0000003b0d027c25 */ /* 0x000fe2000f8e0002 */
[----:B------:R-:W-:Y:S02]  /*1d20*/  UIADD3.X UR11, UR55, UR11, UR51, UP2, UP1 ;  /* 0x0000000b370b7290 */ /* 0x000fe400097e2433 */
[----:B------:R-:W-:Y:S01]  /*1d30*/  UISETP.LT.AND UP1, UPT, URZ, UR18, UPT ;  /* 0x000000123f00728c */ /* 0x000fe2000bf21270 */
[----:B------:R-:W-:Y:S01]  /*1d40*/  IMAD R8, R8, UR15, R12 ;  /* 0x0000000f08087c24 */ /* 0x000fe2000f8e020c */
[----:B------:R-:W-:Y:S01]  /*1d50*/  ULDC.64 UR56, c[0x0][0x2b0] ;  /* 0x0000ac0000387ab9 */ /* 0x000fe20000000a00 */
[----:B------:R-:W-:Y:S01]  /*1d60*/  IMAD.WIDE.U32 R10, R9, UR59, R10 ;  /* 0x0000003b090a7c25 */ /* 0x000fe2000f8e000a */
[----:B------:R-:W-:-:S02]  /*1d70*/  USEL UR18, URZ, UR18, !UP1 ;  /* 0x000000123f127287 */ /* 0x000fc4000c800000 */
[C---:B------:R-:W-:Y:S01]  /*1d80*/  IADD3 R12, P0, R8.reuse, UR8, RZ ;  /* 0x00000008080c7c10 */ /* 0x040fe2000ff1e0ff */
[-C--:B------:R-:W-:Y:S01]  /*1d90*/  IMAD R9, R33, R6.reuse, RZ ;  /* 0x0000000621097224 */ /* 0x080fe200078e02ff */
[----:B------:R-:W-:Y:S01]  /*1da0*/  UISETP.GT.AND UP1, UPT, UR42, UR18, UPT ;  /* 0x000000122a00728c */ /* 0x000fe2000bf24270 */
[----:B------:R-:W-:Y:S01]  /*1db0*/  VIADD R3, R3, UR13 ;  /* 0x0000000d03037c36 */ /* 0x000fe20008000000 */
[----:B------:R-:W-:Y:S01]  /*1dc0*/  LEA.HI.X.SX32 R13, R8, UR11, 0x1, P0 ;  /* 0x0000000b080d7c11 */ /* 0x000fe200080f0eff */
[----:B------:R-:W-:Y:S01]  /*1dd0*/  IMAD R14, R0, R7, R9 ;  /* 0x00000007000e7224 */ /* 0x000fe200078e0209 */
[----:B------:R-:W-:Y:S01]  /*1de0*/  LEA R218, P0, R12, UR26, 0x2 ;  /* 0x0000001a0cda7c11 */ /* 0x000fe2000f8010ff */
[----:B------:R-:W-:Y:S01]  /*1df0*/  IMAD.WIDE.U32 R8, R0, R6, R2 ;  /* 0x0000000600087225 */ /* 0x000fe200078e0002 */
[----:B------:R-:W-:Y:S01]  /*1e00*/  LEA R243, P2, R10, UR36, 0x1 ;  /* 0x000000240af37c11 */ /* 0x000fe2000f8408ff */
[----:B------:R-:W-:Y:S01]  /*1e10*/  UIMAD.WIDE UR14, UR31, 0x4, UR56 ;  /* 0x000000041f0e78a5 */ /* 0x000fe2000f8e0238 */
[----:B------:R-:W-:Y:S01]  /*1e20*/  LEA.HI.X R3, R12, UR27, R13, 0x2, P0 ;  /* 0x0000001b0c037c11 */ /* 0x000fe200080f140d */
[----:B------:R-:W-:Y:S01]  /*1e30*/  VIADD R11, R11, UR9 ;  /* 0x000000090b0b7c36 */ /* 0x000fe20008000000 */
[----:B------:R-:W-:Y:S01]  /*1e40*/  PLOP3.LUT P0, PT, PT, PT, UP1, 0x80, 0x0 ;  /* 0x000000000000781c */ /* 0x000fe20003f0f018 */
[----:B------:R-:W-:Y:S01]  /*1e50*/  UIMAD.WIDE UR24, UR38, 0x4, UR52 ;  /* 0x00000004261878a5 */ /* 0x000fe2000f8e0234 */
[----:B------:R-:W-:Y:S01]  /*1e60*/  IMAD.IADD R2, R9, 0x1, R14 ;  /* 0x0000000109027824 */ /* 0x000fe200078e020e */
[----:B------:R-:W-:Y:S01]  /*1e70*/  UIADD3 UR9, UR42, -0x1, URZ ;  /* 0xffffffff2a097890 */ /* 0x000fe2000fffe03f */
[----:B------:R-:W-:Y:S01]  /*1e80*/  LEA.HI.X R241, R10, UR37, R11, 0x1, P2 ;  /* 0x000000250af17c11 */ /* 0x000fe200090f0c0b */
[----:B------:R-:W-:Y:S01]  /*1e90*/  UMOV UR13, UR14 ;  /* 0x0000000e000d7c82 */ /* 0x000fe20008000000 */
[C---:B------:R-:W-:Y:S01]  /*1ea0*/  LEA R242, P2, R8.reuse, UR34, 0x1 ;  /* 0x0000002208f27c11 */ /* 0x040fe2000f8408ff */
[----:B------:R-:W-:Y:S01]  /*1eb0*/  UMOV UR12, UR15 ;  /* 0x0000000f000c7c82 */ /* 0x000fe20008000000 */
[----:B------:R-:W-:Y:S01]  /*1ec0*/  UMOV UR15, UR24 ;  /* 0x00000018000f7c82 */ /* 0x000fe20008000000 */
[----:B------:R-:W-:Y:S01]  /*1ed0*/  UMOV UR14, UR25 ;  /* 0x00000019000e7c82 */ /* 0x000fe20008000000 */
[----:B------:R-:W-:Y:S01]  /*1ee0*/  LEA.HI.X R240, R8, UR35, R2, 0x1, P2 ;  /* 0x0000002308f07c11 */ /* 0x000fe200090f0c02 */
[C---:B------:R-:W-:Y:S01]  /*1ef0*/  IMAD.SHL.U32 R11, R6.reuse, 0x20, RZ ;  /* 0x00000020060b7824 */ /* 0x040fe200078e00ff */
[----:B------:R-:W-:Y:S01]  /*1f00*/  SHF.L.U64.HI R13, R6, 0x5, R7 ;  /* 0x00000005060d7819 */ /* 0x000fe20000010207 */
        /* <DEDUP_REMOVED lines=20> */
.L_x_291:
        /* <DEDUP_REMOVED lines=19> */
.L_x_292:
[----:B------:R-:W-:Y:S01]  /*2180*/  UIMAD UR11, UR44, UR8, URZ ;  /* 0x000000082c0b72a4 */ /* 0x000fe2000f8e023f */
[----:B------:R-:W-:Y:S01]  /*2190*/  IMAD.U32 R2, RZ, RZ, UR8 ;  /* 0x00000008ff027e24 */ /* 0x000fe2000f8e00ff */
[----:B------:R-:W-:Y:S01]  /*21a0*/  UIMAD UR10, UR16, -0x80, UR10 ;  /* 0xffffff80100a78a4 */ /* 0x000fe2000f8e020a */
[----:B------:R-:W-:Y:S01]  /*21b0*/  VIADD R6, R0, 0x20 ;  /* 0x0000002000067836 */ /* 0x000fe20000000000 */
[----:B------:R-:W-:Y:S01]  /*21c0*/  UIMAD UR11, UR28, UR9, UR11 ;  /* 0x000000091c0b72a4 */ /* 0x000fe2000f8e020b */
[----:B------:R-:W-:Y:S01]  /*21d0*/  IMAD.WIDE.U32 R2, R2, UR28, R4 ;  /* 0x0000001c02027c25 */ /* 0x000fe2000f8e0004 */
[----:B------:R-:W-:Y:S01]  /*21e0*/  USHF.R.S32.HI UR19, URZ, 0x1f, UR59 ;  /* 0x0000001f3f137899 */ /* 0x000fe2000801143b */
[----:B------:R-:W-:Y:S01]  /*21f0*/  IADD3 R7, R0, 0x40, RZ ;  /* 0x0000004000077810 */ /* 0x000fe20007ffe0ff */
[----:B------:R-:W-:Y:S01]  /*2200*/  ULDC.64 UR14, c[0x0][0x468] ;  /* 0x00011a00000e7ab9 */ /* 0x000fe20000000a00 */
[----:B------:R-:W-:Y:S01]  /*2210*/  ISETP.GE.AND P2, PT, R6, UR10, PT ;  /* 0x0000000a06007c0c */ /* 0x000fe2000bf46270 */
[----:B------:R-:W-:Y:S01]  /*2220*/  IMAD.U32 R6, RZ, RZ, UR11 ;  /* 0x0000000bff067e24 */ /* 0x000fe2000f8e00ff */
[----:B------:R-:W-:Y:S01]  /*2230*/  IADD3 R2, P0, R2, UR20, RZ ;  /* 0x0000001402027c10 */ /* 0x000fe2000ff1e0ff */
[----:B------:R-:W-:Y:S01]  /*2240*/  UIMAD UR11, UR19, UR14, URZ ;  /* 0x0000000e130b72a4 */ /* 0x000fe2000f8e023f */
[----:B------:R-:W-:Y:S01]  /*2250*/  ISETP.GE.AND P3, PT, R0, UR10, PT ;  /* 0x0000000a00007c0c */ /* 0x000fe2000bf66270 */
[----:B------:R-:W-:Y:S01]  /*2260*/  BSSY B0, `(.L_x_293) ;  /* 0x0000014000007945 */ /* 0x000fe20003800000 */
[----:B------:R-:W-:Y:S01]  /*2270*/  IADD3.X R3, R3, UR21, R6, P0, !PT ;  /* 0x0000001503037c10 */ /* 0x000fe200087fe406 */
[----:B------:R-:W-:Y:S01]  /*2280*/  IMAD.U32 R6, RZ, RZ, UR14 ;  /* 0x0000000eff067e24 */ /* 0x000fe2000f8e00ff */
[----:B------:R-:W-:Y:S01]  /*2290*/  UIMAD UR15, UR59, UR15, UR11 ;  /* 0x0000000f3b0f72a4 */ /* 0x000fe2000f8e020b */
[----:B------:R-:W-:-:S02]  /*22a0*/  ISETP.GE.AND P1, PT, R7, UR10, PT ;  /* 0x0000000a07007c0c */ /* 0x000fc4000bf26270 */
[----:B------:R-:W-:Y:S01]  /*22b0*/  IMAD.WIDE.U32 R2, R6, UR59, R2 ;  /* 0x0000003b06027c25 */ /* 0x000fe2000f8e0002 */
[----:B------:R-:W-:-:S04]  /*22c0*/  IADD3 R7, R0, 0x60, RZ ;  /* 0x0000006000077810 */ /* 0x000fc80007ffe0ff */
[----:B------:R-:W-:Y:S02]  /*22d0*/  IADD3 R10, R3, UR15, RZ ;  /* 0x0000000f030a7c10 */ /* 0x000fe4000fffe0ff */
[----:B------:R-:W-:Y:S01]  /*22e0*/  ISETP.GE.AND P0, PT, R7, UR10, PT ;  /* 0x0000000a07007c0c */ /* 0x000fe2000bf06270 */
[----:B------:R-:W-:-:S12]  /*22f0*/  @P3 BRA `(.L_x_294) ;  /* 0x0000000000283947 */ /* 0x000fd80003800000 */
        /* <DEDUP_REMOVED lines=10> */
.L_x_294:
[----:B------:R-:W-:Y:S05]  /*23a0*/  BSYNC B0 ;  /* 0x0000000000007941 */ /* 0x000fea0003800000 */
.L_x_293:
        /* <DEDUP_REMOVED lines=14> */
.L_x_296:
[----:B------:R-:W-:Y:S05]  /*2490*/  BSYNC B0 ;  /* 0x0000000000007941 */ /* 0x000fea0003800000 */
.L_x_295:
        /* <DEDUP_REMOVED lines=14> */
.L_x_298:
[----:B------:R-:W-:Y:S05]  /*2580*/  BSYNC B0 ;  /* 0x0000000000007941 */ /* 0x000fea0003800000 */
.L_x_297:
        /* <DEDUP_REMOVED lines=14> */
.L_x_300:
[----:B------:R-:W-:Y:S05]  /*2670*/  BSYNC B0 ;  /* 0x0000000000007941 */ /* 0x000fea0003800000 */
.L_x_299:
        /* <DEDUP_REMOVED lines=14> */
[----:B-123--:R-:W-:Y:S01]  /*2760*/  IADD3 R8, R3, UR9, RZ ;  /* 0x0000000903087c10 */ /* 0x00efe2000fffe0ff */
        /* <DEDUP_REMOVED lines=11> */
.L_x_302:
[----:B------:R-:W-:Y:S05]  /*2820*/  BSYNC B0 ;  /* 0x0000000000007941 */ /* 0x000fea0003800000 */
.L_x_301:
        /* <DEDUP_REMOVED lines=14> */
.L_x_304:
[----:B------:R-:W-:Y:S05]  /*2910*/  BSYNC B0 ;  /* 0x0000000000007941 */ /* 0x000fea0003800000 */
.L_x_303:
        /* <DEDUP_REMOVED lines=14> */
.L_x_306:
[----:B------:R-:W-:Y:S05]  /*2a00*/  BSYNC B0 ;  /* 0x0000000000007941 */ /* 0x000fea0003800000 */
.L_x_305:
        /* <DEDUP_REMOVED lines=14> */
.L_x_290:
[----:B------:R-:W-:Y:S01]  /*2af0*/  PLOP3.LUT P1, PT, PT, PT, UP4, 0x80, 0x0 ;  /* 0x000000000000781c */ /* 0x000fe20003f2f048 */
[----:B------:R-:W-:Y:S01]  /*2b00*/  UIMAD UR8, UR9, -0x80, UR29 ;  /* 0xffffff80090878a4 */ /* 0x000fe2000f8e021d */
[C---:B------:R-:W-:Y:S01]  /*2b10*/  VIADD R24, R0.reuse, 0x60 ;  /* 0x0000006000187836 */ /* 0x040fe20000000000 */
[----:B------:R-:W2:Y:S01]  /*2b20*/  LDL R36, [R1+0x4] ;  /* 0x0000040001247983 */ /* 0x000ea20000100800 */
[C---:B------:R-:W-:Y:S01]  /*2b30*/  VIADD R21, R0.reuse, 0x20 ;  /* 0x0000002000157836 */ /* 0x040fe20000000000 */
[----:B------:R-:W-:Y:S01]  /*2b40*/  ULEA.HI UR11, UR9, UR9, URZ, 0x1 ;  /* 0x00000009090b7291 */ /* 0x000fe2000f8f083f */
[C---:B------:R-:W-:Y:S01]  /*2b50*/  VIADD R20, R0.reuse, 0x40 ;  /* 0x0000004000147836 */ /* 0x040fe20000000000 */
[----:B------:R-:W-:Y:S01]  /*2b60*/  ISETP.GE.AND P3, PT, R0, UR8, PT ;  /* 0x0000000800007c0c */ /* 0x000fe2000bf66270 */
[----:B------:R-:W-:Y:S01]  /*2b70*/  IMAD.U32 R15, RZ, RZ, UR40 ;  /* 0x00000028ff0f7e24 */ /* 0x000fe2000f8e00ff */
[----:B------:R-:W-:Y:S01]  /*2b80*/  ISETP.GE.AND P0, PT, R24, UR8, PT ;  /* 0x0000000818007c0c */ /* 0x000fe2000bf06270 */
[----:B------:R-:W-:Y:S01]  /*2b90*/  ULOP3.LUT UR11, UR11, 0xfffffffe, URZ, 0xc0, !UPT ;  /* 0xfffffffe0b0b7892 */ /* 0x000fe2000f8ec03f */
[----:B------:R-:W-:Y:S01]  /*2ba0*/  ISETP.GE.AND P2, PT, R21, UR8, PT ;  /* 0x0000000815007c0c */ /* 0x000fe2000bf46270 */
[----:B------:R-:W-:Y:S01]  /*2bb0*/  IMAD.U32 R18, RZ, RZ, UR39 ;  /* 0x00000027ff127e24 */ /* 0x000fe2000f8e00ff */
[----:B------:R-:W-:Y:S01]  /*2bc0*/  @P1 BAR.SYNC.DEFER_BLOCKING 0x0 ;  /* 0x0000000000001b1d */ /* 0x000fe20000010000 */
[----:B------:R-:W-:Y:S01]  /*2bd0*/  ISETP.GE.AND P6, PT, R20, UR8, PT ;  /* 0x0000000814007c0c */ /* 0x000fe2000bfc6270 */
[----:B------:R-:W-:Y:S01]  /*2be0*/  UIADD3 UR11, UR9, -UR11, URZ ;  /* 0x8000000b090b7290 */ /* 0x000fe2000fffe03f */
[----:B------:R-:W-:Y:S01]  /*2bf0*/  LEA R2, R250, UR4, 0x1 ;  /* 0x00000004fa027c11 */ /* 0x000fe2000f8e08ff */
[----:B------:R-:W-:Y:S01]  /*2c00*/  UIMAD UR17, UR44, UR20, URZ ;  /* 0x000000142c1172a4 */ /* 0x000fe2000f8e023f */
[----:B------:R-:W-:Y:S01]  /*2c10*/  IMAD.MOV.U32 R239, RZ, RZ, 0x7f800000 ;  /* 0x7f800000ffef7424 */ /* 0x000fe200078e00ff */
[----:B------:R-:W-:Y:S01]  /*2c20*/  UISETP.NE.AND UP0, UPT, UR11, 0x1, UPT ;  /* 0x000000010b00788c */ /* 0x000fe2000bf05270 */
[----:B------:R-:W-:Y:S01]  /*2c30*/  @!P3 IMAD.MOV.U32 R8, RZ, RZ, R242 ;  /* 0x000000ffff08b224 */ /* 0x000fe200078e00f2 */
[----:B------:R-:W-:Y:S01]  /*2c40*/  UIMAD UR11, UR16, -0x80, UR10 ;  /* 0xffffff80100b78a4 */ /* 0x000fe2000f8e020a */
[----:B------:R-:W-:Y:S01]  /*2c50*/  @!P3 IMAD.MOV.U32 R9, RZ, RZ, R240 ;  /* 0x000000ffff09b224 */ /* 0x000fe200078e00f0 */
[----:B------:R-:W-:Y:S01]  /*2c60*/  UIMAD UR17, UR28, UR21, UR17 ;  /* 0x000000151c1172a4 */ /* 0x000fe2000f8e0211 */
[-C--:B------:R-:W-:Y:S01]  /*2c70*/  @!P2 LEA R12, P5, R11, R242.reuse, 0x1 ;  /* 0x000000f20b0ca211 */ /* 0x080fe200078a08ff */
[----:B------:R-:W-:Y:S01]  /*2c80*/  @!P0 IMAD R17, R7, 0xc0, RZ ;  /* 0x000000c007118824 */ /* 0x000fe200078e02ff */
[----:B------:R-:W-:Y:S01]  /*2c90*/  @!P2 LEA R14, P1, R15, R243, 0x1 ;  /* 0x000000f30f0ea211 */ /* 0x000fe200078208ff */
[----:B------:R-:W-:Y:S01]  /*2ca0*/  ULDC.64 UR24, c[0x0][0x260] ;  /* 0x0000980000187ab9 */ /* 0x000fe20000000a00 */
[C---:B------:R-:W-:Y:S01]  /*2cb0*/  @!P6 LEA R10, P4, R6.reuse, R242, 0x7 ;  /* 0x000000f2060ae211 */ /* 0x040fe200078838ff */
[----:B------:R-:W-:Y:S01]  /*2cc0*/  IMAD.MOV.U32 R236, RZ, RZ, 0x7f800000 ;  /* 0x7f800000ffec7424 */ /* 0x000fe200078e00ff */
[-C--:B------:R-:W-:Y:S01]  /*2cd0*/  @!P2 LEA.HI.X R13, R11, R240.reuse, R13, 0x1, P5 ;  /* 0x000000f00b0da211 */ /* 0x080fe200028f0c0d */
[----:B------:R-:W-:Y:S01]  /*2ce0*/  IMAD.MOV.U32 R237, RZ, RZ, 0x7f800000 ;  /* 0x7f800000ffed7424 */ /* 0x000fe200078e00ff */
[----:B------:R-:W-:Y:S01]  /*2cf0*/  @!P6 LEA.HI.X R11, R6, R240, R7, 0x7, P4 ;  /* 0x000000f0060be211 */ /* 0x000fe200020f3c07 */
[----:B------:R-:W-:Y:S01]  /*2d00*/  IMAD.MOV.U32 R238, RZ, RZ, 0x7f800000 ;  /* 0x7f800000ffee7424 */ /* 0x000fe200078e00ff */
[----:B------:R-:W-:-:S02]  /*2d10*/  @!P2 LEA.HI.X R15, R15, R241, R18, 0x1, P1 ;  /* 0x000000f10f0fa211 */ /* 0x000fc400008f0c12 */
[----:B------:R-:W-:Y:S01]  /*2d20*/  PLOP3.LUT P1, PT, PT, PT, UP0, 0x80, 0x0 ;  /* 0x000000000000781c */ /* 0x000fe20003f2f008 */
[----:B------:R-:W-:Y:S01]  /*2d30*/  @P3 STS.128 [R2+0x8000], RZ ;  /* 0x008000ff02003388 */ /* 0x000fe20000000c00 */
[----:B------:R-:W-:Y:S01]  /*2d40*/  ISETP.GE.AND P4, PT, R21, UR11, PT ;  /* 0x0000000b15007c0c */ /* 0x000fe2000bf86270 */
[----:B------:R-:W-:Y:S02]  /*2d50*/  VOTEU.ALL UP0, P0 ;  /* 0x00000000003f7886 */ /* 0x000fe40000000000 */
[----:B------:R-:W-:Y:S01]  /*2d60*/  @!PT LDS RZ, [RZ] ;  /* 0x00000000fffff984 */ /* 0x000fe20000000800 */
[----:B------:R-:W-:Y:S01]  /*2d70*/  @!PT LDS RZ, [RZ] ;  /* 0x00000000fffff984 */ /* 0x000fe20000000800 */
[----:B------:R-:W-:Y:S01]  /*2d80*/  @!PT LDS RZ, [RZ] ;  /* 0x00000000fffff984 */ /* 0x000fe20000000800 */
[----:B------:R1:W-:Y:S04]  /*2d90*/  @!P3 LDGSTS.E.BYPASS.LTC128B.128 [R2+0x8000], desc[UR6][R8.64] ;  /* 0x080000000802bfae */ /* 0x0003e8000b901d46 */
[----:B------:R-:W-:Y:S04]  /*2da0*/  @P2 STS.128 [R2+0x9000], RZ ;  /* 0x009000ff02002388 */ /* 0x000fe80000000c00 */
[----:B------:R-:W-:Y:S01]  /*2db0*/  @!PT LDS RZ, [RZ] ;  /* 0x00000000fffff984 */ /* 0x000fe20000000800 */
[----:B------:R-:W-:Y:S01]  /*2dc0*/  @!PT LDS RZ, [RZ] ;  /* 0x00000000fffff984 */ /* 0x000fe20000000800 */
[----:B------:R-:W-:Y:S01]  /*2dd0*/  @!PT LDS RZ, [RZ] ;  /* 0x00000000fffff984 */ /* 0x000fe20000000800 */
[----:B------:R-:W-:Y:S02]  /*2de0*/  @!P2 LDGSTS.E.BYPASS.LTC128B.128 [R2+0x9000], desc[UR6][R12.64] ;  /* 0x090000000c02afae */ /* 0x000fe4000b901d46 */
[----:B------:R-:W3:Y:S02]  /*2df0*/  @!P4 LDC.64 R22, c[0x0][0x218] ;  /* 0x00008600ff16cb82 */ /* 0x000ee40000000a00 */
[----:B------:R-:W-:Y:S04]  /*2e00*/  @P6 STS.128 [R2+0xa000], RZ ;  /* 0x00a000ff02006388 */ /* 0x000fe80000000c00 */
[----:B------:R-:W-:Y:S01]  /*2e10*/  @!PT LDS RZ, [RZ] ;  /* 0x00000000fffff984 */ /* 0x000fe20000000800 */
[----:B------:R-:W-:Y:S01]  /*2e20*/  @!PT LDS RZ, [RZ] ;  /* 0x00000000fffff984 */ /* 0x000fe20000000800 */
[----:B------:R-:W-:Y:S01]  /*2e30*/  @!PT LDS RZ, [RZ] ;  /* 0x00000000fffff984 */ /* 0x000fe20000000800 */
[----:B------:R4:W-:Y:S04]  /*2e40*/  @!P6 LDGSTS.E.BYPASS.LTC128B.128 [R2+0xa000], desc[UR6][R10.64] ;  /* 0x0a0000000a02efae */ /* 0x0009e8000b901d46 */
[----:B------:R-:W-:Y:S01]  /*2e50*/  @P0 STS.128 [R2+0xb000], RZ ;  /* 0x00b000ff02000388 */ /* 0x000fe20000000c00 */
[----:B-1----:R-:W-:-:S02]  /*2e60*/  @!P0 IMAD.MOV.U32 R8, RZ, RZ, R242 ;  /* 0x000000ffff088224 */ /* 0x002fc400078e00f2 */
[----:B------:R-:W-:Y:S02]  /*2e70*/  @!P0 IMAD.MOV.U32 R9, RZ, RZ, R240 ;  /* 0x000000ffff098224 */ /* 0x000fe400078e00f0 */
[----:B------:R-:W-:-:S04]  /*2e80*/  @!P0 IMAD.WIDE.U32 R8, R6, 0xc0, R8 ;  /* 0x000000c006088825 */ /* 0x000fc800078e0008 */
[----:B------:R-:W-:Y:S02]  /*2e90*/  @!P0 IMAD.MOV.U32 R6, RZ, RZ, R8 ;  /* 0x000000ffff068224 */ /* 0x000fe400078e0008 */
[----:B------:R-:W-:Y:S02]  /*2ea0*/  VIADD R8, R250, 0x2000 ;  /* 0x00002000fa087836 */ /* 0x000fe40000000000 */
[----:B------:R-:W-:Y:S02]  /*2eb0*/  @!P0 IMAD.IADD R7, R9, 0x1, R17 ;  /* 0x0000000109078824 */ /* 0x000fe400078e0211 */
[----:B------:R-:W-:Y:S01]  /*2ec0*/  @!P3 IMAD.MOV.U32 R9, RZ, RZ, R241 ;  /* 0x000000ffff09b224 */ /* 0x000fe200078e00f1 */
[----:B------:R-:W-:Y:S01]  /*2ed0*/  SEL R8, R8, R250, !P1 ;  /* 0x000000fa08087207 */ /* 0x000fe20004800000 */
[----:B----4-:R-:W-:Y:S01]  /*2ee0*/  IMAD.U32 R10, RZ, RZ, UR32 ;  /* 0x00000020ff0a7e24 */ /* 0x010fe2000f8e00ff */
[----:B------:R-:W-:Y:S01]  /*2ef0*/  @!PT LDS RZ, [RZ] ;  /* 0x00000000fffff984 */ /* 0x000fe20000000800 */
[----:B------:R-:W-:Y:S01]  /*2f00*/  @!PT LDS RZ, [RZ] ;  /* 0x00000000fffff984 */ /* 0x000fe20000000800 */
[----:B------:R-:W-:Y:S01]  /*2f10*/  @!PT LDS RZ, [RZ] ;  /* 0x00000000fffff984 */ /* 0x000fe20000000800 */
[----:B------:R1:W-:Y:S02]  /*2f20*/  @!P0 LDGSTS.E.BYPASS.LTC128B.128 [R2+0xb000], desc[UR6][R6.64] ;  /* 0x0b00000006028fae */ /* 0x0003e4000b901d46 */
[----:B------:R-:W-:Y:S01]  /*2f30*/  LEA R209, R8, UR4, 0x1 ;  /* 0x0000000408d17c11 */ /* 0x000fe2000f8e08ff */
[----:B------:R-:W-:-:S04]  /*2f40*/  @!P3 IMAD.MOV.U32 R8, RZ, RZ, R243 ;  /* 0x000000ffff08b224 */ /* 0x000fc800078e00f3 */
[----:B------:R-:W-:Y:S04]  /*2f50*/  @P3 STS [R209], RZ ;  /* 0x000000ffd1003388 */ /* 0x000fe80000000800 */
[----:B------:R-:W-:Y:S04]  /*2f60*/  @P3 STS [R209+0x4], RZ ;  /* 0x000004ffd1003388 */ /* 0x000fe80000000800 */
[----:B------:R-:W-:Y:S04]  /*2f70*/  @P3 STS [R209+0x8], RZ ;  /* 0x000008ffd1003388 */ /* 0x000fe80000000800 */
[----:B------:R-:W-:Y:S04]  /*2f80*/  @P3 STS [R209+0xc], RZ ;  /* 0x00000cffd1003388 */ /* 0x000fe80000000800 */
[----:B------:R-:W-:Y:S01]  /*2f90*/  @!PT LDS RZ, [RZ] ;  /* 0x00000000fffff984 */ /* 0x000fe20000000800 */
[----:B------:R-:W-:Y:S01]  /*2fa0*/  @!PT LDS RZ, [RZ] ;  /* 0x00000000fffff984 */ /* 0x000fe20000000800 */
[----:B------:R-:W-:Y:S01]  /*2fb0*/  @!PT LDS RZ, [RZ] ;  /* 0x00000000fffff984 */ /* 0x000fe20000000800 */
[----:B------:R4:W-:Y:S01]  /*2fc0*/  @!P3 LDGSTS.E.BYPASS.LTC128B.128 [R209], desc[UR6][R8.64] ;  /* 0x0000000008d1bfae */ /* 0x0009e2000b901d46 */
[----:B------:R-:W-:Y:S01]  /*2fd0*/  @!P6 LEA R12, P3, R10, R243, 0x7 ;  /* 0x000000f30a0ce211 */ /* 0x000fe200078638ff */
[----:B-1----:R-:W-:-:S02]  /*2fe0*/  IMAD.U32 R6, RZ, RZ, UR20 ;  /* 0x00000014ff067e24 */ /* 0x002fc4000f8e00ff */
[----:B------:R-:W-:Y:S02]  /*2ff0*/  @P2 STS [R209+0x1000], RZ ;  /* 0x001000ffd1002388 */ /* 0x000fe40000000800 */
[----:B------:R-:W-:Y:S02]  /*3000*/  IMAD.WIDE.U32 R6, R6, UR28, R4 ;  /* 0x0000001c06067c25 */ /* 0x000fe4000f8e0004 */
[----:B------:R-:W-:Y:S01]  /*3010*/  @P2 STS [R209+0x1004], RZ ;  /* 0x001004ffd1002388 */ /* 0x000fe20000000800 */
[----:B------:R-:W-:-:S03]  /*3020*/  IADD3 R6, P5, R6, UR43, RZ ;  /* 0x0000002b06067c10 */ /* 0x000fc6000ffbe0ff */
[----:B------:R-:W-:Y:S04]  /*3030*/  @P2 STS [R209+0x1008], RZ ;  /* 0x001008ffd1002388 */ /* 0x000fe80000000800 */
[----:B------:R-:W-:Y:S04]  /*3040*/  @P2 STS [R209+0x100c], RZ ;  /* 0x00100cffd1002388 */ /* 0x000fe80000000800 */
[----:B------:R-:W-:Y:S01]  /*3050*/  @!PT LDS RZ, [RZ] ;  /* 0x00000000fffff984 */ /* 0x000fe20000000800 */
[----:B------:R-:W-:Y:S01]  /*3060*/  @!PT LDS RZ, [RZ] ;  /* 0x00000000fffff984 */ /* 0x000fe20000000800 */
[----:B------:R-:W-:Y:S01]  /*3070*/  @!PT LDS RZ, [RZ] ;  /* 0x00000000fffff984 */ /* 0x000fe20000000800 */
[----:B------:R1:W-:Y:S04]  /*3080*/  @!P2 LDGSTS.E.BYPASS.LTC128B.128 [R209+0x1000], desc[UR6][R14.64] ;  /* 0x010000000ed1afae */ /* 0x0003e8000b901d46 */
[----:B------:R-:W-:Y:S01]  /*3090*/  @P6 STS [R209+0x2000], RZ ;  /* 0x002000ffd1006388 */ /* 0x000fe20000000800 */
[----:B----4-:R-:W-:Y:S01]  /*30a0*/  IMAD.U32 R8, RZ, RZ, UR17 ;  /* 0x00000011ff087e24 */ /* 0x010fe2000f8e00ff */
[----:B------:R-:W-:Y:S01]  /*30b0*/  @!UP0 UIMAD UR17, UR33, 0xc0, URZ ;  /* 0x000000c0211188a4 */ /* 0x000fe2000f8e023f */
[----:B------:R-:W-:Y:S01]  /*30c0*/  IMAD.U32 R9, RZ, RZ, UR33 ;  /* 0x00000021ff097e24 */ /* 0x000fe2000f8e00ff */
[----:B------:R-:W-:Y:S02]  /*30d0*/  @P6 STS [R209+0x2004], RZ ;  /* 0x002004ffd1006388 */ /* 0x000fe40000000800 */
[----:B------:R-:W-:Y:S01]  /*30e0*/  IADD3.X R7, R7, UR46, R8, P5, !PT ;  /* 0x0000002e07077c10 */ /* 0x000fe2000affe408 */
[----:B------:R-:W-:Y:S01]  /*30f0*/  @!P0 IMAD.MOV.U32 R8, RZ, RZ, R243 ;  /* 0x000000ffff088224 */ /* 0x000fe200078e00f3 */
[----:B------:R-:W-:Y:S01]  /*3100*/  ISETP.GE.AND P5, PT, R0, UR11, PT ;  /* 0x0000000b00007c0c */ /* 0x000fe2000bfa6270 */
[----:B------:R-:W-:Y:S01]  /*3110*/  @P6 STS [R209+0x2008], RZ ;  /* 0x002008ffd1006388 */ /* 0x000fe20000000800 */
[----:B------:R-:W-:Y:S01]  /*3120*/  @!P6 LEA.HI.X R13, R10, R241, R9, 0x7, P3 ;  /* 0x000000f10a0de211 */ /* 0x000fe200018f3c09 */
[----:B------:R-:W-:Y:S01]  /*3130*/  @!P0 IMAD.MOV.U32 R9, RZ, RZ, R241 ;  /* 0x000000ffff098224 */ /* 0x000fe200078e00f1 */
[----:B------:R-:W-:Y:S01]  /*3140*/  ISETP.GE.AND P3, PT, R20, UR11, PT ;  /* 0x0000000b14007c0c */ /* 0x000fe2000bf66270 */
[----:B------:R-:W-:Y:S01]  /*3150*/  IMAD.WIDE.U32 R6, R16, UR24, R6 ;  /* 0x0000001810067c25 */ /* 0x000fe2000f8e0006 */
[----:B------:R-:W-:Y:S03]  /*3160*/  @P6 STS [R209+0x200c], RZ ;  /* 0x00200cffd1006388 */ /* 0x000fe60000000800 */
[----:B------:R-:W-:Y:S01]  /*3170*/  @!P0 IMAD.WIDE.U32 R8, R10, 0xc0, R8 ;  /* 0x000000c00a088825 */ /* 0x000fe200078e0008 */
[----:B------:R-:W-:Y:S01]  /*3180*/  @!PT LDS RZ, [RZ] ;  /* 0x00000000fffff984 */ /* 0x000fe20000000800 */
[----:B------:R-:W-:Y:S01]  /*3190*/  @!PT LDS RZ, [RZ] ;  /* 0x00000000fffff984 */ /* 0x000fe20000000800 */
[----:B------:R-:W-:Y:S01]  /*31a0*/  @!PT LDS RZ, [RZ] ;  /* 0x00000000fffff984 */ /* 0x000fe20000000800 */
[----:B------:R4:W-:Y:S03]  /*31b0*/  @!P6 LDGSTS.E.BYPASS.LTC128B.128 [R209+0x2000], desc[UR6][R12.64] ;  /* 0x020000000cd1efae */ /* 0x0009e6000b901d46 */
[----:B------:R-:W-:Y:S01]  /*31c0*/  IMAD R10, R19, UR24, RZ ;  /* 0x00000018130a7c24 */ /* 0x000fe2000f8e02ff */
[----:B------:R-:W4:Y:S01]  /*31d0*/  @!P5 LDC.64 R20, c[0x0][0x218] ;  /* 0x00008600ff14db82 */ /* 0x000f220000000a00 */
[----:B-1----:R-:W-:Y:S01]  /*31e0*/  @!P4 IADD3 R14, P2, R0, 0x20, RZ ;  /* 0x00000020000ec810 */ /* 0x002fe20007f5e0ff */
[----:B------:R-:W-:Y:S01]  /*31f0*/  @!P0 VIADD R9, R9, UR17 ;  /* 0x0000001109098c36 */ /* 0x000fe20008000000 */
[----:B------:R-:W-:Y:S01]  /*3200*/  @P0 STS [R209+0x3000], RZ ;  /* 0x003000ffd1000388 */ /* 0x000fe20000000800 */
[----:B------:R-:W-:Y:S01]  /*3210*/  IMAD R15, R16, UR25, R10 ;  /* 0x00000019100f7c24 */ /* 0x000fe2000f8e020a */
[----:B------:R-:W-:Y:S01]  /*3220*/  ULDC.64 UR24, c[0x0][0x268] ;  /* 0x00009a0000187ab9 */ /* 0x000fe20000000a00 */
[----:B------:R-:W-:Y:S01]  /*3230*/  @!P4 IMAD.X R11, RZ, RZ, R33, P2 ;  /* 0x000000ffff0bc224 */ /* 0x000fe200010e0621 */
[----:B------:R-:W-:Y:S01]  /*3240*/  @P0 STS [R209+0x3004], RZ ;  /* 0x003004ffd1000388 */ /* 0x000fe20000000800 */
[----:B------:R-:W-:Y:S01]  /*3250*/  IMAD.U32 R10, RZ, RZ, UR22 ;  /* 0x00000016ff0a7e24 */ /* 0x000fe2000f8e00ff */
[----:B------:R-:W-:Y:S01]  /*3260*/  ISETP.GE.AND P2, PT, R24, UR11, PT ;  /* 0x0000000b18007c0c */ /* 0x000fe2000bf46270 */
[----:B------:R-:W-:Y:S01]  /*3270*/  @!P4 IMAD R17, R11, UR20, RZ ;  /* 0x000000140b11cc24 */ /* 0x000fe2000f8e02ff */
[----:B------:R-:W-:Y:S01]  /*3280*/  @P0 STS [R209+0x3008], RZ ;  /* 0x003008ffd1000388 */ /* 0x000fe20000000800 */
[----:B------:R-:W-:Y:S01]  /*3290*/  IMAD.IADD R7, R7, 0x1, R15 ;  /* 0x0000000107077824 */ /* 0x000fe200078e020f */
[----:B------:R-:W-:Y:S01]  /*32a0*/  UIMAD UR11, UR44, UR22, URZ ;  /* 0x000000162c0b72a4 */ /* 0x000fe2000f8e023f */
[----:B------:R-:W-:Y:S01]  /*32b0*/  IMAD.WIDE.U32 R10, R10, UR28, R4 ;  /* 0x0000001c0a0a7c25 */ /* 0x000fe2000f8e0004 */
[----:B------:R-:W-:Y:S01]  /*32c0*/  @P0 STS [R209+0x300c], RZ ;  /* 0x00300cffd1000388 */ /* 0x000fe20000000800 */
[----:B------:R-:W1:Y:S01]  /*32d0*/  @!P3 LDC.64 R26, c[0x0][0x218] ;  /* 0x00008600ff1abb82 */ /* 0x000e620000000a00 */
[----:B------:R-:W-:Y:S01]  /*32e0*/  UIMAD UR11, UR28, UR23, UR11 ;  /* 0x000000171c0b72a4 */ /* 0x000fe2000f8e020b */
[C---:B------:R-:W-:Y:S01]  /*32f0*/  @!P4 IMAD R15, R14.reuse, UR21, R17 ;  /* 0x000000150e0fcc24 */ /* 0x040fe2000f8e0211 */
[----:B------:R-:W-:Y:S01]  /*3300*/  @!PT LDS RZ, [RZ] ;  /* 0x00000000fffff984 */ /* 0x000fe20000000800 */
[----:B------:R-:W-:Y:S01]  /*3310*/  @!PT LDS RZ, [RZ] ;  /* 0x00000000fffff984 */ /* 0x000fe20000000800 */
[----:B------:R-:W-:Y:S01]  /*3320*/  @!PT LDS RZ, [RZ] ;  /* 0x00000000fffff984 */ /* 0x000fe20000000800 */
[----:B------:R1:W-:Y:S01]  /*3330*/  @!P0 LDGSTS.E.BYPASS.LTC128B.128 [R209+0x3000], desc[UR6][R8.64] ;  /* 0x0300000008d18fae */ /* 0x0003e2000b901d46 */
[----:B------:R-:W-:-:S03]  /*3340*/  @!P4 IMAD.WIDE.U32 R4, R14, UR20, R6 ;  /* 0x000000140e04cc25 */ /* 0x000fc6000f8e0006 */
[----:B------:R-:W-:Y:S01]  /*3350*/  @P5 STS.128 [R2+0xc000], RZ ;  /* 0x00c000ff02005388 */ /* 0x000fe20000000c00 */
[----:B------:R-:W-:Y:S01]  /*3360*/  @!P4 IMAD.IADD R5, R5, 0x1, R15 ;  /* 0x000000010505c824 */ /* 0x000fe200078e020f */
[----:B---3--:R-:W-:Y:S01]  /*3370*/  @!P4 LEA R22, P0, R4, R22, 0x1 ;  /* 0x000000160416c211 */ /* 0x008fe200078008ff */
[----:B----4-:R-:W-:Y:S01]  /*3380*/  VIADD R12, R252, 0x8 ;  /* 0x00000008fc0c7836 */ /* 0x010fe20000000000 */
[----:B------:R-:W3:Y:S02]  /*3390*/  @!P2 LDC.64 R34, c[0x0][0x218] ;  /* 0x00008600ff22ab82 */ /* 0x000ee40000000a00 */
[----:B------:R-:W-:Y:S01]  /*33a0*/  @!P4 LEA.HI.X R23, R4, R23, R5, 0x1, P0 ;  /* 0x000000170417c211 */ /* 0x000fe200000f0c05 */
[----:B------:R-:W-:Y:S01]  /*33b0*/  IMAD.U32 R5, RZ, RZ, UR11 ;  /* 0x0000000bff057e24 */ /* 0x000fe2000f8e00ff */
[----:B------:R-:W-:-:S04]  /*33c0*/  IADD3 R4, P0, R10, UR45, RZ ;  /* 0x0000002d0a047c10 */ /* 0x000fc8000ff1e0ff */
[----:B------:R-:W-:Y:S01]  /*33d0*/  IADD3.X R5, R11, UR49, R5, P0, !PT ;  /* 0x000000310b057c10 */ /* 0x000fe200087fe405 */
[----:B------:R-:W4:Y:S02]  /*33e0*/  @!P5 LDC.64 R30, c[0x0][0x220] ;  /* 0x00008800ff1edb82 */ /* 0x000f240000000a00 */
[----:B------:R-:W-:-:S04]  /*33f0*/  IMAD.WIDE.U32 R4, R16, UR24, R4 ;  /* 0x0000001810047c25 */ /* 0x000fc8000f8e0004 */
[----:B------:R-:W-:Y:S02]  /*3400*/  @!P4 IMAD.MOV.U32 R14, RZ, RZ, R4 ;  /* 0x000000ffff0ec224 */ /* 0x000fe400078e0004 */
[----:B-1----:R-:W-:Y:S02]  /*3410*/  @!P5 IMAD R8, R33, UR20, RZ ;  /* 0x000000142108dc24 */ /* 0x002fe4000f8e02ff */
[----:B------:R-:W-:Y:S02]  /*3420*/  @!P5 IMAD.MOV.U32 R9, RZ, RZ, R7 ;  /* 0x000000ffff09d224 */ /* 0x000fe400078e0007 */
[----:B------:R-:W-:Y:S02]  /*3430*/  @!P5 IMAD R13, R0, UR21, R8 ;  /* 0x00000015000ddc24 */ /* 0x000fe4000f8e0208 */
[----:B------:R-:W-:Y:S02]  /*3440*/  @!P5 IMAD.MOV.U32 R8, RZ, RZ, R6 ;  /* 0x000000ffff08d224 */ /* 0x000fe400078e0006 */
[----:B------:R-:W-:-:S02]  /*3450*/  @!P3 IMAD.MOV.U32 R18, RZ, RZ, R4 ;  /* 0x000000ffff12b224 */ /* 0x000fc400078e0004 */
[----:B------:R-:W-:-:S04]  /*3460*/  @!P5 IMAD.WIDE.U32 R8, R0, UR20, R8 ;  /* 0x000000140008dc25 */ /* 0x000fc8000f8e0008 */
[----:B------:R-:W-:Y:S01]  /*3470*/  @!P5 IMAD.IADD R10, R9, 0x1, R13 ;  /* 0x00000001090ad824 */ /* 0x000fe200078e020d */
[C---:B------:R-:W-:Y:S01]  /*3480*/  @!P5 LEA R20, P6, R8.reuse, R20, 0x1 ;  /* 0x000000140814d211 */ /* 0x040fe200078c08ff */
[----:B------:R-:W-:Y:S02]  /*3490*/  IMAD R9, R19, UR24, RZ ;  /* 0x0000001813097c24 */ /* 0x000fe4000f8e02ff */
[----:B------:R-:W-:Y:S01]  /*34a0*/  @!P2 IMAD.MOV.U32 R28, RZ, RZ, R4 ;  /* 0x000000ffff1ca224 */ /* 0x000fe200078e0004 */
[----:B------:R-:W-:Y:S01]  /*34b0*/  @!P5 LEA.HI.X R21, R8, R21, R10, 0x1, P6 ;  /* 0x000000150815d211 */ /* 0x000fe200030f0c0a */
[----:B------:R-:W-:Y:S01]  /*34c0*/  @!P2 IMAD.MOV.U32 R8, RZ, RZ, R6 ;  /* 0x000000ffff08a224 */ /* 0x000fe200078e0006 */
[----:B------:R-:W-:Y:S02]  /*34d0*/  @!P3 IADD3 R10, P0, R0, 0x40, RZ ;  /* 0x00000040000ab810 */ /* 0x000fe40007f1e0ff */
[----:B------:R-:W-:Y:S01]  /*34e0*/  ISETP.GE.AND P6, PT, R12, UR8, PT ;  /* 0x000000080c007c0c */ /* 0x000fe2000bfc6270 */
[----:B------:R-:W-:Y:S01]  /*34f0*/  IMAD R12, R16, UR25, R9 ;  /* 0x00000019100c7c24 */ /* 0x000fe2000f8e0209 */
[----:B------:R-:W-:Y:S01]  /*3500*/  @!PT LDS RZ, [RZ] ;  /* 0x00000000fffff984 */ /* 0x000fe20000000800 */
[----:B------:R-:W-:Y:S01]  /*3510*/  @!PT LDS RZ, [RZ] ;  /* 0x00000000fffff984 */ /* 0x000fe20000000800 */
[----:B------:R-:W-:Y:S01]  /*3520*/  @!PT LDS RZ, [RZ] ;  /* 0x00000000fffff984 */ /* 0x000fe20000000800 */
[----:B------:R1:W-:Y:S01]  /*3530*/  @!P5 LDGSTS.E.BYPASS.LTC128B.128 [R2+0xc000], desc[UR6][R20.64] ;  /* 0x0c0000001402dfae */ /* 0x0003e2000b901d46 */
[----:B------:R-:W-:Y:S01]  /*3540*/  @!P3 IMAD.X R13, RZ, RZ, R33, P0 ;  /* 0x000000ffff0db224 */ /* 0x000fe200000e0621 */
[----:B------:R-:W-:Y:S01]  /*3550*/  @!P2 IADD3 R11, P0, R0, 0x60, RZ ;  /* 0x00000060000ba810 */ /* 0x000fe20007f1e0ff */
[----:B------:R-:W-:Y:S01]  /*3560*/  IMAD.IADD R5, R5, 0x1, R12 ;  /* 0x0000000105057824 */ /* 0x000fe200078e020c */
[----:B------:R-:W-:Y:S01]  /*3570*/  @P4 STS.128 [R2+0xd000], RZ ;  /* 0x00d000ff02004388 */ /* 0x000fe20000000c00 */
[----:B------:R-:W-:-:S02]  /*3580*/  @!P3 IMAD R13, R13, UR20, RZ ;  /* 0x000000140d0dbc24 */ /* 0x000fc4000f8e02ff */
[----:B------:R-:W-:Y:S01]  /*3590*/  @!P2 IMAD.X R17, RZ, RZ, R33, P0 ;  /* 0x000000ffff11a224 */ /* 0x000fe200000e0621 */
[----:B------:R-:W-:Y:S01]  /*35a0*/  @!P4 IADD3 R12, P0, R0, 0x20, RZ ;  /* 0x00000020000cc810 */ /* 0x000fe20007f1e0ff */
[----:B------:R-:W-:Y:S01]  /*35b0*/  @!P2 IMAD.MOV.U32 R9, RZ, RZ, R7 ;  /* 0x000000ffff09a224 */ /* 0x000fe200078e0007 */
[----:B------:R-:W-:Y:S01]  /*35c0*/  @!PT LDS RZ, [RZ] ;  /* 0x00000000fffff984 */ /* 0x000fe20000000800 */
[----:B------:R-:W-:Y:S01]  /*35d0*/  @!PT LDS RZ, [RZ] ;  /* 0x00000000fffff984 */ /* 0x000fe20000000800 */
[----:B------:R-:W-:Y:S01]  /*35e0*/  @!PT LDS RZ, [RZ] ;  /* 0x00000000fffff984 */ /* 0x000fe20000000800 */
[----:B------:R-:W-:Y:S01]  /*35f0*/  @!P4 LDGSTS.E.BYPASS.LTC128B.128 [R2+0xd000], desc[UR6][R22.64] ;  /* 0x0d0000001602cfae */ /* 0x000fe2000b901d46 */
[C---:B------:R-:W-:Y:S02]  /*3600*/  @!P3 IMAD R24, R10.reuse, UR21, R13 ;  /* 0x000000150a18bc24 */ /* 0x040fe4000f8e020d */
[----:B------:R-:W-:Y:S01]  /*3610*/  @!P4 IMAD.X R16, RZ, RZ, R33, P0 ;  /* 0x000000ffff10c224 */ /* 0x000fe200000e0621 */
[----:B------:R-:W-:Y:S01]  /*3620*/  @P3 STS.128 [R2+0xe000], RZ ;  /* 0x00e000ff02003388 */ /* 0x000fe20000000c00 */
[----:B------:R-:W-:Y:S01]  /*3630*/  @!P3 IMAD.WIDE.U32 R6, R10, UR20, R6 ;  /* 0x000000140a06bc25 */ /* 0x000fe2000f8e0006 */
[----:B------:R-:W-:-:S03]  /*3640*/  @!P3 IADD3 R10, P0, R0, 0x40, RZ ;  /* 0x00000040000ab810 */ /* 0x000fc60007f1e0ff */
[----:B------:R-:W-:Y:S02]  /*3650*/  @!P2 IMAD R13, R17, UR20, RZ ;  /* 0x00000014110dac24 */ /* 0x000fe4000f8e02ff */
[----:B------:R-:W-:Y:S02]  /*3660*/  @!P4 IMAD R16, R16, UR22, RZ ;  /* 0x000000161010cc24 */ /* 0x000fe4000f8e02ff */
[----:B------:R-:W-:Y:S02]  /*3670*/  @!P4 IMAD.MOV.U32 R15, RZ, RZ, R5 ;  /* 0x000000ffff0fc224 */ /* 0x000fe400078e0005 */
[----:B------:R-:W-:Y:S02]  /*3680*/  @!P2 IMAD R25, R11, UR21, R13 ;  /* 0x000000150b19ac24 */ /* 0x000fe4000f8e020d */
[----:B------:R-:W-:Y:S01]  /*3690*/  VIADD R183, R185, 0x2000 ;  /* 0x00002000b9b77836 */ /* 0x000fe20000000000 */
[----:B-1----:R-:W1:Y:S01]  /*36a0*/  @!P4 LDC.64 R20, c[0x0][0x220] ;  /* 0x00008800ff14cb82 */ /* 0x002e620000000a00 */
[----:B------:R-:W-:-:S02]  /*36b0*/  @!P4 IMAD R32, R12, UR23, R16 ;  /* 0x000000170c20cc24 */ /* 0x000fc4000f8e0210 */
[----:B------:R-:W-:Y:S02]  /*36c0*/  VIADD R177, R186, 0x2000 ;  /* 0x00002000bab17836 */ /* 0x000fe40000000000 */
[----:B------:R-:W-:Y:S02]  /*36d0*/  IMAD.MOV.U32 R184, RZ, RZ, 0x20 ;  /* 0x00000020ffb87424 */ /* 0x000fe400078e00ff */
[----:B------:R-:W-:Y:S02]  /*36e0*/  IMAD.MOV.U32 R178, RZ, RZ, 0x40 ;  /* 0x00000040ffb27424 */ /* 0x000fe400078e00ff */
[----:B------:R-:W-:Y:S01]  /*36f0*/  IMAD.MOV.U32 R244, RZ, RZ, 0x40 ;  /* 0x00000040fff47424 */ /* 0x000fe200078e00ff */
[----:B------:R-:W-:Y:S01]  /*3700*/  CS2R R126, SRZ ;  /* 0x00000000007e7805 */ /* 0x000fe2000001ff00 */
[----:B------:R-:W-:Y:S01]  /*3710*/  @!P4 IMAD.WIDE.U32 R12, R12, UR22, R14 ;  /* 0x000000160c0ccc25 */ /* 0x000fe2000f8e000e */
[----:B------:R-:W-:Y:S02]  /*3720*/  CS2R R124, SRZ ;  /* 0x00000000007c7805 */ /* 0x000fe4000001ff00 */
[----:B------:R-:W-:-:S02]  /*3730*/  CS2R R130, SRZ ;  /* 0x0000000000827805 */ /* 0x000fc4000001ff00 */
[----:B------:R-:W-:Y:S01]  /*3740*/  CS2R R128, SRZ ;  /* 0x0000000000807805 */ /* 0x000fe2000001ff00 */
[----:B------:R-:W-:Y:S01]  /*3750*/  @!P3 IMAD.X R17, RZ, RZ, R33, P0 ;  /* 0x000000ffff11b224 */ /* 0x000fe200000e0621 */
[C---:B------:R-:W-:Y:S01]  /*3760*/  @!P3 LEA R16, P0, R6.reuse, R26, 0x1 ;  /* 0x0000001a0610b211 */ /* 0x040fe200078008ff */
[----:B------:R-:W-:Y:S01]  /*3770*/  @!P3 IMAD.IADD R14, R7, 0x1, R24 ;  /* 0x00000001070eb824 */ /* 0x000fe200078e0218 */
[----:B------:R-:W-:Y:S01]  /*3780*/  CS2R R122, SRZ ;  /* 0x00000000007a7805 */ /* 0x000fe2000001ff00 */
[----:B------:R-:W-:Y:S01]  /*3790*/  @!P2 IMAD.WIDE.U32 R8, R11, UR20, R8 ;  /* 0x000000140b08ac25 */ /* 0x000fe2000f8e0008 */
[----:B------:R-:W-:Y:S02]  /*37a0*/  CS2R R120, SRZ ;  /* 0x0000000000787805 */ /* 0x000fe4000001ff00 */
[----:B------:R-:W-:Y:S02]  /*37b0*/  CS2R R118, SRZ ;  /* 0x0000000000767805 */ /* 0x000fe4000001ff00 */
[----:B------:R-:W-:Y:S01]  /*37c0*/  CS2R R116, SRZ ;  /* 0x0000000000747805 */ /* 0x000fe2000001ff00 */
[----:B------:R-:W-:Y:S01]  /*37d0*/  @!P5 IMAD R7, R33, UR22, RZ ;  /* 0x000000162107dc24 */ /* 0x000fe2000f8e02ff */
[----:B------:R-:W-:Y:S01]  /*37e0*/  CS2R R110, SRZ ;  /* 0x00000000006e7805 */ /* 0x000fe2000001ff00 */
[----:B------:R-:W-:Y:S01]  /*37f0*/  @!P3 IMAD R11, R17, UR22, RZ ;  /* 0x00000016110bbc24 */ /* 0x000fe2000f8e02ff */
[----:B------:R-:W-:Y:S01]  /*3800*/  @!P3 LEA.HI.X R17, R6, R27, R14, 0x1, P0 ;  /* 0x0000001b0611b211 */ /* 0x000fe200000f0c0e */
[--C-:B------:R-:W-:Y:S01]  /*3810*/  @!P3 IMAD.MOV.U32 R19, RZ, RZ, R5.reuse ;  /* 0x000000ffff13b224 */ /* 0x100fe200078e0005 */
[----:B---3--:R-:W-:Y:S01]  /*3820*/  @!P2 LEA R14, P0, R8, R34, 0x1 ;  /* 0x00000022080ea211 */ /* 0x008fe200078008ff */
[----:B------:R-:W-:Y:S01]  /*3830*/  @!P2 IMAD.MOV.U32 R29, RZ, RZ, R5 ;  /* 0x000000ffff1da224 */ /* 0x000fe200078e0005 */
[----:B------:R-:W-:Y:S01]  /*3840*/  CS2R R108, SRZ ;  /* 0x00000000006c7805 */ /* 0x000fe2000001ff00 */
[----:B------:R-:W-:Y:S01]  /*3850*/  @!P2 IMAD.IADD R6, R9, 0x1, R25 ;  /* 0x000000010906a824 */ /* 0x000fe200078e0219 */
[----:B------:R-:W-:Y:S01]  /*3860*/  @!PT LDS RZ, [RZ] ;  /* 0x00000000fffff984 */ /* 0x000fe20000000800 */
[----:B------:R-:W-:Y:S01]  /*3870*/  @!PT LDS RZ, [RZ] ;  /* 0x00000000fffff984 */ /* 0x000fe20000000800 */
[----:B------:R-:W-:Y:S01]  /*3880*/  @!PT LDS RZ, [RZ] ;  /* 0x00000000fffff984 */ /* 0x000fe20000000800 */
[----:B------:R-:W-:Y:S01]  /*3890*/  @!P3 LDGSTS.E.BYPASS.LTC128B.128 [R2+0xe000], desc[UR6][R16.64] ;  /* 0x0e0000001002bfae */ /* 0x000fe2000b901d46 */
[C---:B------:R-:W-:Y:S01]  /*38a0*/  @!P5 IMAD R7, R0.reuse, UR23, R7 ;  /* 0x000000170007dc24 */ /* 0x040fe2000f8e0207 */
[----:B------:R-:W3:Y:S01]  /*38b0*/  @!P3 LDC.64 R24, c[0x0][0x220] ;  /* 0x00008800ff18bb82 */ /* 0x000ee20000000a00 */
[----:B------:R-:W-:Y:S01]  /*38c0*/  @!P5 IMAD.WIDE.U32 R4, R0, UR22, R4 ;  /* 0x000000160004dc25 */ /* 0x000fe2000f8e0004 */
[----:B------:R-:W-:Y:S01]  /*38d0*/  @!P2 LEA.HI.X R15, R8, R35, R6, 0x1, P0 ;  /* 0x00000023080fa211 */ /* 0x000fe200000f0c06 */
[----:B------:R-:W-:Y:S01]  /*38e0*/  @P2 STS.128 [R2+0xf000], RZ ;  /* 0x00f000ff02002388 */ /* 0x000fe20000000c00 */
[----:B------:R-:W-:Y:S01]  /*38f0*/  CS2R R114, SRZ ;  /* 0x0000000000727805 */ /* 0x000fe2000001ff00 */
[----:B------:R-:W-:Y:S01]  /*3900*/  @!P5 IMAD.IADD R5, R5, 0x1, R7 ;  /* 0x000000010505d824 */ /* 0x000fe200078e0207 */
[----:B----4-:R-:W-:Y:S01]  /*3910*/  @!P5 LEA R6, P0, R4, R30, 0x1 ;  /* 0x0000001e0406d211 */ /* 0x010fe200078008ff */
[C---:B------:R-:W-:Y:S01]  /*3920*/  @!P3 IMAD R26, R10.reuse, UR23, R11 ;  /* 0x000000170a1abc24 */ /* 0x040fe2000f8e020b */
[----:B------:R-:W-:Y:S01]  /*3930*/  @!PT LDS RZ, [RZ] ;  /* 0x00000000fffff984 */ /* 0x000fe20000000800 */
[----:B------:R-:W-:Y:S01]  /*3940*/  @!PT LDS RZ, [RZ] ;  /* 0x00000000fffff984 */ /* 0x000fe20000000800 */
[----:B------:R-:W-:Y:S01]  /*3950*/  @!PT LDS RZ, [RZ] ;  /* 0x00000000fffff984 */ /* 0x000fe20000000800 */
[----:B------:R1:W-:Y:S01]  /*3960*/  @!P2 LDGSTS.E.BYPASS.LTC128B.128 [R2+0xf000], desc[UR6][R14.64] ;  /* 0x0f0000000e02afae */ /* 0x0003e2000b901d46 */
[----:B------:R-:W-:Y:S01]  /*3970*/  @!P3 IMAD.WIDE.U32 R10, R10, UR22, R18 ;  /* 0x000000160a0abc25 */ /* 0x000fe2000f8e0012 */
[----:B------:R-:W-:Y:S01]  /*3980*/  @!P5 LEA.HI.X R7, R4, R31, R5, 0x1, P0 ;  /* 0x0000001f0407d211 */ /* 0x000fe200000f0c05 */
[----:B------:R-:W4:Y:S01]  /*3990*/  @!P2 LDC.64 R18, c[0x0][0x220] ;  /* 0x00008800ff12ab82 */ /* 0x000f220000000a00 */
[----:B------:R-:W-:Y:S01]  /*39a0*/  @!P2 IADD3 R0, P0, R0, 0x60, RZ ;  /* 0x000000600000a810 */ /* 0x000fe20007f1e0ff */
[----:B------:R-:W-:Y:S01]  /*39b0*/  @P5 STS.128 [R2+0x10000], RZ ;  /* 0x010000ff02005388 */ /* 0x000fe20000000c00 */
[----:B------:R-:W-:Y:S01]  /*39c0*/  IMAD.SHL.U32 R248, R252, 0x4, RZ ;  /* 0x00000004fcf87824 */ /* 0x000fe200078e00ff */
[----:B------:R-:W-:-:S02]  /*39d0*/  CS2R R112, SRZ ;  /* 0x0000000000707805 */ /* 0x000fc4000001ff00 */
[----:B------:R-:W-:Y:S01]  /*39e0*/  CS2R R106, SRZ ;  /* 0x00000000006a7805 */ /* 0x000fe2000001ff00 */
[----:B------:R-:W-:Y:S01]  /*39f0*/  @!P2 IMAD.X R4, RZ, RZ, R33, P0 ;  /* 0x000000ffff04a224 */ /* 0x000fe200000e0621 */
[----:B------:R-:W-:Y:S01]  /*3a00*/  @!PT LDS RZ, [RZ] ;  /* 0x00000000fffff984 */ /* 0x000fe20000000800 */
[----:B------:R-:W-:Y:S01]  /*3a10*/  @!PT LDS RZ, [RZ] ;  /* 0x00000000fffff984 */ /* 0x000fe20000000800 */
[----:B------:R-:W-:Y:S01]  /*3a20*/  @!PT LDS RZ, [RZ] ;  /* 0x00000000fffff984 */ /* 0x000fe20000000800 */
[----:B------:R2:W-:Y:S01]  /*3a30*/  @!P5 LDGSTS.E.BYPASS.LTC128B.128 [R2+0x10000], desc[UR6][R6.64] ;  /* 0x100000000602dfae */ /* 0x0005e2000b901d46 */
[----:B------:R-:W-:Y:S02]  /*3a40*/  CS2R R104, SRZ ;  /* 0x0000000000687805 */ /* 0x000fe4000001ff00 */
[----:B------:R-:W-:Y:S01]  /*3a50*/  CS2R R102, SRZ ;  /* 0x0000000000667805 */ /* 0x000fe2000001ff00 */
[----:B------:R-:W-:Y:S01]  /*3a60*/  @!P2 IMAD R4, R4, UR22, RZ ;  /* 0x000000160404ac24 */ /* 0x000fe2000f8e02ff */
[----:B------:R-:W-:Y:S01]  /*3a70*/  @P4 STS.128 [R2+0x11000], RZ ;  /* 0x011000ff02004388 */ /* 0x000fe20000000c00 */
[----:B------:R-:W-:Y:S02]  /*3a80*/  CS2R R100, SRZ ;  /* 0x0000000000647805 */ /* 0x000fe4000001ff00 */
[----:B---3--:R-:W-:-:S02]  /*3a90*/  @!P3 LEA R8, P0, R10, R24, 0x1 ;  /* 0x000000180a08b211 */ /* 0x008fc400078008ff */
        /* <DEDUP_REMOVED lines=10> */
[----:B-1----:R-:W-:Y:S02]  /*3b40*/  @!P4 LEA R14, P5, R12, R20, 0x1 ;  /* 0x000000140c0ec211 */ /* 0x002fe400078a08ff */
[----:B------:R-:W-:-:S02]  /*3b50*/  CS2R R82, SRZ ;  /* 0x0000000000527805 */ /* 0x000fc4000001ff00 */
[----:B------:R-:W-:Y:S02]  /*3b60*/  CS2R R80, SRZ ;  /* 0x0000000000507805 */ /* 0x000fe4000001ff00 */
[----:B------:R-:W-:Y:S02]  /*3b70*/  CS2R R74, SRZ ;  /* 0x00000000004a7805 */ /* 0x000fe4000001ff00 */
[----:B------:R-:W-:Y:S02]  /*3b80*/  CS2R R72, SRZ ;  /* 0x0000000000487805 */ /* 0x000fe4000001ff00 */
[----:B------:R-:W-:Y:S02]  /*3b90*/  CS2R R70, SRZ ;  /* 0x0000000000467805 */ /* 0x000fe4000001ff00 */
[----:B------:R-:W-:Y:S01]  /*3ba0*/  CS2R R68, SRZ ;  /* 0x0000000000447805 */ /* 0x000fe2000001ff00 */
[----:B------:R-:W-:Y:S01]  /*3bb0*/  ULDC UR21, c[0x0][0x2dc] ;  /* 0x0000b70000157ab9 */ /* 0x000fe20000000800 */
[----:B--2---:R-:W-:-:S02]  /*3bc0*/  @!P4 IMAD.IADD R6, R13, 0x1, R32 ;  /* 0x000000010d06c824 */ /* 0x004fc400078e0220 */
[----:B------:R-:W-:Y:S02]  /*3bd0*/  @!P3 IMAD.IADD R7, R11, 0x1, R26 ;  /* 0x000000010b07b824 */ /* 0x000fe400078e021a */
[----:B------:R-:W-:Y:S01]  /*3be0*/  @!P2 IMAD R11, R0, UR23, R4 ;  /* 0x00000017000bac24 */ /* 0x000fe2000f8e0204 */
[----:B------:R-:W-:Y:S01]  /*3bf0*/  @!P4 LEA.HI.X R15, R12, R21, R6, 0x1, P5 ;  /* 0x000000150c0fc211 */ /* 0x000fe200028f0c06 */
[----:B------:R-:W-:Y:S01]  /*3c00*/  @!P2 IMAD.WIDE.U32 R4, R0, UR22, R28 ;  /* 0x000000160004ac25 */ /* 0x000fe2000f8e001c */
[----:B------:R-:W-:-:S03]  /*3c10*/  @!P3 LEA.HI.X R9, R10, R25, R7, 0x1, P0 ;  /* 0x000000190a09b211 */ /* 0x000fc600000f0c07 */
[C---:B------:R-:W-:Y:S01]  /*3c20*/  VIADD R0, R252.reuse, 0x48 ;  /* 0x00000048fc007836 */ /* 0x040fe20000000000 */
[----:B------:R-:W-:Y:S01]  /*3c30*/  @!PT LDS RZ, [RZ] ;  /* 0x00000000fffff984 */ /* 0x000fe20000000800 */
[----:B------:R-:W-:Y:S01]  /*3c40*/  @!PT LDS RZ, [RZ] ;  /* 0x00000000fffff984 */ /* 0x000fe20000000800 */
[----:B------:R-:W-:Y:S01]  /*3c50*/  @!PT LDS RZ, [RZ] ;  /* 0x00000000fffff984 */ /* 0x000fe20000000800 */
[----:B------:R-:W-:Y:S01]  /*3c60*/  @!P4 LDGSTS.E.BYPASS.LTC128B.128 [R2+0x11000], desc[UR6][R14.64] ;  /* 0x110000000e02cfae */ /* 0x000fe2000b901d46 */
[----:B------:R-:W-:Y:S01]  /*3c70*/  VIADD R7, R252, 0x40 ;  /* 0x00000040fc077836 */ /* 0x000fe20000000000 */
[----:B----4-:R-:W-:Y:S01]  /*3c80*/  @!P2 LEA R6, P0, R4, R18, 0x1 ;  /* 0x000000120406a211 */ /* 0x010fe200078008ff */
[----:B------:R-:W-:Y:S01]  /*3c90*/  @!P2 IMAD.IADD R5, R5, 0x1, R11 ;  /* 0x000000010505a824 */ /* 0x000fe200078e020b */
[----:B------:R-:W-:Y:S01]  /*3ca0*/  ISETP.GE.AND P4, PT, R0, UR8, PT ;  /* 0x0000000800007c0c */ /* 0x000fe2000bf86270 */
[----:B------:R-:W-:Y:S01]  /*3cb0*/  @P3 STS.128 [R2+0x12000], RZ ;  /* 0x012000ff02003388 */ /* 0x000fe20000000c00 */
[----:B------:R-:W-:Y:S02]  /*3cc0*/  ISETP.GE.AND P5, PT, R7, UR8, PT ;  /* 0x0000000807007c0c */ /* 0x000fe4000bfa6270 */
[----:B------:R-:W-:Y:S01]  /*3cd0*/  @!P2 LEA.HI.X R7, R4, R19, R5, 0x1, P0 ;  /* 0x000000130407a211 */ /* 0x000fe200000f0c05 */
[----:B------:R-:W-:Y:S01]  /*3ce0*/  @!PT LDS RZ, [RZ] ;  /* 0x00000000fffff984 */ /* 0x000fe20000000800 */
[----:B------:R-:W-:Y:S01]  /*3cf0*/  @!PT LDS RZ, [RZ] ;  /* 0x00000000fffff984 */ /* 0x000fe20000000800 */
[----:B------:R-:W-:Y:S01]  /*3d00*/  @!PT LDS RZ, [RZ] ;  /* 0x00000000fffff984 */ /* 0x000fe20000000800 */
[----:B------:R1:W-:Y:S01]  /*3d10*/  @!P3 LDGSTS.E.BYPASS.LTC128B.128 [R2+0x12000], desc[UR6][R8.64] ;  /* 0x120000000802bfae */ /* 0x0003e2000b901d46 */
[C---:B------:R-:W-:Y:S01]  /*3d20*/  IMAD.SHL.U32 R4, R252.reuse, 0x4, RZ ;  /* 0x00000004fc047824 */ /* 0x040fe200078e00ff */
[----:B------:R-:W-:-:S02]  /*3d30*/  ISETP.GE.AND P3, PT, R252, UR8, PT ;  /* 0x00000008fc007c0c */ /* 0x000fc4000bf66270 */
[----:B------:R-:W-:Y:S01]  /*3d40*/  SEL R183, R183, R185, !P1 ;  /* 0x000000b9b7b77207 */ /* 0x000fe20004800000 */
[----:B------:R2:W-:Y:S01]  /*3d50*/  @P2 STS.128 [R2+0x13000], RZ ;  /* 0x013000ff02002388 */ /* 0x0005e20000000c00 */
[----:B------:R-:W-:Y:S01]  /*3d60*/  SEL R177, R177, R186, !P1 ;  /* 0x000000bab1b17207 */ /* 0x000fe20004800000 */
[----:B------:R-:W-:Y:S02]  /*3d70*/  UIADD3 UR20, UR29, 0x80, UR28 ;  /* 0x000000801d147890 */ /* 0x000fe4000fffe01c */
[----:B------:R-:W-:Y:S01]  /*3d80*/  @!PT LDS RZ, [RZ] ;  /* 0x00000000fffff984 */ /* 0x000fe20000000800 */
[----:B------:R-:W-:Y:S01]  /*3d90*/  @!PT LDS RZ, [RZ] ;  /* 0x00000000fffff984 */ /* 0x000fe20000000800 */
[----:B------:R-:W-:Y:S01]  /*3da0*/  @!PT LDS RZ, [RZ] ;  /* 0x00000000fffff984 */ /* 0x000fe20000000800 */
[----:B------:R2:W-:Y:S01]  /*3db0*/  @!P2 LDGSTS.E.BYPASS.LTC128B.128 [R2+0x13000], desc[UR6][R6.64] ;  /* 0x130000000602afae */ /* 0x0005e2000b901d46 */
[----:B------:R-:W-:Y:S01]  /*3dc0*/  IADD3 R4, P2, R4, UR13, RZ ;  /* 0x0000000d04047c10 */ /* 0x000fe2000ff5e0ff */
[----:B------:R-:W-:Y:S02]  /*3dd0*/  ULDC UR8, c[0x0][0x2ec] ;  /* 0x0000bb0000087ab9 */ /* 0x000fe40000000800 */
[----:B------:R-:W0:Y:S01]  /*3de0*/  LDGDEPBAR ;  /* 0x00000000000079af */ /* 0x000e220000000000 */
[----:B-1----:R-:W-:-:S04]  /*3df0*/  SHF.R.S32.HI R8, RZ, 0x1f, R252 ;  /* 0x0000001fff087819 */ /* 0x002fc800000114fc */
[----:B------:R-:W-:-:S04]  /*3e00*/  SHF.L.U64.HI R5, R252, 0x2, R8 ;  /* 0x00000002fc057819 */ /* 0x000fc80000010208 */
[----:B------:R-:W-:Y:S02]  /*3e10*/  IADD3.X R5, R5, UR12, RZ, P2, !PT ;  /* 0x0000000c05057c10 */ /* 0x000fe400097fe4ff */
[----:B--2---:R-:W-:Y:S02]  /*3e20*/  SHF.R.S32.HI R2, RZ, 0x1f, R0 ;  /* 0x0000001fff027819 */ /* 0x004fe40000011400 */
[C---:B------:R-:W-:Y:S01]  /*3e30*/  @!P4 LEA R6, P0, R0.reuse, UR13, 0x2 ;  /* 0x0000000d0006cc11 */ /* 0x040fe2000f8010ff */
[----:B------:R1:W5:Y:S03]  /*3e40*/  @!P6 LDG.E R239, desc[UR6][R4.64+0x20] ;  /* 0x0000200604efe981 */ /* 0x000366000c1e1900 */
[----:B------:R-:W-:Y:S01]  /*3e50*/  @!P4 LEA.HI.X R7, R0, UR12, R2, 0x2, P0 ;  /* 0x0000000c0007cc11 */ /* 0x000fe200080f1402 */
[----:B------:R1:W5:Y:S04]  /*3e60*/  @!P5 LDG.E R236, desc[UR6][R4.64+0x100] ;  /* 0x0001000604ecd981 */ /* 0x000368000c1e1900 */
[----:B------:R1:W5:Y:S01]  /*3e70*/  @!P4 LDG.E R237, desc[UR6][R6.64] ;  /* 0x0000000606edc981 */ /* 0x000362000c1e1900 */
[----:B------:R-:W-:-:S02]  /*3e80*/  VIADD R2, R252, 0x1 ;  /* 0x00000001fc027836 */ /* 0x000fc40000000000 */
[----:B------:R-:W-:Y:S01]  /*3e90*/  IMAD.U32 R0, RZ, RZ, UR29 ;  /* 0x0000001dff007e24 */ /* 0x000fe2000f8e00ff */
[----:B------:R1:W5:Y:S04]  /*3ea0*/  @!P3 LDG.E R238, desc[UR6][R4.64] ;  /* 0x0000000604eeb981 */ /* 0x000368000c1e1900 */
[----:B------:R-:W-:Y:S01]  /*3eb0*/  IADD3 R249, R2, UR10, -R0 ;  /* 0x0000000a02f97c10 */ /* 0x000fe2000fffe800 */
[----:B------:R-:W-:Y:S01]  /*3ec0*/  VIADD R0, R252, 0xffffff80 ;  /* 0xffffff80fc007836 */ /* 0x000fe20000000000 */
[C---:B------:R-:W-:Y:S02]  /*3ed0*/  LOP3.LUT P0, RZ, R36.reuse, 0x2, RZ, 0xc0, !PT ;  /* 0x0000000224ff7812 */ /* 0x040fe4000780c0ff */
[C---:B------:R-:W-:Y:S02]  /*3ee0*/  LOP3.LUT P3, RZ, R36.reuse, 0x4, RZ, 0xc0, !PT ;  /* 0x0000000424ff7812 */ /* 0x040fe4000786c0ff */
[----:B------:R-:W-:-:S02]  /*3ef0*/  LOP3.LUT P2, RZ, R36, 0x4, RZ, 0xc0, !PT ;  /* 0x0000000424ff7812 */ /* 0x000fc4000784c0ff */
[----:B------:R-:W-:Y:S01]  /*3f00*/  SHF.R.S32.HI R2, RZ, 0x1f, R0 ;  /* 0x0000001fff027819 */ /* 0x000fe20000011400 */
[----:B------:R-:W-:Y:S01]  /*3f10*/  IMAD.SHL.U32 R245, R0, 0x4, RZ ;  /* 0x0000000400f57824 */ /* 0x000fe200078e00ff */
[----:B------:R-:W-:Y:S02]  /*3f20*/  SEL R184, R184, 0xffffffe0, !P0 ;  /* 0xffffffe0b8b87807 */ /* 0x000fe40004000000 */
[----:B------:R-:W-:Y:S02]  /*3f30*/  SEL R178, R178, 0xffffffc0, !P3 ;  /* 0xffffffc0b2b27807 */ /* 0x000fe40005800000 */
[----:B------:R-:W-:Y:S02]  /*3f40*/  SHF.L.U64.HI R247, R252, 0x2, R8 ;  /* 0x00000002fcf77819 */ /* 0x000fe40000010208 */
[----:B------:R-:W-:Y:S02]  /*3f50*/  SHF.L.U64.HI R246, R0, 0x2, R2 ;  /* 0x0000000200f67819 */ /* 0x000fe40000010202 */
[----:B------:R-:W-:-:S02]  /*3f60*/  SEL R244, R244, 0xffffffc0, !P2 ;  /* 0xffffffc0f4f47807 */ /* 0x000fc40005000000 */
[----:B------:R-:W-:Y:S02]  /*3f70*/  LEA R183, R183, UR4, 0x1 ;  /* 0x00000004b7b77c11 */ /* 0x000fe4000f8e08ff */
[----:B------:R-:W-:Y:S01]  /*3f80*/  LEA R177, R177, UR4, 0x1 ;  /* 0x00000004b1b17c11 */ /* 0x000fe2000f8e08ff */
[----:B-1----:R-:W-:-:S12]  /*3f90*/  UIADD3 UR20, UR20, -UR10, URZ ;  /* 0x8000000a14147290 */ /* 0x002fd8000fffe03f */
.L_x_310:
        /* <DEDUP_REMOVED lines=14> */
[----:B------:R-:W-:Y:S06]  /*4080*/  BAR.SYNC.DEFER_BLOCKING 0x0 ;  /* 0x0000000000007b1d */ /* 0x000fec0000010000 */
        /* <DEDUP_REMOVED lines=56> */
[-C--:B------:R-:W-:Y:S06]  /*4410*/  HMMA.16816.F32.BF16 R12, R160, R142.reuse, R12 ;  /* 0x0000008ea00c723c */ /* 0x080fec000004180c */
[C---:B------:R-:W-:Y:S01]  /*4420*/  HMMA.16816.F32.BF16 R16, R132.reuse, R142, R16 ;  /* 0x0000008e8410723c */ /* 0x040fe20000041810 */
[----:B--2---:R-:W-:Y:S04]  /*4430*/  IMAD.U32 R0, RZ, RZ, UR16 ;  /* 0x00000010ff007e24 */ /* 0x004fe8000f8e00ff */
[----:B------:R-:W-:Y:S01]  /*4440*/  @!P0 IMAD R0, R0, 0x80, R251 ;  /* 0x0000008000008824 */ /* 0x000fe200078e02fb */
[-C--:B------:R-:W-:Y:S05]  /*4450*/  HMMA.16816.F32.BF16 R20, R132, R164.reuse, R20 ;  /* 0x000000a48414723c */ /* 0x080fea0000041814 */
[----:B------:R-:W-:Y:S01]  /*4460*/  @!P0 VIADD R143, R0, 0x1 ;  /* 0x00000001008f8836 */ /* 0x000fe20000000000 */
[C---:B------:R-:W-:Y:S05]  /*4470*/  HMMA.16816.F32.BF16 R24, R160.reuse, R164, R24 ;  /* 0x000000a4a018723c */ /* 0x040fea0000041818 */
[----:B------:R-:W-:Y:S01]  /*4480*/  FMUL.FTZ R142, R238, 1.4426950216293334961 ;  /* 0x3fb8aa3bee8e7820 */ /* 0x000fe20000410000 */
[-C--:B------:R-:W-:Y:S05]  /*4490*/  HMMA.16816.F32.BF16 R28, R160, R166.reuse, R28 ;  /* 0x000000a6a01c723c */ /* 0x080fea000004181c */
[----:B------:R-:W-:Y:S01]  /*44a0*/  FSEL R142, R142, RZ, P1 ;  /* 0x000000ff8e8e7208 */ /* 0x000fe20000800000 */
[C---:B------:R-:W-:Y:S04]  /*44b0*/  HMMA.16816.F32.BF16 R32, R132.reuse, R166, R32 ;  /* 0x000000a68420723c */ /* 0x040fe80000041820 */
[----:B------:R-:W-:Y:S02]  /*44c0*/  FSETP.NEU.FTZ.AND P1, PT, R239, -INF , PT ;  /* 0xff800000ef00780b */ /* 0x000fe40003f3d000 */
        /* <DEDUP_REMOVED lines=9> */
[----:B------:R-:W-:Y:S02]  /*4560*/  @!P0 VIADD R132, R249, UR11 ;  /* 0x0000000bf9848c36 */ /* 0x000fe40008000000 */
[----:B------:R-:W-:Y:S01]  /*4570*/  FMUL.FTZ R135, R239, 1.4426950216293334961 ;  /* 0x3fb8aa3bef877820 */ /* 0x000fe20000410000 */
[C---:B----4-:R-:W-:Y:S04]  /*4580*/  HMMA.16816.F32.BF16 R8, R136.reuse, R152, R8 ;  /* 0x000000988808723c */ /* 0x050fe80000041808 */
[----:B------:R-:W-:Y:S01]  /*4590*/  @!P0 VIMNMX R141, R132, UR10, PT ;  /* 0x0000000a848d8c48 */ /* 0x000fe2000bfe0100 */
[----:B------:R-:W-:Y:S01]  /*45a0*/  FMUL.FTZ R134, R236, 1.4426950216293334961 ;  /* 0x3fb8aa3bec867820 */ /* 0x000fe20000410000 */
[----:B------:R-:W-:Y:S01]  /*45b0*/  @!P0 VIADDMNMX R140, R132, R2, UR10, PT ;  /* 0x0000000a848c8e46 */ /* 0x000fe2000b800102 */
[----:B------:R-:W-:Y:S01]  /*45c0*/  IMAD.MOV.U32 R2, RZ, RZ, 0x40 ;  /* 0x00000040ff027424 */ /* 0x000fe200078e00ff */
[-C--:B------:R-:W-:Y:S01]  /*45d0*/  @!P0 ISETP.GE.AND P2, PT, R0, R141.reuse, PT ;  /* 0x0000008d0000820c */ /* 0x080fe20003f46270 */
[-C--:B------:R-:W-:Y:S03]  /*45e0*/  HMMA.16816.F32.BF16 R12, R136, R154.reuse, R12 ;  /* 0x0000009a880c723c */ /* 0x080fe6000004180c */
[----:B------:R-:W-:Y:S02]  /*45f0*/  FSEL R135, R135, RZ, P1 ;  /* 0x000000ff87877208 */ /* 0x000fe40000800000 */
[CC--:B------:R-:W-:Y:S01]  /*4600*/  @!P0 ISETP.GE.AND P1, PT, R143.reuse, R140.reuse, PT ;  /* 0x0000008c8f00820c */ /* 0x0c0fe20003f26270 */
        /* <DEDUP_REMOVED lines=12> */
[----:B------:R-:W-:Y:S01]  /*46d0*/  @!P0 VIADDMNMX R133, R132, R2, UR10, PT ;  /* 0x0000000a84858e46 */ /* 0x000fe2000b800102 */
[--C-:B------:R-:W-:Y:S01]  /*46e0*/  FFMA.FTZ R6, R6, UR8, -R135.reuse ;  /* 0x0000000806067c23 */ /* 0x100fe20008010887 */
[----:B------:R-:W-:Y:S03]  /*46f0*/  @!P0 VIADDMNMX R132, R132, R187, UR10, PT ;  /* 0x0000000a84848e46 */ /* 0x000fe6000b8001bb */
[----:B------:R-:W1:Y:S01]  /*4700*/  MUFU.EX2 R231, R5 ;  /* 0x0000000500e77308 */ /* 0x000e620000000800 */
[-C--:B------:R-:W-:Y:S01]  /*4710*/  @!P0 ISETP.GE.AND P2, PT, R0, R133.reuse, PT ;  /* 0x000000850000820c */ /* 0x080fe20003f46270 */
[----:B------:R-:W-:Y:S01]  /*4720*/  FMUL.FTZ R2, R237, 1.4426950216293334961 ;  /* 0x3fb8aa3bed027820 */ /* 0x000fe20000410000 */
[----:B------:R-:W-:Y:S02]  /*4730*/  FSEL R134, R134, RZ, P1 ;  /* 0x000000ff86867208 */ /* 0x000fe40000800000 */
[-C--:B------:R-:W-:Y:S02]  /*4740*/  @!P0 ISETP.GE.AND P1, PT, R143, R133.reuse, PT ;  /* 0x000000858f00820c */ /* 0x080fe40003f26270 */
[----:B------:R-:W-:Y:S03]  /*4750*/  @!P0 FSEL R8, R8, -INF , !P2 ;  /* 0xff80000008088808 */ /* 0x000fe60005000000 */
[----:B------:R-:W-:Y:S01]  /*4760*/  MUFU.EX2 R230, R6 ;  /* 0x0000000600e67308 */ /* 0x000fe20000000800 */
[-C--:B------:R-:W-:Y:S02]  /*4770*/  @!P0 ISETP.GE.AND P2, PT, R0, R132.reuse, PT ;  /* 0x000000840000820c */ /* 0x080fe40003f46270 */
[----:B------:R-:W-:Y:S01]  /*4780*/  @!P0 FSEL R9, R9, -INF , !P1 ;  /* 0xff80000009098808 */ /* 0x000fe20004800000 */
[--C-:B------:R-:W-:Y:S01]  /*4790*/  FFMA.FTZ R8, R8, UR8, -R134.reuse ;  /* 0x0000000808087c23 */ /* 0x100fe20008010886 */
[----:B------:R-:W-:Y:S02]  /*47a0*/  FSETP.NEU.FTZ.AND P1, PT, R237, -INF , PT ;  /* 0xff800000ed00780b */ /* 0x000fe40003f3d000 */
[----:B------:R-:W-:Y:S03]  /*47b0*/  @!P0 FSEL R10, R10, -INF , !P2 ;  /* 0xff8000000a0a8808 */ /* 0x000fe60005000000 */
[----:B------:R2:W-:Y:S01]  /*47c0*/  MUFU.EX2 R204, R8 ;  /* 0x0000000800cc7308 */ /* 0x0005e20000000800 */
[----:B------:R-:W-:Y:S01]  /*47d0*/  FSEL R2, R2, RZ, P1 ;  /* 0x000000ff02027208 */ /* 0x000fe20000800000 */
[----:B------:R-:W-:Y:S01]  /*47e0*/  FFMA.FTZ R9, R9, UR8, -R134 ;  /* 0x0000000809097c23 */ /* 0x000fe20008010886 */
[-C--:B------:R-:W-:Y:S03]  /*47f0*/  @!P0 ISETP.GE.AND P1, PT, R143, R132.reuse, PT ;  /* 0x000000848f00820c */ /* 0x080fe60003f26270 */
[--C-:B------:R-:W-:Y:S01]  /*4800*/  FFMA.FTZ R10, R10, UR8, -R2.reuse ;  /* 0x000000080a0a7c23 */ /* 0x100fe20008010802 */
[----:B------:R-:W-:Y:S03]  /*4810*/  @!P0 FSEL R11, R11, -INF , !P1 ;  /* 0xff8000000b0b8808 */ /* 0x000fe60004800000 */
[----:B------:R3:W4:Y:S02]  /*4820*/  MUFU.EX2 R196, R7 ;  /* 0x0000000700c47308 */ /* 0x0007240000000800 */
[----:B------:R-:W-:Y:S08]  /*4830*/  FFMA.FTZ R11, R11, UR8, -R2 ;  /* 0x000000080b0b7c23 */ /* 0x000ff00008010802 */
[----:B------:R1:W-:Y:S01]  /*4840*/  MUFU.EX2 R203, R9 ;  /* 0x0000000900cb7308 */ /* 0x0003e20000000800 */
[C---:B--2---:R-:W-:Y:S09]  /*4850*/  @!P0 VIADD R8, R0.reuse, 0x9 ;  /* 0x0000000900088836 */ /* 0x044ff20000000000 */
[----:B------:R-:W-:Y:S01]  /*4860*/  MUFU.EX2 R208, R10 ;  /* 0x0000000a00d07308 */ /* 0x000fe20000000800 */
[----:B---3--:R-:W2:Y:S09]  /*4870*/  LDSM.16.M88.4 R4, [R181+0x800] ;  /* 0x00080000b504783b */ /* 0x008eb20000000200 */
[----:B------:R3:W-:Y:S01]  /*4880*/  MUFU.EX2 R207, R11 ;  /* 0x0000000b00cf7308 */ /* 0x0007e20000000800 */
[----:B-1----:R-:W-:Y:S05]  /*4890*/  @!P0 VIADD R9, R0, 0x8 ;  /* 0x0000000800098836 */ /* 0x002fea0000000000 */
[-C--:B------:R-:W-:Y:S04]  /*48a0*/  @!P0 ISETP.GE.AND P1, PT, R9, R133.reuse, PT ;  /* 0x000000850900820c */ /* 0x080fe80003f26270 */
[----:B------:R-:W-:Y:S02]  /*48b0*/  @!P0 FSEL R12, R12, -INF , !P1 ;  /* 0xff8000000c0c8808 */ /* 0x000fe40004800000 */
[----:B------:R-:W-:Y:S03]  /*48c0*/  @!P0 ISETP.GE.AND P1, PT, R8, R133, PT ;  /* 0x000000850800820c */ /* 0x000fe60003f26270 */
[--C-:B------:R-:W-:Y:S01]  /*48d0*/  FFMA.FTZ R12, R12, UR8, -R134.reuse ;  /* 0x000000080c0c7c23 */ /* 0x100fe20008010886 */
[----:B------:R-:W-:Y:S02]  /*48e0*/  @!P0 FSEL R13, R13, -INF , !P1 ;  /* 0xff8000000d0d8808 */ /* 0x000fe40004800000 */
[-C--:B------:R-:W-:Y:S01]  /*48f0*/  @!P0 ISETP.GE.AND P1, PT, R9, R132.reuse, PT ;  /* 0x000000840900820c */ /* 0x080fe20003f26270 */
[----:B------:R-:W-:Y:S02]  /*4900*/  MUFU.EX2 R202, R12 ;  /* 0x0000000c00ca7308 */ /* 0x000fe40000000800 */
[----:B------:R-:W-:Y:S01]  /*4910*/  FFMA.FTZ R13, R13, UR8, -R134 ;  /* 0x000000080d0d7c23 */ /* 0x000fe20008010886 */
[----:B------:R-:W-:Y:S02]  /*4920*/  @!P0 FSEL R14, R14, -INF , !P1 ;  /* 0xff8000000e0e8808 */ /* 0x000fe40004800000 */
[----:B------:R-:W-:Y:S03]  /*4930*/  @!P0 ISETP.GE.AND P1, PT, R8, R132, PT ;  /* 0x000000840800820c */ /* 0x000fe60003f26270 */
[--C-:B------:R-:W-:Y:S01]  /*4940*/  FFMA.FTZ R14, R14, UR8, -R2.reuse ;  /* 0x000000080e0e7c23 */ /* 0x100fe20008010802 */
[----:B------:R-:W-:Y:S01]  /*4950*/  @!P0 FSEL R15, R15, -INF , !P1 ;  /* 0xff8000000f0f8808 */ /* 0x000fe20004800000 */
[----:B------:R-:W-:Y:S01]  /*4960*/  MUFU.EX2 R201, R13 ;  /* 0x0000000d00c97308 */ /* 0x000fe20000000800 */
[-C--:B------:R-:W-:Y:S01]  /*4970*/  @!P0 ISETP.GE.AND P1, PT, R9, R141.reuse, PT ;  /* 0x0000008d0900820c */ /* 0x080fe20003f26270 */
[-C--:B--2---:R-:W-:Y:S03]  /*4980*/  HMMA.16816.F32.BF16 R20, R148, R4.reuse, R20 ;  /* 0x000000049414723c */ /* 0x084fe60000041814 */
[----:B------:R-:W-:Y:S01]  /*4990*/  @!P0 FSEL R16, R16, -INF , !P1 ;  /* 0xff80000010108808 */ /* 0x000fe20004800000 */
[----:B------:R-:W-:Y:S01]  /*49a0*/  FFMA.FTZ R15, R15, UR8, -R2 ;  /* 0x000000080f0f7c23 */ /* 0x000fe20008010802 */
[-C--:B------:R-:W-:Y:S01]  /*49b0*/  @!P0 ISETP.GE.AND P1, PT, R8, R141.reuse, PT ;  /* 0x0000008d0800820c */ /* 0x080fe20003f26270 */
[C---:B------:R-:W-:Y:S02]  /*49c0*/  HMMA.16816.F32.BF16 R24, R136.reuse, R4, R24 ;  /* 0x000000048818723c */ /* 0x040fe40000041818 */
[----:B------:R-:W-:Y:S03]  /*49d0*/  MUFU.EX2 R206, R14 ;  /* 0x0000000e00ce7308 */ /* 0x000fe60000000800 */
[----:B------:R-:W-:Y:S01]  /*49e0*/  @!P0 FSEL R17, R17, -INF , !P1 ;  /* 0xff80000011118808 */ /* 0x000fe20004800000 */
[-C--:B------:R-:W-:Y:S03]  /*49f0*/  HMMA.16816.F32.BF16 R28, R136, R6.reuse, R28 ;  /* 0x00000006881c723c */ /* 0x080fe6000004181c */
[-C--:B------:R-:W-:Y:S03]  /*4a00*/  @!P0 ISETP.GE.AND P1, PT, R9, R140.reuse, PT ;  /* 0x0000008c0900820c */ /* 0x080fe60003f26270 */
[----:B------:R-:W-:Y:S01]  /*4a10*/  MUFU.EX2 R205, R15 ;  /* 0x0000000f00cd7308 */ /* 0x000fe20000000800 */
[----:B------:R-:W-:Y:S01]  /*4a20*/  @!P0 VIADD R9, R0, 0x10 ;  /* 0x0000001000098836 */ /* 0x000fe20000000000 */
[C---:B------:R-:W-:Y:S04]  /*4a30*/  HMMA.16816.F32.BF16 R32, R148.reuse, R6, R32 ;  /* 0x000000069420723c */ /* 0x040fe80000041820 */
[----:B------:R-:W-:Y:S01]  /*4a40*/  @!P0 FSEL R18, R18, -INF , !P1 ;  /* 0xff80000012128808 */ /* 0x000fe20004800000 */
[----:B------:R-:W-:Y:S01]  /*4a50*/  @!P0 VIADD R5, R0, 0x18 ;  /* 0x0000001800058836 */ /* 0x000fe20000000000 */
[-C--:B------:R-:W-:Y:S01]  /*4a60*/  @!P0 ISETP.GE.AND P1, PT, R8, R140.reuse, PT ;  /* 0x0000008c0800820c */ /* 0x080fe20003f26270 */
[C---:B------:R-:W-:Y:S04]  /*4a70*/  @!P0 VIADD R8, R0.reuse, 0x11 ;  /* 0x0000001100088836 */ /* 0x040fe80000000000 */
[----:B------:R-:W-:Y:S01]  /*4a80*/  @!P0 FSEL R19, R19, -INF , !P1 ;  /* 0xff80000013138808 */ /* 0x000fe20004800000 */
[----:B------:R-:W-:Y:S01]  /*4a90*/  @!P0 VIADD R4, R0, 0x19 ;  /* 0x0000001900048836 */ /* 0x000fe20000000000 */
[-C--:B------:R-:W-:Y:S01]  /*4aa0*/  @!P0 ISETP.GE.AND P1, PT, R9, R141.reuse, PT ;  /* 0x0000008d0900820c */ /* 0x080fe20003f26270 */
[--C-:B------:R-:W-:Y:S01]  /*4ab0*/  FFMA.FTZ R18, R18, UR8, -R135.reuse ;  /* 0x0000000812127c23 */ /* 0x100fe20008010887 */
[--C-:B------:R-:W-:Y:S01]  /*4ac0*/  FFMA.FTZ R16, R16, UR8, -R142.reuse ;  /* 0x0000000810107c23 */ /* 0x100fe2000801088e */
[--C-:B------:R-:W-:Y:S01]  /*4ad0*/  FFMA.FTZ R19, R19, UR8, -R135.reuse ;  /* 0x0000000813137c23 */ /* 0x100fe20008010887 */
[----:B------:R-:W-:Y:S01]  /*4ae0*/  @!P0 FSEL R20, R20, -INF , !P1 ;  /* 0xff80000014148808 */ /* 0x000fe20004800000 */
[----:B------:R-:W-:Y:S01]  /*4af0*/  MUFU.EX2 R189, R18 ;  /* 0x0000001200bd7308 */ /* 0x000fe20000000800 */
[----:B------:R-:W-:Y:S01]  /*4b00*/  @!P0 ISETP.GE.AND P1, PT, R8, R141, PT ;  /* 0x0000008d0800820c */ /* 0x000fe20003f26270 */
[--C-:B------:R-:W-:Y:S02]  /*4b10*/  FFMA.FTZ R17, R17, UR8, -R142.reuse ;  /* 0x0000000811117c23 */ /* 0x100fe4000801088e */
[--C-:B------:R-:W-:Y:S01]  /*4b20*/  FFMA.FTZ R20, R20, UR8, -R142.reuse ;  /* 0x0000000814147c23 */ /* 0x100fe2000801088e */
[----:B------:R-:W-:Y:S02]  /*4b30*/  @!P0 FSEL R21, R21, -INF , !P1 ;  /* 0xff80000015158808 */ /* 0x000fe40004800000 */
[-C--:B------:R-:W-:Y:S03]  /*4b40*/  @!P0 ISETP.GE.AND P1, PT, R9, R140.reuse, PT ;  /* 0x0000008c0900820c */ /* 0x080fe60003f26270 */
[----:B------:R-:W1:Y:S01]  /*4b50*/  MUFU.EX2 R188, R19 ;  /* 0x0000001300bc7308 */ /* 0x000e620000000800 */
[----:B------:R-:W-:Y:S01]  /*4b60*/  FFMA.FTZ R21, R21, UR8, -R142 ;  /* 0x0000000815157c23 */ /* 0x000fe2000801088e */
[----:B------:R-:W-:Y:S02]  /*4b70*/  @!P0 FSEL R22, R22, -INF , !P1 ;  /* 0xff80000016168808 */ /* 0x000fe40004800000 */
[----:B------:R-:W-:Y:S06]  /*4b80*/  @!P0 ISETP.GE.AND P1, PT, R8, R140, PT ;  /* 0x0000008c0800820c */ /* 0x000fec0003f26270 */
[----:B------:R-:W-:Y:S01]  /*4b90*/  MUFU.EX2 R235, R16 ;  /* 0x0000001000eb7308 */ /* 0x000fe20000000800 */
[----:B------:R-:W-:Y:S01]  /*4ba0*/  @!P0 FSEL R23, R23, -INF , !P1 ;  /* 0xff80000017178808 */ /* 0x000fe20004800000 */
[--C-:B------:R-:W-:Y:S01]  /*4bb0*/  FFMA.FTZ R22, R22, UR8, -R135.reuse ;  /* 0x0000000816167c23 */ /* 0x100fe20008010887 */
[-C--:B------:R-:W-:Y:S03]  /*4bc0*/  @!P0 ISETP.GE.AND P1, PT, R9, R133.reuse, PT ;  /* 0x000000850900820c */ /* 0x080fe60003f26270 */
[--C-:B------:R-:W-:Y:S01]  /*4bd0*/  FFMA.FTZ R23, R23, UR8, -R135.reuse ;  /* 0x0000000817177c23 */ /* 0x100fe20008010887 */
[----:B------:R-:W-:Y:S03]  /*4be0*/  @!P0 FSEL R24, R24, -INF , !P1 ;  /* 0xff80000018188808 */ /* 0x000fe60004800000 */
[----:B------:R-:W2:Y:S01]  /*4bf0*/  MUFU.EX2 R234, R17 ;  /* 0x0000001100ea7308 */ /* 0x000ea20000000800 */
[-C--:B------:R-:W-:Y:S01]  /*4c00*/  @!P0 ISETP.GE.AND P1, PT, R8, R133.reuse, PT ;  /* 0x000000850800820c */ /* 0x080fe20003f26270 */
[--C-:B------:R-:W-:Y:S03]  /*4c10*/  FFMA.FTZ R24, R24, UR8, -R134.reuse ;  /* 0x0000000818187c23 */ /* 0x100fe60008010886 */
[----:B------:R-:W-:Y:S02]  /*4c20*/  @!P0 FSEL R25, R25, -INF , !P1 ;  /* 0xff80000019198808 */ /* 0x000fe40004800000 */
[-C--:B------:R-:W-:Y:S03]  /*4c30*/  @!P0 ISETP.GE.AND P1, PT, R9, R132.reuse, PT ;  /* 0x000000840900820c */ /* 0x080fe60003f26270 */
[----:B------:R-:W-:Y:S01]  /*4c40*/  MUFU.EX2 R233, R20 ;  /* 0x0000001400e97308 */ /* 0x000fe20000000800 */
[----:B------:R-:W-:Y:S01]  /*4c50*/  FFMA.FTZ R25, R25, UR8, -R134 ;  /* 0x0000000819197c23 */ /* 0x000fe20008010886 */
[----:B------:R-:W-:Y:S02]  /*4c60*/  @!P0 FSEL R26, R26, -INF , !P1 ;  /* 0xff8000001a1a8808 */ /* 0x000fe40004800000 */
[-C--:B------:R-:W-:Y:S02]  /*4c70*/  @!P0 ISETP.GE.AND P1, PT, R8, R132.reuse, PT ;  /* 0x000000840800820c */ /* 0x080fe40003f26270 */
[----:B---3--:R-:W3:Y:S04]  /*4c80*/  LDSM.16.M88.4 R8, [R181+0x1000] ;  /* 0x00100000b508783b */ /* 0x008ee80000000200 */
[----:B------:R-:W-:Y:S01]  /*4c90*/  MUFU.EX2 R232, R21 ;  /* 0x0000001500e87308 */ /* 0x000fe20000000800 */
        /* <DEDUP_REMOVED lines=22> */
[--C-:B------:R-:W-:Y:S03]  /*4e00*/  FFMA.FTZ R32, R32, UR8, -R142.reuse ;  /* 0x0000000820207c23 */ /* 0x100fe6000801088e */
[----:B------:R-:W-:Y:S01]  /*4e10*/  @!P0 FSEL R33, R33, -INF , !P1 ;  /* 0xff80000021218808 */ /* 0x000fe20004800000 */
[-C--:B---3--:R-:W-:Y:S04]  /*4e20*/  HMMA.16816.F32.BF16 R36, R148, R8.reuse, R36 ;  /* 0x000000089424723c */ /* 0x088fe80000041824 */
[----:B------:R-:W-:Y:S01]  /*4e30*/  MUFU.EX2 R228, R32 ;  /* 0x0000002000e47308 */ /* 0x000fe20000000800 */
[-C--:B------:R-:W-:Y:S01]  /*4e40*/  @!P0 ISETP.GE.AND P1, PT, R5, R140.reuse, PT ;  /* 0x0000008c0500820c */ /* 0x080fe20003f26270 */
[----:B------:R-:W-:Y:S02]  /*4e50*/  @!P0 VIADD R5, R0, 0x20 ;  /* 0x0000002000058836 */ /* 0x000fe40000000000 */
[--C-:B------:R-:W-:Y:S01]  /*4e60*/  FFMA.FTZ R33, R33, UR8, -R142.reuse ;  /* 0x0000000821217c23 */ /* 0x100fe2000801088e */
[C---:B------:R-:W-:Y:S05]  /*4e70*/  HMMA.16816.F32.BF16 R40, R136.reuse, R8, R40 ;  /* 0x000000088828723c */ /* 0x040fea0000041828 */
[----:B------:R-:W-:Y:S01]  /*4e80*/  MUFU.EX2 R227, R33 ;  /* 0x0000002100e37308 */ /* 0x000fe20000000800 */
[----:B------:R-:W-:Y:S01]  /*4e90*/  @!P0 FSEL R34, R34, -INF , !P1 ;  /* 0xff80000022228808 */ /* 0x000fe20004800000 */
[-C--:B------:R-:W-:Y:S03]  /*4ea0*/  HMMA.16816.F32.BF16 R44, R136, R10.reuse, R44 ;  /* 0x0000000a882c723c */ /* 0x080fe6000004182c */
[-C--:B------:R-:W-:Y:S01]  /*4eb0*/  @!P0 ISETP.GE.AND P1, PT, R4, R140.reuse, PT ;  /* 0x0000008c0400820c */ /* 0x080fe20003f26270 */
[C---:B------:R-:W-:Y:S02]  /*4ec0*/  @!P0 VIADD R4, R0.reuse, 0x21 ;  /* 0x0000002100048836 */ /* 0x040fe40000000000 */
[C---:B------:R-:W-:Y:S02]  /*4ed0*/  HMMA.16816.F32.BF16 R48, R148.reuse, R10, R48 ;  /* 0x0000000a9430723c */ /* 0x040fe40000041830 */
[----:B------:R-:W-:Y:S03]  /*4ee0*/  MUFU.EX2 R195, R24 ;  /* 0x0000001800c37308 */ /* 0x000fe60000000800 */
[----:B------:R-:W-:Y:S01]  /*4ef0*/  @!P0 FSEL R35, R35, -INF , !P1 ;  /* 0xff80000023238808 */ /* 0x000fe20004800000 */
[C---:B------:R-:W-:Y:S01]  /*4f00*/  @!P0 VIADD R9, R0.reuse, 0x28 ;  /* 0x0000002800098836 */ /* 0x040fe20000000000 */
[-C--:B------:R-:W-:Y:S01]  /*4f10*/  @!P0 ISETP.GE.AND P1, PT, R5, R141.reuse, PT ;  /* 0x0000008d0500820c */ /* 0x080fe20003f26270 */
[----:B------:R-:W-:Y:S04]  /*4f20*/  @!P0 VIADD R8, R0, 0x29 ;  /* 0x0000002900088836 */ /* 0x000fe80000000000 */
[----:B------:R-:W-:Y:S01]  /*4f30*/  MUFU.EX2 R194, R25 ;  /* 0x0000001900c27308 */ /* 0x000fe20000000800 */
[----:B------:R-:W-:Y:S01]  /*4f40*/  @!P0 FSEL R36, R36, -INF , !P1 ;  /* 0xff80000024248808 */ /* 0x000fe20004800000 */
[--C-:B------:R-:W-:Y:S01]  /*4f50*/  FFMA.FTZ R34, R34, UR8, -R135.reuse ;  /* 0x0000000822227c23 */ /* 0x100fe20008010887 */
[----:B------:R-:W-:Y:S01]  /*4f60*/  @!P0 ISETP.GE.AND P1, PT, R4, R141, PT ;  /* 0x0000008d0400820c */ /* 0x000fe20003f26270 */
[--C-:B------:R-:W-:Y:S02]  /*4f70*/  FFMA.FTZ R35, R35, UR8, -R135.reuse ;  /* 0x0000000823237c23 */ /* 0x100fe40008010887 */
        /* <DEDUP_REMOVED lines=13> */
[--C-:B------:R-:W-:Y:S01]  /*5050*/  FFMA.FTZ R39, R39, UR8, -R135.reuse ;  /* 0x0000000827277c23 */ /* 0x100fe20008010887 */
[-C--:B------:R-:W-:Y:S03]  /*5060*/  @!P0 ISETP.GE.AND P1, PT, R4, R133.reuse, PT ;  /* 0x000000850400820c */ /* 0x080fe60003f26270 */
[--C-:B------:R-:W-:Y:S01]  /*5070*/  FFMA.FTZ R40, R40, UR8, -R134.reuse ;  /* 0x0000000828287c23 */ /* 0x100fe20008010886 */
[----:B------:R-:W-:Y:S03]  /*5080*/  @!P0 FSEL R41, R41, -INF , !P1 ;  /* 0xff80000029298808 */ /* 0x000fe60004800000 */
[----:B------:R-:W-:Y:S01]  /*5090*/  MUFU.EX2 R190, R29 ;  /* 0x0000001d00be7308 */ /* 0x000fe20000000800 */
[-C--:B------:R-:W-:Y:S01]  /*50a0*/  @!P0 ISETP.GE.AND P1, PT, R5, R132.reuse, PT ;  /* 0x000000840500820c */ /* 0x080fe20003f26270 */
[----:B------:R-:W-:Y:S03]  /*50b0*/  FFMA.FTZ R41, R41, UR8, -R134 ;  /* 0x0000000829297c23 */ /* 0x000fe60008010886 */
[----:B------:R-:W-:Y:S02]  /*50c0*/  @!P0 FSEL R42, R42, -INF , !P1 ;  /* 0xff8000002a2a8808 */ /* 0x000fe40004800000 */
[-C--:B------:R-:W-:Y:S03]  /*50d0*/  @!P0 ISETP.GE.AND P1, PT, R4, R132.reuse, PT ;  /* 0x000000840400820c */ /* 0x080fe60003f26270 */
[----:B------:R-:W-:Y:S01]  /*50e0*/  MUFU.EX2 R198, R30 ;  /* 0x0000001e00c67308 */ /* 0x000fe20000000800 */
[----:B------:R-:W3:Y:S01]  /*50f0*/  LDSM.16.M88.4 R4, [R181+0x1800] ;  /* 0x00180000b504783b */ /* 0x000ee20000000200 */
[--C-:B------:R-:W-:Y:S01]  /*5100*/  FFMA.FTZ R42, R42, UR8, -R2.reuse ;  /* 0x000000082a2a7c23 */ /* 0x100fe20008010802 */
[----:B------:R-:W-:Y:S02]  /*5110*/  @!P0 FSEL R43, R43, -INF , !P1 ;  /* 0xff8000002b2b8808 */ /* 0x000fe40004800000 */
[-C--:B------:R-:W-:Y:S05]  /*5120*/  @!P0 ISETP.GE.AND P1, PT, R9, R133.reuse, PT ;  /* 0x000000850900820c */ /* 0x080fea0003f26270 */
[----:B------:R-:W-:Y:S01]  /*5130*/  MUFU.EX2 R197, R31 ;  /* 0x0000001f00c57308 */ /* 0x000fe20000000800 */
[----:B------:R-:W-:Y:S01]  /*5140*/  @!P0 FSEL R44, R44, -INF , !P1 ;  /* 0xff8000002c2c8808 */ /* 0x000fe20004800000 */
[----:B------:R-:W-:Y:S01]  /*5150*/  FFMA.FTZ R43, R43, UR8, -R2 ;  /* 0x000000082b2b7c23 */ /* 0x000fe20008010802 */
        /* <DEDUP_REMOVED lines=19> */
[-C--:B---3--:R-:W-:Y:S03]  /*5290*/  HMMA.16816.F32.BF16 R52, R148, R4.reuse, R52 ;  /* 0x000000049434723c */ /* 0x088fe60000041834 */
        /* <DEDUP_REMOVED lines=29> */
[----:B------:R-:W-:Y:S01]  /*5470*/  FFMA.FTZ R53, R53, UR8, -R142 ;  /* 0x0000000835357c23 */ /* 0x000fe2000801088e */
[----:B------:R-:W-:Y:S03]  /*5480*/  @!P0 FSEL R54, R54, -INF , !P1 ;  /* 0xff80000036368808 */ /* 0x000fe60004800000 */
[----:B------:R-:W3:Y:S01]  /*5490*/  MUFU.EX2 R158, R51 ;  /* 0x00000033009e7308 */ /* 0x000ee20000000800 */
[-C--:B------:R-:W-:Y:S01]  /*54a0*/  @!P0 ISETP.GE.AND P1, PT, R8, R140.reuse, PT ;  /* 0x0000008c0800820c */ /* 0x080fe20003f26270 */
[--C-:B------:R-:W-:Y:S01]  /*54b0*/  FFMA.FTZ R60, R60, UR8, -R134.reuse ;  /* 0x000000083c3c7c23 */ /* 0x100fe20008010886 */
[----:B------:R-:W-:Y:S01]  /*54c0*/  @!P0 ISETP.GE.AND P6, PT, R4, R141, PT ;  /* 0x0000008d0400820c */ /* 0x000fe20003fc6270 */
[--C-:B------:R-:W-:Y:S01]  /*54d0*/  FFMA.FTZ R54, R54, UR8, -R135.reuse ;  /* 0x0000000836367c23 */ /* 0x100fe20008010887 */
[----:B------:R-:W-:Y:S02]  /*54e0*/  @!P0 FSEL R55, R55, -INF , !P1 ;  /* 0xff80000037378808 */ /* 0x000fe40004800000 */
[-C--:B------:R-:W-:Y:S03]  /*54f0*/  @!P0 ISETP.GE.AND P1, PT, R9, R133.reuse, PT ;  /* 0x000000850900820c */ /* 0x080fe60003f26270 */
[----:B------:R-:W-:Y:S01]  /*5500*/  MUFU.EX2 R171, R41 ;  /* 0x0000002900ab7308 */ /* 0x000fe20000000800 */
[----:B------:R-:W-:Y:S01]  /*5510*/  @!P0 ISETP.GE.AND P4, PT, R4, R140, PT ;  /* 0x0000008c0400820c */ /* 0x000fe20003f86270 */
[--C-:B------:R-:W-:Y:S01]  /*5520*/  FFMA.FTZ R55, R55, UR8, -R135.reuse ;  /* 0x0000000837377c23 */ /* 0x100fe20008010887 */
[----:B------:R-:W-:Y:S02]  /*5530*/  @!P0 FSEL R56, R56, -INF , !P1 ;  /* 0xff80000038388808 */ /* 0x000fe40004800000 */
[-C--:B------:R-:W-:Y:S02]  /*5540*/  @!P0 ISETP.GE.AND P1, PT, R8, R133.reuse, PT ;  /* 0x000000850800820c */ /* 0x080fe40003f26270 */
[-C--:B------:R-:W-:Y:S03]  /*5550*/  @!P0 ISETP.GE.AND P2, PT, R4, R132.reuse, PT ;  /* 0x000000840400820c */ /* 0x080fe60003f46270 */
[----:B------:R-:W-:Y:S01]  /*5560*/  MUFU.EX2 R193, R42 ;  /* 0x0000002a00c17308 */ /* 0x000fe20000000800 */
[----:B------:R-:W-:Y:S01]  /*5570*/  @!P0 FSEL R57, R57, -INF , !P1 ;  /* 0xff80000039398808 */ /* 0x000fe20004800000 */
[--C-:B------:R-:W-:Y:S01]  /*5580*/  FFMA.FTZ R56, R56, UR8, -R134.reuse ;  /* 0x0000000838387c23 */ /* 0x100fe20008010886 */
[----:B------:R-:W-:Y:S02]  /*5590*/  @!P0 ISETP.GE.AND P1, PT, R9, R132, PT ;  /* 0x000000840900820c */ /* 0x000fe40003f26270 */
[----:B----4-:R-:W-:Y:S01]  /*55a0*/  F2FP.BF16.F32.PACK_AB R4, R196, R230 ;  /* 0x000000e6c404723e */ /* 0x010fe200000010ff */
[----:B------:R-:W-:Y:S01]  /*55b0*/  FFMA.FTZ R57, R57, UR8, -R134 ;  /* 0x0000000839397c23 */ /* 0x000fe20008010886 */
[----:B------:R-:W-:Y:S03]  /*55c0*/  @!P0 FSEL R58, R58, -INF , !P1 ;  /* 0xff8000003a3a8808 */ /* 0x000fe60004800000 */
[----:B------:R-:W-:Y:S01]  /*55d0*/  MUFU.EX2 R192, R43 ;  /* 0x0000002b00c07308 */ /* 0x000fe20000000800 */
[----:B------:R-:W-:Y:S01]  /*55e0*/  @!P0 ISETP.GE.AND P1, PT, R0, R133, PT ;  /* 0x000000850000820c */ /* 0x000fe20003f26270 */
[----:B------:R4:W-:Y:S01]  /*55f0*/  STS [R211+0x1c400], R4 ;  /* 0x01c40004d3007388 */ /* 0x0009e20000000800 */
[----:B------:R-:W-:Y:S01]  /*5600*/  @!P0 FSEL R59, R59, -INF , !P3 ;  /* 0xff8000003b3b8808 */ /* 0x000fe20005800000 */
[--C-:B------:R-:W-:Y:S01]  /*5610*/  FFMA.FTZ R58, R58, UR8, -R2.reuse ;  /* 0x000000083a3a7c23 */ /* 0x100fe20008010802 */
[----:B------:R-:W-:Y:S02]  /*5620*/  @!P0 FSEL R61, R61, -INF , !P1 ;  /* 0xff8000003d3d8808 */ /* 0x000fe40004800000 */
[C---:B------:R-:W-:Y:S03]  /*5630*/  @!P0 ISETP.GE.AND P5, PT, R0.reuse, R141, PT ;  /* 0x0000008d0000820c */ /* 0x040fe60003fa6270 */
[----:B------:R-:W-:Y:S01]  /*5640*/  MUFU.EX2 R170, R44 ;  /* 0x0000002c00aa7308 */ /* 0x000fe20000000800 */
[C---:B------:R-:W-:Y:S01]  /*5650*/  @!P0 ISETP.GE.AND P3, PT, R0.reuse, R140, PT ;  /* 0x0000008c0000820c */ /* 0x040fe20003f66270 */
[----:B------:R-:W-:Y:S01]  /*5660*/  FFMA.FTZ R59, R59, UR8, -R2 ;  /* 0x000000083b3b7c23 */ /* 0x000fe20008010802 */
[----:B------:R-:W-:Y:S01]  /*5670*/  @!P0 ISETP.GE.AND P1, PT, R0, R132, PT ;  /* 0x000000840000820c */ /* 0x000fe20003f26270 */
[----:B------:R-:W-:Y:S01]  /*5680*/  FFMA.FTZ R134, R61, UR8, -R134 ;  /* 0x000000083d867c23 */ /* 0x000fe20008010886 */
[----:B-1----:R-:W-:Y:S02]  /*5690*/  F2FP.BF16.F32.PACK_AB R0, R188, R189 ;  /* 0x000000bdbc00723e */ /* 0x002fe400000010ff */
[----:B--2---:R-:W-:Y:S03]  /*56a0*/  F2FP.BF16.F32.PACK_AB R5, R234, R235 ;  /* 0x000000ebea05723e */ /* 0x004fe600000010ff */
[----:B------:R-:W-:Y:S01]  /*56b0*/  MUFU.EX2 R169, R45 ;  /* 0x0000002d00a97308 */ /* 0x000fe20000000800 */
[----:B---3--:R-:W-:Y:S01]  /*56c0*/  F2FP.BF16.F32.PACK_AB R6, R158, R159 ;  /* 0x0000009f9e06723e */ /* 0x008fe200000010ff */
[----:B------:R1:W-:Y:S01]  /*56d0*/  STS [R213+0x1c400], R0 ;  /* 0x01c40000d5007388 */ /* 0x0003e20000000800 */
[----:B------:R-:W-:Y:S02]  /*56e0*/  @!P0 FSEL R64, R64, -INF , !P6 ;  /* 0xff80000040408808 */ /* 0x000fe40007000000 */
[----:B------:R-:W-:Y:S01]  /*56f0*/  @!P0 FSEL R62, R62, -INF , !P2 ;  /* 0xff8000003e3e8808 */ /* 0x000fe20005000000 */
[----:B------:R2:W-:Y:S01]  /*5700*/  STS [R213+0x1c000], R5 ;  /* 0x01c00005d5007388 */ /* 0x0005e20000000800 */
[----:B------:R-:W-:Y:S03]  /*5710*/  @!P0 FSEL R65, R65, -INF , !P5 ;  /* 0xff80000041418808 */ /* 0x000fe60006800000 */
[----:B------:R-:W-:Y:S01]  /*5720*/  MUFU.EX2 R187, R46 ;  /* 0x0000002e00bb7308 */ /* 0x000fe20000000800 */
[----:B------:R-:W-:Y:S01]  /*5730*/  @!P0 FSEL R63, R63, -INF , !P1 ;  /* 0xff8000003f3f8808 */ /* 0x000fe20004800000 */
[----:B------:R-:W-:Y:S01]  /*5740*/  FFMA.FTZ R64, R64, UR8, -R142 ;  /* 0x0000000840407c23 */ /* 0x000fe2000801088e */
[----:B----4-:R-:W-:Y:S01]  /*5750*/  F2FP.BF16.F32.PACK_AB R4, R203, R204 ;  /* 0x000000cccb04723e */ /* 0x010fe200000010ff */
[----:B------:R-:W-:Y:S01]  /*5760*/  FFMA.FTZ R62, R62, UR8, -R2 ;  /* 0x000000083e3e7c23 */ /* 0x000fe20008010802 */
[----:B------:R-:W-:Y:S01]  /*5770*/  @!P0 FSEL R66, R66, -INF , !P4 ;  /* 0xff80000042428808 */ /* 0x000fe20006000000 */
[----:B------:R-:W-:Y:S01]  /*5780*/  FFMA.FTZ R142, R65, UR8, -R142 ;  /* 0x00000008418e7c23 */ /* 0x000fe2000801088e */
[----:B------:R-:W-:Y:S01]  /*5790*/  @!P0 FSEL R67, R67, -INF , !P3 ;  /* 0xff80000043438808 */ /* 0x000fe20005800000 */
[----:B------:R3:W-:Y:S02]  /*57a0*/  STS [R211+0x1e000], R4 ;  /* 0x01e00004d3007388 */ /* 0x0007e40000000800 */
[----:B------:R-:W-:Y:S01]  /*57b0*/  MUFU.EX2 R175, R47 ;  /* 0x0000002f00af7308 */ /* 0x000fe20000000800 */
[----:B------:R-:W-:Y:S01]  /*57c0*/  FFMA.FTZ R2, R63, UR8, -R2 ;  /* 0x000000083f027c23 */ /* 0x000fe20008010802 */
[--C-:B------:R-:W-:Y:S01]  /*57d0*/  FFMA.FTZ R66, R66, UR8, -R135.reuse ;  /* 0x0000000842427c23 */ /* 0x100fe20008010887 */
[----:B------:R-:W-:Y:S01]  /*57e0*/  FFMA.FTZ R135, R67, UR8, -R135 ;  /* 0x0000000843877c23 */ /* 0x000fe20008010887 */
[----:B------:R-:W-:Y:S06]  /*57f0*/  IADD3 R148, P0, R248, UR15, RZ ;  /* 0x0000000ff8947c10 */ /* 0x000fec000ff1e0ff */
[----:B------:R-:W-:Y:S01]  /*5800*/  MUFU.EX2 R222, R52 ;  /* 0x0000003400de7308 */ /* 0x000fe20000000800 */
[----:B------:R-:W-:Y:S02]  /*5810*/  IADD3.X R149, R247, UR14, RZ, P0, !PT ;  /* 0x0000000ef7957c10 */ /* 0x000fe400087fe4ff */
[----:B-1----:R-:W-:Y:S02]  /*5820*/  F2FP.BF16.F32.PACK_AB R0, R207, R208 ;  /* 0x000000d0cf00723e */ /* 0x002fe400000010ff */
[----:B------:R-:W-:Y:S01]  /*5830*/  PLOP3.LUT P0, PT, PT, PT, UP3, 0x80, 0x0 ;  /* 0x000000000000781c */ /* 0x000fe20003f0f038 */
[----:B------:R-:W4:Y:S01]  /*5840*/  LDG.E R144, desc[UR6][R148.64+0x20] ;  /* 0x0000200694907981 */ /* 0x000f22000c1e1900 */
[----:B--2---:R-:W-:Y:S03]  /*5850*/  F2FP.BF16.F32.PACK_AB R5, R201, R202 ;  /* 0x000000cac905723e */ /* 0x004fe600000010ff */
[----:B------:R-:W-:Y:S01]  /*5860*/  MUFU.EX2 R221, R53 ;  /* 0x0000003500dd7308 */ /* 0x000fe20000000800 */
[----:B------:R1:W-:Y:S04]  /*5870*/  STS [R211+0x1e400], R0 ;  /* 0x01e40000d3007388 */ /* 0x0003e80000000800 */
[----:B------:R2:W-:Y:S01]  /*5880*/  STS [R213+0x1e000], R5 ;  /* 0x01e00005d5007388 */ /* 0x0005e20000000800 */
[----:B---3--:R-:W-:Y:S04]  /*5890*/  F2FP.BF16.F32.PACK_AB R4, R205, R206 ;  /* 0x000000cecd04723e */ /* 0x008fe800000010ff */
[----:B------:R-:W-:Y:S01]  /*58a0*/  MUFU.EX2 R155, R54 ;  /* 0x00000036009b7308 */ /* 0x000fe20000000800 */
[----:B------:R-:W3:Y:S04]  /*58b0*/  LDG.E R147, desc[UR6][R148.64] ;  /* 0x0000000694937981 */ /* 0x000ee8000c1e1900 */
[----:B------:R2:W-:Y:S05]  /*58c0*/  STS [R213+0x1e400], R4 ;  /* 0x01e40004d5007388 */ /* 0x0005ea0000000800 */
[----:B------:R-:W-:Y:S10]  /*58d0*/  MUFU.EX2 R154, R55 ;  /* 0x00000037009a7308 */ /* 0x000ff40000000800 */
[----:B------:R-:W-:Y:S01]  /*58e0*/  MUFU.EX2 R220, R64 ;  /* 0x0000004000dc7308 */ /* 0x000fe20000000800 */
[----:B-1----:R-:W-:Y:S02]  /*58f0*/  F2FP.BF16.F32.PACK_AB R0, R232, R233 ;  /* 0x000000e9e800723e */ /* 0x002fe400000010ff */
[----:B--2---:R-:W-:Y:S03]  /*5900*/  F2FP.BF16.F32.PACK_AB R5, R173, R174 ;  /* 0x000000aead05723e */ /* 0x004fe600000010ff */
[----:B------:R1:W-:Y:S04]  /*5910*/  STS [R217+0x1c000], R0 ;  /* 0x01c00000d9007388 */ /* 0x0003e80000000800 */
[----:B------:R-:W2:Y:S01]  /*5920*/  MUFU.EX2 R219, R142 ;  /* 0x0000008e00db7308 */ /* 0x000ea20000000800 */
[----:B------:R2:W-:Y:S01]  /*5930*/  STS [R217+0x1c400], R5 ;  /* 0x01c40005d9007388 */ /* 0x0005e20000000800 */
[----:B------:R-:W-:Y:S08]  /*5940*/  F2FP.BF16.F32.PACK_AB R4, R227, R228 ;  /* 0x000000e4e304723e */ /* 0x000ff000000010ff */
[----:B------:R2:W-:Y:S01]  /*5950*/  MUFU.EX2 R157, R2 ;  /* 0x00000002009d7308 */ /* 0x0005e20000000800 */
[----:B------:R2:W-:Y:S09]  /*5960*/  STS [R216+0x1c000], R4 ;  /* 0x01c00004d8007388 */ /* 0x0005f20000000800 */
[----:B------:R-:W-:Y:S01]  /*5970*/  MUFU.EX2 R152, R66 ;  /* 0x0000004200987308 */ /* 0x000fe20000000800 */
[----:B-1----:R-:W-:Y:S09]  /*5980*/  F2FP.BF16.F32.PACK_AB R0, R167, R168 ;  /* 0x000000a8a700723e */ /* 0x002ff200000010ff */
[----:B------:R-:W-:Y:S01]  /*5990*/  MUFU.EX2 R151, R135 ;  /* 0x0000008700977308 */ /* 0x000fe20000000800 */
[----:B--2---:R-:W-:Y:S02]  /*59a0*/  F2FP.BF16.F32.PACK_AB R2, R219, R220 ;  /* 0x000000dcdb02723e */ /* 0x004fe400000010ff */
[----:B------:R-:W-:Y:S01]  /*59b0*/  F2FP.BF16.F32.PACK_AB R5, R194, R195 ;  /* 0x000000c3c205723e */ /* 0x000fe200000010ff */
[----:B------:R1:W-:Y:S04]  /*59c0*/  STS [R216+0x1c400], R0 ;  /* 0x01c40000d8007388 */ /* 0x0003e80000000800 */
[----:B------:R2:W-:Y:S02]  /*59d0*/  STS [R217+0x1e000], R5 ;  /* 0x01e00005d9007388 */ /* 0x0005e40000000800 */
[----:B------:R-:W-:Y:S01]  /*59e0*/  MUFU.EX2 R162, R56 ;  /* 0x0000003800a27308 */ /* 0x000fe20000000800 */
[----:B------:R-:W-:Y:S09]  /*59f0*/  F2FP.BF16.F32.PACK_AB R4, R190, R191 ;  /* 0x000000bfbe04723e */ /* 0x000ff200000010ff */
[----:B------:R-:W2:Y:S10]  /*5a00*/  MUFU.EX2 R161, R57 ;  /* 0x0000003900a17308 */ /* 0x000eb40000000800 */
[----:B------:R-:W-:Y:S01]  /*5a10*/  MUFU.EX2 R166, R58 ;  /* 0x0000003a00a67308 */ /* 0x000fe20000000800 */
[----:B-1----:R-:W-:Y:S02]  /*5a20*/  F2FP.BF16.F32.PACK_AB R0, R199, R200 ;  /* 0x000000c8c700723e */ /* 0x002fe400000010ff */
[----:B--2---:R-:W-:Y:S03]  /*5a30*/  F2FP.BF16.F32.PACK_AB R5, R225, R226 ;  /* 0x000000e2e105723e */ /* 0x004fe600000010ff */
[----:B------:R1:W-:Y:S04]  /*5a40*/  STS [R217+0x1e400], R0 ;  /* 0x01e40000d9007388 */ /* 0x0003e80000000800 */
[----:B------:R-:W2:Y:S01]  /*5a50*/  MUFU.EX2 R163, R59 ;  /* 0x0000003b00a37308 */ /* 0x000ea20000000800 */
[----:B------:R2:W-:Y:S09]  /*5a60*/  STS [R216+0x1e000], R4 ;  /* 0x01e00004d8007388 */ /* 0x0005f20000000800 */
[----:B------:R-:W-:Y:S10]  /*5a70*/  MUFU.EX2 R156, R60 ;  /* 0x0000003c009c7308 */ /* 0x000ff40000000800 */
[----:B------:R-:W2:Y:S01]  /*5a80*/  MUFU.EX2 R153, R134 ;  /* 0x0000008600997308 */ /* 0x000ea20000000800 */
[----:B-1----:R-:W-:Y:S09]  /*5a90*/  F2FP.BF16.F32.PACK_AB R0, R197, R198 ;  /* 0x000000c6c500723e */ /* 0x002ff200000010ff */
[----:B------:R-:W1:Y:S01]  /*5aa0*/  MUFU.EX2 R160, R62 ;  /* 0x0000003e00a07308 */ /* 0x000e620000000800 */
[----:B--2---:R-:W-:Y:S01]  /*5ab0*/  F2FP.BF16.F32.PACK_AB R4, R164, R165 ;  /* 0x000000a5a404723e */ /* 0x004fe200000010ff */
[----:B------:R2:W-:Y:S04]  /*5ac0*/  STS [R216+0x1e400], R0 ;  /* 0x01e40000d8007388 */ /* 0x0005e80000000800 */
[----:B------:R1:W-:Y:S04]  /*5ad0*/  STS [R210+0x1c000], R5 ;  /* 0x01c00005d2007388 */ /* 0x0003e80000000800 */
[----:B------:R1:W-:Y:S04]  /*5ae0*/  STS [R210+0x1c400], R4 ;  /* 0x01c40004d2007388 */ /* 0x0003e80000000800 */
[----:B------:R1:W-:Y:S01]  /*5af0*/  STS [R212+0x1c400], R6 ;  /* 0x01c40006d4007388 */ /* 0x0003e20000000800 */
[----:B--2---:R-:W-:Y:S02]  /*5b00*/  F2FP.BF16.F32.PACK_AB R0, R223, R224 ;  /* 0x000000e0df00723e */ /* 0x004fe400000010ff */
[----:B-1----:R-:W-:Y:S03]  /*5b10*/  F2FP.BF16.F32.PACK_AB R5, R171, R172 ;  /* 0x000000acab05723e */ /* 0x002fe600000010ff */
[----:B------:R1:W-:Y:S01]  /*5b20*/  STS [R212+0x1c000], R0 ;  /* 0x01c00000d4007388 */ /* 0x0003e20000000800 */
[----:B------:R-:W-:Y:S03]  /*5b30*/  F2FP.BF16.F32.PACK_AB R4, R192, R193 ;  /* 0x000000c1c004723e */ /* 0x000fe600000010ff */
[----:B------:R2:W-:Y:S01]  /*5b40*/  STS [R210+0x1e000], R5 ;  /* 0x01e00005d2007388 */ /* 0x0005e20000000800 */
[----:B------:R-:W-:Y:S03]  /*5b50*/  F2FP.BF16.F32.PACK_AB R6, R175, R187 ;  /* 0x000000bbaf06723e */ /* 0x000fe600000010ff */
[----:B------:R2:W-:Y:S04]  /*5b60*/  STS [R210+0x1e400], R4 ;  /* 0x01e40004d2007388 */ /* 0x0005e80000000800 */
[----:B------:R2:W-:Y:S01]  /*5b70*/  STS [R212+0x1e400], R6 ;  /* 0x01e40006d4007388 */ /* 0x0005e20000000800 */
[----:B-1----:R-:W-:Y:S02]  /*5b80*/  F2FP.BF16.F32.PACK_AB R0, R169, R170 ;  /* 0x000000aaa900723e */ /* 0x002fe400000010ff */
[----:B--2---:R-:W-:Y:S03]  /*5b90*/  F2FP.BF16.F32.PACK_AB R5, R221, R222 ;  /* 0x000000dedd05723e */ /* 0x004fe600000010ff */
        /* <DEDUP_REMOVED lines=10> */
[----:B------:R-:W-:Y:S01]  /*5c40*/  STS [R215+0x1e000], R6 ;  /* 0x01e00006d7007388 */ /* 0x000fe20000000800 */
[----:B------:R-:W-:Y:S03]  /*5c50*/  F2FP.BF16.F32.PACK_AB R2, R157, R160 ;  /* 0x000000a09d02723e */ /* 0x000fe600000010ff */
[----:B------:R-:W-:Y:S04]  /*5c60*/  STS [R215+0x1e400], R5 ;  /* 0x01e40005d7007388 */ /* 0x000fe80000000800 */
[----:B------:R-:W-:Y:S04]  /*5c70*/  STS [R214+0x1e400], R2 ;  /* 0x01e40002d6007388 */ /* 0x000fe80000000800 */
[----:B------:R-:W-:Y:S04]  /*5c80*/  STS [R214+0x1e000], R4 ;  /* 0x01e00004d6007388 */ /* 0x000fe80000000800 */
[----:B------:R-:W-:Y:S01]  /*5c90*/  LDSM.16.M88.4 R16, [R180+UR4+0x10000] ;  /* 0x01000004b410783b */ /* 0x000fe20008000200 */
[----:B-1----:R-:W-:Y:S07]  /*5ca0*/  LEA R0, R185, UR4, 0x1 ;  /* 0x00000004b9007c11 */ /* 0x002fee000f8e08ff */
[----:B------:R-:W-:Y:S01]  /*5cb0*/  LDSM.16.M88.4 R32, [R180+UR4+0x10800] ;  /* 0x01080004b420783b */ /* 0x000fe20008000200 */
[--C-:B------:R-:W-:Y:S02]  /*5cc0*/  IMAD.IADD R146, R184, 0x1, R0.reuse ;  /* 0x00000001b8927824 */ /* 0x100fe400078e0200 */
[----:B------:R-:W-:Y:S05]  /*5cd0*/  IMAD.IADD R145, R178, 0x1, R0 ;  /* 0x00000001b2917824 */ /* 0x000fea00078e0200 */
[----:B------:R-:W1:Y:S08]  /*5ce0*/  LDSM.16.M88.4 R64, [R0+0x8000] ;  /* 0x008000000040783b */ /* 0x000e700000000200 */
[----:B------:R-:W2:Y:S08]  /*5cf0*/  LDSM.16.M88.4 R60, [R0+0xa000] ;  /* 0x00a00000003c783b */ /* 0x000eb00000000200 */
[----:B------:R-:W4:Y:S08]  /*5d00*/  LDSM.16.M88.4 R48, [R180+UR4+0x11000] ;  /* 0x01100004b430783b */ /* 0x000f300008000200 */
[----:B------:R-:W3:Y:S08]  /*5d10*/  LDSM.16.M88.4 R132, [R180+UR4+0x11800] ;  /* 0x01180004b484783b */ /* 0x000ef00008000200 */
[----:B------:R-:W-:Y:S01]  /*5d20*/  LDSM.16.M88.4 R136, [R146+0x8000] ;  /* 0x008000009288783b */ /* 0x000fe20000000200 */
[-C--:B-1----:R-:W-:Y:S07]  /*5d30*/  HMMA.16816.F32.BF16 R4, R64, R16.reuse, RZ ;  /* 0x000000104004723c */ /* 0x082fee00000418ff */
[----:B------:R-:W1:Y:S01]  /*5d40*/  LDSM.16.M88.4 R140, [R182+0x4000] ;  /* 0x00400000b68c783b */ /* 0x000e620000000200 */
[C---:B--2---:R-:W-:Y:S07]  /*5d50*/  HMMA.16816.F32.BF16 R8, R60.reuse, R16, RZ ;  /* 0x000000103c08723c */ /* 0x044fee00000418ff */
[----:B------:R-:W5:Y:S04]  /*5d60*/  LDG.E R2, desc[UR6][R148.64+0x100] ;  /* 0x0001000694027981 */ /* 0x000f68000c1e1900 */
[----:B------:R2:W5:Y:S01]  /*5d70*/  LDG.E R0, desc[UR6][R148.64+0x120] ;  /* 0x0001200694007981 */ /* 0x000562000c1e1900 */
[-C--:B------:R-:W-:Y:S06]  /*5d80*/  HMMA.16816.F32.BF16 R12, R60, R18.reuse, RZ ;  /* 0x000000123c0c723c */ /* 0x080fec00000418ff */
[C---:B------:R-:W-:Y:S06]  /*5d90*/  HMMA.16816.F32.BF16 R16, R64.reuse, R18, RZ ;  /* 0x000000124010723c */ /* 0x040fec00000418ff */
[-C--:B------:R-:W-:Y:S06]  /*5da0*/  HMMA.16816.F32.BF16 R20, R64, R32.reuse, RZ ;  /* 0x000000204014723c */ /* 0x080fec00000418ff */
[C---:B------:R-:W-:Y:S06]  /*5db0*/  HMMA.16816.F32.BF16 R24, R60.reuse, R32, RZ ;  /* 0x000000203c18723c */ /* 0x040fec00000418ff */
[-C--:B------:R-:W-:Y:S06]  /*5dc0*/  HMMA.16816.F32.BF16 R28, R60, R34.reuse, RZ ;  /* 0x000000223c1c723c */ /* 0x080fec00000418ff */
[C---:B------:R-:W-:Y:S06]  /*5dd0*/  HMMA.16816.F32.BF16 R32, R64.reuse, R34, RZ ;  /* 0x000000224020723c */ /* 0x040fec00000418ff */
[-C--:B----4-:R-:W-:Y:S06]  /*5de0*/  HMMA.16816.F32.BF16 R36, R64, R48.reuse, RZ ;  /* 0x000000304024723c */ /* 0x090fec00000418ff */
[C---:B------:R-:W-:Y:S06]  /*5df0*/  HMMA.16816.F32.BF16 R40, R60.reuse, R48, RZ ;  /* 0x000000303c28723c */ /* 0x040fec00000418ff */
[-C--:B------:R-:W-:Y:S06]  /*5e00*/  HMMA.16816.F32.BF16 R44, R60, R50.reuse, RZ ;  /* 0x000000323c2c723c */ /* 0x080fec00000418ff */
[C---:B------:R-:W-:Y:S06]  /*5e10*/  HMMA.16816.F32.BF16 R48, R64.reuse, R50, RZ ;  /* 0x000000324030723c */ /* 0x040fec00000418ff */
[-C--:B---3--:R-:W-:Y:S06]  /*5e20*/  HMMA.16816.F32.BF16 R52, R64, R132.reuse, RZ ;  /* 0x000000844034723c */ /* 0x088fec00000418ff */
[C---:B------:R-:W-:Y:S06]  /*5e30*/  HMMA.16816.F32.BF16 R56, R60.reuse, R132, RZ ;  /* 0x000000843c38723c */ /* 0x040fec00000418ff */
[-C--:B------:R-:W-:Y:S06]  /*5e40*/  HMMA.16816.F32.BF16 R60, R60, R134.reuse, RZ ;  /* 0x000000863c3c723c */ /* 0x080fec00000418ff */
[----:B------:R-:W-:Y:S01]  /*5e50*/  HMMA.16816.F32.BF16 R64, R64, R134, RZ ;  /* 0x000000864040723c */ /* 0x000fe200000418ff */
[----:B------:R-:W3:Y:S05]  /*5e60*/  LDSM.16.M88.4 R132, [R146+0xa000] ;  /* 0x00a000009284783b */ /* 0x000eea0000000200 */
        /* <DEDUP_REMOVED lines=50> */
[----:B------:R-:W-:Y:S01]  /*6190*/  FADD.FTZ R6, -R144, R6 ;  /* 0x0000000690067221 */ /* 0x000fe20000010100 */
[C---:B------:R-:W-:Y:S01]  /*61a0*/  FADD.FTZ R4, -R147.reuse, R4 ;  /* 0x0000000493047221 */ /* 0x040fe20000010100 */
[----:B------:R-:W-:Y:S03]  /*61b0*/  FADD.FTZ R5, -R147, R5 ;  /* 0x0000000593057221 */ /* 0x000fe60000010100 */
[----:B--2---:R-:W-:Y:S01]  /*61c0*/  FMUL.FTZ R148, R230, R6 ;  /* 0x00000006e6947220 */ /* 0x004fe20000410000 */
[----:B------:R-:W-:Y:S01]  /*61d0*/  FMUL.FTZ R150, R229, R4 ;  /* 0x00000004e5967220 */ /* 0x000fe20000410000 */
[----:B------:R-:W-:Y:S11]  /*61e0*/  FMUL.FTZ R149, R231, R5 ;  /* 0x00000005e7957220 */ /* 0x000ff60000410000 */
[C---:B------:R-:W-:Y:S01]  /*61f0*/  FADD.FTZ R5, -R147.reuse, R16 ;  /* 0x0000001093057221 */ /* 0x040fe20000010100 */
[----:B------:R-:W-:Y:S03]  /*6200*/  FADD.FTZ R4, -R147, R17 ;  /* 0x0000001193047221 */ /* 0x000fe60000010100 */
[----:B------:R-:W-:Y:S01]  /*6210*/  FMUL.FTZ R5, R235, R5 ;  /* 0x00000005eb057220 */ /* 0x000fe20000410000 */
[----:B------:R-:W-:Y:S01]  /*6220*/  FMUL.FTZ R4, R234, R4 ;  /* 0x00000004ea047220 */ /* 0x000fe20000410000 */
[-C--:B-1----:R-:W-:Y:S06]  /*6230*/  HMMA.16816.F32.BF16 R20, R132, R136.reuse, R20 ;  /* 0x000000888414723c */ /* 0x082fec0000041814 */
        /* <DEDUP_REMOVED lines=8> */
[C---:B------:R-:W-:Y:S01]  /*62c0*/  FADD.FTZ R20, -R147.reuse, R32 ;  /* 0x0000002093147221 */ /* 0x040fe20000010100 */
[----:B------:R-:W-:Y:S01]  /*62d0*/  F2FP.BF16.F32.PACK_AB R32, R4, R5 ;  /* 0x000000050420723e */ /* 0x000fe200000010ff */
[----:B------:R-:W-:Y:S01]  /*62e0*/  FADD.FTZ R17, -R147, R33 ;  /* 0x0000002193117221 */ /* 0x000fe20000010100 */
[----:B------:R-:W-:Y:S01]  /*62f0*/  FADD.FTZ R33, -R144, R7 ;  /* 0x0000000790217221 */ /* 0x000fe20000010100 */
[----:B------:R-:W-:Y:S02]  /*6300*/  FMUL.FTZ R20, R228, R20 ;  /* 0x00000014e4147220 */ /* 0x000fe40000410000 */
[----:B------:R-:W-:Y:S01]  /*6310*/  FMUL.FTZ R17, R227, R17 ;  /* 0x00000011e3117220 */ /* 0x000fe20000410000 */
[-C--:B-1----:R-:W-:Y:S06]  /*6320*/  HMMA.16816.F32.BF16 R36, R132, R136.reuse, R36 ;  /* 0x000000888424723c */ /* 0x082fec0000041824 */
[C---:B------:R-:W-:Y:S06]  /*6330*/  HMMA.16816.F32.BF16 R40, R140.reuse, R136, R40 ;  /* 0x000000888c28723c */ /* 0x040fec0000041828 */
[-C--:B------:R-:W-:Y:S06]  /*6340*/  HMMA.16816.F32.BF16 R44, R140, R138.reuse, R44 ;  /* 0x0000008a8c2c723c */ /* 0x080fec000004182c */
[C---:B------:R-:W-:Y:S01]  /*6350*/  HMMA.16816.F32.BF16 R48, R132.reuse, R138, R48 ;  /* 0x0000008a8430723c */ /* 0x040fe20000041830 */
[----:B------:R-:W1:Y:S05]  /*6360*/  LDSM.16.M88.4 R136, [R181+0x5800] ;  /* 0x00580000b588783b */ /* 0x000e6a0000000200 */
[----:B------:R-:W-:Y:S05]  /*6370*/  FADD.FTZ R37, -R147, R37 ;  /* 0x0000002593257221 */ /* 0x000fea0000010100 */
        /* <DEDUP_REMOVED lines=8> */
[----:B------:R-:W-:Y:S06]  /*6400*/  HMMA.16816.F32.BF16 R64, R132, R138, R64 ;  /* 0x0000008a8440723c */ /* 0x000fec0000041840 */
[----:B------:R-:W-:Y:S01]  /*6410*/  FADD.FTZ R5, -R147, R52 ;  /* 0x0000003493057221 */ /* 0x000fe20000010100 */
[----:B------:R-:W-:Y:S01]  /*6420*/  FMUL.FTZ R133, R232, R21 ;  /* 0x00000015e8857220 */ /* 0x000fe20000410000 */
[----:B------:R-:W-:Y:S03]  /*6430*/  F2FP.BF16.F32.PACK_AB R132, R149, R150 ;  /* 0x000000969584723e */ /* 0x000fe600000010ff */
[----:B------:R-:W-:Y:S01]  /*6440*/  FADD.FTZ R52, -R147, R53 ;  /* 0x0000003593347221 */ /* 0x000fe20000010100 */
[----:B------:R-:W-:Y:S01]  /*6450*/  F2FP.BF16.F32.PACK_AB R133, R133, R6 ;  /* 0x000000068585723e */ /* 0x000fe200000010ff */
[C---:B------:R-:W-:Y:S01]  /*6460*/  FADD.FTZ R6, -R147.reuse, R36 ;  /* 0x0000002493067221 */ /* 0x040fe20000010100 */
[----:B------:R-:W-:Y:S01]  /*6470*/  FADD.FTZ R36, -R147, R49 ;  /* 0x0000003193247221 */ /* 0x000fe20000010100 */
[----:B------:R-:W-:Y:S01]  /*6480*/  FMUL.FTZ R5, R222, R5 ;  /* 0x00000005de057220 */ /* 0x000fe20000410000 */
[----:B------:R-:W-:Y:S01]  /*6490*/  FMUL.FTZ R52, R221, R52 ;  /* 0x00000034dd347220 */ /* 0x000fe20000410000 */
[----:B------:R-:W-:Y:S01]  /*64a0*/  FMUL.FTZ R6, R226, R6 ;  /* 0x00000006e2067220 */ /* 0x000fe20000410000 */
[----:B------:R-:W-:Y:S03]  /*64b0*/  FMUL.FTZ R36, R223, R36 ;  /* 0x00000024df247220 */ /* 0x000fe60000410000 */
[----:B------:R-:W-:Y:S02]  /*64c0*/  F2FP.BF16.F32.PACK_AB R52, R52, R5 ;  /* 0x000000053434723e */ /* 0x000fe400000010ff */
[----:B------:R-:W-:Y:S01]  /*64d0*/  F2FP.BF16.F32.PACK_AB R37, R37, R6 ;  /* 0x000000062525723e */ /* 0x000fe200000010ff */
[C---:B------:R-:W-:Y:S01]  /*64e0*/  FADD.FTZ R4, -R147.reuse, R64 ;  /* 0x0000004093047221 */ /* 0x040fe20000010100 */
[----:B------:R-:W-:Y:S01]  /*64f0*/  F2FP.BF16.F32.PACK_AB R36, R36, R16 ;  /* 0x000000102424723e */ /* 0x000fe200000010ff */
[----:B------:R-:W-:Y:S02]  /*6500*/  FADD.FTZ R49, -R147, R65 ;  /* 0x0000004193317221 */ /* 0x000fe40000010100 */
[----:B------:R-:W-:Y:S02]  /*6510*/  FMUL.FTZ R4, R220, R4 ;  /* 0x00000004dc047220 */ /* 0x000fe40000410000 */
[----:B------:R-:W-:Y:S05]  /*6520*/  FMUL.FTZ R49, R219, R49 ;  /* 0x00000031db317220 */ /* 0x000fea0000410000 */
[----:B------:R-:W-:Y:S01]  /*6530*/  F2FP.BF16.F32.PACK_AB R49, R49, R4 ;  /* 0x000000043131723e */ /* 0x000fe200000010ff */
[----:B------:R-:W-:Y:S06]  /*6540*/  @!P0 BRA `(.L_x_308) ;  /* 0x00000000007c8947 */ /* 0x000fec0003800000 */
[----:B------:R-:W1:Y:S01]  /*6550*/  LDC R21, c[0x0][0x240] ;  /* 0x00009000ff157b82 */ /* 0x000e620000000800 */
[----:B------:R-:W-:Y:S01]  /*6560*/  IMAD.MOV.U32 R4, RZ, RZ, R243 ;  /* 0x000000ffff047224 */ /* 0x000fe200078e00f3 */
[----:B------:R-:W-:Y:S01]  /*6570*/  ULOP3.LUT UR11, UR9, 0x1, URZ, 0xc0, !UPT ;  /* 0x00000001090b7892 */ /* 0x000fe2000f8ec03f */
[----:B------:R-:W-:Y:S01]  /*6580*/  MOV R5, R241 ;  /* 0x000000f100057202 */ /* 0x000fe20000000f00 */
[----:B------:R-:W-:Y:S02]  /*6590*/  UMOV UR17, 0xffffc000 ;  /* 0xffffc00000117882 */ /* 0x000fe40000000000 */
[----:B------:R-:W-:Y:S02]  /*65a0*/  UISETP.NE.U32.AND UP0, UPT, UR11, 0x1, UPT ;  /* 0x000000010b00788c */ /* 0x000fe4000bf05070 */
[----:B------:R-:W2:Y:S02]  /*65b0*/  LDC R7, c[0x0][0x244] ;  /* 0x00009100ff077b82 */ /* 0x000ea40000000800 */
[----:B------:R-:W-:Y:S06]  /*65c0*/  USEL UR11, UR17, 0x4000, !UP0 ;  /* 0x00004000110b7887 */ /* 0x000fec000c000000 */
[----:B------:R-:W-:Y:S01]  /*65d0*/  VIADD R209, R209, UR11 ;  /* 0x0000000bd1d17c36 */ /* 0x000fe20008000000 */
[----:B------:R-:W-:Y:S01]  /*65e0*/  IADD3 R183, R183, UR11, RZ ;  /* 0x0000000bb7b77c10 */ /* 0x000fe2000fffe0ff */
[C---:B-1----:R-:W-:Y:S02]  /*65f0*/  IMAD.U32 R6, R21.reuse, -0x80, RZ ;  /* 0xffffff8015067824 */ /* 0x042fe400078e00ff */
[C---:B------:R-:W-:Y:S03]  /*6600*/  IMAD.SHL.U32 R20, R21.reuse, 0x40, RZ ;  /* 0x0000004015147824 */ /* 0x040fe600078e00ff */
[C---:B------:R-:W-:Y:S02]  /*6610*/  LEA R243, P1, R6.reuse, R4, 0x1 ;  /* 0x0000000406f37211 */ /* 0x040fe400078208ff */
[----:B--2---:R-:W-:Y:S03]  /*6620*/  SHF.L.U64.HI R21, R21, 0x6, R7 ;  /* 0x0000000615157819 */ /* 0x004fe60000010207 */
[----:B------:R-:W-:Y:S01]  /*6630*/  IMAD.MOV.U32 R16, RZ, RZ, R243 ;  /* 0x000000ffff107224 */ /* 0x000fe200078e00f3 */
[----:B------:R-:W-:Y:S04]  /*6640*/  LEA.HI.X.SX32 R241, R6, R5, 0x1, P1 ;  /* 0x0000000506f17211 */ /* 0x000fe800008f0eff */
        /* <DEDUP_REMOVED lines=15> */
.L_x_308:
[----:B-1----:R-:W-:Y:S01]  /*6740*/  FMUL.FTZ R5, R196, R33 ;  /* 0x00000021c4057220 */ /* 0x002fe20000410000 */
[C---:B------:R-:W-:Y:S01]  /*6750*/  FADD.FTZ R19, -R144.reuse, R19 ;  /* 0x0000001390137221 */ /* 0x040fe20000010100 */
[C---:B------:R-:W-:Y:S01]  /*6760*/  FADD.FTZ R18, -R144.reuse, R18 ;  /* 0x0000001290127221 */ /* 0x040fe20000010100 */
[----:B------:R-:W-:Y:S01]  /*6770*/  STS [R211+0x14000], R132 ;  /* 0x01400084d3007388 */ /* 0x000fe20000000800 */
[----:B------:R-:W-:Y:S01]  /*6780*/  FADD.FTZ R17, -R144, R54 ;  /* 0x0000003690117221 */ /* 0x000fe20000010100 */
[----:B------:R-:W-:Y:S01]  /*6790*/  FMUL.FTZ R4, R188, R19 ;  /* 0x00000013bc047220 */ /* 0x000fe20000410000 */
[----:B------:R-:W-:Y:S01]  /*67a0*/  FMUL.FTZ R18, R189, R18 ;  /* 0x00000012bd127220 */ /* 0x000fe20000410000 */
[----:B------:R-:W-:Y:S01]  /*67b0*/  F2FP.BF16.F32.PACK_AB R5, R5, R148 ;  /* 0x000000940505723e */ /* 0x000fe200000010ff */
[----:B------:R-:W-:Y:S01]  /*67c0*/  FADD.FTZ R16, -R144, R55 ;  /* 0x0000003790107221 */ /* 0x000fe20000010100 */
[----:B------:R-:W-:Y:S01]  /*67d0*/  FMUL.FTZ R17, R155, R17 ;  /* 0x000000119b117220 */ /* 0x000fe20000410000 */
[----:B-----5:R-:W-:Y:S01]  /*67e0*/  FADD.FTZ R8, -R2, R8 ;  /* 0x0000000802087221 */ /* 0x020fe20000010100 */
[----:B------:R-:W-:Y:S01]  /*67f0*/  F2FP.BF16.F32.PACK_AB R4, R4, R18 ;  /* 0x000000120404723e */ /* 0x000fe200000010ff */
[----:B------:R-:W-:Y:S01]  /*6800*/  STS [R211+0x14400], R5 ;  /* 0x01440005d3007388 */ /* 0x000fe20000000800 */
[----:B------:R-:W-:Y:S01]  /*6810*/  FMUL.FTZ R16, R154, R16 ;  /* 0x000000109a107220 */ /* 0x000fe20000410000 */
[----:B------:R-:W-:Y:S01]  /*6820*/  FADD.FTZ R9, -R2, R9 ;  /* 0x0000000902097221 */ /* 0x000fe20000010100 */
[----:B------:R-:W-:Y:S01]  /*6830*/  FMUL.FTZ R8, R204, R8 ;  /* 0x00000008cc087220 */ /* 0x000fe20000410000 */
[----:B------:R1:W-:Y:S01]  /*6840*/  STS [R213+0x14400], R4 ;  /* 0x01440004d5007388 */ /* 0x0003e20000000800 */
[----:B------:R-:W-:Y:S01]  /*6850*/  FADD.FTZ R56, -R2, R56 ;  /* 0x0000003802387221 */ /* 0x000fe20000010100 */
[----:B------:R-:W-:Y:S01]  /*6860*/  F2FP.BF16.F32.PACK_AB R21, R16, R17 ;  /* 0x000000111015723e */ /* 0x000fe200000010ff */
[----:B------:R-:W-:Y:S01]  /*6870*/  FMUL.FTZ R9, R203, R9 ;  /* 0x00000009cb097220 */ /* 0x000fe20000410000 */
        /* <DEDUP_REMOVED lines=12> */
[----:B------:R-:W-:Y:S01]  /*6940*/  FADD.FTZ R61, -R2, R61 ;  /* 0x0000003d023d7221 */ /* 0x000fe20000010100 */
[----:B------:R-:W-:Y:S01]  /*6950*/  FMUL.FTZ R2, R162, R56 ;  /* 0x00000038a2027220 */ /* 0x000fe20000410000 */
[----:B------:R-:W-:Y:S01]  /*6960*/  FMUL.FTZ R16, R161, R16 ;  /* 0x00000010a1107220 */ /* 0x000fe20000410000 */
[----:B------:R-:W-:Y:S01]  /*6970*/  STS [R213+0x14000], R32 ;  /* 0x01400020d5007388 */ /* 0x000fe20000000800 */
[C---:B------:R-:W-:Y:S01]  /*6980*/  FADD.FTZ R11, -R0.reuse, R11 ;  /* 0x0000000b000b7221 */ /* 0x040fe20000010100 */
[C---:B------:R-:W-:Y:S01]  /*6990*/  FADD.FTZ R15, -R0.reuse, R15 ;  /* 0x0000000f000f7221 */ /* 0x040fe20000010100 */
[----:B------:R-:W-:Y:S01]  /*69a0*/  FADD.FTZ R14, -R0, R14 ;  /* 0x0000000e000e7221 */ /* 0x000fe20000010100 */
[----:B------:R-:W-:Y:S01]  /*69b0*/  F2FP.BF16.F32.PACK_AB R16, R16, R2 ;  /* 0x000000021010723e */ /* 0x000fe200000010ff */
[----:B------:R-:W-:Y:S01]  /*69c0*/  FADD.FTZ R2, -R0, R10 ;  /* 0x0000000a00027221 */ /* 0x000fe20000010100 */
[----:B-1----:R-:W-:Y:S01]  /*69d0*/  F2FP.BF16.F32.PACK_AB R4, R9, R8 ;  /* 0x000000080904723e */ /* 0x002fe200000010ff */
[----:B------:R-:W-:Y:S01]  /*69e0*/  FMUL.FTZ R9, R207, R11 ;  /* 0x0000000bcf097220 */ /* 0x000fe20000410000 */
[----:B------:R-:W-:Y:S01]  /*69f0*/  FADD.FTZ R22, -R144, R22 ;  /* 0x0000001690167221 */ /* 0x000fe20000010100 */
[----:B------:R-:W-:Y:S01]  /*6a00*/  FMUL.FTZ R2, R208, R2 ;  /* 0x00000002d0027220 */ /* 0x000fe20000410000 */
[----:B------:R-:W-:Y:S01]  /*6a10*/  FADD.FTZ R23, -R144, R23 ;  /* 0x0000001790177221 */ /* 0x000fe20000010100 */
[----:B------:R1:W-:Y:S01]  /*6a20*/  STS [R211+0x16000], R4 ;  /* 0x01600004d3007388 */ /* 0x0003e20000000800 */
[----:B------:R-:W-:Y:S01]  /*6a30*/  FMUL.FTZ R14, R206, R14 ;  /* 0x0000000ece0e7220 */ /* 0x000fe20000410000 */
[----:B------:R-:W-:Y:S01]  /*6a40*/  FMUL.FTZ R8, R205, R15 ;  /* 0x0000000fcd087220 */ /* 0x000fe20000410000 */
[----:B------:R-:W-:Y:S01]  /*6a50*/  FMUL.FTZ R12, R202, R12 ;  /* 0x0000000cca0c7220 */ /* 0x000fe20000410000 */
[----:B------:R-:W-:Y:S01]  /*6a60*/  FMUL.FTZ R13, R201, R13 ;  /* 0x0000000dc90d7220 */ /* 0x000fe20000410000 */
[----:B------:R-:W-:Y:S01]  /*6a70*/  F2FP.BF16.F32.PACK_AB R9, R9, R2 ;  /* 0x000000020909723e */ /* 0x000fe200000010ff */
[----:B------:R-:W-:Y:S01]  /*6a80*/  FMUL.FTZ R22, R174, R22 ;  /* 0x00000016ae167220 */ /* 0x000fe20000410000 */
[----:B------:R-:W-:Y:S01]  /*6a90*/  FMUL.FTZ R23, R173, R23 ;  /* 0x00000017ad177220 */ /* 0x000fe20000410000 */
[C---:B------:R-:W-:Y:S01]  /*6aa0*/  FADD.FTZ R7, -R144.reuse, R66 ;  /* 0x0000004290077221 */ /* 0x040fe20000010100 */
[C---:B------:R-:W-:Y:S01]  /*6ab0*/  FADD.FTZ R6, -R144.reuse, R67 ;  /* 0x0000004390067221 */ /* 0x040fe20000010100 */
[C---:B------:R-:W-:Y:S01]  /*6ac0*/  FADD.FTZ R35, -R144.reuse, R35 ;  /* 0x0000002390237221 */ /* 0x040fe20000010100 */
[----:B------:R-:W-:Y:S01]  /*6ad0*/  FADD.FTZ R34, -R144, R34 ;  /* 0x0000002290227221 */ /* 0x000fe20000010100 */
[----:B------:R-:W-:Y:S01]  /*6ae0*/  F2FP.BF16.F32.PACK_AB R19, R13, R12 ;  /* 0x0000000c0d13723e */ /* 0x000fe200000010ff */
[----:B------:R-:W-:Y:S01]  /*6af0*/  STS [R211+0x16400], R9 ;  /* 0x01640009d3007388 */ /* 0x000fe20000000800 */
[----:B------:R-:W-:Y:S01]  /*6b00*/  F2FP.BF16.F32.PACK_AB R8, R8, R14 ;  /* 0x0000000e0808723e */ /* 0x000fe200000010ff */
[----:B------:R-:W-:Y:S01]  /*6b10*/  FMUL.FTZ R7, R152, R7 ;  /* 0x0000000798077220 */ /* 0x000fe20000410000 */
[----:B------:R-:W-:Y:S01]  /*6b20*/  FMUL.FTZ R6, R151, R6 ;  /* 0x0000000697067220 */ /* 0x000fe20000410000 */
[----:B------:R-:W-:Y:S01]  /*6b30*/  F2FP.BF16.F32.PACK_AB R23, R23, R22 ;  /* 0x000000161717723e */ /* 0x000fe200000010ff */
[----:B------:R-:W-:Y:S01]  /*6b40*/  FMUL.FTZ R34, R168, R34 ;  /* 0x00000022a8227220 */ /* 0x000fe20000410000 */
[----:B------:R-:W-:Y:S01]  /*6b50*/  FMUL.FTZ R22, R167, R35 ;  /* 0x00000023a7167220 */ /* 0x000fe20000410000 */
        /* <DEDUP_REMOVED lines=36> */
[----:B------:R-:W-:Y:S01]  /*6da0*/  F2FP.BF16.F32.PACK_AB R38, R39, R38 ;  /* 0x000000262726723e */ /* 0x000fe200000010ff */
        /* <DEDUP_REMOVED lines=18> */
[----:B------:R1:W-:Y:S01]  /*6ed0*/  STS [R212+0x14000], R36 ;  /* 0x01400024d4007388 */ /* 0x0003e20000000800 */
        /* <DEDUP_REMOVED lines=16> */
[----:B------:R-:W-:Y:S02]  /*6fe0*/  F2FP.BF16.F32.PACK_AB R10, R61, R60 ;  /* 0x0000003c3d0a723e */ /* 0x000fe400000010ff */
[----:B------:R-:W-:Y:S01]  /*6ff0*/  F2FP.BF16.F32.PACK_AB R6, R6, R62 ;  /* 0x0000003e0606723e */ /* 0x000fe200000010ff */
[----:B------:R3:W-:Y:S01]  /*7000*/  STS [R212+0x16400], R0 ;  /* 0x01640000d4007388 */ /* 0x0007e20000000800 */
[----:B------:R-:W-:Y:S02]  /*7010*/  LEA R147, R250, UR4, 0x1 ;  /* 0x00000004fa937c11 */ /* 0x000fe4000f8e08ff */
[----:B------:R-:W-:Y:S01]  /*7020*/  MOV R148, R218 ;  /* 0x000000da00947202 */ /* 0x000fe20000000f00 */
[----:B------:R-:W-:Y:S01]  /*7030*/  STS [R215+0x14000], R52 ;  /* 0x01400034d7007388 */ /* 0x000fe20000000800 */
[----:B-1----:R-:W-:Y:S02]  /*7040*/  SHF.L.U32 R36, R186, 0x1, RZ ;  /* 0x00000001ba247819 */ /* 0x002fe400000006ff */
[----:B------:R-:W-:Y:S01]  /*7050*/  MOV R149, R3 ;  /* 0x0000000300957202 */ /* 0x000fe20000000f00 */
[----:B------:R-:W-:Y:S04]  /*7060*/  STS [R215+0x14400], R21 ;  /* 0x01440015d7007388 */ /* 0x000fe80000000800 */
[----:B------:R-:W-:Y:S04]  /*7070*/  STS [R214+0x14000], R49 ;  /* 0x01400031d6007388 */ /* 0x000fe80000000800 */
[----:B------:R-:W-:Y:S01]  /*7080*/  STS [R214+0x14400], R20 ;  /* 0x01440014d6007388 */ /* 0x000fe20000000800 */
[----:B--2---:R-:W-:Y:S03]  /*7090*/  MOV R2, UR4 ;  /* 0x0000000400027c02 */ /* 0x004fe60008000f00 */
        /* <DEDUP_REMOVED lines=108> */
[----:B------:R-:W-:Y:S02]  /*7760*/  IMAD.MOV.U32 R4, RZ, RZ, R242 ;  /* 0x000000ffff047224 */ /* 0x000fe400078e00f2 */
[----:B------:R-:W-:Y:S05]  /*7770*/  IMAD.MOV.U32 R5, RZ, RZ, R240 ;  /* 0x000000ffff057224 */ /* 0x000fea00078e00f0 */
[----:B------:R-:W2:Y:S01]  /*7780*/  LDC R7, c[0x0][0x424] ;  /* 0x00010900ff077b82 */ /* 0x000ea20000000800 */
[C---:B-1----:R-:W-:Y:S01]  /*7790*/  IMAD.U32 R0, R3.reuse, -0x80, RZ ;  /* 0xffffff8003007824 */ /* 0x042fe200078e00ff */
[C---:B------:R-:W-:Y:S04]  /*77a0*/  SHF.L.U32 R10, R3.reuse, 0x6, RZ ;  /* 0x00000006030a7819 */ /* 0x040fe800000006ff */
[C---:B------:R-:W-:Y:S04]  /*77b0*/  LEA R242, P1, R0.reuse, R4, 0x1 ;  /* 0x0000000400f27211 */ /* 0x040fe800078208ff */
[----:B------:R-:W-:Y:S01]  /*77c0*/  LEA.HI.X.SX32 R240, R0, R5, 0x1, P1 ;  /* 0x0000000500f07211 */ /* 0x000fe200008f0eff */
[----:B------:R-:W-:Y:S01]  /*77d0*/  IMAD.MOV.U32 R8, RZ, RZ, R242 ;  /* 0x000000ffff087224 */ /* 0x000fe200078e00f2 */
[----:B--2---:R-:W-:Y:S03]  /*77e0*/  SHF.L.U64.HI R0, R3, 0x6, R7 ;  /* 0x0000000603007819 */ /* 0x004fe60000010207 */
[----:B------:R-:W-:Y:S01]  /*77f0*/  IMAD.MOV.U32 R9, RZ, RZ, R240 ;  /* 0x000000ffff097224 */ /* 0x000fe200078e00f0 */
[-C--:B------:R-:W-:Y:S04]  /*7800*/  IADD3 R6, P1, R8, R10.reuse, RZ ;  /* 0x0000000a08067210 */ /* 0x080fe80007f3e0ff */
[----:B------:R-:W-:Y:S01]  /*7810*/  @!PT LDS RZ, [RZ] ;  /* 0x00000000fffff984 */ /* 0x000fe20000000800 */
[----:B------:R-:W-:Y:S01]  /*7820*/  @!PT LDS RZ, [RZ] ;  /* 0x00000000fffff984 */ /* 0x000fe20000000800 */
[----:B------:R-:W-:Y:S01]  /*7830*/  @!PT LDS RZ, [RZ] ;  /* 0x00000000fffff984 */ /* 0x000fe20000000800 */
[----:B------:R1:W-:Y:S01]  /*7840*/  LDGSTS.E.BYPASS.LTC128B.128 [R147+0x8000], desc[UR6][R8.64] ;  /* 0x0800000008937fae */ /* 0x0003e2000b901d46 */
[----:B------:R-:W-:Y:S02]  /*7850*/  IADD3 R4, P2, R6, R10, RZ ;  /* 0x0000000a06047210 */ /* 0x000fe40007f5e0ff */
[----:B------:R-:W-:Y:S02]  /*7860*/  IADD3.X R7, R9, R0, RZ, P1, !PT ;  /* 0x0000000009077210 */ /* 0x000fe40000ffe4ff */
[----:B------:R-:W-:Y:S03]  /*7870*/  IADD3 R10, P1, R4, R10, RZ ;  /* 0x0000000a040a7210 */ /* 0x000fe60007f3e0ff */
[----:B------:R1:W-:Y:S01]  /*7880*/  LDGSTS.E.BYPASS.LTC128B.128 [R147+0x9000], desc[UR6][R6.64] ;  /* 0x0900000006937fae */ /* 0x0003e2000b901d46 */
[----:B------:R-:W-:Y:S05]  /*7890*/  IMAD.X R5, R7, 0x1, R0, P2 ;  /* 0x0000000107057824 */ /* 0x000fea00010e0600 */
[----:B------:R1:W-:Y:S01]  /*78a0*/  LDGSTS.E.BYPASS.LTC128B.128 [R147+0xa000], desc[UR6][R4.64] ;  /* 0x0a00000004937fae */ /* 0x0003e2000b901d46 */
[----:B------:R-:W-:Y:S05]  /*78b0*/  IADD3.X R11, R5, R0, RZ, P1, !PT ;  /* 0x00000000050b7210 */ /* 0x000fea0000ffe4ff */
[----:B------:R1:W-:Y:S04]  /*78c0*/  LDGSTS.E.BYPASS.LTC128B.128 [R147+0xb000], desc[UR6][R10.64] ;  /* 0x0b0000000a937fae */ /* 0x0003e8000b901d46 */
[----:B------:R-:W0:Y:S02]  /*78d0*/  LDGDEPBAR ;  /* 0x00000000000079af */ /* 0x000e240000000000 */
.L_x_309:
[----:B------:R-:W-:Y:S01]  /*78e0*/  LEA R3, R185, UR4, 0x1 ;  /* 0x00000004b9037c11 */ /* 0x000fe2000f8e08ff */
[----:B------:R-:W-:Y:S01]  /*78f0*/  LDSM.16.MT88.4 R16, [R2+0x4000] ;  /* 0x004000000210783b */ /* 0x000fe20000004200 */
[----:B------:R-:W-:Y:S01]  /*7900*/  VIADD R0, R36, UR5 ;  /* 0x0000000524007c36 */ /* 0x000fe20008000000 */
[----:B------:R-:W-:Y:S01]  /*7910*/  ULOP3.LUT UR11, UR9, 0x1, URZ, 0xc0, !UPT ;  /* 0x00000001090b7892 */ /* 0x000fe2000f8ec03f */
[----:B------:R-:W-:Y:S01]  /*7920*/  IMAD.IADD R144, R178, 0x1, R146 ;  /* 0x00000001b2907824 */ /* 0x000fe200078e0292 */
[----:B------:R-:W1:Y:S01]  /*7930*/  LDSM.16.M88.4 R32, [R3+0x14000] ;  /* 0x014000000320783b */ /* 0x000e620000000200 */
[----:B------:R-:W-:Y:S01]  /*7940*/  IMAD.IADD R0, R0, 0x1, R178 ;  /* 0x0000000100007824 */ /* 0x000fe200078e02b2 */
[----:B------:R-:W-:Y:S01]  /*7950*/  UISETP.NE.U32.AND UP0, UPT, UR11, 0x1, UPT ;  /* 0x000000010b00788c */ /* 0x000fe2000bf05070 */
[----:B------:R-:W-:Y:S01]  /*7960*/  IMAD.MOV.U32 R178, RZ, RZ, R244 ;  /* 0x000000ffffb27224 */ /* 0x000fe200078e00f4 */
[----:B------:R-:W2:Y:S01]  /*7970*/  LDSM.16.M88.4 R28, [R3+0x16000] ;  /* 0x01600000031c783b */ /* 0x000ea20000000200 */
[----:B------:R-:W-:Y:S02]  /*7980*/  UISETP.GT.AND UP2, UPT, UR9, UR18, UPT ;  /* 0x000000120900728c */ /* 0x000fe4000bf44270 */
[----:B------:R-:W-:Y:S01]  /*7990*/  UIADD3 UR9, UR9, -0x1, URZ ;  /* 0xffffffff09097890 */ /* 0x000fe2000fffe03f */
[----:B------:R-:W3:Y:S04]  /*79a0*/  LDSM.16.MT88.4 R36, [R0] ;  /* 0x000000000024783b */ /* 0x000ee80000004200 */
[----:B------:R-:W-:Y:S04]  /*79b0*/  LDSM.16.M88.4 R40, [R146+0x14000] ;  /* 0x014000009228783b */ /* 0x000fe80000000200 */
[----:B------:R-:W4:Y:S04]  /*79c0*/  LDSM.16.MT88.4 R44, [R2+0x4800] ;  /* 0x00480000022c783b */ /* 0x000f280000004200 */
        /* <DEDUP_REMOVED lines=51> */
[----:B------:R-:W-:Y:S04]  /*7d00*/  LDSM.16.M88.4 R36, [R145+0x18000] ;  /* 0x018000009124783b */ /* 0x000fe80000000200 */
[----:B------:R-:W-:Y:S01]  /*7d10*/  LDSM.16.MT88.4 R140, [R0+0x3000] ;  /* 0x00300000008c783b */ /* 0x000fe20000004200 */
        /* <DEDUP_REMOVED lines=10> */
[----:B------:R3:W-:Y:S04]  /*7dc0*/  LDSM.16.MT88.4 R60, [R0+0x3800] ;  /* 0x00380000003c783b */ /* 0x0007e80000004200 */
[----:B------:R-:W4:Y:S01]  /*7dd0*/  LDSM.16.M88.4 R40, [R144+0x18000] ;  /* 0x018000009028783b */ /* 0x000f220000000200 */
[-C--:B-1----:R-:W-:Y:S06]  /*7de0*/  HMMA.16816.F32.BF16 R4, R44, R56.reuse, R4 ;  /* 0x000000382c04723c */ /* 0x082fec0000041804 */
[C---:B------:R-:W-:Y:S06]  /*7df0*/  HMMA.16816.F32.BF16 R8, R64.reuse, R56, R8 ;  /* 0x000000384008723c */ /* 0x040fec0000041808 */
[-C--:B------:R-:W-:Y:S06]  /*7e00*/  HMMA.16816.F32.BF16 R12, R64, R58.reuse, R12 ;  /* 0x0000003a400c723c */ /* 0x080fec000004180c */
[C---:B------:R-:W-:Y:S01]  /*7e10*/  HMMA.16816.F32.BF16 R16, R44.reuse, R58, R16 ;  /* 0x0000003a2c10723c */ /* 0x040fe20000041810 */
[----:B------:R-:W1:Y:S01]  /*7e20*/  LDSM.16.M88.4 R56, [R144+0x1a000] ;  /* 0x01a000009038783b */ /* 0x000e620000000200 */
[----:B---3--:R-:W3:Y:S04]  /*7e30*/  LDC R0, c[0x0][0x270] ;  /* 0x00009c00ff007b82 */ /* 0x008ee80000000800 */
[-C--:B------:R-:W-:Y:S06]  /*7e40*/  HMMA.16816.F32.BF16 R20, R44, R132.reuse, R20 ;  /* 0x000000842c14723c */ /* 0x080fec0000041814 */
[C---:B------:R-:W-:Y:S06]  /*7e50*/  HMMA.16816.F32.BF16 R24, R64.reuse, R132, R24 ;  /* 0x000000844018723c */ /* 0x040fec0000041818 */
[-C--:B------:R-:W-:Y:S06]  /*7e60*/  HMMA.16816.F32.BF16 R28, R64, R134.reuse, R28 ;  /* 0x00000086401c723c */ /* 0x080fec000004181c */
[----:B------:R-:W-:Y:S06]  /*7e70*/  HMMA.16816.F32.BF16 R32, R44, R134, R32 ;  /* 0x000000862c20723c */ /* 0x000fec0000041820 */
[-C--:B--2---:R-:W-:Y:S06]  /*7e80*/  HMMA.16816.F32.BF16 R4, R36, R48.reuse, R4 ;  /* 0x000000302404723c */ /* 0x084fec0000041804 */
[C---:B------:R-:W-:Y:S06]  /*7e90*/  HMMA.16816.F32.BF16 R8, R136.reuse, R48, R8 ;  /* 0x000000308808723c */ /* 0x040fec0000041808 */
[-C--:B------:R-:W-:Y:S06]  /*7ea0*/  HMMA.16816.F32.BF16 R12, R136, R50.reuse, R12 ;  /* 0x00000032880c723c */ /* 0x080fec000004180c */
[C---:B------:R-:W-:Y:S06]  /*7eb0*/  HMMA.16816.F32.BF16 R16, R36.reuse, R50, R16 ;  /* 0x000000322410723c */ /* 0x040fec0000041810 */
[-C--:B------:R-:W-:Y:S06]  /*7ec0*/  HMMA.16816.F32.BF16 R20, R36, R140.reuse, R20 ;  /* 0x0000008c2414723c */ /* 0x080fec0000041814 */
[C---:B------:R-:W-:Y:S06]  /*7ed0*/  HMMA.16816.F32.BF16 R24, R136.reuse, R140, R24 ;  /* 0x0000008c8818723c */ /* 0x040fec0000041818 */
[-C--:B------:R-:W-:Y:S06]  /*7ee0*/  HMMA.16816.F32.BF16 R28, R136, R142.reuse, R28 ;  /* 0x0000008e881c723c */ /* 0x080fec000004181c */
[----:B------:R-:W-:Y:S06]  /*7ef0*/  HMMA.16816.F32.BF16 R32, R36, R142, R32 ;  /* 0x0000008e2420723c */ /* 0x000fec0000041820 */
[-C--:B----4-:R-:W-:Y:S05]  /*7f00*/  HMMA.16816.F32.BF16 R4, R40, R52.reuse, R4 ;  /* 0x000000342804723c */ /* 0x090fea0000041804 */
[----:B---3--:R-:W-:Y:S01]  /*7f10*/  IMAD R38, R0, UR21, RZ ;  /* 0x0000001500267c24 */ /* 0x008fe2000f8e02ff */
[C---:B-1----:R-:W-:Y:S05]  /*7f20*/  HMMA.16816.F32.BF16 R8, R56.reuse, R52, R8 ;  /* 0x000000343808723c */ /* 0x042fea0000041808 */
[----:B------:R-:W-:Y:S01]  /*7f30*/  @P0 IADD3 R36, P1, R245, UR13, RZ ;  /* 0x0000000df5240c10 */ /* 0x000fe2000ff3e0ff */
[-C--:B------:R-:W-:Y:S01]  /*7f40*/  HMMA.16816.F32.BF16 R12, R56, R54.reuse, R12 ;  /* 0x00000036380c723c */ /* 0x080fe2000004180c */
[----:B------:R-:W-:Y:S04]  /*7f50*/  @UP3 UIADD3 UR13, UP1, UR13, -0x200, URZ ;  /* 0xfffffe000d0d3890 */ /* 0x000fe8000ff3e03f */
[----:B------:R-:W-:Y:S01]  /*7f60*/  IMAD.U32 R3, R38, -0x80, RZ ;  /* 0xffffff8026037824 */ /* 0x000fe200078e00ff */
[C---:B------:R-:W-:Y:S05]  /*7f70*/  HMMA.16816.F32.BF16 R16, R40.reuse, R54, R16 ;  /* 0x000000362810723c */ /* 0x040fea0000041810 */
[----:B------:R-:W-:Y:S01]  /*7f80*/  @P0 IADD3.X R37, R246, UR12, RZ, P1, !PT ;  /* 0x0000000cf6250c10 */ /* 0x000fe20008ffe4ff */
[-C--:B------:R-:W-:Y:S01]  /*7f90*/  HMMA.16816.F32.BF16 R20, R40, R60.reuse, R20 ;  /* 0x0000003c2814723c */ /* 0x080fe20000041814 */
[----:B------:R-:W-:Y:S03]  /*7fa0*/  @UP3 UIADD3.X UR12, UR12, -0x1, URZ, UP1, !UPT ;  /* 0xffffffff0c0c3890 */ /* 0x000fe60008ffe43f */
[----:B------:R-:W5:Y:S01]  /*7fb0*/  @P0 LDG.E R238, desc[UR6][R36.64] ;  /* 0x0000000624ee0981 */ /* 0x000f62000c1e1900 */
[C---:B------:R-:W-:Y:S01]  /*7fc0*/  LEA R218, P1, R3.reuse, R148, 0x2 ;  /* 0x0000009403da7211 */ /* 0x040fe200078210ff */
[C---:B------:R-:W-:Y:S02]  /*7fd0*/  HMMA.16816.F32.BF16 R24, R56.reuse, R60, R24 ;  /* 0x0000003c3818723c */ /* 0x040fe40000041818 */
[----:B------:R-:W5:Y:S03]  /*7fe0*/  @P0 LDG.E R239, desc[UR6][R36.64+0x20] ;  /* 0x0000200624ef0981 */ /* 0x000f66000c1e1900 */
[----:B------:R-:W-:Y:S01]  /*7ff0*/  IMAD.MOV.U32 R2, RZ, RZ, R218 ;  /* 0x000000ffff027224 */ /* 0x000fe200078e00da */
[-C--:B------:R-:W-:Y:S01]  /*8000*/  HMMA.16816.F32.BF16 R28, R56, R62.reuse, R28 ;  /* 0x0000003e381c723c */ /* 0x080fe2000004181c */
[----:B------:R-:W5:Y:S04]  /*8010*/  @P0 LDG.E R236, desc[UR6][R36.64+0x100] ;  /* 0x0001000624ec0981 */ /* 0x000f68000c1e1900 */
[C---:B------:R-:W-:Y:S01]  /*8020*/  IMAD.SHL.U32 R0, R38.reuse, 0x8, RZ ;  /* 0x0000000826007824 */ /* 0x040fe200078e00ff */
[----:B------:R-:W-:Y:S01]  /*8030*/  HMMA.16816.F32.BF16 R32, R40, R62, R32 ;  /* 0x0000003e2820723c */ /* 0x000fe20000041820 */
[----:B------:R1:W5:Y:S04]  /*8040*/  @P0 LDG.E R237, desc[UR6][R36.64+0x120] ;  /* 0x0001200624ed0981 */ /* 0x000368000c1e1900 */
[----:B------:R-:W-:Y:S01]  /*8050*/  LEA.HI.X.SX32 R3, R3, R149, 0x2, P1 ;  /* 0x0000009503037211 */ /* 0x000fe200008f16ff */
[----:B------:R-:W-:Y:S01]  /*8060*/  IMAD.SHL.U32 R44, R38, 0x10, RZ ;  /* 0x00000010262c7824 */ /* 0x000fe200078e00ff */
[-C--:B------:R-:W-:Y:S01]  /*8070*/  LEA R52, P1, R0, R2.reuse, 0x2 ;  /* 0x0000000200347211 */ /* 0x080fe200078210ff */
[----:B------:R-:W-:Y:S02]  /*8080*/  IMAD.SHL.U32 R43, R38, 0x20, RZ ;  /* 0x00000020262b7824 */ /* 0x000fe400078e00ff */
[----:B------:R2:W-:Y:S01]  /*8090*/  REDG.E.ADD.F32.FTZ.RN.STRONG.GPU desc[UR6][R2.64], R4 ;  /* 0x00000004020079a6 */ /* 0x0005e2000c10f386 */
[-C--:B------:R-:W-:Y:S01]  /*80a0*/  LEA.HI.X.SX32 R53, R0, R3.reuse, 0x2, P1 ;  /* 0x0000000300357211 */ /* 0x080fe200008f16ff */
[C---:B------:R-:W-:Y:S02]  /*80b0*/  IMAD R42, R38.reuse, 0x28, RZ ;  /* 0x00000028262a7824 */ /* 0x040fe400078e02ff */
[C---:B------:R-:W-:Y:S02]  /*80c0*/  IMAD R39, R38.reuse, 0x30, RZ ;  /* 0x0000003026277824 */ /* 0x040fe400078e02ff */
[----:B------:R3:W-:Y:S01]  /*80d0*/  REDG.E.ADD.F32.FTZ.RN.STRONG.GPU desc[UR6][R52.64], R5 ;  /* 0x00000005340079a6 */ /* 0x0007e2000c10f386 */
[----:B-1----:R-:W-:Y:S01]  /*80e0*/  IMAD R37, R38, 0x18, RZ ;  /* 0x0000001826257824 */ /* 0x002fe200078e02ff */
[-C--:B------:R-:W-:Y:S04]  /*80f0*/  LEA R36, P2, R43, R2.reuse, 0x2 ;  /* 0x000000022b247211 */ /* 0x080fe800078410ff */
[CC--:B------:R-:W-:Y:S04]  /*8100*/  LEA R40, P0, R37.reuse, R2.reuse, 0x2 ;  /* 0x0000000225287211 */ /* 0x0c0fe800078010ff */
[-C--:B------:R-:W-:Y:S02]  /*8110*/  LEA.HI.X.SX32 R41, R37, R3.reuse, 0x2, P0 ;  /* 0x0000000325297211 */ /* 0x080fe400000f16ff */
[CC--:B--2---:R-:W-:Y:S02]  /*8120*/  LEA R4, P1, R44.reuse, R2.reuse, 0x2 ;  /* 0x000000022c047211 */ /* 0x0c4fe400078210ff */
[-C--:B------:R-:W-:Y:S02]  /*8130*/  LEA.HI.X.SX32 R37, R43, R3.reuse, 0x2, P2 ;  /* 0x000000032b257211 */ /* 0x080fe400010f16ff */
[-C--:B---3--:R-:W-:Y:S05]  /*8140*/  LEA.HI.X.SX32 R5, R44, R3.reuse, 0x2, P1 ;  /* 0x000000032c057211 */ /* 0x088fea00008f16ff */
[----:B------:R1:W-:Y:S04]  /*8150*/  REDG.E.ADD.F32.FTZ.RN.STRONG.GPU desc[UR6][R4.64], R6 ;  /* 0x00000006040079a6 */ /* 0x0003e8000c10f386 */
[----:B------:R2:W-:Y:S04]  /*8160*/  REDG.E.ADD.F32.FTZ.RN.STRONG.GPU desc[UR6][R40.64], R7 ;  /* 0x00000007280079a6 */ /* 0x0005e8000c10f386 */
[----:B------:R3:W-:Y:S01]  /*8170*/  REDG.E.ADD.F32.FTZ.RN.STRONG.GPU desc[UR6][R36.64], R8 ;  /* 0x00000008240079a6 */ /* 0x0007e2000c10f386 */
[CC--:B-1----:R-:W-:Y:S02]  /*8180*/  LEA R6, P1, R42.reuse, R2.reuse, 0x2 ;  /* 0x000000022a067211 */ /* 0x0c2fe400078210ff */
[CC--:B------:R-:W-:Y:S02]  /*8190*/  LEA R4, P0, R39.reuse, R2.reuse, 0x2 ;  /* 0x0000000227047211 */ /* 0x0c0fe400078010ff */
[-C--:B--2---:R-:W-:Y:S02]  /*81a0*/  LEA.HI.X.SX32 R7, R42, R3.reuse, 0x2, P1 ;  /* 0x000000032a077211 */ /* 0x084fe400008f16ff */
[-C--:B------:R-:W-:Y:S01]  /*81b0*/  LEA.HI.X.SX32 R5, R39, R3.reuse, 0x2, P0 ;  /* 0x0000000327057211 */ /* 0x080fe200000f16ff */
[C---:B------:R-:W-:Y:S02]  /*81c0*/  IMAD R39, R38.reuse, 0x58, RZ ;  /* 0x0000005826277824 */ /* 0x040fe400078e02ff */
[----:B------:R1:W-:Y:S01]  /*81d0*/  REDG.E.ADD.F32.FTZ.RN.STRONG.GPU desc[UR6][R6.64], R9 ;  /* 0x00000009060079a6 */ /* 0x0003e2000c10f386 */
[C---:B---3--:R-:W-:Y:S03]  /*81e0*/  IMAD R8, R38.reuse, 0x38, RZ ;  /* 0x0000003826087824 */ /* 0x048fe600078e02ff */
[----:B------:R2:W-:Y:S01]  /*81f0*/  REDG.E.ADD.F32.FTZ.RN.STRONG.GPU desc[UR6][R4.64], R10 ;  /* 0x0000000a040079a6 */ /* 0x0005e2000c10f386 */
[C---:B-1----:R-:W-:Y:S02]  /*8200*/  IMAD.SHL.U32 R7, R38.reuse, 0x40, RZ ;  /* 0x0000004026077824 */ /* 0x042fe400078e00ff */
[----:B------:R-:W-:Y:S01]  /*8210*/  IMAD R6, R38, 0x48, RZ ;  /* 0x0000004826067824 */ /* 0x000fe200078e02ff */
[-C--:B--2---:R-:W-:Y:S01]  /*8220*/  LEA R4, P0, R8, R2.reuse, 0x2 ;  /* 0x0000000208047211 */ /* 0x084fe200078010ff */
[----:B------:R-:W-:Y:S01]  /*8230*/  IMAD R9, R38, 0x50, RZ ;  /* 0x0000005026097824 */ /* 0x000fe200078e02ff */
[CC--:B------:R-:W-:Y:S02]  /*8240*/  LEA R36, P2, R7.reuse, R2.reuse, 0x2 ;  /* 0x0000000207247211 */ /* 0x0c0fe400078410ff */
[-C--:B------:R-:W-:Y:S02]  /*8250*/  LEA.HI.X.SX32 R5, R8, R3.reuse, 0x2, P0 ;  /* 0x0000000308057211 */ /* 0x080fe400000f16ff */
[CC--:B------:R-:W-:Y:S02]  /*8260*/  LEA R10, P1, R6.reuse, R2.reuse, 0x2 ;  /* 0x00000002060a7211 */ /* 0x0c0fe400078210ff */
[-C--:B------:R-:W-:Y:S01]  /*8270*/  LEA.HI.X.SX32 R37, R7, R3.reuse, 0x2, P2 ;  /* 0x0000000307257211 */ /* 0x080fe200010f16ff */
[----:B------:R1:W-:Y:S01]  /*8280*/  REDG.E.ADD.F32.FTZ.RN.STRONG.GPU desc[UR6][R4.64], R11 ;  /* 0x0000000b040079a6 */ /* 0x0003e2000c10f386 */
[CC--:B------:R-:W-:Y:S03]  /*8290*/  LEA R8, P0, R9.reuse, R2.reuse, 0x2 ;  /* 0x0000000209087211 */ /* 0x0c0fe600078010ff */
[----:B------:R2:W-:Y:S01]  /*82a0*/  REDG.E.ADD.F32.FTZ.RN.STRONG.GPU desc[UR6][R36.64], R16 ;  /* 0x00000010240079a6 */ /* 0x0005e2000c10f386 */
[-C--:B------:R-:W-:Y:S02]  /*82b0*/  LEA.HI.X.SX32 R9, R9, R3.reuse, 0x2, P0 ;  /* 0x0000000309097211 */ /* 0x080fe400000f16ff */
[-C--:B-1----:R-:W-:Y:S01]  /*82c0*/  LEA.HI.X.SX32 R11, R6, R3.reuse, 0x2, P1 ;  /* 0x00000003060b7211 */ /* 0x082fe200008f16ff */
[----:B------:R-:W-:Y:S01]  /*82d0*/  IMAD R5, R38, 0x70, RZ ;  /* 0x0000007026057824 */ /* 0x000fe200078e02ff */
[CC--:B------:R-:W-:Y:S01]  /*82e0*/  LEA R6, P1, R39.reuse, R2.reuse, 0x2 ;  /* 0x0000000227067211 */ /* 0x0c0fe200078210ff */
[----:B------:R-:W-:Y:S02]  /*82f0*/  VIADD R4, R44, 0x20 ;  /* 0x000000202c047836 */ /* 0x000fe40000000000 */
[----:B------:R1:W-:Y:S01]  /*8300*/  REDG.E.ADD.F32.FTZ.RN.STRONG.GPU desc[UR6][R10.64], R17 ;  /* 0x000000110a0079a6 */ /* 0x0003e2000c10f386 */
[-C--:B------:R-:W-:Y:S01]  /*8310*/  LEA.HI.X.SX32 R7, R39, R3.reuse, 0x2, P1 ;  /* 0x0000000327077211 */ /* 0x080fe200008f16ff */
[----:B--2---:R-:W-:Y:S01]  /*8320*/  IMAD.IADD R36, R0, 0x1, R4 ;  /* 0x0000000100247824 */ /* 0x004fe200078e0204 */
[CC--:B------:R-:W-:Y:S01]  /*8330*/  LEA R16, P1, R5.reuse, R2.reuse, 0x2 ;  /* 0x0000000205107211 */ /* 0x0c0fe200078210ff */
[----:B------:R2:W-:Y:S04]  /*8340*/  REDG.E.ADD.F32.FTZ.RN.STRONG.GPU desc[UR6][R8.64], R18 ;  /* 0x00000012080079a6 */ /* 0x0005e8000c10f386 */
[----:B------:R3:W-:Y:S01]  /*8350*/  REDG.E.ADD.F32.FTZ.RN.STRONG.GPU desc[UR6][R6.64], R19 ;  /* 0x00000013060079a6 */ /* 0x0007e2000c10f386 */
[C---:B-1----:R-:W-:Y:S01]  /*8360*/  IMAD R11, R38.reuse, 0x60, RZ ;  /* 0x00000060260b7824 */ /* 0x042fe200078e02ff */
[-C--:B------:R-:W-:Y:S01]  /*8370*/  LEA.HI.X.SX32 R17, R5, R3.reuse, 0x2, P1 ;  /* 0x0000000305117211 */ /* 0x080fe200008f16ff */
[C---:B--2---:R-:W-:Y:S03]  /*8380*/  IMAD R9, R38.reuse, 0x68, RZ ;  /* 0x0000006826097824 */ /* 0x044fe600078e02ff */
[CC--:B------:R-:W-:Y:S01]  /*8390*/  LEA R10, P0, R11.reuse, R2.reuse, 0x2 ;  /* 0x000000020b0a7211 */ /* 0x0c0fe200078010ff */
[----:B------:R-:W-:Y:S02]  /*83a0*/  IMAD R38, R38, 0x78, RZ ;  /* 0x0000007826267824 */ /* 0x000fe400078e02ff */
[C---:B---3--:R-:W-:Y:S01]  /*83b0*/  IMAD.IADD R7, R0.reuse, 0x1, R36 ;  /* 0x0000000100077824 */ /* 0x048fe200078e0224 */
[-C--:B------:R-:W-:Y:S02]  /*83c0*/  LEA.HI.X.SX32 R11, R11, R3.reuse, 0x2, P0 ;  /* 0x000000030b0b7211 */ /* 0x080fe400000f16ff */
[CC--:B------:R-:W-:Y:S01]  /*83d0*/  LEA R8, P2, R9.reuse, R2.reuse, 0x2 ;  /* 0x0000000209087211 */ /* 0x0c0fe200078410ff */
[----:B------:R-:W-:Y:S01]  /*83e0*/  IMAD.IADD R6, R0, 0x1, R7 ;  /* 0x0000000100067824 */ /* 0x000fe200078e0207 */
[CC--:B------:R-:W-:Y:S01]  /*83f0*/  LEA R18, P0, R38.reuse, R2.reuse, 0x2 ;  /* 0x0000000226127211 */ /* 0x0c0fe200078010ff */
[----:B------:R1:W-:Y:S01]  /*8400*/  REDG.E.ADD.F32.FTZ.RN.STRONG.GPU desc[UR6][R10.64], R12 ;  /* 0x0000000c0a0079a6 */ /* 0x0003e2000c10f386 */
[-C--:B------:R-:W-:Y:S02]  /*8410*/  LEA.HI.X.SX32 R9, R9, R3.reuse, 0x2, P2 ;  /* 0x0000000309097211 */ /* 0x080fe400010f16ff */
[-C--:B------:R-:W-:Y:S02]  /*8420*/  LEA.HI.X.SX32 R19, R38, R3.reuse, 0x2, P0 ;  /* 0x0000000326137211 */ /* 0x080fe400000f16ff */
[-C--:B------:R-:W-:Y:S01]  /*8430*/  LEA R50, P0, R4, R2.reuse, 0x2 ;  /* 0x0000000204327211 */ /* 0x080fe200078010ff */
[----:B------:R2:W-:Y:S01]  /*8440*/  REDG.E.ADD.F32.FTZ.RN.STRONG.GPU desc[UR6][R8.64], R13 ;  /* 0x0000000d080079a6 */ /* 0x0005e2000c10f386 */
[-C--:B------:R-:W-:Y:S02]  /*8450*/  LEA R48, P2, R36, R2.reuse, 0x2 ;  /* 0x0000000224307211 */ /* 0x080fe400078410ff */
[-C--:B------:R-:W-:Y:S01]  /*8460*/  LEA.HI.X.SX32 R51, R4, R3.reuse, 0x2, P0 ;  /* 0x0000000304337211 */ /* 0x080fe200000f16ff */
[----:B------:R-:W-:Y:S01]  /*8470*/  REDG.E.ADD.F32.FTZ.RN.STRONG.GPU desc[UR6][R16.64], R14 ;  /* 0x0000000e100079a6 */ /* 0x000fe2000c10f386 */
[CC--:B------:R-:W-:Y:S02]  /*8480*/  LEA R46, P1, R7.reuse, R2.reuse, 0x2 ;  /* 0x00000002072e7211 */ /* 0x0c0fe400078210ff */
[-C--:B------:R-:W-:Y:S01]  /*8490*/  LEA.HI.X.SX32 R49, R36, R3.reuse, 0x2, P2 ;  /* 0x0000000324317211 */ /* 0x080fe200010f16ff */
[----:B------:R3:W-:Y:S01]  /*84a0*/  REDG.E.ADD.F32.FTZ.RN.STRONG.GPU desc[UR6][R18.64], R15 ;  /* 0x0000000f120079a6 */ /* 0x0007e2000c10f386 */
[CC--:B------:R-:W-:Y:S02]  /*84b0*/  LEA R44, P0, R6.reuse, R2.reuse, 0x2 ;  /* 0x00000002062c7211 */ /* 0x0c0fe400078010ff */
[-C--:B------:R-:W-:Y:S01]  /*84c0*/  LEA.HI.X.SX32 R47, R7, R3.reuse, 0x2, P1 ;  /* 0x00000003072f7211 */ /* 0x080fe200008f16ff */
[----:B------:R-:W-:Y:S01]  /*84d0*/  REDG.E.ADD.F32.FTZ.RN.STRONG.GPU desc[UR6][R2.64+0x80], R20 ;  /* 0x00008014020079a6 */ /* 0x000fe2000c10f386 */
[-C--:B------:R-:W-:Y:S03]  /*84e0*/  LEA.HI.X.SX32 R45, R6, R3.reuse, 0x2, P0 ;  /* 0x00000003062d7211 */ /* 0x080fe600000f16ff */
[----:B------:R-:W-:Y:S04]  /*84f0*/  REDG.E.ADD.F32.FTZ.RN.STRONG.GPU desc[UR6][R52.64+0x80], R21 ;  /* 0x00008015340079a6 */ /* 0x000fe8000c10f386 */
[----:B------:R-:W-:Y:S01]  /*8500*/  REDG.E.ADD.F32.FTZ.RN.STRONG.GPU desc[UR6][R50.64], R22 ;  /* 0x00000016320079a6 */ /* 0x000fe2000c10f386 */
[C---:B-1----:R-:W-:Y:S03]  /*8510*/  IMAD.IADD R11, R0.reuse, 0x1, R6 ;  /* 0x00000001000b7824 */ /* 0x042fe600078e0206 */
[----:B------:R-:W-:Y:S01]  /*8520*/  REDG.E.ADD.F32.FTZ.RN.STRONG.GPU desc[UR6][R48.64], R23 ;  /* 0x00000017300079a6 */ /* 0x000fe2000c10f386 */
[C---:B------:R-:W-:Y:S01]  /*8530*/  IMAD.IADD R10, R0.reuse, 0x1, R11 ;  /* 0x00000001000a7824 */ /* 0x040fe200078e020b */
[CC--:B------:R-:W-:Y:S02]  /*8540*/  LEA R42, P2, R11.reuse, R2.reuse, 0x2 ;  /* 0x000000020b2a7211 */ /* 0x0c0fe400078410ff */
[----:B------:R-:W-:Y:S01]  /*8550*/  REDG.E.ADD.F32.FTZ.RN.STRONG.GPU desc[UR6][R46.64], R24 ;  /* 0x000000182e0079a6 */ /* 0x000fe2000c10f386 */
[----:B------:R-:W-:Y:S01]  /*8560*/  IMAD.IADD R5, R0, 0x1, R10 ;  /* 0x0000000100057824 */ /* 0x000fe200078e020a */
[-C--:B------:R-:W-:Y:S02]  /*8570*/  LEA R40, P1, R10, R2.reuse, 0x2 ;  /* 0x000000020a287211 */ /* 0x080fe400078210ff */
[-C--:B------:R-:W-:Y:S01]  /*8580*/  LEA.HI.X.SX32 R43, R11, R3.reuse, 0x2, P2 ;  /* 0x000000030b2b7211 */ /* 0x080fe200010f16ff */
[----:B------:R-:W-:Y:S01]  /*8590*/  REDG.E.ADD.F32.FTZ.RN.STRONG.GPU desc[UR6][R44.64], R25 ;  /* 0x000000192c0079a6 */ /* 0x000fe2000c10f386 */
[----:B--2---:R-:W-:Y:S01]  /*85a0*/  IMAD.IADD R9, R0, 0x1, R5 ;  /* 0x0000000100097824 */ /* 0x004fe200078e0205 */
[CC--:B------:R-:W-:Y:S02]  /*85b0*/  LEA R38, P0, R5.reuse, R2.reuse, 0x2 ;  /* 0x0000000205267211 */ /* 0x0c0fe400078010ff */
[-C--:B------:R-:W-:Y:S01]  /*85c0*/  LEA.HI.X.SX32 R41, R10, R3.reuse, 0x2, P1 ;  /* 0x000000030a297211 */ /* 0x080fe200008f16ff */
[----:B------:R-:W-:Y:S01]  /*85d0*/  REDG.E.ADD.F32.FTZ.RN.STRONG.GPU desc[UR6][R42.64], R26 ;  /* 0x0000001a2a0079a6 */ /* 0x000fe2000c10f386 */
[C---:B------:R-:W-:Y:S01]  /*85e0*/  IMAD.IADD R8, R0.reuse, 0x1, R9 ;  /* 0x0000000100087824 */ /* 0x040fe200078e0209 */
[-C--:B------:R-:W-:Y:S02]  /*85f0*/  LEA.HI.X.SX32 R39, R5, R3.reuse, 0x2, P0 ;  /* 0x0000000305277211 */ /* 0x080fe400000f16ff */
[CC--:B------:R-:W-:Y:S01]  /*8600*/  LEA R36, P2, R9.reuse, R2.reuse, 0x2 ;  /* 0x0000000209247211 */ /* 0x0c0fe200078410ff */
[----:B------:R-:W-:Y:S01]  /*8610*/  REDG.E.ADD.F32.FTZ.RN.STRONG.GPU desc[UR6][R40.64], R27 ;  /* 0x0000001b280079a6 */ /* 0x000fe2000c10f386 */
[----:B------:R-:W-:Y:S01]  /*8620*/  IMAD.IADD R7, R0, 0x1, R8 ;  /* 0x0000000100077824 */ /* 0x000fe200078e0208 */
[-C--:B---3--:R-:W-:Y:S02]  /*8630*/  LEA R18, P1, R8, R2.reuse, 0x2 ;  /* 0x0000000208127211 */ /* 0x088fe400078210ff */
[-C--:B------:R-:W-:Y:S01]  /*8640*/  LEA.HI.X.SX32 R37, R9, R3.reuse, 0x2, P2 ;  /* 0x0000000309257211 */ /* 0x080fe200010f16ff */
[----:B------:R-:W-:Y:S01]  /*8650*/  REDG.E.ADD.F32.FTZ.RN.STRONG.GPU desc[UR6][R38.64], R32 ;  /* 0x00000020260079a6 */ /* 0x000fe2000c10f386 */
[----:B------:R-:W-:Y:S01]  /*8660*/  IMAD.IADD R6, R0, 0x1, R7 ;  /* 0x0000000100067824 */ /* 0x000fe200078e0207 */
[CC--:B------:R-:W-:Y:S02]  /*8670*/  LEA R16, P0, R7.reuse, R2.reuse, 0x2 ;  /* 0x0000000207107211 */ /* 0x0c0fe400078010ff */
[-C--:B------:R-:W-:Y:S01]  /*8680*/  LEA.HI.X.SX32 R19, R8, R3.reuse, 0x2, P1 ;  /* 0x0000000308137211 */ /* 0x080fe200008f16ff */
[----:B------:R-:W-:Y:S01]  /*8690*/  REDG.E.ADD.F32.FTZ.RN.STRONG.GPU desc[UR6][R36.64], R33 ;  /* 0x00000021240079a6 */ /* 0x000fe2000c10f386 */
[----:B------:R-:W-:Y:S01]  /*86a0*/  IMAD.IADD R5, R0, 0x1, R6 ;  /* 0x0000000100057824 */ /* 0x000fe200078e0206 */
[-C--:B------:R-:W-:Y:S02]  /*86b0*/  LEA.HI.X.SX32 R17, R7, R3.reuse, 0x2, P0 ;  /* 0x0000000307117211 */ /* 0x080fe400000f16ff */
[-C--:B------:R-:W-:Y:S01]  /*86c0*/  LEA R14, P3, R6, R2.reuse, 0x2 ;  /* 0x00000002060e7211 */ /* 0x080fe200078610ff */
[----:B------:R-:W-:Y:S01]  /*86d0*/  REDG.E.ADD.F32.FTZ.RN.STRONG.GPU desc[UR6][R18.64], R34 ;  /* 0x00000022120079a6 */ /* 0x000fe2000c10f386 */
[----:B------:R-:W-:Y:S01]  /*86e0*/  IMAD.IADD R4, R0, 0x1, R5 ;  /* 0x0000000100047824 */ /* 0x000fe200078e0205 */
[CC--:B------:R-:W-:Y:S02]  /*86f0*/  LEA R12, P2, R5.reuse, R2.reuse, 0x2 ;  /* 0x00000002050c7211 */ /* 0x0c0fe400078410ff */
[-C--:B------:R-:W-:Y:S01]  /*8700*/  LEA.HI.X.SX32 R15, R6, R3.reuse, 0x2, P3 ;  /* 0x00000003060f7211 */ /* 0x080fe200018f16ff */
[----:B------:R-:W-:Y:S01]  /*8710*/  REDG.E.ADD.F32.FTZ.RN.STRONG.GPU desc[UR6][R16.64], R35 ;  /* 0x00000023100079a6 */ /* 0x000fe2000c10f386 */
[----:B------:R-:W-:Y:S01]  /*8720*/  IMAD.IADD R0, R0, 0x1, R4 ;  /* 0x0000000100007824 */ /* 0x000fe200078e0204 */
[-C--:B------:R-:W-:Y:S02]  /*8730*/  LEA R10, P1, R4, R2.reuse, 0x2 ;  /* 0x00000002040a7211 */ /* 0x080fe400078210ff */
[-C--:B------:R-:W-:Y:S01]  /*8740*/  LEA.HI.X.SX32 R13, R5, R3.reuse, 0x2, P2 ;  /* 0x00000003050d7211 */ /* 0x080fe200010f16ff */
[----:B------:R-:W-:Y:S01]  /*8750*/  REDG.E.ADD.F32.FTZ.RN.STRONG.GPU desc[UR6][R14.64], R28 ;  /* 0x0000001c0e0079a6 */ /* 0x000fe2000c10f386 */
[----:B------:R-:W-:Y:S02]  /*8760*/  LEA R8, P0, R0, R2, 0x2 ;  /* 0x0000000200087211 */ /* 0x000fe400078010ff */
[-C--:B------:R-:W-:Y:S01]  /*8770*/  LEA.HI.X.SX32 R11, R4, R3.reuse, 0x2, P1 ;  /* 0x00000003040b7211 */ /* 0x080fe200008f16ff */
[----:B------:R-:W-:Y:S01]  /*8780*/  REDG.E.ADD.F32.FTZ.RN.STRONG.GPU desc[UR6][R12.64], R29 ;  /* 0x0000001d0c0079a6 */ /* 0x000fe2000c10f386 */
[----:B------:R-:W-:Y:S01]  /*8790*/  LEA.HI.X.SX32 R9, R0, R3, 0x2, P0 ;  /* 0x0000000300097211 */ /* 0x000fe200000f16ff */
[----:B------:R-:W-:Y:S01]  /*87a0*/  IMAD.IADD R0, R178, 0x1, R177 ;  /* 0x00000001b2007824 */ /* 0x000fe200078e02b1 */
[----:B------:R-:W-:Y:S01]  /*87b0*/  PLOP3.LUT P1, PT, PT, PT, UP0, 0x80, 0x0 ;  /* 0x000000000000781c */ /* 0x000fe20003f2f008 */
[----:B------:R-:W-:Y:S01]  /*87c0*/  REDG.E.ADD.F32.FTZ.RN.STRONG.GPU desc[UR6][R10.64], R30 ;  /* 0x0000001e0a0079a6 */ /* 0x000fe2000c10f386 */
[----:B------:R-:W-:Y:S01]  /*87d0*/  PLOP3.LUT P0, PT, PT, PT, UP2, 0x80, 0x0 ;  /* 0x000000000000781c */ /* 0x000fe20003f0f028 */
[----:B------:R-:W-:Y:S02]  /*87e0*/  @UP3 UIADD3 UR15, UP0, UR15, -0x200, URZ ;  /* 0xfffffe000f0f3890 */ /* 0x000fe4000ff1e03f */
[----:B------:R-:W-:Y:S02]  /*87f0*/  REDG.E.ADD.F32.FTZ.RN.STRONG.GPU desc[UR6][R8.64], R31 ;  /* 0x0000001f080079a6 */ /* 0x000fe4000c10f386 */
[----:B------:R-:W-:Y:S02]  /*8800*/  @UP3 UIADD3.X UR14, UR14, -0x1, URZ, UP0, !UPT ;  /* 0xffffffff0e0e3890 */ /* 0x000fe400087fe43f */
        /* <DEDUP_REMOVED lines=15> */
[-C--:B---3--:R-:W-:Y:S06]  /*8900*/  HMMA.16816.F32.BF16 R116, R4, R16.reuse, R116 ;  /* 0x000000100474723c */ /* 0x088fec0000041874 */
[C---:B------:R-:W-:Y:S06]  /*8910*/  HMMA.16816.F32.BF16 R120, R12.reuse, R16, R120 ;  /* 0x000000100c78723c */ /* 0x040fec0000041878 */
[-C--:B------:R-:W-:Y:S01]  /*8920*/  HMMA.16816.F32.BF16 R124, R12, R18.reuse, R124 ;  /* 0x000000120c7c723c */ /* 0x080fe2000004187c */
[----:B------:R-:W2:Y:S05]  /*8930*/  LDSM.16.MT88.4 R12, [R0+0x1000] ;  /* 0x00100000000c783b */ /* 0x000eaa0000004200 */
        /* <DEDUP_REMOVED lines=8> */
[-C--:B------:R-:W-:Y:S06]  /*89c0*/  HMMA.16816.F32.BF16 R116, R20, R28.reuse, R116 ;  /* 0x0000001c1474723c */ /* 0x080fec0000041874 */
[C---:B------:R-:W-:Y:S06]  /*89d0*/  HMMA.16816.F32.BF16 R120, R32.reuse, R28, R120 ;  /* 0x0000001c2078723c */ /* 0x040fec0000041878 */
[-C--:B------:R-:W-:Y:S01]  /*89e0*/  HMMA.16816.F32.BF16 R124, R32, R30.reuse, R124 ;  /* 0x0000001e207c723c */ /* 0x080fe2000004187c */
[----:B------:R-:W4:Y:S05]  /*89f0*/  LDSM.16.MT88.4 R32, [R0+0x1800] ;  /* 0x001800000020783b */ /* 0x000f2a0000004200 */
[----:B------:R-:W-:Y:S01]  /*8a00*/  HMMA.16816.F32.BF16 R128, R20, R30, R128 ;  /* 0x0000001e1480723c */ /* 0x000fe20000041880 */
[----:B------:R-:W-:Y:S04]  /*8a10*/  LDSM.16.MT88.4 R20, [R176+0x16000] ;  /* 0x01600000b014783b */ /* 0x000fe80000004200 */
[----:B------:R-:W4:Y:S01]  /*8a20*/  LDSM.16.MT88.4 R28, [R177+0x2000] ;  /* 0x00200000b11c783b */ /* 0x000f220000004200 */
        /* <DEDUP_REMOVED lines=10> */
[----:B------:R-:W-:Y:S04]  /*8ad0*/  LDSM.16.MT88.4 R8, [R176+0x16800] ;  /* 0x01680000b008783b */ /* 0x000fe80000004200 */
[----:B------:R-:W2:Y:S01]  /*8ae0*/  LDSM.16.MT88.4 R12, [R177+0x2800] ;  /* 0x00280000b10c783b */ /* 0x000ea20000004200 */
        /* <DEDUP_REMOVED lines=32> */
[----:B------:R4:W3:Y:S05]  /*8cf0*/  LDSM.16.MT88.4 R16, [R0+0x3800] ;  /* 0x003800000010783b */ /* 0x0008ea0000004200 */
[----:B------:R-:W-:Y:S06]  /*8d00*/  HMMA.16816.F32.BF16 R128, R8, R26, R128 ;  /* 0x0000001a0880723c */ /* 0x000fec0000041880 */
[-C--:B-1----:R-:W-:Y:S06]  /*8d10*/  HMMA.16816.F32.BF16 R100, R4, R28.reuse, R100 ;  /* 0x0000001c0464723c */ /* 0x082fec0000041864 */
[C---:B------:R-:W-:Y:S06]  /*8d20*/  HMMA.16816.F32.BF16 R104, R32.reuse, R28, R104 ;  /* 0x0000001c2068723c */ /* 0x040fec0000041868 */
[-C--:B------:R-:W-:Y:S05]  /*8d30*/  HMMA.16816.F32.BF16 R108, R32, R30.reuse, R108 ;  /* 0x0000001e206c723c */ /* 0x080fea000004186c */
[C---:B----4-:R-:W-:Y:S01]  /*8d40*/  VIADD R0, R177.reuse, 0xffffc000 ;  /* 0xffffc000b1007836 */ /* 0x050fe20000000000 */
[C---:B------:R-:W-:Y:S05]  /*8d50*/  HMMA.16816.F32.BF16 R112, R4.reuse, R30, R112 ;  /* 0x0000001e0470723c */ /* 0x040fea0000041870 */
[----:B------:R-:W-:Y:S01]  /*8d60*/  @P1 VIADD R0, R177, 0x4000 ;  /* 0x00004000b1001836 */ /* 0x000fe20000000000 */
[-C--:B--2---:R-:W-:Y:S05]  /*8d70*/  HMMA.16816.F32.BF16 R116, R4, R36.reuse, R116 ;  /* 0x000000240474723c */ /* 0x084fea0000041874 */
[----:B------:R-:W-:Y:S01]  /*8d80*/  IMAD.MOV.U32 R177, RZ, RZ, R0 ;  /* 0x000000ffffb17224 */ /* 0x000fe200078e0000 */
[C---:B------:R-:W-:Y:S06]  /*8d90*/  HMMA.16816.F32.BF16 R120, R32.reuse, R36, R120 ;  /* 0x000000242078723c */ /* 0x040fec0000041878 */
        /* <DEDUP_REMOVED lines=13> */
[----:B------:R-:W2:Y:S01]  /*8e70*/  LDL R160, [R1] ;  /* 0x0000000001a07983 */ /* 0x000ea20000100800 */
        /* <DEDUP_REMOVED lines=83> */
[----:B------:R-:W-:Y:S02]  /*93b0*/  @UP0 UIMAD UR11, UR11, UR9, URZ ;  /* 0x000000090b0b02a4 */ /* 0x000fe4000f8e023f */
[----:B------:R-:W-:Y:S02]  /*93c0*/  USHF.L.U32 UR20, UR16, 0x7, URZ ;  /* 0x0000000710147899 */ /* 0x000fe4000800063f */
        /* <DEDUP_REMOVED lines=14> */
[----:B------:R-:W-:Y:S04]  /*94b0*/  STS [R153], R6 ;  /* 0x0000000699007388 */ /* 0x000fe80000000800 */
[----:B------:R-:W-:Y:S04]  /*94c0*/  STS [R152], R5 ;  /* 0x0000000598007388 */ /* 0x000fe80000000800 */
[----:B------:R-:W-:Y:S04]  /*94d0*/  STS [R151], R2 ;  /* 0x0000000297007388 */ /* 0x000fe80000000800 */
[----:B------:R2:W-:Y:S04]  /*94e0*/  STS [R150], R0 ;  /* 0x0000000096007388 */ /* 0x0005e80000000800 */
[----:B------:R3:W-:Y:S04]  /*94f0*/  STS [R160+0x4000], R68 ;  /* 0x00400044a0007388 */ /* 0x0007e80000000800 */
[----:B------:R3:W-:Y:S04]  /*9500*/  STS [R160+0x4400], R70 ;  /* 0x00440046a0007388 */ /* 0x0007e80000000800 */
[----:B------:R3:W-:Y:S01]  /*9510*/  STS [R162+0x4000], R80 ;  /* 0x00400050a2007388 */ /* 0x0007e20000000800 */
[----:B-1----:R-:W2:Y:S03]  /*9520*/  S2R R3, SR_TID.X ;  /* 0x0000000000037919 */ /* 0x002ea60000002100 */
        /* <DEDUP_REMOVED lines=13> */
[----:B--2---:R-:W-:Y:S01]  /*9600*/  SHF.R.S32.HI R0, RZ, 0x1f, R3 ;  /* 0x0000001fff007819 */ /* 0x004fe20000011403 */
[----:B------:R-:W-:Y:S06]  /*9610*/  @P0 BRA `(.L_x_311) ;  /* 0x0000000000340947 */ /* 0x000fec0003800000 */
        /* <DEDUP_REMOVED lines=13> */
.L_x_311:
[----:B------:R-:W-:Y:S01]  /*96f0*/  @UP0 UIADD3 UR11, UR19, UR30, URZ ;  /* 0x0000001e130b0290 */ /* 0x000fe2000fffe03f */
[----:B------:R-:W-:Y:S01]  /*9700*/  LEA.HI R0, R0, R3, RZ, 0x3 ;  /* 0x0000000300007211 */ /* 0x000fe200078f18ff */
[----:B------:R-:W-:Y:S02]  /*9710*/  @UP0 ULDC.64 UR12, c[0x0][0x458] ;  /* 0x00011600000c0ab9 */ /* 0x000fe40000000a00 */
[----:B------:R-:W-:Y:S01]  /*9720*/  @UP0 UIMAD.WIDE.U32 UR14, UR11, UR12, URZ ;  /* 0x0000000c0b0e02a5 */ /* 0x000fe2000f8e003f */
[----:B------:R-:W-:Y:S01]  /*9730*/  LOP3.LUT R2, R0, 0xfffffff8, RZ, 0xc0, !PT ;  /* 0xfffffff800027812 */ /* 0x000fe200078ec0ff */
[----:B------:R-:W-:-:S04]  /*9740*/  @UP0 UIMAD UR11, UR11, UR13, URZ ;  /* 0x0000000d0b0b02a4 */ /* 0x000fc8000f8e023f */
[----:B------:R-:W-:Y:S01]  /*9750*/  @UP0 UIADD3 UR21, UR15, UR11, URZ ;  /* 0x0000000b0f150290 */ /* 0x000fe2000fffe03f */
[----:B------:R-:W-:Y:S01]  /*9760*/  IMAD.IADD R2, R3, 0x1, -R2 ;  /* 0x0000000103027824 */ /* 0x000fe200078e0a02 */
[----:B------:R-:W-:Y:S01]  /*9770*/  @UP0 UMOV UR18, UR14 ;  /* 0x0000000e00120c82 */ /* 0x000fe20008000000 */
[----:B------:R-:W-:Y:S09]  /*9780*/  @P0 BRA `(.L_x_312) ;  /* 0x0000000000340947 */ /* 0x000ff20003800000 */
        /* <DEDUP_REMOVED lines=13> */
.L_x_312:
[----:B------:R-:W-:Y:S01]  /*9860*/  BAR.SYNC.DEFER_BLOCKING 0x0 ;  /* 0x0000000000007b1d */ /* 0x000fe20000010000 */
[----:B------:R-:W-:Y:S01]  /*9870*/  IMAD.SHL.U32 R8, R2, 0x8, RZ ;  /* 0x0000000802087824 */ /* 0x000fe200078e00ff */
[----:B------:R-:W-:Y:S01]  /*9880*/  USHF.R.S32.HI UR11, URZ, 0x1f, UR20 ;  /* 0x0000001f3f0b7899 */ /* 0x000fe20008011414 */
[----:B------:R-:W-:Y:S01]  /*9890*/  SHF.R.S32.HI R0, RZ, 0x3, R0 ;  /* 0x00000003ff007819 */ /* 0x000fe20000011400 */
[----:B------:R-:W-:Y:S01]  /*98a0*/  IMAD.U32 R2, RZ, RZ, UR8 ;  /* 0x00000008ff027e24 */ /* 0x000fe2000f8e00ff */
[----:B------:R-:W-:Y:S01]  /*98b0*/  UIMAD UR10, UR16, -0x80, UR10 ;  /* 0xffffff80100a78a4 */ /* 0x000fe2000f8e020a */
[--C-:B------:R-:W-:Y:S01]  /*98c0*/  SHF.R.S32.HI R9, RZ, 0x1f, R8.reuse ;  /* 0x0000001fff097819 */ /* 0x100fe20000011408 */
[----:B------:R-:W-:Y:S01]  /*98d0*/  UIMAD UR14, UR11, UR8, URZ ;  /* 0x000000080b0e72a4 */ /* 0x000fe2000f8e023f */
[C---:B------:R-:W-:Y:S01]  /*98e0*/  VIADD R4, R0.reuse, 0x20 ;  /* 0x0000002000047836 */ /* 0x040fe20000000000 */
[----:B------:R-:W-:Y:S01]  /*98f0*/  USHF.R.S32.HI UR19, URZ, 0x1f, UR59 ;  /* 0x0000001f3f137899 */ /* 0x000fe2000801143b */
[----:B------:R-:W-:Y:S01]  /*9900*/  VIADD R5, R0, 0x40 ;  /* 0x0000004000057836 */ /* 0x000fe20000000000 */
[----:B------:R-:W-:Y:S01]  /*9910*/  UIMAD UR14, UR20, UR9, UR14 ;  /* 0x00000009140e72a4 */ /* 0x000fe2000f8e020e */
[----:B------:R-:W-:Y:S01]  /*9920*/  IMAD.WIDE.U32 R2, R2, UR20, R8 ;  /* 0x0000001402027c25 */ /* 0x000fe2000f8e0008 */
[----:B------:R-:W-:Y:S01]  /*9930*/  ISETP.GE.AND P3, PT, R4, UR10, PT ;  /* 0x0000000a04007c0c */ /* 0x000fe2000bf66270 */
[----:B------:R-:W-:Y:S01]  /*9940*/  BSSY B0, `(.L_x_313) ;  /* 0x000001f000007945 */ /* 0x000fe20003800000 */
[----:B------:R-:W-:-:S02]  /*9950*/  ISETP.GE.AND P4, PT, R0, UR10, PT ;  /* 0x0000000a00007c0c */ /* 0x000fc4000bf86270 */
[----:B------:R-:W-:Y:S01]  /*9960*/  MOV R4, UR14 ;  /* 0x0000000e00047c02 */ /* 0x000fe20008000f00 */
[----:B------:R-:W-:Y:S01]  /*9970*/  ULDC.64 UR14, c[0x0][0x468] ;  /* 0x00011a00000e7ab9 */ /* 0x000fe20000000a00 */
[----:B------:R-:W-:Y:S01]  /*9980*/  IADD3 R2, P0, R2, UR17, RZ ;  /* 0x0000001102027c10 */ /* 0x000fe2000ff1e0ff */
[----:B------:R-:W-:Y:S01]  /*9990*/  UIMAD UR17, UR19, UR14, URZ ;  /* 0x0000000e131172a4 */ /* 0x000fe2000f8e023f */
[----:B------:R-:W-:Y:S01]  /*99a0*/  ISETP.GE.AND P2, PT, R5, UR10, PT ;  /* 0x0000000a05007c0c */ /* 0x000fe2000bf46270 */
[----:B------:R-:W-:Y:S01]  /*99b0*/  VIADD R5, R0, 0x60 ;  /* 0x0000006000057836 */ /* 0x000fe20000000000 */
[----:B------:R-:W-:Y:S01]  /*99c0*/  IADD3.X R3, R3, UR22, R4, P0, !PT ;  /* 0x0000001603037c10 */ /* 0x000fe200087fe404 */
[----:B------:R1:W2:Y:S01]  /*99d0*/  LDS.128 R16, [R147+0xd000] ;  /* 0x00d0000093107984 */ /* 0x0002a20000000c00 */
[----:B------:R-:W-:Y:S01]  /*99e0*/  IMAD.U32 R4, RZ, RZ, UR14 ;  /* 0x0000000eff047e24 */ /* 0x000fe2000f8e00ff */
[----:B------:R-:W-:Y:S01]  /*99f0*/  UIMAD UR15, UR59, UR15, UR17 ;  /* 0x0000000f3b0f72a4 */ /* 0x000fe2000f8e0211 */
[----:B------:R-:W-:Y:S01]  /*9a00*/  ISETP.GE.AND P1, PT, R5, UR10, PT ;  /* 0x0000000a05007c0c */ /* 0x000fe2000bf26270 */
[----:B------:R1:W4:Y:S01]  /*9a10*/  LDS.128 R20, [R147+0x11000] ;  /* 0x0110000093147984 */ /* 0x0003220000000c00 */
[----:B------:R-:W-:Y:S01]  /*9a20*/  IMAD.WIDE.U32 R2, R4, UR59, R2 ;  /* 0x0000003b04027c25 */ /* 0x000fe2000f8e0002 */
[----:B------:R-:W-:-:S02]  /*9a30*/  SHF.R.S32.HI R11, RZ, 0x1f, R0 ;  /* 0x0000001fff0b7819 */ /* 0x000fc40000011400 */
[----:B------:R1:W1:Y:S02]  /*9a40*/  LDS.128 R24, [R147+0x12000] ;  /* 0x0120000093187984 */ /* 0x0002640000000c00 */
[----:B------:R-:W-:Y:S02]  /*9a50*/  IADD3 R10, R3, UR15, RZ ;  /* 0x0000000f030a7c10 */ /* 0x000fe4000fffe0ff */
[----:B------:R1:W1:Y:S01]  /*9a60*/  LDS.128 R28, [R147+0x13000] ;  /* 0x01300000931c7984 */ /* 0x0002620000000c00 */
[----:B------:R-:W-:Y:S05]  /*9a70*/  @P4 BRA `(.L_x_314) ;  /* 0x00000000002c4947 */ /* 0x000fea0003800000 */
[----:B------:R-:W3:Y:S01]  /*9a80*/  LDS.128 R12, [R147+0xc000] ;  /* 0x00c00000930c7984 */ /* 0x000ee20000000c00 */
        /* <DEDUP_REMOVED lines=9> */
[----:B---3--:R3:W-:Y:S04]  /*9b20*/  STG.E.128 desc[UR6][R6.64], R12 ;  /* 0x0000000c06007986 */ /* 0x0087e8000c101d06 */
.L_x_314:
[----:B------:R-:W-:Y:S05]  /*9b30*/  BSYNC B0 ;  /* 0x0000000000007941 */ /* 0x000fea0003800000 */
.L_x_313:
[----:B------:R-:W-:Y:S04]  /*9b40*/  BSSY B0, `(.L_x_315) ;  /* 0x000000e000007945 */ /* 0x000fe80003800000 */
[----:B------:R-:W-:Y:S05]  /*9b50*/  @P3 BRA `(.L_x_316) ;  /* 0x0000000000303947 */ /* 0x000fea0003800000 */
[----:B---3--:R-:W-:Y:S01]  /*9b60*/  IADD3 R6, P0, R0, 0x20, RZ ;  /* 0x0000002000067810 */ /* 0x008fe20007f1e0ff */
        /* <DEDUP_REMOVED lines=10> */
[----:B--2---:R2:W-:Y:S02]  /*9c10*/  STG.E.128 desc[UR6][R6.64], R16 ;  /* 0x0000001006007986 */ /* 0x0045e4000c101d06 */
.L_x_316:
[----:B------:R-:W-:Y:S05]  /*9c20*/  BSYNC B0 ;  /* 0x0000000000007941 */ /* 0x000fea0003800000 */
.L_x_315:
[----:B---3--:R3:W1:Y:S01]  /*9c30*/  LDS.128 R12, [R147+0xe000] ;  /* 0x00e00000930c7984 */ /* 0x0086620000000c00 */
        /* <DEDUP_REMOVED lines=14> */
.L_x_318:
[----:B------:R-:W-:Y:S05]  /*9d20*/  BSYNC B0 ;  /* 0x0000000000007941 */ /* 0x000fea0003800000 */
.L_x_317:
[----:B-1----:R1:W1:Y:S01]  /*9d30*/  LDS.128 R12, [R147+0xf000] ;  /* 0x00f00000930c7984 */ /* 0x0022620000000c00 */
[----:B------:R-:W-:Y:S04]  /*9d40*/  BSSY B0, `(.L_x_319) ;  /* 0x000000d000007945 */ /* 0x000fe80003800000 */
[----:B------:R-:W-:Y:S05]  /*9d50*/  @P1 BRA `(.L_x_320) ;  /* 0x00000000002c1947 */ /* 0x000fea0003800000 */
[----:B--2---:R-:W-:Y:S01]  /*9d60*/  IADD3 R6, P0, R0, 0x60, RZ ;  /* 0x0000006000067810 */ /* 0x004fe20007f1e0ff */
        /* <DEDUP_REMOVED lines=10> */
.L_x_320:
[----:B------:R-:W-:Y:S05]  /*9e10*/  BSYNC B0 ;  /* 0x0000000000007941 */ /* 0x000fea0003800000 */
.L_x_319:
[----:B-1----:R1:W1:Y:S01]  /*9e20*/  LDS.128 R12, [R147+0x10000] ;  /* 0x01000000930c7984 */ /* 0x0022620000000c00 */
[----:B------:R-:W-:Y:S01]  /*9e30*/  UIMAD UR8, UR11, UR12, URZ ;  /* 0x0000000c0b0872a4 */ /* 0x000fe2000f8e023f */
[----:B------:R-:W-:Y:S01]  /*9e40*/  IMAD.U32 R2, RZ, RZ, UR12 ;  /* 0x0000000cff027e24 */ /* 0x000fe2000f8e00ff */
        /* <DEDUP_REMOVED lines=15> */
[----:B--2---:R-:W-:Y:S01]  /*9f40*/  IMAD R6, R11, UR12, RZ ;  /* 0x0000000c0b067c24 */ /* 0x004fe2000f8e02ff */
        /* <DEDUP_REMOVED lines=8> */
.L_x_322:
[----:B------:R-:W-:Y:S05]  /*9fd0*/  BSYNC B0 ;  /* 0x0000000000007941 */ /* 0x000fea0003800000 */
.L_x_321:
        /* <DEDUP_REMOVED lines=14> */
.L_x_324:
[----:B------:R-:W-:Y:S05]  /*a0c0*/  BSYNC B0 ;  /* 0x0000000000007941 */ /* 0x000fea0003800000 */
.L_x_323:
        /* <DEDUP_REMOVED lines=14> */
.L_x_326:
[----:B------:R-:W-:Y:S05]  /*a1b0*/  BSYNC B0 ;  /* 0x0000000000007941 */ /* 0x000fea0003800000 */
.L_x_325:
[----:B------:R-:W-:Y:S05]  /*a1c0*/  @P1 BRA `(.L_x_307) ;  /* 0x00000000002c1947 */ /* 0x000fea0003800000 */
[----:B------:R-:W-:Y:S01]  /*a1d0*/  IADD3 R0, P0, R0, 0x60, RZ ;  /* 0x0000006000007810 */ /* 0x000fe20007f1e0ff */
[----:B------:R-:W-:-:S03]  /*a1e0*/  ULDC.64 UR8, c[0x0][0x3f8] ;  /* 0x0000fe0000087ab9 */ /* 0x000fc60000000a00 */
[----:B------:R-:W-:-:S05]  /*a1f0*/  IADD3.X R3, RZ, R11, RZ, P0, !PT ;  /* 0x0000000bff037210 */ /* 0x000fca00007fe4ff */
[----:B-12---:R-:W-:Y:S01]  /*a200*/  IMAD R6, R3, UR12, RZ ;  /* 0x0000000c03067c24 */ /* 0x006fe2000f8e02ff */
[----:B------:R-:W-:-:S03]  /*a210*/  MOV R3, R8 ;  /* 0x0000000800037202 */ /* 0x000fc60000000f00 */
[----:B------:R-:W-:-:S04]  /*a220*/  IMAD.WIDE.U32 R4, R0, UR12, R2 ;  /* 0x0000000c00047c25 */ /* 0x000fc8000f8e0002 */
[----:B------:R-:W-:Y:S01]  /*a230*/  IMAD R0, R0, UR13, R6 ;  /* 0x0000000d00007c24 */ /* 0x000fe2000f8e0206 */
[----:B------:R-:W-:-:S04]  /*a240*/  LEA R2, P0, R4, UR8, 0x1 ;  /* 0x0000000804027c11 */ /* 0x000fc8000f8008ff */
[----:B------:R-:W-:-:S04]  /*a250*/  IADD3 R0, R0, R5, RZ ;  /* 0x0000000500007210 */ /* 0x000fc80007ffe0ff */
[----:B------:R-:W-:-:S05]  /*a260*/  LEA.HI.X R3, R4, UR9, R0, 0x1, P0 ;  /* 0x0000000904037c11 */ /* 0x000fca00080f0c00 */
[----:B------:R1:W-:Y:S02]  /*a270*/  STG.E.128 desc[UR6][R2.64], R28 ;  /* 0x0000001c02007986 */ /* 0x0003e4000c101d06 */
.L_x_307:
[----:B------:R-:W-:Y:S05]  /*a280*/  BSYNC B1 ;  /* 0x0000000000017941 */ /* 0x000fea0003800000 */
.L_x_285:
[----:B-1--4-:R-:W4:Y:S01]  /*a290*/  LDL R2, [R1+0x38] ;  /* 0x0000380001027983 */ /* 0x012f220000100800 */
[----:B------:R-:W-:Y:S02]  /*a2a0*/  ULDC UR8, c[0x0][0xc] ;  /* 0x0000030000087ab9 */ /* 0x000fe40000000800 */
[----:B------:R-:W-:Y:S01]  /*a2b0*/  UIADD3 UR16, UR8, UR16, URZ ;  /* 0x0000001008107290 */ /* 0x000fe2000fffe03f */
[----:B----4-:R-:W-:-:S13]  /*a2c0*/  R2UR UR9, R2 ;  /* 0x00000000020972ca */ /* 0x010fda00000e0000 */
[----:B------:R-:W-:-:S06]  /*a2d0*/  UISETP.GE.AND UP0, UPT, UR16, UR9, UPT ;  /* 0x000000091000728c */ /* 0x000fcc000bf06270 */
[----:B------:R-:W-:-:S13]  /*a2e0*/  PLOP3.LUT P0, PT, PT, PT, UP0, 0x80, 0x0 ;  /* 0x000000000000781c */ /* 0x000fda0003f0f008 */
[----:B------:R-:W-:Y:S05]  /*a2f0*/  @P0 BRA `(.L_x_327) ;  /* 0x0000000000040947 */ /* 0x000fea0003800000 */
[----:B------:R-:W-:Y:S05]  /*a300*/  BRA `(.L_x_328) ;  /* 0xffffff6800087947 */ /* 0x000fea000383ffff */
.L_x_327:
[----:B------:R-:W-:Y:S05]  /*a310*/  EXIT ;  /* 0x000000000000794d */ /* 0x000fea0003800000 */
.L_x_329:
        /* <DEDUP_REMOVED lines=14> */
.L_x_1261:


//--------------------- .text._ZN5flash44flash_bwd_dq_dk_dv_loop_seqk_parallel_kernelI23Flash_bwd_kernel_traitsILi64ELi128ELi128ELi8ELi4ELi4ELi4ELb0ELb0EN7cutlass10bfloat16_tE19Flash_kernel_traitsILi64ELi128ELi128ELi8ES3_EELb0ELb1ELb0ELb1ELb0ELb0ELb0EEEvNS_16Flash_bwd_paramsE --------------------------
	.section	.text._ZN5flash44flash_bwd_dq_dk_dv_loop_seqk_parallel_kernelI23Flash_bwd_kernel_traitsILi64ELi128ELi128ELi8ELi4ELi4ELi4ELb0ELb0EN7cutlass10bfloat16_tE19Flash_kernel_traitsILi64ELi128ELi128ELi8ES3_EELb0ELb1ELb0ELb1ELb0ELb0ELb0EEEvNS_16Flash_bwd_paramsE,"ax",@progbits
	.align	128
        .global         _ZN5flash44flash_bwd_dq_dk_dv_loop_seqk_parallel_kernelI23Flash_bwd_kernel_traitsILi64ELi128ELi128ELi8ELi4ELi4ELi4ELb0ELb0EN7cutlass10bfloat16_tE19Flash_kernel_traitsILi64ELi128ELi128ELi8ES3_EELb0ELb1ELb0ELb1ELb0ELb0ELb0EEEvNS_16Flash_bwd_paramsE
        .type           _ZN5flash44flash_bwd_dq_dk_dv_loop_seqk_parallel_kernelI23Flash_bwd_kernel_traitsILi64ELi128ELi128ELi8ELi4ELi4ELi4ELb0ELb0EN7cutlass10bfloat16_tE19Flash_kernel_traitsILi64ELi128ELi128ELi8ES3_EELb0ELb1ELb0ELb1ELb0ELb0ELb0EEEvNS_16Flash_bwd_paramsE,@function
        .size           _ZN5flash44flash_bwd_dq_dk_dv_loop_seqk_parallel_kernelI23Flash_bwd_kernel_traitsILi64ELi128ELi128ELi8ELi4ELi4ELi4ELb0ELb0EN7cutlass10bfloat16_tE19Flash_kernel_traitsILi64ELi128ELi128ELi8ES3_EELb0ELb1ELb0ELb1ELb0ELb0ELb0EEEvNS_16Flash_bwd_paramsE,(.L_x_1262 - _ZN5flash44flash_bwd_dq_dk_dv_loop_seqk_parallel_kernelI23Flash_bwd_kernel_traitsILi64ELi128ELi128ELi8ELi4ELi4ELi4ELb0ELb0EN7cutlass10bfloat16_tE19Flash_kernel_traitsILi64ELi128ELi128ELi8ES3_EELb0ELb1ELb0ELb1ELb0ELb0ELb0EEEvNS_16Flash_bwd_paramsE)
        .other          _ZN5flash44flash_bwd_dq_dk_dv_loop_seqk_parallel_kernelI23Flash_bwd_kernel_traitsILi64ELi128ELi128ELi8ELi4ELi4ELi4ELb0ELb0EN7cutlass10bfloat16_tE19Flash_kernel_traitsILi64ELi128ELi128ELi8ES3_EELb0ELb1ELb0ELb1ELb0ELb0ELb0EEEvNS_16Flash_bwd_paramsE,@"STO_CUDA_ENTRY STV_DEFAULT"
_ZN5flash44flash_bwd_dq_dk_dv_loop_seqk_parallel_kernelI23Flash_bwd_kernel_traitsILi64ELi128ELi128ELi8ELi4ELi4ELi4ELb0ELb0EN7cutlass10bfloat16_tE19Flash_kernel_traitsILi64ELi128ELi128ELi8ES3_EELb0ELb1ELb0ELb1ELb0ELb0ELb0EEEvNS_16Flash_bwd_paramsE:
.text._ZN5flash44flash_bwd_dq_dk_dv_loop_seqk_parallel_kernelI23Flash_bwd_kernel_traitsILi64ELi128ELi128ELi8ELi4ELi4ELi4ELb0ELb0EN7cutlass10bfloat16_tE19Flash_kernel_traitsILi64ELi128ELi128ELi8ES3_EELb0ELb1ELb0ELb1ELb0ELb0ELb0EEEvNS_16Flash_bwd_paramsE:
        /* <DEDUP_REMOVED lines=14> */
[----:B------:R-:W3:Y:S01]  /*00e0*/  S2UR UR4, SR_CgaCtaId ;  /* 0x00000000000479c3 */ /* 0x000ee20000008800 */
[----:B------:R-:W-:Y:S01]  /*00f0*/  UMOV UR5, 0x400 ;  /* 0x0000040000057882 */ /* 0x000fe20000000000 */
[----:B------:R-:W-:Y:S01]  /*0100*/  IMAD.MOV.U32 R221, RZ, RZ, 0x20 ;  /* 0x00000020ffdd7424 */ /* 0x000fe200078e00ff */
[----:B------:R-:W-:Y:S01]  /*0110*/  ULDC.64 UR10, c[0x0][0x208] ;  /* 0x00008200000a7ab9 */ /* 0x000fe20000000a00 */
[----:B------:R-:W-:-:S04]  /*0120*/  IMAD.MOV.U32 R219, RZ, RZ, -0x10 ;  /* 0xfffffff0ffdb7424 */ /* 0x000fc800078e00ff */
[----:B------:R-:W4:Y:S08]  /*0130*/  S2UR UR56, SR_CTAID.Z ;  /* 0x00000000003879c3 */ /* 0x000f300000002700 */
[----:B------:R-:W5:Y:S01]  /*0140*/  S2UR UR45, SR_CTAID.Y ;  /* 0x00000000002d79c3 */ /* 0x000f620000002600 */
[----:B---3--:R-:W-:Y:S01]  /*0150*/  ULEA UR4, UR4, UR5, 0x18 ;  /* 0x0000000504047291 */ /* 0x008fe2000f8ec03f */
[----:B--2---:R-:W-:Y:S01]  /*0160*/  SHF.R.S32.HI R10, RZ, 0x1f, R12 ;  /* 0x0000001fff0a7819 */ /* 0x004fe2000001140c */
[----:B----4-:R-:W-:-:S03]  /*0170*/  USHF.R.S32.HI UR5, URZ, 0x1f, UR56 ;  /* 0x0000001f3f057899 */ /* 0x010fc60008011438 */
[CC--:B------:R-:W-:Y:S02]  /*0180*/  LEA.HI R3, R10.reuse, R12.reuse, RZ, 0x4 ;  /* 0x0000000c0a037211 */ /* 0x0c0fe400078f20ff */
[CC--:B------:R-:W-:Y:S02]  /*0190*/  LEA.HI R15, R10.reuse, R12.reuse, RZ, 0x2 ;  /* 0x0000000c0a0f7211 */ /* 0x0c0fe400078f10ff */
[----:B------:R-:W-:Y:S01]  /*01a0*/  SHF.R.S32.HI R2, RZ, 0x4, R3 ;  /* 0x00000004ff027819 */ /* 0x000fe20000011403 */
[----:B-----5:R-:W-:Y:S01]  /*01b0*/  USHF.L.U32 UR6, UR45, 0x7, URZ ;  /* 0x000000072d067899 */ /* 0x020fe2000800063f */
[----:B------:R-:W-:Y:S02]  /*01c0*/  LEA.HI R11, R10, R12, RZ, 0x3 ;  /* 0x0000000c0a0b7211 */ /* 0x000fe400078f18ff */
[----:B-1----:R-:W-:Y:S02]  /*01d0*/  LEA.HI R0, R3, R2, RZ, 0x1 ;  /* 0x0000000203007211 */ /* 0x002fe400078f08ff */
[----:B------:R-:W-:-:S02]  /*01e0*/  SHF.R.S32.HI R9, RZ, 0x2, R15 ;  /* 0x00000002ff097819 */ /* 0x000fc4000001140f */
[----:B------:R-:W-:Y:S02]  /*01f0*/  LOP3.LUT R0, R0, 0xfffffffe, RZ, 0xc0, !PT ;  /* 0xfffffffe00007812 */ /* 0x000fe400078ec0ff */
[----:B------:R-:W-:Y:S02]  /*0200*/  SHF.R.S32.HI R4, RZ, 0x1f, R15 ;  /* 0x0000001fff047819 */ /* 0x000fe4000001140f */
[----:B------:R-:W-:Y:S01]  /*0210*/  SHF.R.S32.HI R251, RZ, 0x3, R11 ;  /* 0x00000003fffb7819 */ /* 0x000fe2000001140b */
[----:B------:R-:W-:Y:S01]  /*0220*/  IMAD.IADD R13, R2, 0x1, -R0 ;  /* 0x00000001020d7824 */ /* 0x000fe200078e0a00 */
[----:B------:R-:W-:Y:S02]  /*0230*/  LOP3.LUT R0, R11, 0xfffffff8, RZ, 0xc0, !PT ;  /* 0xfffffff80b007812 */ /* 0x000fe400078ec0ff */
[----:B------:R-:W-:Y:S01]  /*0240*/  LEA.HI R2, R4, R9, RZ, 0x3 ;  /* 0x0000000904027211 */ /* 0x000fe200078f18ff */
[----:B------:R-:W-:Y:S01]  /*0250*/  IMAD.SHL.U32 R4, R251, 0x40, RZ ;  /* 0x00000040fb047824 */ /* 0x000fe200078e00ff */
[----:B------:R-:W-:Y:S01]  /*0260*/  LOP3.LUT R3, R3, 0xfffffff0, RZ, 0xc0, !PT ;  /* 0xfffffff003037812 */ /* 0x000fe200078ec0ff */
[----:B------:R-:W-:Y:S01]  /*0270*/  IMAD.IADD R0, R12, 0x1, -R0 ;  /* 0x000000010c007824 */ /* 0x000fe200078e0a00 */
[----:B------:R-:W-:-:S02]  /*0280*/  LOP3.LUT R5, R2, 0xfffffff8, RZ, 0xc0, !PT ;  /* 0xfffffff802057812 */ /* 0x000fc400078ec0ff */
[-C--:B------:R-:W-:Y:S01]  /*0290*/  LEA.HI R7, R10, R12.reuse, RZ, 0x6 ;  /* 0x0000000c0a077211 */ /* 0x080fe200078f30ff */
[----:B------:R-:W-:Y:S01]  /*02a0*/  IMAD.IADD R2, R12, 0x1, -R3 ;  /* 0x000000010c027824 */ /* 0x000fe200078e0a03 */
[----:B------:R-:W-:Y:S01]  /*02b0*/  LOP3.LUT R3, R4, 0x1c0, RZ, 0xc0, !PT ;  /* 0x000001c004037812 */ /* 0x000fe200078ec0ff */
[----:B------:R-:W-:Y:S01]  /*02c0*/  IMAD.SHL.U32 R226, R0, 0x8, RZ ;  /* 0x0000000800e27824 */ /* 0x000fe200078e00ff */
[----:B------:R-:W-:Y:S01]  /*02d0*/  LEA.HI R8, R10, R12, RZ, 0x5 ;  /* 0x0000000c0a087211 */ /* 0x000fe200078f28ff */
[----:B------:R-:W-:Y:S01]  /*02e0*/  IMAD.IADD R9, R9, 0x1, -R5 ;  /* 0x0000000109097824 */ /* 0x000fe200078e0a05 */
[----:B------:R-:W-:Y:S01]  /*02f0*/  SHF.R.S32.HI R5, RZ, 0x1f, R2 ;  /* 0x0000001fff057819 */ /* 0x000fe20000011402 */
[----:B------:R-:W-:Y:S01]  /*0300*/  IMAD.SHL.U32 R7, R7, 0x8, RZ ;  /* 0x0000000807077824 */ /* 0x000fe200078e00ff */
[----:B------:R-:W-:Y:S02]  /*0310*/  SHF.R.U32.HI R4, RZ, 0x3, R3 ;  /* 0x00000003ff047819 */ /* 0x000fe40000011603 */
[----:B------:R-:W-:-:S02]  /*0320*/  LOP3.LUT R3, R3, 0x38, R226, 0xf8, !PT ;  /* 0x0000003803037812 */ /* 0x000fc400078ef8e2 */
[----:B------:R-:W-:Y:S02]  /*0330*/  LEA.HI R14, R5, R2, RZ, 0x3 ;  /* 0x00000002050e7211 */ /* 0x000fe400078f18ff */
[----:B------:R-:W-:Y:S02]  /*0340*/  LOP3.LUT R6, R3, R4, RZ, 0x3c, !PT ;  /* 0x0000000403067212 */ /* 0x000fe400078e3cff */
[----:B------:R-:W-:Y:S02]  /*0350*/  LOP3.LUT R3, R14, 0xfffffff8, RZ, 0xc0, !PT ;  /* 0xfffffff80e037812 */ /* 0x000fe400078ec0ff */
[--C-:B------:R-:W-:Y:S02]  /*0360*/  SHF.R.S32.HI R18, RZ, 0x5, R8.reuse ;  /* 0x00000005ff127819 */ /* 0x100fe40000011408 */
[----:B------:R-:W-:Y:S01]  /*0370*/  SHF.R.S32.HI R4, RZ, 0x1f, R8 ;  /* 0x0000001fff047819 */ /* 0x000fe20000011408 */
[----:B------:R-:W-:Y:S01]  /*0380*/  IMAD.IADD R17, R2, 0x1, -R3 ;  /* 0x0000000102117824 */ /* 0x000fe200078e0a03 */
[----:B------:R-:W-:-:S02]  /*0390*/  LOP3.LUT R2, R6, 0xfffffe00, R7, 0xf8, !PT ;  /* 0xfffffe0006027812 */ /* 0x000fc400078ef807 */
[----:B------:R-:W-:Y:S02]  /*03a0*/  LOP3.LUT R5, R8, 0xffffffe0, RZ, 0xc0, !PT ;  /* 0xffffffe008057812 */ /* 0x000fe400078ec0ff */
[C---:B------:R-:W-:Y:S01]  /*03b0*/  LOP3.LUT P4, RZ, R0.reuse, 0x2, RZ, 0xc0, !PT ;  /* 0x0000000200ff7812 */ /* 0x040fe2000788c0ff */
[----:B------:R1:W-:Y:S01]  /*03c0*/  STL [R1+0x10], R2 ;  /* 0x0000100201007387 */ /* 0x0003e20000100800 */
[----:B------:R-:W-:Y:S01]  /*03d0*/  LOP3.LUT P3, RZ, R0, 0x4, RZ, 0xc0, !PT ;  /* 0x0000000400ff7812 */ /* 0x000fe2000786c0ff */
[----:B------:R-:W-:Y:S01]  /*03e0*/  IMAD.IADD R16, R12, 0x1, -R5 ;  /* 0x000000010c107824 */ /* 0x000fe200078e0a05 */
[----:B------:R-:W-:Y:S01]  /*03f0*/  LOP3.LUT R6, R9, 0x1, RZ, 0xc0, !PT ;  /* 0x0000000109067812 */ /* 0x000fe200078ec0ff */
[----:B------:R-:W-:Y:S01]  /*0400*/  IMAD.SHL.U32 R0, R0, 0x40, RZ ;  /* 0x0000004000007824 */ /* 0x000fe200078e00ff */
[----:B------:R-:W-:Y:S01]  /*0410*/  STL [R1+0x40], R17 ;  /* 0x0000401101007387 */ /* 0x000fe20000100800 */
[----:B------:R-:W-:Y:S02]  /*0420*/  SEL R180, R221, 0xffffffe0, !P4 ;  /* 0xffffffe0ddb47807 */ /* 0x000fe40006000000 */
[----:B------:R-:W-:Y:S01]  /*0430*/  SHF.R.S32.HI R5, RZ, 0x1f, R16 ;  /* 0x0000001fff057819 */ /* 0x000fe20000011410 */
[----:B------:R2:W-:Y:S01]  /*0440*/  STL [R1+0x58], R16 ;  /* 0x0000581001007387 */ /* 0x0005e20000100800 */
[----:B------:R-:W-:-:S02]  /*0450*/  LOP3.LUT R0, R0, 0x1c0, RZ, 0xc0, !PT ;  /* 0x000001c000007812 */ /* 0x000fc400078ec0ff */
[----:B------:R-:W-:Y:S02]  /*0460*/  ISETP.NE.U32.AND P0, PT, R6, 0x1, PT ;  /* 0x000000010600780c */ /* 0x000fe40003f05070 */
[----:B------:R-:W-:Y:S02]  /*0470*/  LOP3.LUT R7, R0, 0x8, R11, 0xf8, !PT ;  /* 0x0000000800077812 */ /* 0x000fe400078ef80b */
[----:B------:R-:W-:Y:S02]  /*0480*/  R2P PR, R9, 0x6 ;  /* 0x0000000609007804 */ /* 0x000fe40000000000 */
[----:B------:R-:W-:-:S03]  /*0490*/  SEL R219, R219, 0x10, !P0 ;  /* 0x00000010dbdb7807 */ /* 0x000fc60004000000 */
[----:B------:R-:W-:Y:S02]  /*04a0*/  SEL R221, R221, 0xffffffe0, !P1 ;  /* 0xffffffe0dddd7807 */ /* 0x000fe40004800000 */
[----:B-1----:R-:W-:Y:S02]  /*04b0*/  LEA.HI R2, R4, R18, RZ, 0x2 ;  /* 0x0000001204027211 */ /* 0x002fe400078f10ff */
[----:B------:R-:W-:Y:S02]  /*04c0*/  LEA.HI R4, R10, R12, RZ, 0x7 ;  /* 0x0000000c0a047211 */ /* 0x000fe400078f38ff */
[----:B------:R-:W-:Y:S02]  /*04d0*/  LOP3.LUT R3, R2, 0xfffffffc, RZ, 0xc0, !PT ;  /* 0xfffffffc02037812 */ /* 0x000fe400078ec0ff */
[----:B------:R-:W-:Y:S02]  /*04e0*/  SHF.R.S32.HI R2, RZ, 0x7, R4 ;  /* 0x00000007ff027819 */ /* 0x000fe40000011404 */
[----:B------:R-:W-:Y:S01]  /*04f0*/  LEA.HI R4, R5, R16, RZ, 0x2 ;  /* 0x0000001005047211 */ /* 0x000fe200078f10ff */
[----:B------:R-:W-:Y:S01]  /*0500*/  IMAD.IADD R8, R18, 0x1, -R3 ;  /* 0x0000000112087824 */ /* 0x000fe200078e0a03 */
[----:B------:R-:W-:Y:S01]  /*0510*/  SHF.R.U32.HI R10, RZ, 0x3, R0 ;  /* 0x00000003ff0a7819 */ /* 0x000fe20000011600 */
[----:B------:R-:W-:-:S02]  /*0520*/  IMAD.SHL.U32 R5, R13, 0x200, RZ ;  /* 0x000002000d057824 */ /* 0x000fc400078e00ff */
[----:B------:R-:W-:Y:S01]  /*0530*/  IMAD.SHL.U32 R3, R8, 0x10, RZ ;  /* 0x0000001008037824 */ /* 0x000fe200078e00ff */
[----:B------:R-:W-:Y:S01]  /*0540*/  LOP3.LUT R7, R7, R10, RZ, 0x3c, !PT ;  /* 0x0000000a07077212 */ /* 0x000fe200078e3cff */
[C---:B------:R-:W-:Y:S02]  /*0550*/  IMAD R179, R2.reuse, 0x1000, R5 ;  /* 0x0000100002b37824 */ /* 0x040fe400078e0205 */
[----:B------:R-:W-:Y:S01]  /*0560*/  IMAD.SHL.U32 R6, R2, 0x8, RZ ;  /* 0x0000000802067824 */ /* 0x000fe200078e00ff */
[----:B------:R-:W-:Y:S01]  /*0570*/  LOP3.LUT R0, R0, 0x30, R3, 0xf8, !PT ;  /* 0x0000003000007812 */ /* 0x000fe200078ef803 */
[----:B------:R-:W-:Y:S01]  /*0580*/  IMAD.IADD R179, R179, 0x1, R7 ;  /* 0x00000001b3b37824 */ /* 0x000fe200078e0207 */
[----:B--2---:R-:W-:Y:S01]  /*0590*/  LEA.HI.SX32 R16, R4, R3, 0x1e ;  /* 0x0000000304107211 */ /* 0x004fe200078ff2ff */
[----:B------:R-:W-:Y:S01]  /*05a0*/  IMAD.SHL.U32 R4, R9, 0x40, RZ ;  /* 0x0000004009047824 */ /* 0x000fe200078e00ff */
[----:B------:R-:W-:Y:S01]  /*05b0*/  LOP3.LUT R0, R0, 0x8, R11, 0xf8, !PT ;  /* 0x0000000800007812 */ /* 0x000fe200078ef80b */
[----:B------:R-:W-:Y:S01]  /*05c0*/  IMAD.SHL.U32 R9, R12, 0x2, RZ ;  /* 0x000000020c097824 */ /* 0x000fe200078e00ff */
[----:B------:R-:W-:Y:S01]  /*05d0*/  LOP3.LUT R3, R15, 0x7ffffffc, RZ, 0xc0, !PT ;  /* 0x7ffffffc0f037812 */ /* 0x000fe200078ec0ff */
[----:B------:R-:W-:Y:S01]  /*05e0*/  STL [R1+0x1c], R16 ;  /* 0x00001c1001007387 */ /* 0x000fe20000100800 */
[----:B------:R-:W-:Y:S01]  /*05f0*/  LOP3.LUT R5, R5, R0, R10, 0xf6, !PT ;  /* 0x0000000005057212 */ /* 0x000fe200078ef60a */
[----:B------:R-:W-:Y:S01]  /*0600*/  IMAD.SHL.U32 R179, R179, 0x2, RZ ;  /* 0x00000002b3b37824 */ /* 0x000fe200078e00ff */
[----:B------:R-:W-:Y:S01]  /*0610*/  LOP3.LUT R0, R4, 0x1c0, RZ, 0xc0, !PT ;  /* 0x000001c004007812 */ /* 0x000fe200078ec0ff */
[----:B------:R-:W-:Y:S01]  /*0620*/  IMAD.IADD R7, R12, 0x1, -R3 ;  /* 0x000000010c077824 */ /* 0x000fe200078e0a03 */
[----:B------:R-:W-:Y:S01]  /*0630*/  LOP3.LUT R3, R6, 0x8, RZ, 0xc0, !PT ;  /* 0x0000000806037812 */ /* 0x000fe200078ec0ff */
[----:B------:R-:W-:Y:S01]  /*0640*/  IMAD.SHL.U32 R6, R13, 0x10, RZ ;  /* 0x000000100d067824 */ /* 0x000fe200078e00ff */
[----:B------:R-:W-:Y:S01]  /*0650*/  SHF.R.U32.HI R4, RZ, 0x3, R0 ;  /* 0x00000003ff047819 */ /* 0x000fe20000011600 */
[----:B------:R-:W-:Y:S01]  /*0660*/  IMAD.SHL.U32 R10, R7, 0x2, RZ ;  /* 0x00000002070a7824 */ /* 0x000fe200078e00ff */
[----:B------:R-:W-:Y:S01]  /*0670*/  LOP3.LUT R9, R9, 0x6, RZ, 0xc0, !PT ;  /* 0x0000000609097812 */ /* 0x000fe200078ec0ff */
[----:B------:R-:W-:Y:S01]  /*0680*/  VIADD R7, R16, 0xffffff80 ;  /* 0xffffff8010077836 */ /* 0x000fe20000000000 */
[----:B------:R-:W-:-:S02]  /*0690*/  LOP3.LUT R12, R3, 0x10, R6, 0xf8, !PT ;  /* 0x00000010030c7812 */ /* 0x000fc400078ef806 */
[-C--:B------:R-:W-:Y:S01]  /*06a0*/  LOP3.LUT R11, R4, R0.reuse, R3, 0x1e, !PT ;  /* 0x00000000040b7212 */ /* 0x080fe200078e1e03 */
[----:B------:R-:W-:Y:S01]  /*06b0*/  IMAD.SHL.U32 R3, R14, 0x40, RZ ;  /* 0x000000400e037824 */ /* 0x000fe200078e00ff */
[----:B------:R-:W-:Y:S01]  /*06c0*/  LOP3.LUT R6, R4, R0, RZ, 0xfc, !PT ;  /* 0x0000000004067212 */ /* 0x000fe200078efcff */
[C---:B------:R-:W-:Y:S02]  /*06d0*/  IMAD R0, R2.reuse, 0x40, R9 ;  /* 0x0000004002007824 */ /* 0x040fe400078e0209 */
[----:B------:R-:W-:Y:S02]  /*06e0*/  IMAD R2, R2, 0x2000, R10 ;  /* 0x0000200002027824 */ /* 0x000fe400078e020a */
[----:B------:R-:W-:Y:S01]  /*06f0*/  IMAD.SHL.U32 R4, R17, 0x40, RZ ;  /* 0x0000004011047824 */ /* 0x000fe200078e00ff */
[----:B------:R1:W-:Y:S01]  /*0700*/  STL [R1+0x18], R0 ;  /* 0x0000180001007387 */ /* 0x0003e20000100800 */
[----:B------:R-:W-:Y:S02]  /*0710*/  IMAD.SHL.U32 R9, R13, 0x8, RZ ;  /* 0x000000080d097824 */ /* 0x000fe400078e00ff */
[----:B-1----:R-:W-:Y:S01]  /*0720*/  IMAD R0, R8, 0x400, R2 ;  /* 0x0000040008007824 */ /* 0x002fe200078e0202 */
[----:B------:R-:W-:-:S03]  /*0730*/  LOP3.LUT R2, R4, 0x1c0, RZ, 0xc0, !PT ;  /* 0x000001c004027812 */ /* 0x000fc600078ec0ff */
[----:B------:R-:W-:Y:S01]  /*0740*/  IMAD.IADD R218, R6, 0x1, R0 ;  /* 0x0000000106da7824 */ /* 0x000fe200078e0200 */
[----:B------:R-:W-:Y:S02]  /*0750*/  SHF.R.U32.HI R6, RZ, 0x3, R2 ;  /* 0x00000003ff067819 */ /* 0x000fe40000011602 */
[----:B------:R-:W-:Y:S02]  /*0760*/  LOP3.LUT R0, R3, 0xfffffe00, RZ, 0xc0, !PT ;  /* 0xfffffe0003007812 */ /* 0x000fe400078ec0ff */
[----:B------:R-:W-:Y:S01]  /*0770*/  LOP3.LUT R3, R2, 0x8, R9, 0xf8, !PT ;  /* 0x0000000802037812 */ /* 0x000fe200078ef809 */
[----:B------:R-:W-:Y:S01]  /*0780*/  IMAD R9, R8, 0x400, R10 ;  /* 0x0000040008097824 */ /* 0x000fe200078e020a */
[----:B------:R-:W-:Y:S01]  /*0790*/  LOP3.LUT R2, R6, R12, R2, 0x1e, !PT ;  /* 0x0000000c06027212 */ /* 0x000fe200078e1e02 */
[----:B------:R-:W-:Y:S01]  /*07a0*/  IMAD R4, R8, 0x400, R0 ;  /* 0x0000040008047824 */ /* 0x000fe200078e0200 */
[----:B------:R-:W-:Y:S01]  /*07b0*/  LOP3.LUT R3, R3, R6, RZ, 0x3c, !PT ;  /* 0x0000000603037212 */ /* 0x000fe200078e3cff */
[----:B------:R-:W-:Y:S01]  /*07c0*/  IMAD.IADD R9, R9, 0x1, R11 ;  /* 0x0000000109097824 */ /* 0x000fe200078e020b */
[----:B------:R-:W-:Y:S01]  /*07d0*/  LOP3.LUT R184, R2, R0, RZ, 0xfc, !PT ;  /* 0x0000000002b87212 */ /* 0x000fe200078efcff */
[----:B------:R-:W-:Y:S01]  /*07e0*/  IMAD.U32 R0, RZ, RZ, UR5 ;  /* 0x00000005ff007e24 */ /* 0x000fe2000f8e00ff */
[----:B------:R-:W-:Y:S01]  /*07f0*/  USHF.R.S32.HI UR5, URZ, 0x1f, UR45 ;  /* 0x0000001f3f057899 */ /* 0x000fe2000801142d */
[----:B------:R-:W-:Y:S01]  /*0800*/  IMAD.U32 R0, RZ, RZ, UR6 ;  /* 0x00000006ff007e24 */ /* 0x000fe2000f8e00ff */
[----:B------:R-:W-:Y:S01]  /*0810*/  SHF.R.S32.HI R8, RZ, 0x1f, R7 ;  /* 0x0000001fff087819 */ /* 0x000fe20000011407 */
[----:B------:R-:W-:Y:S01]  /*0820*/  IMAD.MOV.U32 R2, RZ, RZ, 0x40 ;  /* 0x00000040ff027424 */ /* 0x000fe200078e00ff */
[----:B------:R-:W-:Y:S01]  /*0830*/  USHF.R.S32.HI UR6, URZ, 0x1f, UR56 ;  /* 0x0000001f3f067899 */ /* 0x000fe20008011438 */
[----:B------:R-:W-:Y:S01]  /*0840*/  IMAD.IADD R185, R4, 0x1, R3 ;  /* 0x0000000104b97824 */ /* 0x000fe200078e0203 */
[----:B------:R-:W-:Y:S01]  /*0850*/  SHF.L.U64.HI R6, R7, 0x2, R8 ;  /* 0x0000000207067819 */ /* 0x000fe20000010208 */
[----:B------:R-:W-:Y:S01]  /*0860*/  IMAD.U32 R0, RZ, RZ, UR5 ;  /* 0x00000005ff007e24 */ /* 0x000fe2000f8e00ff */
[----:B------:R-:W-:Y:S01]  /*0870*/  UIADD3 UR5, UR4, 0xc000, URZ ;  /* 0x0000c00004057890 */ /* 0x000fe2000fffe03f */
[----:B------:R-:W-:Y:S01]  /*0880*/  IMAD.MOV.U32 R4, RZ, RZ, 0x440 ;  /* 0x00000440ff047424 */ /* 0x000fe200078e00ff */
[C---:B------:R-:W-:Y:S01]  /*0890*/  SEL R178, R2.reuse, 0xffffffc0, !P3 ;  /* 0xffffffc002b27807 */ /* 0x040fe20005800000 */
[----:B------:R-:W-:Y:S01]  /*08a0*/  IMAD.U32 R0, RZ, RZ, UR6 ;  /* 0x00000006ff007e24 */ /* 0x000fe2000f8e00ff */
[----:B------:R-:W-:Y:S01]  /*08b0*/  SEL R2, R2, 0xffffffc0, !P2 ;  /* 0xffffffc002027807 */ /* 0x000fe20005000000 */
[----:B------:R1:W-:Y:S01]  /*08c0*/  STL [R1+0x14], R6 ;  /* 0x0000140601007387 */ /* 0x0003e20000100800 */
[----:B------:R-:W-:Y:S01]  /*08d0*/  LEA R8, R9, UR5, 0x1 ;  /* 0x0000000509087c11 */ /* 0x000fe2000f8e08ff */
[----:B------:R-:W-:Y:S01]  /*08e0*/  VIADD R181, R179, UR5 ;  /* 0x00000005b3b57c36 */ /* 0x000fe20008000000 */
[----:B------:R-:W-:-:S02]  /*08f0*/  SEL R4, R4, 0x3c0, !P2 ;  /* 0x000003c004047807 */ /* 0x000fc40005000000 */
[----:B------:R-:W-:Y:S01]  /*0900*/  LEA R3, R5, UR4, 0x1 ;  /* 0x0000000405037c11 */ /* 0x000fe2000f8e08ff */
[--C-:B------:R-:W-:Y:S01]  /*0910*/  IMAD.IADD R7, R2, 0x1, R8.reuse ;  /* 0x0000000102077824 */ /* 0x100fe200078e0208 */
[----:B------:R-:W-:Y:S01]  /*0920*/  STL [R1+0x20], R8 ;  /* 0x0000200801007387 */ /* 0x000fe20000100800 */
[----:B------:R-:W-:Y:S01]  /*0930*/  IMAD.IADD R5, R221, 0x1, R8 ;  /* 0x00000001dd057824 */ /* 0x000fe200078e0208 */
[----:B------:R-:W-:Y:S01]  /*0940*/  LEA R218, R218, UR4, 0x1 ;  /* 0x00000004dada7c11 */ /* 0x000fe2000f8e08ff */
[C---:B------:R-:W-:Y:S01]  /*0950*/  VIADD R11, R8.reuse, 0x420 ;  /* 0x00000420080b7836 */ /* 0x040fe20000000000 */
[----:B------:R-:W-:Y:S01]  /*0960*/  STL [R1+0x34], R7 ;  /* 0x0000340701007387 */ /* 0x000fe20000100800 */
[C---:B------:R-:W-:Y:S02]  /*0970*/  IMAD.IADD R0, R8.reuse, 0x1, R4 ;  /* 0x0000000108007824 */ /* 0x040fe400078e0204 */
[C---:B------:R-:W-:Y:S01]  /*0980*/  @P1 VIADD R11, R8.reuse, 0x3e0 ;  /* 0x000003e0080b1836 */ /* 0x040fe20000000000 */
[----:B------:R2:W-:Y:S01]  /*0990*/  STL [R1+0x54], R5 ;  /* 0x0000540501007387 */ /* 0x0005e20000100800 */
[----:B------:R-:W-:-:S02]  /*09a0*/  VIADD R10, R8, 0x2420 ;  /* 0x00002420080a7836 */ /* 0x000fc40000000000 */
[C---:B------:R-:W-:Y:S01]  /*09b0*/  VIADD R9, R8.reuse, 0x2040 ;  /* 0x0000204008097836 */ /* 0x040fe20000000000 */
[----:B------:R-:W-:Y:S01]  /*09c0*/  STL [R1+0x30], R0 ;  /* 0x0000300001007387 */ /* 0x000fe20000100800 */
[C---:B------:R-:W-:Y:S02]  /*09d0*/  @P1 VIADD R10, R8.reuse, 0x23e0 ;  /* 0x000023e0080a1836 */ /* 0x040fe40000000000 */
[----:B------:R-:W-:Y:S01]  /*09e0*/  @P2 VIADD R9, R8, 0x1fc0 ;  /* 0x00001fc008092836 */ /* 0x000fe20000000000 */
[----:B------:R-:W-:Y:S01]  /*09f0*/  STL [R1+0x3c], R11 ;  /* 0x00003c0b01007387 */ /* 0x000fe20000100800 */
[----:B------:R-:W-:Y:S02]  /*0a00*/  IMAD.IADD R217, R218, 0x1, R2 ;  /* 0x00000001dad97824 */ /* 0x000fe400078e0202 */
[C---:B-1----:R-:W-:Y:S02]  /*0a10*/  VIADD R6, R8.reuse, 0x2020 ;  /* 0x0000202008067836 */ /* 0x042fe40000000000 */
[----:B------:R-:W-:-:S02]  /*0a20*/  @P1 VIADD R6, R8, 0x1fe0 ;  /* 0x00001fe008061836 */ /* 0x000fc40000000000 */
[C---:B------:R-:W-:Y:S02]  /*0a30*/  IMAD.IADD R220, R218.reuse, 0x1, R219 ;  /* 0x00000001dadc7824 */ /* 0x040fe400078e02db */
[----:B------:R-:W-:Y:S01]  /*0a40*/  IMAD.IADD R178, R181, 0x1, R178 ;  /* 0x00000001b5b27824 */ /* 0x000fe200078e02b2 */
[----:B------:R-:W-:Y:S01]  /*0a50*/  STL [R1+0x24], R6 ;  /* 0x0000240601007387 */ /* 0x000fe20000100800 */
[----:B------:R-:W-:Y:S02]  /*0a60*/  IMAD.IADD R219, R219, 0x1, R217 ;  /* 0x00000001dbdb7824 */ /* 0x000fe400078e02d9 */
[----:B------:R-:W-:Y:S01]  /*0a70*/  IMAD.IADD R181, R181, 0x1, R180 ;  /* 0x00000001b5b57824 */ /* 0x000fe200078e02b4 */
[----:B------:R-:W-:Y:S01]  /*0a80*/  STL [R1+0x38], R10 ;  /* 0x0000380a01007387 */ /* 0x000fe20000100800 */
[----:B------:R-:W-:Y:S02]  /*0a90*/  IMAD.IADD R224, R218, 0x1, R221 ;  /* 0x00000001dae07824 */ /* 0x000fe400078e02dd */
[C---:B--2---:R-:W-:Y:S01]  /*0aa0*/  VIADD R5, R8.reuse, 0x2440 ;  /* 0x0000244008057836 */ /* 0x044fe20000000000 */
[----:B------:R-:W-:Y:S01]  /*0ab0*/  STL [R1+0x2c], R9 ;  /* 0x00002c0901007387 */ /* 0x000fe20000100800 */
[----:B------:R-:W-:-:S02]  /*0ac0*/  @P2 VIADD R5, R8, 0x23c0 ;  /* 0x000023c008052836 */ /* 0x000fc40000000000 */
[----:B------:R-:W-:Y:S02]  /*0ad0*/  IMAD.IADD R223, R220, 0x1, R221 ;  /* 0x00000001dcdf7824 */ /* 0x000fe400078e02dd */
[C---:B------:R-:W-:Y:S01]  /*0ae0*/  IMAD.IADD R222, R221.reuse, 0x1, R217 ;  /* 0x00000001ddde7824 */ /* 0x040fe200078e02d9 */
[----:B------:R1:W-:Y:S01]  /*0af0*/  STL [R1+0x28], R5 ;  /* 0x0000280501007387 */ /* 0x0003e20000100800 */
[----:B------:R-:W-:Y:S02]  /*0b00*/  IMAD.IADD R180, R180, 0x1, R178 ;  /* 0x00000001b4b47824 */ /* 0x000fe400078e02b2 */
[C---:B-1----:R-:W-:Y:S02]  /*0b10*/  IMAD.IADD R5, R221.reuse, 0x1, R7 ;  /* 0x00000001dd057824 */ /* 0x042fe400078e0207 */
[C---:B------:R-:W-:Y:S02]  /*0b20*/  IMAD.IADD R7, R221.reuse, 0x1, R0 ;  /* 0x00000001dd077824 */ /* 0x040fe400078e0200 */
[----:B------:R-:W-:Y:S01]  /*0b30*/  IMAD.SHL.U32 R0, R184, 0x2, RZ ;  /* 0x00000002b8007824 */ /* 0x000fe200078e00ff */
[----:B------:R1:W-:Y:S01]  /*0b40*/  STL [R1+0x50], R5 ;  /* 0x0000500501007387 */ /* 0x0003e20000100800 */
[----:B------:R-:W-:-:S02]  /*0b50*/  IMAD.IADD R221, R221, 0x1, R219 ;  /* 0x00000001dddd7824 */ /* 0x000fc400078e02db */
[----:B------:R-:W-:Y:S01]  /*0b60*/  VIADD R186, R0, UR5 ;  /* 0x0000000500ba7c36 */ /* 0x000fe20008000000 */
[----:B------:R2:W-:Y:S01]  /*0b70*/  STL [R1+0x4c], R7 ;  /* 0x00004c0701007387 */ /* 0x0005e20000100800 */
[--C-:B-1----:R-:W-:Y:S02]  /*0b80*/  IMAD.IADD R5, R2, 0x1, R6.reuse ;  /* 0x0000000102057824 */ /* 0x102fe400078e0206 */
[----:B------:R-:W-:-:S03]  /*0b90*/  IMAD.IADD R2, R4, 0x1, R6 ;  /* 0x0000000104027824 */ /* 0x000fc600078e0206 */
[----:B------:R2:W-:Y:S04]  /*0ba0*/  STL [R1+0x48], R5 ;  /* 0x0000480501007387 */ /* 0x0005e80000100800 */
[----:B------:R2:W-:Y:S02]  /*0bb0*/  STL [R1+0x44], R2 ;  /* 0x0000440201007387 */ /* 0x0005e40000100800 */
.L_x_406:
        /* <DEDUP_REMOVED lines=16> */
[----:B-1----:R-:W-:Y:S01]  /*0cc0*/  IMAD.U32 R4, RZ, RZ, UR8 ;  /* 0x00000008ff047e24 */ /* 0x002fe2000f8e00ff */
[----:B------:R-:W-:Y:S01]  /*0cd0*/  UISETP.NE.U32.AND UP0, UPT, UR14, URZ, UPT ;  /* 0x0000003f0e00728c */ /* 0x000fe2000bf05070 */
[----:B------:R-:W-:Y:S01]  /*0ce0*/  IMAD.U32 R6, RZ, RZ, UR12 ;  /* 0x0000000cff067e24 */ /* 0x000fe2000f8e00ff */
[----:B------:R-:W-:-:S02]  /*0cf0*/  @UP4 UIADD3.X UR13, UR5, UR7, URZ, UP1, !UPT ;  /* 0x00000007050d4290 */ /* 0x000fc40008ffe43f */
[----:B------:R-:W-:Y:S01]  /*0d00*/  UIADD3.X UR14, UR5, UR15, URZ, UP2, !UPT ;  /* 0x0000000f050e7290 */ /* 0x000fe200097fe43f */
[----:B--2---:R-:W-:Y:S01]  /*0d10*/  IMAD.U32 R5, RZ, RZ, UR9 ;  /* 0x00000009ff057e24 */ /* 0x004fe2000f8e00ff */
[----:B------:R-:W-:Y:S01]  /*0d20*/  UISETP.NE.AND.EX UP2, UPT, UR15, URZ, UPT, UP0 ;  /* 0x0000003f0f00728c */ /* 0x000fe2000bf45300 */
[----:B------:R-:W-:Y:S02]  /*0d30*/  ULDC.64 UR6, c[0x0][0x2f8] ;  /* 0x0000be0000067ab9 */ /* 0x000fe40000000a00 */
[----:B------:R-:W-:Y:S01]  /*0d40*/  ULDC.U8 UR15, c[0x0][0x3c2] ;  /* 0x0000f080000f7ab9 */ /* 0x000fe20000000000 */
[----:B------:R-:W-:Y:S01]  /*0d50*/  IMAD.U32 R7, RZ, RZ, UR13 ;  /* 0x0000000dff077e24 */ /* 0x000fe2000f8e00ff */
[----:B------:R-:W-:Y:S01]  /*0d60*/  UISETP.NE.AND UP1, UPT, UR15, URZ, UPT ;  /* 0x0000003f0f00728c */ /* 0x000fe2000bf25270 */
[----:B------:R-:W-:Y:S01]  /*0d70*/  PLOP3.LUT P3, PT, PT, PT, UP2, 0x80, 0x0 ;  /* 0x000000000000781c */ /* 0x000fe20003f6f028 */
[----:B------:R-:W-:Y:S02]  /*0d80*/  UISETP.EQ.U32.AND UP4, UPT, UR6, URZ, UPT ;  /* 0x0000003f0600728c */ /* 0x000fe4000bf82070 */
[----:B---34-:R-:W2:Y:S02]  /*0d90*/  @P1 LDG.E R8, desc[UR10][R6.64] ;  /* 0x0000000a06081981 */ /* 0x018ea4000c1e1900 */
[----:B------:R-:W-:-:S02]  /*0da0*/  UISETP.EQ.OR.EX UP4, UPT, UR7, URZ, !UP1, UP4 ;  /* 0x0000003f0700728c */ /* 0x000fc4000cf82740 */
[----:B------:R-:W-:-:S04]  /*0db0*/  UIADD3 UR8, UP0, UR17, UR6, URZ ;  /* 0x0000000611087290 */ /* 0x000fc8000ff1e03f */
[----:B------:R-:W-:Y:S01]  /*0dc0*/  PLOP3.LUT P2, PT, PT, PT, UP4, 0x80, 0x0 ;  /* 0x000000000000781c */ /* 0x000fe20003f4f048 */
[----:B------:R-:W-:Y:S01]  /*0dd0*/  UIADD3.X UR5, UR5, UR7, URZ, UP0, !UPT ;  /* 0x0000000705057290 */ /* 0x000fe200087fe43f */
[----:B------:R1:W3:Y:S02]  /*0de0*/  @P0 LDG.E R6, desc[UR10][R4.64] ;  /* 0x0000000a04060981 */ /* 0x0002e4000c1e1900 */
[----:B-1----:R-:W-:Y:S02]  /*0df0*/  IMAD.U32 R4, RZ, RZ, UR16 ;  /* 0x00000010ff047e24 */ /* 0x002fe4000f8e00ff */
[----:B------:R-:W-:-:S05]  /*0e00*/  IMAD.U32 R5, RZ, RZ, UR14 ;  /* 0x0000000eff057e24 */ /* 0x000fca000f8e00ff */
[----:B------:R-:W4:Y:S04]  /*0e10*/  @P3 LDG.E R7, desc[UR10][R4.64] ;  /* 0x0000000a04073981 */ /* 0x000f28000c1e1900 */
[----:B-----5:R1:W5:Y:S02]  /*0e20*/  @P3 LDG.E R0, desc[UR10][R4.64+0x4] ;  /* 0x0000040a04003981 */ /* 0x020364000c1e1900 */
[----:B-1----:R-:W-:Y:S01]  /*0e30*/  IMAD.U32 R4, RZ, RZ, UR8 ;  /* 0x00000008ff047e24 */ /* 0x002fe2000f8e00ff */
[----:B------:R-:W-:Y:S01]  /*0e40*/  UMOV UR26, URZ ;  /* 0x0000003f001a7c82 */ /* 0x000fe20008000000 */
[----:B------:R-:W-:Y:S01]  /*0e50*/  IMAD.U32 R5, RZ, RZ, UR5 ;  /* 0x00000005ff057e24 */ /* 0x000fe2000f8e00ff */
[----:B------:R-:W-:-:S04]  /*0e60*/  @!UP3 ULDC.64 UR8, c[0x0][0x318] ;  /* 0x0000c6000008bab9 */ /* 0x000fc80000000a00 */
[----:B------:R-:W5:Y:S01]  /*0e70*/  @!P2 LDG.E R2, desc[UR10][R4.64] ;  /* 0x0000000a0402a981 */ /* 0x000f62000c1e1900 */
[----:B------:R-:W-:Y:S01]  /*0e80*/  @!UP3 UISETP.NE.U32.AND UP0, UPT, UR8, URZ, UPT ;  /* 0x0000003f0800b28c */ /* 0x000fe2000bf05070 */
[----:B------:R-:W-:Y:S01]  /*0e90*/  UMOV UR5, 0xffffffff ;  /* 0xffffffff00057882 */ /* 0x000fe20000000000 */
[----:B------:R-:W-:Y:S02]  /*0ea0*/  UMOV UR35, 0xffffffff ;  /* 0xffffffff00237882 */ /* 0x000fe40000000000 */
[----:B------:R-:W-:Y:S02]  /*0eb0*/  @!UP3 UISETP.NE.AND.EX UP0, UPT, UR9, URZ, UPT, UP0 ;  /* 0x0000003f0900b28c */ /* 0x000fe4000bf05300 */
[----:B------:R-:W-:Y:S01]  /*0ec0*/  USHF.L.U32 UR30, UR21, 0x7, URZ ;  /* 0x00000007151e7899 */ /* 0x000fe2000800063f */
[----:B--2---:R-:W-:Y:S02]  /*0ed0*/  @P1 R2UR UR26, R8 ;  /* 0x00000000081a12ca */ /* 0x004fe400000e0000 */
[----:B---3--:R-:W-:-:S02]  /*0ee0*/  @P0 R2UR UR16, R6 ;  /* 0x00000000061002ca */ /* 0x008fc400000e0000 */
[----:B------:R-:W-:Y:S01]  /*0ef0*/  ISETP.NE.U32.AND P0, PT, RZ, UR6, PT ;  /* 0x00000006ff007c0c */ /* 0x000fe2000bf05070 */
[----:B------:R-:W-:-:S03]  /*0f00*/  @!UP3 ULDC UR6, c[0x0][0x2cc] ;  /* 0x0000b3000006bab9 */ /* 0x000fc60000000800 */
[----:B------:R-:W-:Y:S01]  /*0f10*/  ISETP.NE.AND.EX P0, PT, RZ, UR7, PT, P0 ;  /* 0x00000007ff007c0c */ /* 0x000fe2000bf05300 */
[----:B------:R-:W-:-:S03]  /*0f20*/  @!UP3 USEL UR7, UR6, URZ, UP0 ;  /* 0x0000003f0607b287 */ /* 0x000fc60008000000 */
[----:B------:R-:W-:-:S03]  /*0f30*/  ULDC UR6, c[0x0][0x2c8] ;  /* 0x0000b20000067ab9 */ /* 0x000fc60000000800 */
        /* <DEDUP_REMOVED lines=11> */
.L_x_330:
[----:B------:R-:W-:Y:S02]  /*0ff0*/  @!UP3 UIADD3 UR16, UR7, UR6, -UR26 ;  /* 0x000000060710b290 */ /* 0x000fe4000fffe81a */
[----:B------:R-:W-:Y:S02]  /*1000*/  @UP2 UIADD3 UR32, UR8, -UR5, URZ ;  /* 0x8000000508202290 */ /* 0x000fe4000fffe03f */
[----:B------:R-:W-:-:S05]  /*1010*/  UISETP.GT.AND UP0, UPT, UR16, UR30, UPT ;  /* 0x0000001e1000728c */ /* 0x000fca000bf04270 */
[----:B------:R-:W-:Y:S01]  /*1020*/  @!UP2 ULDC UR32, c[0x0][0x2c4] ;  /* 0x0000b1000020aab9 */ /* 0x000fe20000000800 */
[----:B------:R-:W-:-:S13]  /*1030*/  PLOP3.LUT P0, PT, PT, PT, UP0, 0x80, 0x0 ;  /* 0x000000000000781c */ /* 0x000fda0003f0f008 */
[----:B------:R-:W-:Y:S05]  /*1040*/  @!P0 BRA `(.L_x_331) ;  /* 0x000000a8003c8947 */ /* 0x000fea0003800000 */
[----:B------:R-:W1:Y:S01]  /*1050*/  LDC R7, c[0x0][0x278] ;  /* 0x00009e00ff077b82 */ /* 0x000e620000000800 */
[----:B------:R-:W-:Y:S01]  /*1060*/  IABS R2, UR56 ;  /* 0x0000003800027c13 */ /* 0x000fe20008000000 */
[----:B------:R-:W-:Y:S01]  /*1070*/  UISETP.NE.AND UP1, UPT, UR5, -0x1, UPT ;  /* 0xffffffff0500788c */ /* 0x000fe2000bf25270 */
[----:B------:R-:W-:Y:S01]  /*1080*/  ULDC.64 UR6, c[0x0][0x228] ;  /* 0x00008a0000067ab9 */ /* 0x000fe20000000a00 */
[----:B------:R-:W-:Y:S01]  /*1090*/  ULDC.64 UR8, c[0x0][0x488] ;  /* 0x0001220000087ab9 */ /* 0x000fe20000000a00 */
[----:B------:R-:W-:-:S03]  /*10a0*/  UIMAD.WIDE.U32 UR22, UR45, UR6, URZ ;  /* 0x000000062d1672a5 */ /* 0x000fc6000f8e003f */
[----:B------:R-:W2:Y:S01]  /*10b0*/  S2UR UR12, SR_CTAID.X ;  /* 0x00000000000c79c3 */ /* 0x000ea20000002500 */
[----:B------:R-:W-:Y:S02]  /*10c0*/  UIMAD UR6, UR57, UR6, URZ ;  /* 0x00000006390672a4 */ /* 0x000fe4000f8e023f */
[----:B------:R-:W-:Y:S02]  /*10d0*/  UIADD3 UR17, UR32, 0x7f, URZ ;  /* 0x0000007f20117890 */ /* 0x000fe4000fffe03f */
[----:B------:R-:W-:Y:S01]  /*10e0*/  UISETP.NE.AND UP0, UPT, UR35, -0x1, UPT ;  /* 0xffffffff2300788c */ /* 0x000fe2000bf05270 */
[----:B------:R-:W-:Y:S01]  /*10f0*/  ULDC UR58, c[0x0][0x2d4] ;  /* 0x0000b500003a7ab9 */ /* 0x000fe20000000800 */
[----:B------:R-:W-:Y:S02]  /*1100*/  USHF.R.S32.HI UR27, URZ, 0x1f, UR17 ;  /* 0x0000001f3f1b7899 */ /* 0x000fe40008011411 */
[----:B------:R-:W-:Y:S02]  /*1110*/  UIMAD UR33, UR45, UR7, UR6 ;  /* 0x000000072d2172a4 */ /* 0x000fe4000f8e0206 */
[----:B------:R-:W-:Y:S01]  /*1120*/  USHF.R.S32.HI UR34, URZ, 0x1f, UR58 ;  /* 0x0000001f3f227899 */ /* 0x000fe2000801143a */
[----:B------:R-:W-:Y:S01]  /*1130*/  @!UP1 ULDC.64 UR6, c[0x0][0x418] ;  /* 0x0001060000069ab9 */ /* 0x000fe20000000a00 */
[----:B------:R-:W-:Y:S01]  /*1140*/  ULEA.HI UR27, UR27, UR17, URZ, 0x7 ;  /* 0x000000111b1b7291 */ /* 0x000fe2000f8f383f */
[----:B-1----:R-:W-:Y:S01]  /*1150*/  IABS R6, R7 ;  /* 0x0000000700067213 */ /* 0x002fe20000000000 */
[----:B------:R-:W-:Y:S01]  /*1160*/  ULDC.64 UR24, c[0x0][0x240] ;  /* 0x0000900000187ab9 */ /* 0x000fe20000000a00 */
[----:B------:R-:W-:Y:S01]  /*1170*/  UIMAD UR17, UR34, UR45, URZ ;  /* 0x0000002d221172a4 */ /* 0x000fe2000f8e023f */
[----:B------:R-:W-:Y:S01]  /*1180*/  ISETP.NE.AND P3, PT, R7, RZ, PT ;  /* 0x000000ff0700720c */ /* 0x000fe20003f65270 */
[----:B------:R-:W1:Y:S01]  /*1190*/  I2F.RP R4, R6 ;  /* 0x0000000600047306 */ /* 0x000e620000209400 */
[----:B------:R-:W-:Y:S01]  /*11a0*/  ULDC UR60, c[0x0][0x2dc] ;  /* 0x0000b700003c7ab9 */ /* 0x000fe20000000800 */
[----:B------:R-:W-:Y:S01]  /*11b0*/  ULDC UR59, c[0x0][0x270] ;  /* 0x00009c00003b7ab9 */ /* 0x000fe20000000800 */
[----:B------:R-:W-:-:S02]  /*11c0*/  UIMAD.WIDE.U32 UR18, UR5, UR24, URZ ;  /* 0x00000018051272a5 */ /* 0x000fc4000f8e003f */
[----:B--2---:R-:W-:Y:S02]  /*11d0*/  UIMAD.WIDE.U32 UR28, UR12, UR8, URZ ;  /* 0x000000080c1c72a5 */ /* 0x004fe4000f8e003f */
[----:B------:R-:W-:Y:S02]  /*11e0*/  @UP0 UIADD3 UR20, UR26, UR35, URZ ;  /* 0x000000231a140290 */ /* 0x000fe4000fffe03f */
[----:B------:R-:W-:Y:S02]  /*11f0*/  UIMAD UR47, UR12, UR9, UR29 ;  /* 0x000000090c2f72a4 */ /* 0x000fe4000f8e021d */
[----:B------:R-:W-:Y:S01]  /*1200*/  USHF.L.U32 UR12, UR45, 0x7, URZ ;  /* 0x000000072d0c7899 */ /* 0x000fe2000800063f */
[----:B------:R-:W-:Y:S01]  /*1210*/  @UP1 ULDC.64 UR8, c[0x0][0x420] ;  /* 0x0001080000081ab9 */ /* 0x000fe20000000a00 */
[----:B------:R-:W-:Y:S01]  /*1220*/  UIMAD.WIDE.U32 UR14, UR45, UR58, URZ ;  /* 0x0000003a2d0e72a5 */ /* 0x000fe2000f8e003f */
[----:B-1----:R-:W1:Y:S01]  /*1230*/  MUFU.RCP R4, R4 ;  /* 0x0000000400047308 */ /* 0x002e620000001000 */
[----:B------:R-:W-:-:S02]  /*1240*/  @UP1 UIMAD.WIDE.U32 UR42, UR5, UR8, URZ ;  /* 0x00000008052a12a5 */ /* 0x000fc4000f8e003f */
[----:B------:R-:W-:Y:S02]  /*1250*/  @!UP1 UIMAD UR8, UR57, UR6, URZ ;  /* 0x00000006390892a4 */ /* 0x000fe4000f8e023f */
[----:B------:R-:W-:Y:S02]  /*1260*/  USEL UR36, UR12, URZ, UP2 ;  /* 0x0000003f0c247287 */ /* 0x000fe40009000000 */
[----:B------:R-:W-:Y:S01]  /*1270*/  @UP1 UIMAD UR50, UR5, UR9, UR43 ;  /* 0x00000009053212a4 */ /* 0x000fe2000f8e022b */
[----:B------:R-:W-:Y:S01]  /*1280*/  ULDC.U8 UR12, c[0x0][0x480] ;  /* 0x00012000000c7ab9 */ /* 0x000fe20000000000 */
[----:B------:R-:W-:Y:S02]  /*1290*/  @!UP1 UIMAD UR41, UR45, UR7, UR8 ;  /* 0x000000072d2992a4 */ /* 0x000fe4000f8e0208 */
[----:B------:R-:W-:Y:S02]  /*12a0*/  UIMAD.WIDE UR8, UR60, UR59, URZ ;  /* 0x0000003b3c0872a5 */ /* 0x000fe4000f8e023f */
[----:B------:R-:W-:-:S02]  /*12b0*/  UISETP.NE.AND UP4, UPT, UR12, URZ, UPT ;  /* 0x0000003f0c00728c */ /* 0x000fc4000bf85270 */
[----:B------:R-:W-:Y:S01]  /*12c0*/  UIMAD UR17, UR57, UR58, UR17 ;  /* 0x0000003a391172a4 */ /* 0x000fe2000f8e0211 */
[----:B-1----:R-:W-:Y:S01]  /*12d0*/  VIADD R4, R4, 0xffffffe ;  /* 0x0ffffffe04047836 */ /* 0x002fe20000000000 */
[----:B------:R-:W-:Y:S01]  /*12e0*/  @UP0 ULDC.64 UR12, c[0x0][0x248] ;  /* 0x00009200000c0ab9 */ /* 0x000fe20000000a00 */
[----:B------:R-:W-:Y:S02]  /*12f0*/  USEL UR55, UR22, UR18, !UP1 ;  /* 0x0000001216377287 */ /* 0x000fe4000c800000 */
[----:B------:R-:W1:Y:S01]  /*1300*/  F2I.FTZ.U32.TRUNC.NTZ R5, R4 ;  /* 0x0000000400057305 */ /* 0x000e62000021f000 */
[----:B------:R-:W-:Y:S02]  /*1310*/  UIADD3 UR48, UR23, UR33, URZ ;  /* 0x0000002117307290 */ /* 0x000fe4000fffe03f */
[----:B------:R-:W-:Y:S02]  /*1320*/  UIMAD UR31, UR5, UR25, URZ ;  /* 0x00000019051f72a4 */ /* 0x000fe4000f8e023f */
[----:B------:R-:W-:-:S02]  /*1330*/  @UP0 UIMAD.WIDE.U32 UR22, UR20, UR12, URZ ;  /* 0x0000000c141602a5 */ /* 0x000fc4000f8e003f */
[----:B------:R-:W-:Y:S02]  /*1340*/  @UP0 UIMAD UR44, UR20, UR13, URZ ;  /* 0x0000000d142c02a4 */ /* 0x000fe4000f8e023f */
[----:B------:R-:W-:Y:S02]  /*1350*/  UIMAD UR20, UR9, UR14, URZ ;  /* 0x0000000e091472a4 */ /* 0x000fe4000f8e023f */
[----:B------:R-:W-:Y:S02]  /*1360*/  UIADD3 UR17, UR15, UR17, URZ ;  /* 0x000000110f117290 */ /* 0x000fe4000fffe03f */
[----:B------:R-:W-:Y:S01]  /*1370*/  @UP1 UIADD3 UR48, UR19, UR31, URZ ;  /* 0x0000001f13301290 */ /* 0x000fe2000fffe03f */
[----:B-1----:R-:W-:Y:S01]  /*1380*/  IMAD.MOV R0, RZ, RZ, -R5 ;  /* 0x000000ffff007224 */ /* 0x002fe200078e0a05 */
[----:B------:R-:W-:Y:S01]  /*1390*/  UIMAD.WIDE.U32 UR18, UR8, UR14, URZ ;  /* 0x0000000e081272a5 */ /* 0x000fe2000f8e003f */
[----:B------:R-:W-:Y:S01]  /*13a0*/  IMAD.MOV.U32 R4, RZ, RZ, RZ ;  /* 0x000000ffff047224 */ /* 0x000fe200078e00ff */
[----:B------:R-:W-:Y:S01]  /*13b0*/  UIMAD UR17, UR8, UR17, UR20 ;  /* 0x00000011081172a4 */ /* 0x000fe2000f8e0214 */
[----:B------:R-:W-:Y:S01]  /*13c0*/  IMAD R0, R0, R6, RZ ;  /* 0x0000000600007224 */ /* 0x000fe200078e02ff */
[----:B------:R-:W-:-:S02]  /*13d0*/  UIMAD.WIDE.U32 UR14, UR8, UR5, URZ ;  /* 0x00000005080e72a5 */ /* 0x000fc4000f8e003f */
[----:B------:R-:W-:Y:S01]  /*13e0*/  ULOP3.LUT UR20, UR27, 0xffffff80, URZ, 0xc0, !UPT ;  /* 0xffffff801b147892 */ /* 0x000fe2000f8ec03f */
[----:B------:R-:W-:Y:S01]  /*13f0*/  IMAD.HI.U32 R0, R5, R0, R4 ;  /* 0x0000000005007227 */ /* 0x000fe200078e0004 */
[----:B------:R-:W-:Y:S02]  /*1400*/  @!UP1 UIMAD.WIDE.U32 UR38, UR45, UR6, URZ ;  /* 0x000000062d2692a5 */ /* 0x000fe4000f8e003f */
[----:B------:R-:W-:Y:S02]  /*1410*/  UIADD3 UR46, UR19, UR17, URZ ;  /* 0x00000011132e7290 */ /* 0x000fe4000fffe03f */
[----:B------:R-:W-:Y:S01]  /*1420*/  USHF.L.U64.HI UR6, UR45, 0x7, UR57 ;  /* 0x000000072d067899 */ /* 0x000fe20008010239 */
[----:B------:R-:W-:Y:S01]  /*1430*/  IMAD.HI.U32 R0, R0, R2, RZ ;  /* 0x0000000200007227 */ /* 0x000fe200078e00ff */
[----:B------:R-:W-:Y:S02]  /*1440*/  USEL UR54, UR18, UR14, !UP1 ;  /* 0x0000000e12367287 */ /* 0x000fe4000c800000 */
[----:B------:R-:W-:-:S02]  /*1450*/  UIMAD UR17, UR9, UR5, URZ ;  /* 0x00000005091172a4 */ /* 0x000fc4000f8e023f */
[----:B------:R-:W-:Y:S01]  /*1460*/  IADD3 R4, -R0, RZ, RZ ;  /* 0x000000ff00047210 */ /* 0x000fe20007ffe1ff */
[----:B------:R-:W-:Y:S01]  /*1470*/  ULDC.U8 UR7, c[0x0][0x3d8] ;  /* 0x0000f60000077ab9 */ /* 0x000fe20000000000 */
[----:B------:R-:W-:Y:S02]  /*1480*/  UIADD3 UR14, UR20, -0x80, URZ ;  /* 0xffffff80140e7890 */ /* 0x000fe4000fffe03f */
[----:B------:R-:W-:Y:S01]  /*1490*/  UISETP.NE.AND UP3, UPT, UR7, URZ, UPT ;  /* 0x0000003f0700728c */ /* 0x000fe2000bf65270 */
[C---:B------:R-:W-:Y:S01]  /*14a0*/  IMAD R2, R6.reuse, R4, R2 ;  /* 0x0000000406027224 */ /* 0x040fe200078e0202 */
[----:B------:R-:W-:Y:S02]  /*14b0*/  USEL UR37, UR6, URZ, UP2 ;  /* 0x0000003f06257287 */ /* 0x000fe40009000000 */
[----:B------:R-:W-:Y:S02]  /*14c0*/  @UP1 UIADD3 UR46, UR15, UR17, URZ ;  /* 0x000000110f2e1290 */ /* 0x000fe4000fffe03f */
[----:B------:R-:W-:Y:S01]  /*14d0*/  ISETP.GT.U32.AND P1, PT, R6, R2, PT ;  /* 0x000000020600720c */ /* 0x000fe20003f24070 */
[----:B------:R-:W-:-:S02]  /*14e0*/  USHF.R.S32.HI UR34, URZ, 0x1f, UR14 ;  /* 0x0000001f3f227899 */ /* 0x000fc4000801140e */
[----:B------:R-:W-:Y:S01]  /*14f0*/  UIADD3 UR15, UP2, UR14, UR36, URZ ;  /* 0x000000240e0f7290 */ /* 0x000fe2000ff5e03f */
[----:B------:R-:W-:Y:S01]  /*1500*/  ULDC UR61, c[0x0][0x2c4] ;  /* 0x0000b100003d7ab9 */ /* 0x000fe20000000800 */
[----:B------:R-:W-:Y:S02]  /*1510*/  @UP0 UIADD3 UR29, UR26, UR35, URZ ;  /* 0x000000231a1d0290 */ /* 0x000fe4000fffe03f */
[----:B------:R-:W-:Y:S02]  /*1520*/  UIADD3.X UR17, UR34, UR37, URZ, UP2, !UPT ;  /* 0x0000002522117290 */ /* 0x000fe400097fe43f */
[----:B------:R-:W-:Y:S01]  /*1530*/  UIMAD UR9, UR9, UR15, URZ ;  /* 0x0000000f090972a4 */ /* 0x000fe2000f8e023f */
[----:B------:R-:W-:-:S03]  /*1540*/  @UP0 ULDC.64 UR6, c[0x0][0x250] ;  /* 0x0000940000060ab9 */ /* 0x000fc60000000a00 */
[----:B------:R-:W-:Y:S01]  /*1550*/  @!P1 IMAD.IADD R2, R2, 0x1, -R6 ;  /* 0x0000000102029824 */ /* 0x000fe200078e0a06 */
[----:B------:R-:W-:Y:S01]  /*1560*/  UIMAD UR20, UR8, UR17, UR9 ;  /* 0x00000011081472a4 */ /* 0x000fe2000f8e0209 */
[----:B------:R-:W-:Y:S01]  /*1570*/  @!P1 VIADD R0, R0, 0x1 ;  /* 0x0000000100009836 */ /* 0x000fe20000000000 */
[----:B------:R-:W-:Y:S01]  /*1580*/  PLOP3.LUT P1, PT, PT, PT, UP0, 0x80, 0x0 ;  /* 0x000000000000781c */ /* 0x000fe20003f2f008 */
[----:B------:R-:W-:Y:S01]  /*1590*/  @UP3 UIMAD UR17, UR45, UR61, URZ ;  /* 0x0000003d2d1132a4 */ /* 0x000fe2000f8e023f */
[----:B------:R-:W-:Y:S01]  /*15a0*/  ISETP.GE.U32.AND P0, PT, R2, R6, PT ;  /* 0x000000060200720c */ /* 0x000fe20003f06070 */
[----:B------:R-:W-:Y:S01]  /*15b0*/  @UP0 UIMAD.WIDE.U32 UR18, UR29, UR6, URZ ;  /* 0x000000061d1202a5 */ /* 0x000fe2000f8e003f */
[----:B------:R-:W-:Y:S01]  /*15c0*/  LOP3.LUT R2, R7, UR56, RZ, 0x3c, !PT ;  /* 0x0000003807027c12 */ /* 0x000fe2000f8e3cff */
[----:B------:R-:W-:Y:S02]  /*15d0*/  UIMAD.WIDE.U32 UR36, UR8, UR15, URZ ;  /* 0x0000000f082472a5 */ /* 0x000fe4000f8e003f */
[----:B------:R-:W-:Y:S01]  /*15e0*/  @UP3 USEL UR15, UR17, UR5, !UP1 ;  /* 0x00000005110f3287 */ /* 0x000fe2000c800000 */
[----:B------:R-:W-:Y:S01]  /*15f0*/  ISETP.GE.AND P2, PT, R2, RZ, PT ;  /* 0x000000ff0200720c */ /* 0x000fe20003f46270 */
[----:B------:R-:W-:-:S02]  /*1600*/  UIMAD UR49, UR56, UR60, URZ ;  /* 0x0000003c383172a4 */ /* 0x000fc4000f8e023f */
[----:B------:R-:W-:Y:S02]  /*1610*/  @UP0 UIMAD UR29, UR29, UR7, URZ ;  /* 0x000000071d1d02a4 */ /* 0x000fe4000f8e023f */
[----:B------:R-:W-:Y:S02]  /*1620*/  @!UP3 UIMAD UR9, UR45, UR59, UR56 ;  /* 0x0000003b2d09b2a4 */ /* 0x000fe4000f8e0238 */
[----:B------:R-:W-:Y:S01]  /*1630*/  @P0 IADD3 R0, R0, 0x1, RZ ;  /* 0x0000000100000810 */ /* 0x000fe20007ffe0ff */
[----:B------:R-:W-:Y:S01]  /*1640*/  @!UP1 UIADD3 UR50, UR39, UR41, URZ ;  /* 0x0000002927329290 */ /* 0x000fe2000fffe03f */
[----:B------:R-:W-:Y:S01]  /*1650*/  PLOP3.LUT P0, PT, PT, PT, UP3, 0x80, 0x0 ;  /* 0x000000000000781c */ /* 0x000fe20003f0f038 */
[----:B------:R-:W-:Y:S01]  /*1660*/  @UP3 ULDC UR8, c[0x0][0x2e4] ;  /* 0x0000b90000083ab9 */ /* 0x000fe20000000800 */
[----:B------:R-:W-:Y:S01]  /*1670*/  USHF.R.S32.HI UR41, URZ, 0x7, UR27 ;  /* 0x000000073f297899 */ /* 0x000fe2000801141b */
[----:B------:R-:W-:Y:S01]  /*1680*/  IMAD.MOV.U32 R12, RZ, RZ, R0 ;  /* 0x000000ffff0c7224 */ /* 0x000fe200078e0000 */
[----:B------:R-:W-:-:S02]  /*1690*/  @UP3 UIMAD UR17, UR56, UR8, UR15 ;  /* 0x00000008381132a4 */ /* 0x000fc4000f8e020f */
[----:B------:R-:W-:Y:S02]  /*16a0*/  USEL UR51, UR47, URZ, UP4 ;  /* 0x0000003f2f337287 */ /* 0x000fe4000a000000 */
[----:B------:R-:W-:Y:S01]  /*16b0*/  @UP0 UIADD3 UR27, UR23, UR44, URZ ;  /* 0x0000002c171b0290 */ /* 0x000fe2000fffe03f */
[----:B------:R-:W-:Y:S01]  /*16c0*/  @!P2 IADD3 R12, -R12, RZ, RZ ;  /* 0x000000ff0c0ca210 */ /* 0x000fe20007ffe1ff */
[----:B------:R-:W-:Y:S01]  /*16d0*/  USHF.R.S32.HI UR40, URZ, 0x1f, UR30 ;  /* 0x0000001f3f287899 */ /* 0x000fe2000801141e */
[----:B------:R-:W-:Y:S01]  /*16e0*/  @!P3 LOP3.LUT R12, RZ, R7, RZ, 0x33, !PT ;  /* 0x00000007ff0cb212 */ /* 0x000fe200078e33ff */
[----:B------:R-:W-:Y:S02]  /*16f0*/  USEL UR53, UR28, URZ, UP4 ;  /* 0x0000003f1c357287 */ /* 0x000fe4000a000000 */
[----:B------:R-:W-:Y:S02]  /*1700*/  USHF.R.S32.HI UR52, URZ, 0x1f, UR49 ;  /* 0x0000001f3f347899 */ /* 0x000fe40008011431 */
[----:B------:R-:W-:-:S02]  /*1710*/  @UP0 UIADD3 UR33, UR19, UR29, URZ ;  /* 0x0000001d13210290 */ /* 0x000fc4000fffe03f */
[----:B------:R-:W-:Y:S02]  /*1720*/  @!UP3 UIMAD UR17, UR9, UR61, URZ ;  /* 0x0000003d0911b2a4 */ /* 0x000fe4000f8e023f */
[----:B------:R-:W-:Y:S01]  /*1730*/  UIADD3 UR47, UR37, UR20, URZ ;  /* 0x00000014252f7290 */ /* 0x000fe2000fffe03f */
        /* <DEDUP_REMOVED lines=15> */
.L_x_332:
        /* <DEDUP_REMOVED lines=13> */
.L_x_333:
        /* <DEDUP_REMOVED lines=11> */
.L_x_334:
[----:B------:R-:W-:-:S04]  /*19b0*/  UIMAD UR5, UR45, UR59, UR56 ;  /* 0x0000003b2d0572a4 */ /* 0x000fc8000f8e0238 */
[----:B------:R-:W-:-:S12]  /*19c0*/  UIMAD UR5, UR5, UR58, URZ ;  /* 0x0000003a050572a4 */ /* 0x000fd8000f8e023f */
.L_x_335:
[----:B------:R-:W2:Y:S01]  /*19d0*/  LDL R16, [R1+0x58] ;  /* 0x0000580001107983 */ /* 0x000ea20000100800 */
[----:B------:R-:W1:Y:S01]  /*19e0*/  LDC.64 R4, c[0x0][0x420] ;  /* 0x00010800ff047b82 */ /* 0x000e620000000a00 */
[----:B------:R-:W-:Y:S01]  /*19f0*/  USHF.R.S32.HI UR22, URZ, 0x1f, UR56 ;  /* 0x0000001f3f167899 */ /* 0x000fe20008011438 */
[--C-:B------:R-:W-:Y:S01]  /*1a00*/  SHF.R.S32.HI R227, RZ, 0x1f, R226.reuse ;  /* 0x0000001fffe37819 */ /* 0x100fe200000114e2 */
[----:B------:R-:W3:Y:S01]  /*1a10*/  S2R R14, SR_TID.X ;  /* 0x00000000000e7919 */ /* 0x000ee20000002100 */
[----:B------:R-:W-:Y:S01]  /*1a20*/  ULDC.64 UR18, c[0x0][0x428] ;  /* 0x00010a0000127ab9 */ /* 0x000fe20000000a00 */
[----:B------:R-:W-:Y:S01]  /*1a30*/  UIADD3 UR37, UR14, UR5, URZ ;  /* 0x000000050e257290 */ /* 0x000fe2000fffe03f */
[----:B------:R-:W-:Y:S01]  /*1a40*/  IADD3 R6, P0, R226, UR8, RZ ;  /* 0x00000008e2067c10 */ /* 0x000fe2000ff1e0ff */
[----:B------:R-:W4:Y:S01]  /*1a50*/  S2R R15, SR_TID.X ;  /* 0x00000000000f7919 */ /* 0x000f220000002100 */
[----:B------:R-:W-:Y:S01]  /*1a60*/  UIMAD UR5, UR22, UR18, URZ ;  /* 0x00000012160572a4 */ /* 0x000fe2000f8e023f */
[----:B------:R-:W-:Y:S01]  /*1a70*/  SHF.R.S32.HI R19, RZ, 0x1f, R251 ;  /* 0x0000001fff137819 */ /* 0x000fe200000114fb */
[----:B------:R-:W-:Y:S01]  /*1a80*/  UIADD3 UR20, UR14, UR17, URZ ;  /* 0x000000110e147290 */ /* 0x000fe2000fffe03f */
[----:B------:R-:W-:Y:S01]  /*1a90*/  IADD3 R0, P2, R251, UR14, RZ ;  /* 0x0000000efb007c10 */ /* 0x000fe2000ff5e0ff */
[----:B------:R-:W-:Y:S01]  /*1aa0*/  UIMAD UR17, UR56, UR19, UR5 ;  /* 0x00000013381172a4 */ /* 0x000fe2000f8e0205 */
[----:B------:R-:W-:Y:S01]  /*1ab0*/  IADD3.X R7, R227, UR50, RZ, P0, !PT ;  /* 0x00000032e3077c10 */ /* 0x000fe200087fe4ff */
[----:B------:R-:W-:Y:S01]  /*1ac0*/  UIADD3 UR5, -UR16, UR32, UR30 ;  /* 0x0000002010057290 */ /* 0x000fe2000fffe11e */
[----:B------:R-:W-:Y:S01]  /*1ad0*/  IMAD.U32 R11, RZ, RZ, UR18 ;  /* 0x00000012ff0b7e24 */ /* 0x000fe2000f8e00ff */
[----:B------:R-:W-:Y:S01]  /*1ae0*/  UIMAD UR9, UR60, UR59, URZ ;  /* 0x0000003b3c0972a4 */ /* 0x000fe2000f8e023f */
[----:B------:R-:W-:Y:S01]  /*1af0*/  IADD3.X R2, R19, UR34, RZ, P2, !PT ;  /* 0x0000002213027c10 */ /* 0x000fe200097fe4ff */
[----:B------:R-:W-:Y:S01]  /*1b00*/  ULDC UR15, c[0x0][0x398] ;  /* 0x0000e600000f7ab9 */ /* 0x000fe20000000800 */
[----:B------:R-:W-:Y:S01]  /*1b10*/  ULDC.64 UR18, c[0x0][0x258] ;  /* 0x0000960000127ab9 */ /* 0x000fe20000000a00 */
[----:B------:R-:W-:Y:S01]  /*1b20*/  UIADD3 UR5, UR5, -UR15, URZ ;  /* 0x8000000f05057290 */ /* 0x000fe2000fffe03f */
[----:B------:R-:W-:Y:S01]  /*1b30*/  IMAD.WIDE.U32 R8, R0, UR24, R226 ;  /* 0x0000001800087c25 */ /* 0x000fe2000f8e00e2 */
[----:B------:R-:W-:Y:S01]  /*1b40*/  USHF.L.U32 UR8, UR9, 0x7, URZ ;  /* 0x0000000709087899 */ /* 0x000fe2000800063f */
[----:B------:R-:W-:Y:S01]  /*1b50*/  BSSY B1, `(.L_x_331) ;  /* 0x00009de000017945 */ /* 0x000fe20003800000 */
[----:B------:R-:W-:Y:S01]  /*1b60*/  ULDC.64 UR28, c[0x0][0x400] ;  /* 0x00010000001c7ab9 */ /* 0x000fe20000000a00 */
[C---:B-1----:R-:W-:Y:S01]  /*1b70*/  IMAD R10, R4.reuse, UR34, RZ ;  /* 0x00000022040a7c24 */ /* 0x042fe2000f8e02ff */
[----:B------:R-:W-:Y:S01]  /*1b80*/  UIADD3 UR15, UP2, UP1, UR36, UR8, UR49 ;  /* 0x00000008240f7290 */ /* 0x000fe2000f95e031 */
[----:B------:R-:W-:Y:S01]  /*1b90*/  IMAD.WIDE.U32 R6, R4, UR14, R6 ;  /* 0x0000000e04067c25 */ /* 0x000fe2000f8e0006 */
[----:B------:R-:W-:Y:S01]  /*1ba0*/  USHF.R.S32.HI UR8, URZ, 0x1f, UR8 ;  /* 0x0000001f3f087899 */ /* 0x000fe20008011408 */
[----:B------:R-:W-:Y:S01]  /*1bb0*/  IADD3 R8, P0, R8, UR55, RZ ;  /* 0x0000003708087c10 */ /* 0x000fe2000ff1e0ff */
[----:B------:R-:W-:Y:S01]  /*1bc0*/  ULDC.64 UR58, c[0x0][0x2b0] ;  /* 0x0000ac00003a7ab9 */ /* 0x000fe20000000a00 */
[----:B------:R-:W-:Y:S01]  /*1bd0*/  IMAD R10, R5, UR14, R10 ;  /* 0x0000000e050a7c24 */ /* 0x000fe2000f8e020a */
[----:B------:R-:W-:Y:S01]  /*1be0*/  UIMAD UR14, UR22, UR18, URZ ;  /* 0x00000012160e72a4 */ /* 0x000fe2000f8e023f */
[----:B------:R-:W-:Y:S01]  /*1bf0*/  IMAD R2, R2, UR24, RZ ;  /* 0x0000001802027c24 */ /* 0x000fe2000f8e02ff */
[----:B------:R-:W-:Y:S01]  /*1c00*/  USHF.R.S32.HI UR22, URZ, 0x1f, UR5 ;  /* 0x0000001f3f167899 */ /* 0x000fe20008011405 */
[----:B---3--:R-:W-:Y:S01]  /*1c10*/  SHF.R.S32.HI R14, RZ, 0x1f, R14 ;  /* 0x0000001fff0e7819 */ /* 0x008fe2000001140e */
[----:B------:R-:W-:Y:S01]  /*1c20*/  UIADD3.X UR8, UR47, UR8, UR52, UP2, UP1 ;  /* 0x000000082f087290 */ /* 0x000fe200097e2434 */
[----:B------:R-:W-:Y:S01]  /*1c30*/  IMAD R0, R0, UR25, R2 ;  /* 0x0000001900007c24 */ /* 0x000fe2000f8e0202 */
[----:B------:R-:W-:Y:S01]  /*1c40*/  ULEA.HI UR22, UR22, UR5, URZ, 0x7 ;  /* 0x0000000516167291 */ /* 0x000fe2000f8f383f */
[----:B----4-:R-:W-:Y:S01]  /*1c50*/  LEA.HI R14, R14, R15, RZ, 0x5 ;  /* 0x0000000f0e0e7211 */ /* 0x010fe200078f28ff */
[----:B------:R-:W-:Y:S01]  /*1c60*/  UIADD3 UR5, UP2, UP1, UR53, UR15, UR54 ;  /* 0x0000000f35057290 */ /* 0x000fe2000f95e036 */
[----:B------:R-:W-:Y:S01]  /*1c70*/  IMAD.IADD R7, R7, 0x1, R10 ;  /* 0x0000000107077824 */ /* 0x000fe200078e020a */
[----:B------:R-:W-:Y:S01]  /*1c80*/  USHF.R.S32.HI UR22, URZ, 0x7, UR22 ;  /* 0x000000073f167899 */ /* 0x000fe20008011416 */
[----:B------:R-:W-:Y:S01]  /*1c90*/  SHF.R.S32.HI R14, RZ, 0x5, R14 ;  /* 0x00000005ff0e7819 */ /* 0x000fe2000001140e */
[----:B------:R-:W-:Y:S01]  /*1ca0*/  UIADD3.X UR8, UR51, UR8, UR46, UP2, UP1 ;  /* 0x0000000833087290 */ /* 0x000fe200097e242e */
[----:B------:R-:W-:Y:S01]  /*1cb0*/  IADD3.X R9, R9, UR48, R0, P0, !PT ;  /* 0x0000003009097c10 */ /* 0x000fe200087fe400 */
[----:B------:R-:W-:Y:S01]  /*1cc0*/  IMAD.U32 R0, RZ, RZ, UR18 ;  /* 0x00000012ff007e24 */ /* 0x000fe2000f8e00ff */
[----:B------:R-:W-:Y:S01]  /*1cd0*/  UISETP.LT.AND UP1, UPT, URZ, UR22, UPT ;  /* 0x000000163f00728c */ /* 0x000fe2000bf21270 */
[----:B------:R-:W-:Y:S01]  /*1ce0*/  IMAD.WIDE.U32 R6, R11, UR56, R6 ;  /* 0x000000380b067c25 */ /* 0x000fe2000f8e0006 */
[----:B------:R-:W-:-:S02]  /*1cf0*/  UIMAD UR19, UR56, UR19, UR14 ;  /* 0x00000013381372a4 */ /* 0x000fc4000f8e020e */
[----:B------:R-:W-:Y:S01]  /*1d00*/  USEL UR22, URZ, UR22, !UP1 ;  /* 0x000000163f167287 */ /* 0x000fe2000c800000 */
[----:B------:R-:W-:Y:S01]  /*1d10*/  IMAD.WIDE.U32 R8, R0, UR56, R8 ;  /* 0x0000003800087c25 */ /* 0x000fe2000f8e0008 */
[----:B------:R-:W-:Y:S02]  /*1d20*/  UIMAD.WIDE UR14, UR20, 0x4, UR58 ;  /* 0x00000004140e78a5 */ /* 0x000fe4000f8e023a */
[----:B------:R-:W-:Y:S01]  /*1d30*/  UISETP.GT.AND UP1, UPT, UR41, UR22, UPT ;  /* 0x000000162900728c */ /* 0x000fe2000bf24270 */
[----:B------:R-:W-:Y:S01]  /*1d40*/  VIADD R7, R7, UR17 ;  /* 0x0000001107077c36 */ /* 0x000fe20008000000 */
[----:B------:R-:W-:Y:S01]  /*1d50*/  ULDC.64 UR58, c[0x0][0x478] ;  /* 0x00011e00003a7ab9 */ /* 0x000fe20000000a00 */
[-C--:B------:R-:W-:Y:S01]  /*1d60*/  IMAD R10, R19, R4.reuse, RZ ;  /* 0x00000004130a7224 */ /* 0x080fe200078e02ff */
[----:B------:R-:W-:Y:S01]  /*1d70*/  ULDC.64 UR42, c[0x0][0x210] ;  /* 0x00008400002a7ab9 */ /* 0x000fe20000000a00 */
[C---:B------:R-:W-:Y:S01]  /*1d80*/  IMAD.WIDE.U32 R6, R251.reuse, R4, R6 ;  /* 0x00000004fb067225 */ /* 0x040fe200078e0006 */
[----:B------:R-:W-:Y:S01]  /*1d90*/  ULDC.64 UR38, c[0x0][0x3e0] ;  /* 0x0000f80000267ab9 */ /* 0x000fe20000000a00 */
[----:B------:R-:W-:Y:S01]  /*1da0*/  LEA R229, P3, R8, UR42, 0x1 ;  /* 0x0000002a08e57c11 */ /* 0x000fe2000f8608ff */
[----:B------:R-:W-:Y:S01]  /*1db0*/  UMOV UR18, UR14 ;  /* 0x0000000e00127c82 */ /* 0x000fe20008000000 */
[----:B------:R-:W-:Y:S01]  /*1dc0*/  IMAD R10, R251, R5, R10 ;  /* 0x00000005fb0a7224 */ /* 0x000fe200078e020a */
[----:B------:R-:W-:Y:S01]  /*1dd0*/  LEA R232, P2, R6, UR38, 0x1 ;  /* 0x0000002606e87c11 */ /* 0x000fe2000f8408ff */
[----:B------:R-:W-:Y:S01]  /*1de0*/  UMOV UR17, UR15 ;  /* 0x0000000f00117c82 */ /* 0x000fe20008000000 */
[----:B--2---:R-:W-:Y:S01]  /*1df0*/  IMAD R2, R14, UR9, R16 ;  /* 0x000000090e027c24 */ /* 0x004fe2000f8e0210 */
[----:B------:R-:W-:-:S04]  /*1e00*/  UIADD3 UR9, UR41, -0x1, URZ ;  /* 0xffffffff29097890 */ /* 0x000fc8000fffe03f */
[----:B------:R-:W-:-:S04]  /*1e10*/  IADD3 R0, P0, R2, UR5, RZ ;  /* 0x0000000502007c10 */ /* 0x000fc8000ff1e0ff */
[----:B------:R-:W-:Y:S02]  /*1e20*/  LEA.HI.X.SX32 R2, R2, UR8, 0x1, P0 ;  /* 0x0000000802027c11 */ /* 0x000fe400080f0eff */
[----:B------:R-:W-:-:S04]  /*1e30*/  LEA R188, P0, R0, UR28, 0x2 ;  /* 0x0000001c00bc7c11 */ /* 0x000fc8000f8010ff */
[----:B------:R-:W-:Y:S01]  /*1e40*/  LEA.HI.X R189, R0, UR29, R2, 0x2, P0 ;  /* 0x0000001d00bd7c11 */ /* 0x000fe200080f1402 */
[----:B------:R-:W-:Y:S01]  /*1e50*/  UIMAD.WIDE UR28, UR37, 0x4, UR58 ;  /* 0x00000004251c78a5 */ /* 0x000fe2000f8e023a */
[----:B------:R-:W-:Y:S01]  /*1e60*/  PLOP3.LUT P0, PT, PT, PT, UP1, 0x80, 0x0 ;  /* 0x000000000000781c */ /* 0x000fe20003f0f018 */
[----:B------:R-:W-:Y:S02]  /*1e70*/  VIADD R2, R9, UR19 ;  /* 0x0000001309027c36 */ /* 0x000fe40008000000 */
[----:B------:R-:W-:-:S03]  /*1e80*/  IMAD.IADD R0, R7, 0x1, R10 ;  /* 0x0000000107007824 */ /* 0x000fc600078e020a */
[----:B------:R-:W-:Y:S01]  /*1e90*/  LEA.HI.X R230, R8, UR43, R2, 0x1, P3 ;  /* 0x0000002b08e67c11 */ /* 0x000fe200098f0c02 */
[----:B------:R-:W-:Y:S01]  /*1ea0*/  UMOV UR20, UR28 ;  /* 0x0000001c00147c82 */ /* 0x000fe20008000000 */
[----:B------:R-:W-:Y:S01]  /*1eb0*/  LEA.HI.X R231, R6, UR39, R0, 0x1, P2 ;  /* 0x0000002706e77c11 */ /* 0x000fe200090f0c00 */
[----:B------:R-:W-:-:S04]  /*1ec0*/  UMOV UR19, UR29 ;  /* 0x0000001d00137c82 */ /* 0x000fc80008000000 */
[----:B------:R-:W-:Y:S05]  /*1ed0*/  @P0 BRA `(.L_x_336) ;  /* 0x0000000800fc0947 */ /* 0x000fea0003800000 */
        /* <DEDUP_REMOVED lines=19> */
.L_x_337:
        /* <DEDUP_REMOVED lines=20> */
.L_x_338:
[----:B------:R-:W-:Y:S01]  /*2150*/  UIMAD UR5, UR40, UR6, URZ ;  /* 0x00000006280572a4 */ /* 0x000fe2000f8e023f */
[----:B------:R-:W-:Y:S01]  /*2160*/  IMAD.U32 R4, RZ, RZ, UR6 ;  /* 0x00000006ff047e24 */ /* 0x000fe2000f8e00ff */
[----:B------:R-:W-:Y:S01]  /*2170*/  ULDC UR12, c[0x0][0x2d0] ;  /* 0x0000b400000c7ab9 */ /* 0x000fe20000000800 */
[C---:B------:R-:W-:Y:S01]  /*2180*/  VIADD R0, R251.reuse, 0x20 ;  /* 0x00000020fb007836 */ /* 0x040fe20000000000 */
[----:B------:R-:W-:Y:S01]  /*2190*/  UIMAD UR5, UR30, UR7, UR5 ;  /* 0x000000071e0572a4 */ /* 0x000fe2000f8e0205 */
[C---:B------:R-:W-:Y:S01]  /*21a0*/  VIADD R2, R251.reuse, 0x40 ;  /* 0x00000040fb027836 */ /* 0x040fe20000000000 */
[----:B------:R-:W-:Y:S01]  /*21b0*/  ISETP.GE.AND P3, PT, R226, UR12, PT ;  /* 0x0000000ce2007c0c */ /* 0x000fe2000bf66270 */
[----:B------:R-:W-:Y:S01]  /*21c0*/  IMAD.WIDE.U32 R4, R4, UR30, R226 ;  /* 0x0000001e04047c25 */ /* 0x000fe2000f8e00e2 */
[----:B------:R-:W-:Y:S01]  /*21d0*/  USHF.R.S32.HI UR19, URZ, 0x1f, UR56 ;  /* 0x0000001f3f137899 */ /* 0x000fe20008011438 */
[----:B------:R-:W-:Y:S01]  /*21e0*/  BSSY B0, `(.L_x_339) ;  /* 0x000001a000007945 */ /* 0x000fe20003800000 */
[----:B------:R-:W-:Y:S01]  /*21f0*/  ISETP.GE.OR P2, PT, R0, UR16, P3 ;  /* 0x0000001000007c0c */ /* 0x000fe20009f46670 */
[----:B------:R-:W-:Y:S01]  /*2200*/  ULDC.64 UR12, c[0x0][0x468] ;  /* 0x00011a00000c7ab9 */ /* 0x000fe20000000a00 */
[----:B------:R-:W-:Y:S01]  /*2210*/  ISETP.GE.OR P1, PT, R2, UR16, P3 ;  /* 0x0000001002007c0c */ /* 0x000fe20009f26670 */
[----:B------:R-:W-:Y:S01]  /*2220*/  VIADD R2, R251, 0x60 ;  /* 0x00000060fb027836 */ /* 0x000fe20000000000 */
[----:B------:R-:W-:Y:S01]  /*2230*/  MOV R0, UR5 ;  /* 0x0000000500007c02 */ /* 0x000fe20008000f00 */
[----:B------:R-:W-:Y:S01]  /*2240*/  UIMAD UR5, UR19, UR12, URZ ;  /* 0x0000000c130572a4 */ /* 0x000fe2000f8e023f */
[----:B------:R-:W-:-:S03]  /*2250*/  IADD3 R4, P0, R4, UR17, RZ ;  /* 0x0000001104047c10 */ /* 0x000fc6000ff1e0ff */
[----:B------:R-:W-:Y:S01]  /*2260*/  UIMAD UR13, UR56, UR13, UR5 ;  /* 0x0000000d380d72a4 */ /* 0x000fe2000f8e0205 */
[----:B------:R-:W-:Y:S01]  /*2270*/  IADD3.X R5, R5, UR18, R0, P0, !PT ;  /* 0x0000001205057c10 */ /* 0x000fe200087fe400 */
[----:B------:R-:W-:Y:S01]  /*2280*/  IMAD.U32 R0, RZ, RZ, UR12 ;  /* 0x0000000cff007e24 */ /* 0x000fe2000f8e00ff */
[----:B------:R-:W-:Y:S02]  /*2290*/  ISETP.GE.OR P0, PT, R2, UR16, P3 ;  /* 0x0000001002007c0c */ /* 0x000fe40009f06670 */
        /* <DEDUP_REMOVED lines=14> */
.L_x_340:
[----:B------:R-:W-:Y:S05]  /*2380*/  BSYNC B0 ;  /* 0x0000000000007941 */ /* 0x000fea0003800000 */
.L_x_339:
[----:B------:R-:W-:Y:S04]  /*2390*/  BSSY B0, `(.L_x_341) ;  /* 0x000000e000007945 */ /* 0x000fe80003800000 */
        /* <DEDUP_REMOVED lines=8> */
[----:B-1----:R-:W-:-:S03]  /*2420*/  LEA R8, P4, R6, UR12, 0x1 ;  /* 0x0000000c06087c11 */ /* 0x002fc6000f8808ff */
[----:B------:R-:W-:-:S05]  /*2430*/  IMAD R0, R0, UR7, R2 ;  /* 0x0000000700007c24 */ /* 0x000fca000f8e0202 */
[----:B------:R-:W-:-:S04]  /*2440*/  IADD3 R0, R7, R0, RZ ;  /* 0x0000000007007210 */ /* 0x000fc80007ffe0ff */
[----:B------:R-:W-:-:S05]  /*2450*/  LEA.HI.X R9, R6, UR13, R0, 0x1, P4 ;  /* 0x0000000d06097c11 */ /* 0x000fca000a0f0c00 */
[----:B------:R2:W-:Y:S02]  /*2460*/  STG.E.128 desc[UR10][R8.64], RZ ;  /* 0x000000ff08007986 */ /* 0x0005e4000c101d0a */
.L_x_342:
[----:B------:R-:W-:Y:S05]  /*2470*/  BSYNC B0 ;  /* 0x0000000000007941 */ /* 0x000fea0003800000 */
.L_x_341:
        /* <DEDUP_REMOVED lines=9> */
[----:B-12---:R-:W-:-:S03]  /*2510*/  LEA R8, P4, R6, UR12, 0x1 ;  /* 0x0000000c06087c11 */ /* 0x006fc6000f8808ff */
[----:B------:R-:W-:-:S05]  /*2520*/  IMAD R0, R0, UR7, R2 ;  /* 0x0000000700007c24 */ /* 0x000fca000f8e0202 */
[----:B------:R-:W-:-:S04]  /*2530*/  IADD3 R0, R7, R0, RZ ;  /* 0x0000000007007210 */ /* 0x000fc80007ffe0ff */
[----:B------:R-:W-:-:S05]  /*2540*/  LEA.HI.X R9, R6, UR13, R0, 0x1, P4 ;  /* 0x0000000d06097c11 */ /* 0x000fca000a0f0c00 */
[----:B------:R3:W-:Y:S02]  /*2550*/  STG.E.128 desc[UR10][R8.64], RZ ;  /* 0x000000ff08007986 */ /* 0x0007e4000c101d0a */
.L_x_344:
[----:B------:R-:W-:Y:S05]  /*2560*/  BSYNC B0 ;  /* 0x0000000000007941 */ /* 0x000fea0003800000 */
.L_x_343:
        /* <DEDUP_REMOVED lines=13> */
[----:B------:R4:W-:Y:S02]  /*2640*/  STG.E.128 desc[UR10][R4.64], RZ ;  /* 0x000000ff04007986 */ /* 0x0009e4000c101d0a */
.L_x_346:
[----:B------:R-:W-:Y:S05]  /*2650*/  BSYNC B0 ;  /* 0x0000000000007941 */ /* 0x000fea0003800000 */
.L_x_345:
[----:B------:R-:W-:Y:S01]  /*2660*/  UIMAD UR5, UR40, UR8, URZ ;  /* 0x00000008280572a4 */ /* 0x000fe2000f8e023f */
[----:B----4-:R-:W-:Y:S01]  /*2670*/  IMAD.U32 R4, RZ, RZ, UR8 ;  /* 0x00000008ff047e24 */ /* 0x010fe2000f8e00ff */
[----:B------:R-:W-:Y:S01]  /*2680*/  USHF.R.S32.HI UR12, URZ, 0x1f, UR56 ;  /* 0x0000001f3f0c7899 */ /* 0x000fe20008011438 */
[----:B------:R-:W-:Y:S01]  /*2690*/  BSSY B0, `(.L_x_347) ;  /* 0x0000017000007945 */ /* 0x000fe20003800000 */
[----:B------:R-:W-:Y:S01]  /*26a0*/  UIMAD UR5, UR30, UR9, UR5 ;  /* 0x000000091e0572a4 */ /* 0x000fe2000f8e0205 */
[----:B------:R-:W-:Y:S01]  /*26b0*/  IMAD.WIDE.U32 R4, R4, UR30, R226 ;  /* 0x0000001e04047c25 */ /* 0x000fe2000f8e00e2 */
[----:B------:R-:W-:-:S04]  /*26c0*/  ULDC.64 UR6, c[0x0][0x470] ;  /* 0x00011c0000067ab9 */ /* 0x000fc80000000a00 */
[----:B------:R-:W-:Y:S01]  /*26d0*/  IMAD.U32 R0, RZ, RZ, UR5 ;  /* 0x00000005ff007e24 */ /* 0x000fe2000f8e00ff */
[----:B------:R-:W-:Y:S01]  /*26e0*/  IADD3 R4, P4, R4, UR14, RZ ;  /* 0x0000000e04047c10 */ /* 0x000fe2000ff9e0ff */
[----:B------:R-:W-:-:S03]  /*26f0*/  UIMAD UR5, UR12, UR6, URZ ;  /* 0x000000060c0572a4 */ /* 0x000fc6000f8e023f */
        /* <DEDUP_REMOVED lines=13> */
[----:B-123--:R-:W-:-:S04]  /*27d0*/  LEA R8, P3, R6, UR6, 0x1 ;  /* 0x0000000606087c11 */ /* 0x00efc8000f8608ff */
[----:B------:R-:W-:-:S05]  /*27e0*/  LEA.HI.X R9, R6, UR7, R0, 0x1, P3 ;  /* 0x0000000706097c11 */ /* 0x000fca00098f0c00 */
[----:B------:R4:W-:Y:S04]  /*27f0*/  STG.E.128 desc[UR10][R8.64], RZ ;  /* 0x000000ff08007986 */ /* 0x0009e8000c101d0a */
.L_x_348:
[----:B------:R-:W-:Y:S05]  /*2800*/  BSYNC B0 ;  /* 0x0000000000007941 */ /* 0x000fea0003800000 */
.L_x_347:
        /* <DEDUP_REMOVED lines=9> */
[----:B-1234-:R-:W-:-:S03]  /*28a0*/  LEA R8, P2, R6, UR6, 0x1 ;  /* 0x0000000606087c11 */ /* 0x01efc6000f8408ff */
[----:B------:R-:W-:-:S05]  /*28b0*/  IMAD R0, R0, UR9, R2 ;  /* 0x0000000900007c24 */ /* 0x000fca000f8e0202 */
[----:B------:R-:W-:-:S04]  /*28c0*/  IADD3 R0, R7, R0, RZ ;  /* 0x0000000007007210 */ /* 0x000fc80007ffe0ff */
[----:B------:R-:W-:-:S05]  /*28d0*/  LEA.HI.X R9, R6, UR7, R0, 0x1, P2 ;  /* 0x0000000706097c11 */ /* 0x000fca00090f0c00 */
[----:B------:R1:W-:Y:S02]  /*28e0*/  STG.E.128 desc[UR10][R8.64], RZ ;  /* 0x000000ff08007986 */ /* 0x0003e4000c101d0a */
.L_x_350:
[----:B------:R-:W-:Y:S05]  /*28f0*/  BSYNC B0 ;  /* 0x0000000000007941 */ /* 0x000fea0003800000 */
.L_x_349:
        /* <DEDUP_REMOVED lines=14> */
.L_x_352:
[----:B------:R-:W-:Y:S05]  /*29e0*/  BSYNC B0 ;  /* 0x0000000000007941 */ /* 0x000fea0003800000 */
.L_x_351:
        /* <DEDUP_REMOVED lines=14> */
.L_x_336:
[----:B------:R-:W2:Y:S01]  /*2ad0*/  LDL R6, [R1+0x10] ;  /* 0x0000100001067983 */ /* 0x000ea20000100800 */
[----:B------:R-:W-:Y:S01]  /*2ae0*/  PLOP3.LUT P0, PT, PT, PT, UP4, 0x80, 0x0 ;  /* 0x000000000000781c */ /* 0x000fe20003f0f048 */
[----:B------:R-:W-:Y:S01]  /*2af0*/  UIMAD UR5, UR9, -0x80, UR32 ;  /* 0xffffff80090578a4 */ /* 0x000fe2000f8e0220 */
[C---:B------:R-:W-:Y:S01]  /*2b00*/  VIADD R16, R251.reuse, 0x20 ;  /* 0x00000020fb107836 */ /* 0x040fe20000000000 */
[----:B------:R-:W-:Y:S01]  /*2b10*/  ULEA.HI UR8, UR9, UR9, URZ, 0x1 ;  /* 0x0000000909087291 */ /* 0x000fe2000f8f083f */
[C---:B------:R-:W-:Y:S01]  /*2b20*/  VIADD R17, R251.reuse, 0x40 ;  /* 0x00000040fb117836 */ /* 0x040fe20000000000 */
[----:B------:R-:W-:Y:S01]  /*2b30*/  BSSY B0, `(.L_x_354) ;  /* 0x000001b000007945 */ /* 0x000fe20003800000 */
[C---:B------:R-:W-:Y:S01]  /*2b40*/  VIADD R18, R251.reuse, 0x60 ;  /* 0x00000060fb127836 */ /* 0x040fe20000000000 */
[----:B------:R-:W-:Y:S01]  /*2b50*/  ISETP.GE.AND P5, PT, R251, UR5, PT ;  /* 0x00000005fb007c0c */ /* 0x000fe2000bfa6270 */
[----:B------:R-:W-:-:S05]  /*2b60*/  ULOP3.LUT UR8, UR8, 0xfffffffe, URZ, 0xc0, !UPT ;  /* 0xfffffffe08087892 */ /* 0x000fca000f8ec03f */
[----:B------:R-:W-:Y:S01]  /*2b70*/  @P0 BAR.SYNC.DEFER_BLOCKING 0x0 ;  /* 0x0000000000000b1d */ /* 0x000fe20000010000 */
[----:B------:R-:W-:Y:S01]  /*2b80*/  UIADD3 UR8, UR9, -UR8, URZ ;  /* 0x8000000809087290 */ /* 0x000fe2000fffe03f */
[----:B------:R-:W-:Y:S01]  /*2b90*/  ISETP.GE.AND P4, PT, R16, UR5, PT ;  /* 0x0000000510007c0c */ /* 0x000fe2000bf86270 */
[----:B------:R-:W-:Y:S01]  /*2ba0*/  IMAD.U32 R8, RZ, RZ, UR12 ;  /* 0x0000000cff087e24 */ /* 0x000fe2000f8e00ff */
[----:B------:R-:W-:Y:S01]  /*2bb0*/  ISETP.GE.AND P3, PT, R17, UR5, PT ;  /* 0x0000000511007c0c */ /* 0x000fe2000bf66270 */
[----:B------:R-:W-:Y:S01]  /*2bc0*/  UISETP.NE.AND UP0, UPT, UR8, 0x1, UPT ;  /* 0x000000010800788c */ /* 0x000fe2000bf05270 */
[----:B------:R-:W-:-:S05]  /*2bd0*/  ISETP.GE.AND P2, PT, R18, UR5, PT ;  /* 0x0000000512007c0c */ /* 0x000fca000bf46270 */
[----:B------:R-:W-:Y:S02]  /*2be0*/  PLOP3.LUT P1, PT, PT, PT, UP0, 0x80, 0x0 ;  /* 0x000000000000781c */ /* 0x000fe40003f2f008 */
[C---:B--2---:R-:W-:Y:S01]  /*2bf0*/  LEA R0, R6.reuse, UR4, 0x1 ;  /* 0x0000000406007c11 */ /* 0x044fe2000f8e08ff */
[----:B------:R-:W-:-:S04]  /*2c00*/  VIADD R2, R6, 0x2000 ;  /* 0x0000200006027836 */ /* 0x000fc80000000000 */
[----:B------:R1:W-:Y:S01]  /*2c10*/  @P5 STS.128 [R0+0x8000], RZ ;  /* 0x008000ff00005388 */ /* 0x0003e20000000c00 */
[----:B------:R-:W-:Y:S01]  /*2c20*/  SEL R2, R2, R6, !P1 ;  /* 0x0000000602027207 */ /* 0x000fe20004800000 */
[----:B------:R-:W-:Y:S06]  /*2c30*/  @P5 BRA `(.L_x_355) ;  /* 0x0000000000285947 */ /* 0x000fec0003800000 */
        /* <DEDUP_REMOVED lines=10> */
.L_x_355:
[----:B------:R-:W-:Y:S05]  /*2ce0*/  BSYNC B0 ;  /* 0x0000000000007941 */ /* 0x000fea0003800000 */
.L_x_354:
        /* <DEDUP_REMOVED lines=14> */
.L_x_357:
[----:B------:R-:W-:Y:S05]  /*2dd0*/  BSYNC B0 ;  /* 0x0000000000007941 */ /* 0x000fea0003800000 */
.L_x_356:
        /* <DEDUP_REMOVED lines=13> */
.L_x_359:
[----:B------:R-:W-:Y:S05]  /*2eb0*/  BSYNC B0 ;  /* 0x0000000000007941 */ /* 0x000fea0003800000 */
.L_x_358:
        /* <DEDUP_REMOVED lines=16> */
.L_x_361:
[----:B------:R-:W-:Y:S05]  /*2fc0*/  BSYNC B0 ;  /* 0x0000000000007941 */ /* 0x000fea0003800000 */
.L_x_360:
        /* <DEDUP_REMOVED lines=19> */
.L_x_363:
[----:B------:R-:W-:Y:S05]  /*3100*/  BSYNC B0 ;  /* 0x0000000000007941 */ /* 0x000fea0003800000 */
.L_x_362:
        /* <DEDUP_REMOVED lines=21> */
.L_x_365:
[----:B------:R-:W-:Y:S05]  /*3260*/  BSYNC B0 ;  /* 0x0000000000007941 */ /* 0x000fea0003800000 */
.L_x_364:
        /* <DEDUP_REMOVED lines=21> */
.L_x_367:
[----:B------:R-:W-:Y:S05]  /*33c0*/  BSYNC B0 ;  /* 0x0000000000007941 */ /* 0x000fea0003800000 */
.L_x_366:
        /* <DEDUP_REMOVED lines=23> */
.L_x_369:
[----:B------:R-:W-:Y:S05]  /*3540*/  BSYNC B0 ;  /* 0x0000000000007941 */ /* 0x000fea0003800000 */
.L_x_368:
[----:B------:R-:W5:Y:S01]  /*3550*/  LDL R20, [R1+0x1c] ;  /* 0x00001c0001147983 */ /* 0x000f620000100800 */
[----:B------:R-:W-:Y:S01]  /*3560*/  UIMAD UR8, UR40, UR12, URZ ;  /* 0x0000000c280872a4 */ /* 0x000fe2000f8e023f */
[----:B---3--:R-:W-:Y:S01]  /*3570*/  IMAD.WIDE.U32 R4, R8, UR30, R226 ;  /* 0x0000001e08047c25 */ /* 0x008fe2000f8e00e2 */
[----:B------:R-:W-:Y:S02]  /*3580*/  BSSY B0, `(.L_x_370) ;  /* 0x0000029000007945 */ /* 0x000fe40003800000 */
[----:B------:R-:W-:Y:S02]  /*3590*/  UIMAD UR14, UR30, UR13, UR8 ;  /* 0x0000000d1e0e72a4 */ /* 0x000fe4000f8e0208 */
[----:B------:R-:W-:Y:S01]  /*35a0*/  UIMAD UR8, UR21, -0x80, UR16 ;  /* 0xffffff80150878a4 */ /* 0x000fe2000f8e0210 */
[----:B------:R-:W-:-:S03]  /*35b0*/  IADD3 R4, P0, R4, UR23, RZ ;  /* 0x0000001704047c10 */ /* 0x000fc6000ff1e0ff */
[----:B------:R-:W-:Y:S01]  /*35c0*/  IMAD.U32 R2, RZ, RZ, UR14 ;  /* 0x0000000eff027e24 */ /* 0x000fe2000f8e00ff */
[----:B------:R-:W-:Y:S01]  /*35d0*/  ULDC.64 UR14, c[0x0][0x260] ;  /* 0x00009800000e7ab9 */ /* 0x000fe20000000a00 */
[----:B------:R-:W-:-:S03]  /*35e0*/  ISETP.GE.AND P5, PT, R251, UR8, PT ;  /* 0x00000008fb007c0c */ /* 0x000fc6000bfa6270 */
[----:B------:R-:W-:Y:S01]  /*35f0*/  IADD3.X R5, R5, UR27, R2, P0, !PT ;  /* 0x0000001b05057c10 */ /* 0x000fe200087fe402 */
[----:B------:R-:W-:-:S04]  /*3600*/  IMAD R2, R13, UR14, RZ ;  /* 0x0000000e0d027c24 */ /* 0x000fc8000f8e02ff */
[C---:B------:R-:W-:Y:S02]  /*3610*/  IMAD R2, R12.reuse, UR15, R2 ;  /* 0x0000000f0c027c24 */ /* 0x040fe4000f8e0202 */
[----:B------:R-:W-:-:S03]  /*3620*/  IMAD.WIDE.U32 R4, R12, UR14, R4 ;  /* 0x0000000e0c047c25 */ /* 0x000fc6000f8e0004 */
[----:B------:R3:W-:Y:S01]  /*3630*/  @P5 STS.128 [R0+0xc000], RZ ;  /* 0x00c000ff00005388 */ /* 0x0007e20000000c00 */
[----:B------:R-:W-:Y:S02]  /*3640*/  IMAD.IADD R2, R5, 0x1, R2 ;  /* 0x0000000105027824 */ /* 0x000fe400078e0202 */
[C---:B-----5:R-:W-:Y:S02]  /*3650*/  VIADD R6, R20.reuse, 0x8 ;  /* 0x0000000814067836 */ /* 0x060fe40000000000 */
[----:B------:R-:W-:-:S03]  /*3660*/  VIADD R10, R20, 0x48 ;  /* 0x00000048140a7836 */ /* 0x000fc60000000000 */
[----:B------:R-:W-:Y:S01]  /*3670*/  ISETP.GE.AND P0, PT, R6, UR5, PT ;  /* 0x0000000506007c0c */ /* 0x000fe2000bf06270 */
[----:B------:R-:W-:Y:S01]  /*3680*/  VIADD R6, R20, 0x40 ;  /* 0x0000004014067836 */ /* 0x000fe20000000000 */
[----:B------:R-:W-:Y:S02]  /*3690*/  ISETP.GE.AND P6, PT, R10, UR5, PT ;  /* 0x000000050a007c0c */ /* 0x000fe4000bfc6270 */
[----:B------:R-:W-:Y:S02]  /*36a0*/  P2R R15, PR, RZ, 0x1 ;  /* 0x00000001ff0f7803 */ /* 0x000fe40000000000 */
[----:B------:R-:W-:Y:S02]  /*36b0*/  ISETP.GE.AND P2, PT, R6, UR5, PT ;  /* 0x0000000506007c0c */ /* 0x000fe4000bf46270 */
[----:B------:R-:W-:Y:S02]  /*36c0*/  ISETP.GE.AND P0, PT, R20, UR5, PT ;  /* 0x0000000514007c0c */ /* 0x000fe4000bf06270 */
[----:B------:R-:W-:-:S02]  /*36d0*/  P2R R11, PR, RZ, 0x4 ;  /* 0x00000004ff0b7803 */ /* 0x000fc40000000000 */
        /* <DEDUP_REMOVED lines=19> */
.L_x_371:
[----:B------:R-:W-:Y:S05]  /*3810*/  BSYNC B0 ;  /* 0x0000000000007941 */ /* 0x000fea0003800000 */
.L_x_370:
        /* <DEDUP_REMOVED lines=23> */
.L_x_373:
[----:B------:R-:W-:Y:S05]  /*3990*/  BSYNC B0 ;  /* 0x0000000000007941 */ /* 0x000fea0003800000 */
.L_x_372:
        /* <DEDUP_REMOVED lines=23> */
.L_x_375:
[----:B------:R-:W-:Y:S05]  /*3b10*/  BSYNC B0 ;  /* 0x0000000000007941 */ /* 0x000fea0003800000 */
.L_x_374:
        /* <DEDUP_REMOVED lines=23> */
.L_x_377:
[----:B------:R-:W-:Y:S05]  /*3c90*/  BSYNC B0 ;  /* 0x0000000000007941 */ /* 0x000fea0003800000 */
.L_x_376:
[----:B------:R-:W-:Y:S01]  /*3ca0*/  UIMAD UR5, UR40, UR6, URZ ;  /* 0x00000006280572a4 */ /* 0x000fe2000f8e023f */
[----:B-1----:R-:W-:Y:S01]  /*3cb0*/  MOV R4, UR6 ;  /* 0x0000000600047c02 */ /* 0x002fe20008000f00 */
[----:B------:R1:W-:Y:S01]  /*3cc0*/  @P5 STS.128 [R0+0x10000], RZ ;  /* 0x010000ff00005388 */ /* 0x0003e20000000c00 */
[----:B------:R-:W-:Y:S01]  /*3cd0*/  ULDC.64 UR12, c[0x0][0x268] ;  /* 0x00009a00000c7ab9 */ /* 0x000fe20000000a00 */
[----:B------:R-:W-:Y:S01]  /*3ce0*/  UIMAD UR5, UR30, UR7, UR5 ;  /* 0x000000071e0572a4 */ /* 0x000fe2000f8e0205 */
[----:B------:R-:W-:Y:S01]  /*3cf0*/  BSSY B0, `(.L_x_378) ;  /* 0x000001b000007945 */ /* 0x000fe20003800000 */
[----:B------:R-:W-:-:S04]  /*3d00*/  IMAD.WIDE.U32 R4, R4, UR30, R226 ;  /* 0x0000001e04047c25 */ /* 0x000fc8000f8e00e2 */
[----:B------:R-:W-:Y:S02]  /*3d10*/  MOV R2, UR5 ;  /* 0x0000000500027c02 */ /* 0x000fe40008000f00 */
        /* <DEDUP_REMOVED lines=24> */
.L_x_379:
[----:B------:R-:W-:Y:S05]  /*3ea0*/  BSYNC B0 ;  /* 0x0000000000007941 */ /* 0x000fea0003800000 */
.L_x_378:
        /* <DEDUP_REMOVED lines=22> */
.L_x_381:
[----:B------:R-:W-:Y:S05]  /*4010*/  BSYNC B0 ;  /* 0x0000000000007941 */ /* 0x000fea0003800000 */
.L_x_380:
        /* <DEDUP_REMOVED lines=22> */
.L_x_383:
[----:B------:R-:W-:Y:S05]  /*4180*/  BSYNC B0 ;  /* 0x0000000000007941 */ /* 0x000fea0003800000 */
.L_x_382:
        /* <DEDUP_REMOVED lines=22> */
.L_x_385:
[----:B------:R-:W-:Y:S05]  /*42f0*/  BSYNC B0 ;  /* 0x0000000000007941 */ /* 0x000fea0003800000 */
.L_x_384:
[----:B------:R-:W-:Y:S01]  /*4300*/  ULDC.64 UR12, c[0x0][0x3c8] ;  /* 0x0000f200000c7ab9 */ /* 0x000fe20000000a00 */
[----:B------:R-:W-:Y:S01]  /*4310*/  USHF.R.S32.HI UR6, URZ, 0x1f, UR56 ;  /* 0x0000001f3f067899 */ /* 0x000fe20008011438 */
[----:B------:R-:W2:Y:S01]  /*4320*/  LDL R12, [R1+0x40] ;  /* 0x00004000010c7983 */ /* 0x000ea20000100800 */
[----:B------:R-:W-:Y:S01]  /*4330*/  UISETP.NE.U32.AND UP1, UPT, UR12, URZ, UPT ;  /* 0x0000003f0c00728c */ /* 0x000fe2000bf25070 */
[----:B-1----:R-:W-:Y:S02]  /*4340*/  SHF.R.S32.HI R9, RZ, 0x1f, R20 ;  /* 0x0000001fff097819 */ /* 0x002fe40000011414 */
[----:B------:R-:W-:Y:S01]  /*4350*/  SHF.R.S32.HI R2, RZ, 0x1f, R10 ;  /* 0x0000001fff027819 */ /* 0x000fe2000001140a */
[----:B------:R-:W-:Y:S01]  /*4360*/  UISETP.NE.AND.EX UP1, UPT, UR13, URZ, UPT, UP1 ;  /* 0x0000003f0d00728c */ /* 0x000fe2000bf25310 */
[----:B------:R-:W-:Y:S01]  /*4370*/  IMAD.MOV.U32 R248, RZ, RZ, 0x7f800000 ;  /* 0x7f800000fff87424 */ /* 0x000fe200078e00ff */
[----:B------:R-:W-:Y:S02]  /*4380*/  ISETP.NE.AND P5, PT, R14, RZ, PT ;  /* 0x000000ff0e00720c */ /* 0x000fe40003fa5270 */
[----:B------:R-:W-:-:S02]  /*4390*/  ISETP.NE.AND P4, PT, R15, RZ, PT ;  /* 0x000000ff0f00720c */ /* 0x000fc40003f85270 */
[----:B------:R-:W-:Y:S01]  /*43a0*/  ISETP.NE.AND P3, PT, R11, RZ, PT ;  /* 0x000000ff0b00720c */ /* 0x000fe20003f65270 */
[----:B------:R-:W-:Y:S01]  /*43b0*/  IMAD.MOV.U32 R249, RZ, RZ, 0x7f800000 ;  /* 0x7f800000fff97424 */ /* 0x000fe200078e00ff */
[----:B------:R-:W-:Y:S01]  /*43c0*/  PLOP3.LUT P0, PT, PT, PT, UP1, 0x80, 0x0 ;  /* 0x000000000000781c */ /* 0x000fe20003f0f018 */
[----:B------:R-:W-:Y:S01]  /*43d0*/  IMAD.MOV.U32 R250, RZ, RZ, 0x7f800000 ;  /* 0x7f800000fffa7424 */ /* 0x000fe200078e00ff */
[----:B------:R-:W0:Y:S01]  /*43e0*/  LDGDEPBAR ;  /* 0x00000000000079af */ /* 0x000e220000000000 */
[----:B------:R-:W-:Y:S01]  /*43f0*/  @UP1 ULDC.64 UR14, c[0x0][0x3d0] ;  /* 0x0000f400000e1ab9 */ /* 0x000fe20000000a00 */
[----:B------:R-:W-:Y:S01]  /*4400*/  @UP1 UMOV UR7, UR6 ;  /* 0x0000000600071c82 */ /* 0x000fe20008000000 */
[----:B------:R-:W-:Y:S01]  /*4410*/  @UP1 UIMAD UR5, UR57, UR14, URZ ;  /* 0x0000000e390512a4 */ /* 0x000fe2000f8e023f */
[----:B------:R-:W-:Y:S01]  /*4420*/  @UP1 UMOV UR6, UR56 ;  /* 0x0000003800061c82 */ /* 0x000fe20008000000 */
[----:B------:R-:W-:Y:S01]  /*4430*/  IMAD.MOV.U32 R247, RZ, RZ, 0x7f800000 ;  /* 0x7f800000fff77424 */ /* 0x000fe200078e00ff */
[----:B------:R-:W-:-:S02]  /*4440*/  @UP1 UIMAD.WIDE.U32 UR6, UR45, UR14, UR6 ;  /* 0x0000000e2d0612a5 */ /* 0x000fc4000f8e0006 */
[----:B------:R-:W-:Y:S02]  /*4450*/  @UP1 UIMAD UR5, UR45, UR15, UR5 ;  /* 0x0000000f2d0512a4 */ /* 0x000fe4000f8e0205 */
[----:B------:R-:W-:Y:S02]  /*4460*/  @UP1 ULEA UR12, UP0, UR6, UR12, 0x2 ;  /* 0x0000000c060c1291 */ /* 0x000fe4000f80103f */
[----:B------:R-:W-:Y:S01]  /*4470*/  @UP1 UIADD3 UR5, UR7, UR5, URZ ;  /* 0x0000000507051290 */ /* 0x000fe2000fffe03f */
[----:B------:R-:W-:Y:S01]  /*4480*/  VIADD R176, R184, 0x2000 ;  /* 0x00002000b8b07836 */ /* 0x000fe20000000000 */
[----:B------:R-:W-:Y:S01]  /*4490*/  ULDC UR24, c[0x0][0x2d0] ;  /* 0x0000b40000187ab9 */ /* 0x000fe20000000800 */
[----:B------:R-:W-:Y:S01]  /*44a0*/  VIADD R182, R185, 0x2000 ;  /* 0x00002000b9b67836 */ /* 0x000fe20000000000 */
[----:B------:R-:W-:Y:S01]  /*44b0*/  @UP1 ULEA.HI.X UR13, UR6, UR13, UR5, 0x2, UP0 ;  /* 0x0000000d060d1291 */ /* 0x000fe200080f1405 */
[----:B------:R-:W-:Y:S01]  /*44c0*/  IMAD.U32 R4, RZ, RZ, UR12 ;  /* 0x0000000cff047e24 */ /* 0x000fe2000f8e00ff */
[----:B--234-:R-:W-:Y:S01]  /*44d0*/  SHF.L.U64.HI R0, R20, 0x2, R9 ;  /* 0x0000000214007819 */ /* 0x01cfe20000010209 */
[----:B------:R-:W-:Y:S01]  /*44e0*/  @UP1 ULDC UR5, c[0x0][0x2e8] ;  /* 0x0000ba0000051ab9 */ /* 0x000fe20000000800 */
[----:B------:R-:W-:Y:S01]  /*44f0*/  IMAD.MOV.U32 R183, RZ, RZ, 0x20 ;  /* 0x00000020ffb77424 */ /* 0x000fe200078e00ff */
[----:B------:R-:W-:Y:S01]  /*4500*/  ULDC UR27, c[0x0][0x2dc] ;  /* 0x0000b700001b7ab9 */ /* 0x000fe20000000800 */
[----:B------:R-:W-:-:S02]  /*4510*/  IMAD.U32 R5, RZ, RZ, UR13 ;  /* 0x0000000dff057e24 */ /* 0x000fc4000f8e00ff */
[----:B------:R-:W-:Y:S01]  /*4520*/  IMAD.MOV.U32 R177, RZ, RZ, 0x40 ;  /* 0x00000040ffb17424 */ /* 0x000fe200078e00ff */
[----:B------:R-:W-:Y:S02]  /*4530*/  UIADD3 UR23, UR32, 0x80, UR30 ;  /* 0x0000008020177890 */ /* 0x000fe4000fffe01e */
[----:B------:R1:W2:Y:S01]  /*4540*/  @P0 LDG.E R8, desc[UR10][R4.64] ;  /* 0x0000000a04080981 */ /* 0x0002a2000c1e1900 */
        /* <DEDUP_REMOVED lines=23> */
[----:B------:R-:W-:Y:S01]  /*46c0*/  CS2R R84, SRZ ;  /* 0x0000000000547805 */ /* 0x000fe2000001ff00 */
[----:B-1----:R-:W-:Y:S01]  /*46d0*/  IMAD.SHL.U32 R4, R20, 0x4, RZ ;  /* 0x0000000414047824 */ /* 0x002fe200078e00ff */
[----:B------:R-:W-:Y:S02]  /*46e0*/  CS2R R78, SRZ ;  /* 0x00000000004e7805 */ /* 0x000fe4000001ff00 */
[----:B------:R-:W-:Y:S02]  /*46f0*/  CS2R R76, SRZ ;  /* 0x00000000004c7805 */ /* 0x000fe4000001ff00 */
[----:B------:R-:W-:Y:S02]  /*4700*/  CS2R R82, SRZ ;  /* 0x0000000000527805 */ /* 0x000fe4000001ff00 */
[----:B------:R-:W-:-:S02]  /*4710*/  CS2R R80, SRZ ;  /* 0x0000000000507805 */ /* 0x000fc4000001ff00 */
[----:B------:R-:W-:Y:S02]  /*4720*/  IADD3 R4, P2, R4, UR18, RZ ;  /* 0x0000001204047c10 */ /* 0x000fe4000ff5e0ff */
[----:B------:R-:W-:Y:S02]  /*4730*/  CS2R R74, SRZ ;  /* 0x00000000004a7805 */ /* 0x000fe4000001ff00 */
[----:B------:R-:W-:Y:S02]  /*4740*/  CS2R R72, SRZ ;  /* 0x0000000000487805 */ /* 0x000fe4000001ff00 */
[----:B------:R-:W-:Y:S02]  /*4750*/  CS2R R70, SRZ ;  /* 0x0000000000467805 */ /* 0x000fe4000001ff00 */
[----:B------:R-:W-:Y:S02]  /*4760*/  IADD3.X R5, R0, UR17, RZ, P2, !PT ;  /* 0x0000001100057c10 */ /* 0x000fe400097fe4ff */
[----:B------:R-:W-:-:S02]  /*4770*/  CS2R R68, SRZ ;  /* 0x0000000000447805 */ /* 0x000fc4000001ff00 */
[C---:B------:R-:W-:Y:S01]  /*4780*/  @!P6 LEA R6, P2, R10.reuse, UR18, 0x2 ;  /* 0x000000120a06ec11 */ /* 0x040fe2000f8410ff */
[----:B------:R-:W-:Y:S01]  /*4790*/  IMAD.MOV.U32 R190, RZ, RZ, R187 ;  /* 0x000000ffffbe7224 */ /* 0x000fe200078e00bb */
[----:B------:R-:W-:Y:S01]  /*47a0*/  ULDC UR25, c[0x0][0x270] ;  /* 0x00009c0000197ab9 */ /* 0x000fe20000000800 */
[----:B------:R-:W5:Y:S01]  /*47b0*/  @!P5 LDG.E R249, desc[UR10][R4.64] ;  /* 0x0000000a04f9d981 */ /* 0x000f62000c1e1900 */
[----:B------:R-:W-:Y:S01]  /*47c0*/  @!P6 LEA.HI.X R7, R10, UR17, R2, 0x2, P2 ;  /* 0x000000110a07ec11 */ /* 0x000fe200090f1402 */
[----:B------:R-:W-:Y:S02]  /*47d0*/  ULDC UR8, c[0x0][0x2ec] ;  /* 0x0000bb0000087ab9 */ /* 0x000fe40000000800 */
[----:B------:R-:W5:Y:S04]  /*47e0*/  @!P4 LDG.E R250, desc[UR10][R4.64+0x20] ;  /* 0x0000200a04fac981 */ /* 0x000f68000c1e1900 */
[----:B------:R-:W5:Y:S01]  /*47f0*/  @!P6 LDG.E R248, desc[UR10][R6.64] ;  /* 0x0000000a06f8e981 */ /* 0x000f62000c1e1900 */
[----:B------:R-:W-:-:S03]  /*4800*/  IMAD.U32 R2, RZ, RZ, UR32 ;  /* 0x00000020ff027e24 */ /* 0x000fc6000f8e00ff */
[----:B------:R1:W5:Y:S01]  /*4810*/  @!P3 LDG.E R247, desc[UR10][R4.64+0x100] ;  /* 0x0001000a04f7b981 */ /* 0x000362000c1e1900 */
[----:B------:R-:W2:Y:S01]  /*4820*/  @P0 MUFU.RCP R0, UR5 ;  /* 0x0000000500000d08 */ /* 0x000ea20008001000 */
[----:B-1----:R-:W-:-:S05]  /*4830*/  VIADD R4, R20, 0x1 ;  /* 0x0000000114047836 */ /* 0x002fca0000000000 */
[----:B------:R-:W-:Y:S01]  /*4840*/  IADD3 R2, R4, UR16, -R2 ;  /* 0x0000001004027c10 */ /* 0x000fe2000fffe802 */
[----:B------:R-:W-:-:S04]  /*4850*/  IMAD.SHL.U32 R4, R20, 0x4, RZ ;  /* 0x0000000414047824 */ /* 0x000fc800078e00ff */
[----:B------:R1:W-:Y:S04]  /*4860*/  STL [R1+0xc], R2 ;  /* 0x00000c0201007387 */ /* 0x0003e80000100800 */
[----:B------:R3:W-:Y:S01]  /*4870*/  STL [R1+0x8], R4 ;  /* 0x0000080401007387 */ /* 0x0007e20000100800 */
[----:B-1----:R-:W-:Y:S01]  /*4880*/  IMAD.MOV.U32 R2, RZ, RZ, 0x40 ;  /* 0x00000040ff027424 */ /* 0x002fe200078e00ff */
[----:B------:R-:W-:Y:S02]  /*4890*/  SEL R176, R176, R184, !P1 ;  /* 0x000000b8b0b07207 */ /* 0x000fe40004800000 */
[----:B------:R-:W-:Y:S02]  /*48a0*/  SEL R182, R182, R185, !P1 ;  /* 0x000000b9b6b67207 */ /* 0x000fe40004800000 */
[----:B------:R-:W-:-:S02]  /*48b0*/  LEA R176, R176, UR4, 0x1 ;  /* 0x00000004b0b07c11 */ /* 0x000fc4000f8e08ff */
[----:B------:R-:W-:Y:S01]  /*48c0*/  LEA R182, R182, UR4, 0x1 ;  /* 0x00000004b6b67c11 */ /* 0x000fe2000f8e08ff */
[----:B------:R-:W-:Y:S01]  /*48d0*/  UMOV UR5, URZ ;  /* 0x0000003f00057c82 */ /* 0x000fe20008000000 */
[----:B------:R-:W-:Y:S01]  /*48e0*/  UIADD3 UR23, UR23, -UR16, URZ ;  /* 0x8000001017177290 */ /* 0x000fe2000fffe03f */
[----:B------:R-:W-:-:S04]  /*48f0*/  LOP3.LUT P2, RZ, R12, 0x4, RZ, 0xc0, !PT ;  /* 0x000000040cff7812 */ /* 0x000fc8000784c0ff */
[----:B---3--:R-:W-:Y:S02]  /*4900*/  SEL R4, R2, 0xffffffc0, !P2 ;  /* 0xffffffc002047807 */ /* 0x008fe40005000000 */
[----:B------:R-:W-:-:S03]  /*4910*/  SHF.L.U64.HI R2, R20, 0x2, R9 ;  /* 0x0000000214027819 */ /* 0x000fc60000010209 */
[----:B------:R1:W-:Y:S04]  /*4920*/  STL [R1+0x4], R4 ;  /* 0x0000040401007387 */ /* 0x0003e80000100800 */
[----:B------:R1:W-:Y:S01]  /*4930*/  STL [R1], R2 ;  /* 0x0000000201007387 */ /* 0x0003e20000100800 */
[----:B------:R-:W-:Y:S01]  /*4940*/  SEL R177, R177, 0xffffffc0, !P2 ;  /* 0xffffffc0b1b17807 */ /* 0x000fe20005000000 */
[----:B--2---:R-:W-:-:S05]  /*4950*/  @P0 FMUL.FTZ R0, R8, R0 ;  /* 0x0000000008000220 */ /* 0x004fca0000410000 */
[----:B------:R-:W-:Y:S01]  /*4960*/  @P0 R2UR UR6, R0 ;  /* 0x00000000000602ca */ /* 0x000fe200000e0000 */
[----:B------:R-:W-:Y:S01]  /*4970*/  VIADD R0, R20, 0xffffff80 ;  /* 0xffffff8014007836 */ /* 0x000fe20000000000 */
[----:B------:R-:W-:-:S03]  /*4980*/  LOP3.LUT P0, RZ, R12, 0x2, RZ, 0xc0, !PT ;  /* 0x000000020cff7812 */ /* 0x000fc6000780c0ff */
[----:B------:R-:W-:Y:S01]  /*4990*/  IMAD.SHL.U32 R252, R0, 0x4, RZ ;  /* 0x0000000400fc7824 */ /* 0x000fe200078e00ff */
[----:B------:R-:W-:-:S07]  /*49a0*/  SEL R183, R183, 0xffffffe0, !P0 ;  /* 0xffffffe0b7b77807 */ /* 0x000fce0004000000 */
[----:B-1----:R-:W-:-:S05]  /*49b0*/  @UP1 UMOV UR5, UR6 ;  /* 0x0000000600051c82 */ /* 0x002fca0008000000 */
.L_x_388:
[----:B------:R-:W0:Y:S01]  /*49c0*/  LDGDEPBAR ;  /* 0x00000000000079af */ /* 0x000e220000000000 */
[----:B------:R-:W-:Y:S01]  /*49d0*/  IMAD.IADD R0, R182, 0x1, R183 ;  /* 0x00000001b6007824 */ /* 0x000fe200078e02b7 */
[----:B------:R-:W-:Y:S01]  /*49e0*/  USHF.L.U32 UR6, UR9, 0x7, URZ ;  /* 0x0000000709067899 */ /* 0x000fe2000800063f */
[----:B-----5:R-:W-:Y:S05]  /*49f0*/  FSETP.NEU.FTZ.AND P1, PT, R249, -INF , PT ;  /* 0xff800000f900780b */ /* 0x020fea0003f3d000 */
[----:B------:R-:W2:Y:S01]  /*4a00*/  LDL R191, [R1+0x18] ;  /* 0x0000180001bf7983 */ /* 0x000ea20000100800 */
[----:B------:R-:W-:Y:S02]  /*4a10*/  USHF.L.U32 UR7, UR21, 0x7, URZ ;  /* 0x0000000715077899 */ /* 0x000fe4000800063f */
[----:B------:R-:W-:Y:S01]  /*4a20*/  UISETP.GE.AND UP0, UPT, UR6, UR23, UPT ;  /* 0x000000170600728c */ /* 0x000fe2000bf06270 */
[----:B------:R-:W3:Y:S01]  /*4a30*/  LDL R2, [R1+0xc] ;  /* 0x00000c0001027983 */ /* 0x000ee20000100800 */
[----:B------:R-:W-:Y:S02]  /*4a40*/  UIADD3 UR7, UR7, 0x80, URZ ;  /* 0x0000008007077890 */ /* 0x000fe4000fffe03f */
[----:B------:R-:W-:Y:S02]  /*4a50*/  UISETP.GT.AND UP3, UPT, UR9, UR22, UPT ;  /* 0x000000160900728c */ /* 0x000fe4000bf64270 */
[----:B------:R-:W-:Y:S06]  /*4a60*/  UISETP.LT.AND UP0, UPT, UR7, UR16, UP0 ;  /* 0x000000100700728c */ /* 0x000fec0008701270 */
[----:B------:R-:W-:Y:S01]  /*4a70*/  PLOP3.LUT P0, PT, PT, PT, UP0, 0x80, 0x0 ;  /* 0x000000000000781c */ /* 0x000fe20003f0f008 */
[----:B------:R-:W-:Y:S04]  /*4a80*/  DEPBAR.LE SB0, 0x0 ;  /* 0x000080000000791a */ /* 0x000fe80000000000 */
[----:B------:R-:W-:Y:S06]  /*4a90*/  BAR.SYNC.DEFER_BLOCKING 0x0 ;  /* 0x0000000000007b1d */ /* 0x000fec0000010000 */
[----:B------:R-:W-:Y:S08]  /*4aa0*/  LDSM.16.M88.4 R64, [R182] ;  /* 0x00000000b640783b */ /* 0x000ff00000000200 */
[----:B------:R-:W1:Y:S08]  /*4ab0*/  LDSM.16.M88.4 R16, [R179+UR4+0xc000] ;  /* 0x00c00004b310783b */ /* 0x000e700008000200 */
[----:B------:R-:W4:Y:S08]  /*4ac0*/  LDSM.16.M88.4 R60, [R182+0x2000] ;  /* 0x00200000b63c783b */ /* 0x000f300000000200 */
[----:B------:R-:W4:Y:S08]  /*4ad0*/  LDSM.16.M88.4 R32, [R179+UR4+0xc800] ;  /* 0x00c80004b320783b */ /* 0x000f300008000200 */
[----:B------:R-:W4:Y:S08]  /*4ae0*/  LDSM.16.M88.4 R48, [R179+UR4+0xd000] ;  /* 0x00d00004b330783b */ /* 0x000f300008000200 */
[----:B------:R-:W4:Y:S01]  /*4af0*/  LDSM.16.M88.4 R132, [R179+UR4+0xd800] ;  /* 0x00d80004b384783b */ /* 0x000f220008000200 */
[-C--:B-1----:R-:W-:Y:S07]  /*4b00*/  HMMA.16816.F32.BF16 R4, R64, R16.reuse, RZ ;  /* 0x000000104004723c */ /* 0x082fee00000418ff */
[----:B------:R-:W-:Y:S01]  /*4b10*/  LDSM.16.M88.4 R136, [R0] ;  /* 0x000000000088783b */ /* 0x000fe20000000200 */
[C---:B----4-:R-:W-:Y:S07]  /*4b20*/  HMMA.16816.F32.BF16 R8, R60.reuse, R16, RZ ;  /* 0x000000103c08723c */ /* 0x050fee00000418ff */
[----:B------:R-:W1:Y:S01]  /*4b30*/  LDSM.16.M88.4 R140, [R181] ;  /* 0x00000000b58c783b */ /* 0x000e620000000200 */
[-C--:B------:R-:W-:Y:S07]  /*4b40*/  HMMA.16816.F32.BF16 R12, R60, R18.reuse, RZ ;  /* 0x000000123c0c723c */ /* 0x080fee00000418ff */
[----:B------:R4:W1:Y:S01]  /*4b50*/  LDSM.16.M88.4 R144, [R0+0x2000] ;  /* 0x002000000090783b */ /* 0x0008620000000200 */
[C---:B------:R-:W-:Y:S07]  /*4b60*/  HMMA.16816.F32.BF16 R16, R64.reuse, R18, RZ ;  /* 0x000000124010723c */ /* 0x040fee00000418ff */
[----:B------:R-:W1:Y:S01]  /*4b70*/  LDSM.16.M88.4 R148, [R181+0x800] ;  /* 0x00080000b594783b */ /* 0x000e620000000200 */
[-C--:B------:R-:W-:Y:S06]  /*4b80*/  HMMA.16816.F32.BF16 R20, R64, R32.reuse, RZ ;  /* 0x000000204014723c */ /* 0x080fec00000418ff */
[C---:B------:R-:W-:Y:S01]  /*4b90*/  HMMA.16816.F32.BF16 R24, R60.reuse, R32, RZ ;  /* 0x000000203c18723c */ /* 0x040fe200000418ff */
[----:B------:R-:W1:Y:S05]  /*4ba0*/  LDSM.16.M88.4 R152, [R181+0x1000] ;  /* 0x00100000b598783b */ /* 0x000e6a0000000200 */
[-C--:B------:R-:W-:Y:S01]  /*4bb0*/  HMMA.16816.F32.BF16 R28, R60, R34.reuse, RZ ;  /* 0x000000223c1c723c */ /* 0x080fe200000418ff */
[--C-:B----4-:R-:W-:Y:S02]  /*4bc0*/  IMAD.IADD R0, R0, 0x1, R177.reuse ;  /* 0x0000000100007824 */ /* 0x110fe400078e02b1 */
[----:B------:R-:W4:Y:S03]  /*4bd0*/  LDSM.16.M88.4 R156, [R181+0x1800] ;  /* 0x00180000b59c783b */ /* 0x000f260000000200 */
[C---:B------:R-:W-:Y:S05]  /*4be0*/  HMMA.16816.F32.BF16 R32, R64.reuse, R34, RZ ;  /* 0x000000224020723c */ /* 0x040fea00000418ff */
[----:B------:R-:W-:Y:S01]  /*4bf0*/  LDSM.16.M88.4 R160, [R178+0x800] ;  /* 0x00080000b2a0783b */ /* 0x000fe20000000200 */
[-C--:B------:R-:W-:Y:S06]  /*4c00*/  HMMA.16816.F32.BF16 R36, R64, R48.reuse, RZ ;  /* 0x000000304024723c */ /* 0x080fec00000418ff */
[C---:B------:R-:W-:Y:S01]  /*4c10*/  HMMA.16816.F32.BF16 R40, R60.reuse, R48, RZ ;  /* 0x000000303c28723c */ /* 0x040fe200000418ff */
[----:B------:R-:W-:Y:S05]  /*4c20*/  LDSM.16.M88.4 R164, [R178+0x1000] ;  /* 0x00100000b2a4783b */ /* 0x000fea0000000200 */
[-C--:B------:R-:W-:Y:S03]  /*4c30*/  HMMA.16816.F32.BF16 R44, R60, R50.reuse, RZ ;  /* 0x000000323c2c723c */ /* 0x080fe600000418ff */
[----:B------:R-:W-:Y:S03]  /*4c40*/  LDSM.16.M88.4 R168, [R178+0x1800] ;  /* 0x00180000b2a8783b */ /* 0x000fe60000000200 */
[C---:B------:R-:W-:Y:S05]  /*4c50*/  HMMA.16816.F32.BF16 R48, R64.reuse, R50, RZ ;  /* 0x000000324030723c */ /* 0x040fea00000418ff */
[----:B------:R-:W-:Y:S01]  /*4c60*/  LDSM.16.M88.4 R172, [R180] ;  /* 0x00000000b4ac783b */ /* 0x000fe20000000200 */
[-C--:B------:R-:W-:Y:S06]  /*4c70*/  HMMA.16816.F32.BF16 R52, R64, R132.reuse, RZ ;  /* 0x000000844034723c */ /* 0x080fec00000418ff */
[C---:B------:R-:W-:Y:S06]  /*4c80*/  HMMA.16816.F32.BF16 R56, R60.reuse, R132, RZ ;  /* 0x000000843c38723c */ /* 0x040fec00000418ff */
[-C--:B------:R-:W-:Y:S06]  /*4c90*/  HMMA.16816.F32.BF16 R60, R60, R134.reuse, RZ ;  /* 0x000000863c3c723c */ /* 0x080fec00000418ff */
[----:B------:R-:W-:Y:S06]  /*4ca0*/  HMMA.16816.F32.BF16 R64, R64, R134, RZ ;  /* 0x000000864040723c */ /* 0x000fec00000418ff */
[-C--:B-1----:R-:W-:Y:S06]  /*4cb0*/  HMMA.16816.F32.BF16 R4, R136, R140.reuse, R4 ;  /* 0x0000008c8804723c */ /* 0x082fec0000041804 */
[C---:B------:R-:W-:Y:S06]  /*4cc0*/  HMMA.16816.F32.BF16 R8, R144.reuse, R140, R8 ;  /* 0x0000008c9008723c */ /* 0x040fec0000041808 */
[-C--:B------:R-:W-:Y:S06]  /*4cd0*/  HMMA.16816.F32.BF16 R12, R144, R142.reuse, R12 ;  /* 0x0000008e900c723c */ /* 0x080fec000004180c */
[C---:B------:R-:W-:Y:S01]  /*4ce0*/  HMMA.16816.F32.BF16 R16, R136.reuse, R142, R16 ;  /* 0x0000008e8810723c */ /* 0x040fe20000041810 */
[----:B------:R-:W-:Y:S05]  /*4cf0*/  LDSM.16.M88.4 R140, [R178] ;  /* 0x00000000b28c783b */ /* 0x000fea0000000200 */
[-C--:B------:R-:W-:Y:S06]  /*4d00*/  HMMA.16816.F32.BF16 R20, R136, R148.reuse, R20 ;  /* 0x000000948814723c */ /* 0x080fec0000041814 */
[C---:B------:R-:W-:Y:S06]  /*4d10*/  HMMA.16816.F32.BF16 R24, R144.reuse, R148, R24 ;  /* 0x000000949018723c */ /* 0x040fec0000041818 */
[-C--:B------:R-:W-:Y:S05]  /*4d20*/  HMMA.16816.F32.BF16 R28, R144, R150.reuse, R28 ;  /* 0x00000096901c723c */ /* 0x080fea000004181c */
[----:B------:R-:W-:Y:S01]  /*4d30*/  IMAD.IADD R148, R182, 0x1, R177 ;  /* 0x00000001b6947824 */ /* 0x000fe200078e02b1 */
[C---:B------:R-:W-:Y:S04]  /*4d40*/  HMMA.16816.F32.BF16 R32, R136.reuse, R150, R32 ;  /* 0x000000968820723c */ /* 0x040fe80000041820 */
[----:B------:R-:W1:Y:S02]  /*4d50*/  LDSM.16.M88.4 R132, [R148] ;  /* 0x000000009484783b */ /* 0x000e640000000200 */
[-C--:B------:R-:W-:Y:S06]  /*4d60*/  HMMA.16816.F32.BF16 R36, R136, R152.reuse, R36 ;  /* 0x000000988824723c */ /* 0x080fec0000041824 */
[C---:B------:R-:W-:Y:S01]  /*4d70*/  HMMA.16816.F32.BF16 R40, R144.reuse, R152, R40 ;  /* 0x000000989028723c */ /* 0x040fe20000041828 */
[----:B------:R-:W1:Y:S05]  /*4d80*/  LDSM.16.M88.4 R148, [R148+0x2000] ;  /* 0x002000009494783b */ /* 0x000e6a0000000200 */
[-C--:B------:R-:W-:Y:S06]  /*4d90*/  HMMA.16816.F32.BF16 R44, R144, R154.reuse, R44 ;  /* 0x0000009a902c723c */ /* 0x080fec000004182c */
[C---:B------:R-:W-:Y:S01]  /*4da0*/  HMMA.16816.F32.BF16 R48, R136.reuse, R154, R48 ;  /* 0x0000009a8830723c */ /* 0x040fe20000041830 */
[----:B------:R-:W3:Y:S05]  /*4db0*/  LDSM.16.M88.4 R152, [R0] ;  /* 0x000000000098783b */ /* 0x000eea0000000200 */
[-C--:B----4-:R-:W-:Y:S06]  /*4dc0*/  HMMA.16816.F32.BF16 R52, R136, R156.reuse, R52 ;  /* 0x0000009c8834723c */ /* 0x090fec0000041834 */
[C---:B------:R-:W-:Y:S06]  /*4dd0*/  HMMA.16816.F32.BF16 R56, R144.reuse, R156, R56 ;  /* 0x0000009c9038723c */ /* 0x040fec0000041838 */
[-C--:B------:R-:W-:Y:S06]  /*4de0*/  HMMA.16816.F32.BF16 R60, R144, R158.reuse, R60 ;  /* 0x0000009e903c723c */ /* 0x080fec000004183c */
[----:B------:R-:W-:Y:S01]  /*4df0*/  HMMA.16816.F32.BF16 R64, R136, R158, R64 ;  /* 0x0000009e8840723c */ /* 0x000fe20000041840 */
[----:B------:R4:W3:Y:S01]  /*4e00*/  LDSM.16.M88.4 R136, [R0+0x2000] ;  /* 0x002000000088783b */ /* 0x0008e20000000200 */
[----:B------:R-:W-:Y:S04]  /*4e10*/  IMAD.MOV.U32 R145, RZ, RZ, 0x48 ;  /* 0x00000048ff917424 */ /* 0x000fe800078e00ff */
[-C--:B-1----:R-:W-:Y:S06]  /*4e20*/  HMMA.16816.F32.BF16 R4, R132, R140.reuse, R4 ;  /* 0x0000008c8404723c */ /* 0x082fec0000041804 */
[C---:B------:R-:W-:Y:S06]  /*4e30*/  HMMA.16816.F32.BF16 R8, R148.reuse, R140, R8 ;  /* 0x0000008c9408723c */ /* 0x040fec0000041808 */
[-C--:B------:R-:W-:Y:S05]  /*4e40*/  HMMA.16816.F32.BF16 R12, R148, R142.reuse, R12 ;  /* 0x0000008e940c723c */ /* 0x080fea000004180c */
[----:B------:R-:W-:Y:S01]  /*4e50*/  FMUL.FTZ R140, R250, 1.4426950216293334961 ;  /* 0x3fb8aa3bfa8c7820 */ /* 0x000fe20000410000 */
[C---:B------:R-:W-:Y:S01]  /*4e60*/  HMMA.16816.F32.BF16 R16, R132.reuse, R142, R16 ;  /* 0x0000008e8410723c */ /* 0x040fe20000041810 */
[----:B----4-:R-:W-:Y:S04]  /*4e70*/  IMAD.U32 R0, RZ, RZ, UR21 ;  /* 0x00000015ff007e24 */ /* 0x010fe8000f8e00ff */
[----:B--2---:R-:W-:Y:S01]  /*4e80*/  IMAD R0, R0, 0x80, R191 ;  /* 0x0000008000007824 */ /* 0x004fe200078e02bf */
[-C--:B------:R-:W-:Y:S01]  /*4e90*/  HMMA.16816.F32.BF16 R20, R132, R160.reuse, R20 ;  /* 0x000000a08414723c */ /* 0x080fe20000041814 */
[----:B------:R-:W-:Y:S04]  /*4ea0*/  IMAD.MOV.U32 R191, RZ, RZ, 0x8 ;  /* 0x00000008ffbf7424 */ /* 0x000fe800078e00ff */
[----:B---3--:R-:W-:Y:S01]  /*4eb0*/  @!P0 VIADD R143, R2, UR6 ;  /* 0x00000006028f8c36 */ /* 0x008fe20008000000 */
[C---:B------:R-:W-:Y:S05]  /*4ec0*/  HMMA.16816.F32.BF16 R24, R148.reuse, R160, R24 ;  /* 0x000000a09418723c */ /* 0x040fea0000041818 */
[----:B------:R-:W-:Y:S01]  /*4ed0*/  @!P0 VIMNMX R141, R143, UR16, PT ;  /* 0x000000108f8d8c48 */ /* 0x000fe2000bfe0100 */
[-C--:B------:R-:W-:Y:S03]  /*4ee0*/  HMMA.16816.F32.BF16 R28, R148, R162.reuse, R28 ;  /* 0x000000a2941c723c */ /* 0x080fe6000004181c */
[C---:B------:R-:W-:Y:S02]  /*4ef0*/  @!P0 ISETP.GE.AND P2, PT, R0.reuse, R141, PT ;  /* 0x0000008d0000820c */ /* 0x040fe40003f46270 */
[----:B------:R-:W-:Y:S01]  /*4f00*/  VIADD R2, R0, 0x1 ;  /* 0x0000000100027836 */ /* 0x000fe20000000000 */
[C---:B------:R-:W-:Y:S05]  /*4f10*/  HMMA.16816.F32.BF16 R32, R132.reuse, R162, R32 ;  /* 0x000000a28420723c */ /* 0x040fea0000041820 */
[----:B------:R-:W-:Y:S01]  /*4f20*/  I2FP.F32.S32 R144, R2 ;  /* 0x0000000200907245 */ /* 0x000fe20000201400 */
[-C--:B------:R-:W-:Y:S05]  /*4f30*/  HMMA.16816.F32.BF16 R36, R132, R164.reuse, R36 ;  /* 0x000000a48424723c */ /* 0x080fea0000041824 */
[----:B------:R-:W-:Y:S01]  /*4f40*/  FMUL.FTZ R142, R249, 1.4426950216293334961 ;  /* 0x3fb8aa3bf98e7820 */ /* 0x000fe20000410000 */
[C---:B------:R-:W-:Y:S05]  /*4f50*/  HMMA.16816.F32.BF16 R40, R148.reuse, R164, R40 ;  /* 0x000000a49428723c */ /* 0x040fea0000041828 */
[----:B------:R-:W-:Y:S01]  /*4f60*/  FSEL R142, R142, RZ, P1 ;  /* 0x000000ff8e8e7208 */ /* 0x000fe20000800000 */
[-C--:B------:R-:W-:Y:S03]  /*4f70*/  HMMA.16816.F32.BF16 R44, R148, R166.reuse, R44 ;  /* 0x000000a6942c723c */ /* 0x080fe6000004182c */
[----:B------:R-:W-:Y:S03]  /*4f80*/  FSETP.NEU.FTZ.AND P1, PT, R250, -INF , PT ;  /* 0xff800000fa00780b */ /* 0x000fe60003f3d000 */
[C---:B------:R-:W-:Y:S05]  /*4f90*/  HMMA.16816.F32.BF16 R48, R132.reuse, R166, R48 ;  /* 0x000000a68430723c */ /* 0x040fea0000041830 */
[----:B------:R-:W-:Y:S01]  /*4fa0*/  FSEL R140, R140, RZ, P1 ;  /* 0x000000ff8c8c7208 */ /* 0x000fe20000800000 */
[-C--:B------:R-:W-:Y:S03]  /*4fb0*/  HMMA.16816.F32.BF16 R52, R132, R168.reuse, R52 ;  /* 0x000000a88434723c */ /* 0x080fe60000041834 */
[----:B------:R-:W-:Y:S03]  /*4fc0*/  FSETP.NEU.FTZ.AND P1, PT, R247, -INF , PT ;  /* 0xff800000f700780b */ /* 0x000fe60003f3d000 */
[C---:B------:R-:W-:Y:S06]  /*4fd0*/  HMMA.16816.F32.BF16 R56, R148.reuse, R168, R56 ;  /* 0x000000a89438723c */ /* 0x040fec0000041838 */
[-C--:B------:R-:W-:Y:S06]  /*4fe0*/  HMMA.16816.F32.BF16 R60, R148, R170.reuse, R60 ;  /* 0x000000aa943c723c */ /* 0x080fec000004183c */
[----:B------:R-:W-:Y:S05]  /*4ff0*/  HMMA.16816.F32.BF16 R64, R132, R170, R64 ;  /* 0x000000aa8440723c */ /* 0x000fea0000041840 */
[----:B------:R-:W-:Y:S01]  /*5000*/  LEA R148, R185, UR4, 0x1 ;  /* 0x00000004b9947c11 */ /* 0x000fe2000f8e08ff */
[-C--:B------:R-:W-:Y:S01]  /*5010*/  HMMA.16816.F32.BF16 R4, R152, R172.reuse, R4 ;  /* 0x000000ac9804723c */ /* 0x080fe20000041804 */
[----:B------:R-:W-:Y:S04]  /*5020*/  IMAD.MOV.U32 R133, RZ, RZ, 0x40 ;  /* 0x00000040ff857424 */ /* 0x000fe800078e00ff */
[----:B------:R-:W-:Y:S01]  /*5030*/  I2FP.F32.S32 R132, R0 ;  /* 0x0000000000847245 */ /* 0x000fe20000201400 */
[C---:B------:R-:W-:Y:S05]  /*5040*/  HMMA.16816.F32.BF16 R8, R136.reuse, R172, R8 ;  /* 0x000000ac8808723c */ /* 0x040fea0000041808 */
[----:B------:R-:W-:Y:S01]  /*5050*/  @!P0 VIADDMNMX R134, R143, R191, UR16, PT ;  /* 0x000000108f868e46 */ /* 0x000fe2000b8001bf */
[----:B------:R-:W-:Y:S01]  /*5060*/  FMUL.FTZ R135, R247, 1.4426950216293334961 ;  /* 0x3fb8aa3bf7877820 */ /* 0x000fe20000410000 */
[----:B------:R-:W-:Y:S01]  /*5070*/  @!P0 VIADDMNMX R133, R143, R133, UR16, PT ;  /* 0x000000108f858e46 */ /* 0x000fe2000b800185 */
[-C--:B------:R-:W-:Y:S03]  /*5080*/  HMMA.16816.F32.BF16 R12, R136, R174.reuse, R12 ;  /* 0x000000ae880c723c */ /* 0x080fe6000004180c */
[----:B------:R-:W-:Y:S01]  /*5090*/  FSEL R135, R135, RZ, P1 ;  /* 0x000000ff87877208 */ /* 0x000fe20000800000 */
[----:B------:R-:W-:Y:S01]  /*50a0*/  IMAD.IADD R150, R183, 0x1, R148 ;  /* 0x00000001b7967824 */ /* 0x000fe200078e0294 */
[----:B------:R-:W-:Y:S01]  /*50b0*/  @!P0 ISETP.GE.AND P1, PT, R2, R133, PT ;  /* 0x000000850200820c */ /* 0x000fe20003f26270 */
[C---:B------:R-:W-:Y:S05]  /*50c0*/  HMMA.16816.F32.BF16 R16, R152.reuse, R174, R16 ;  /* 0x000000ae9810723c */ /* 0x040fea0000041810 */
[----:B------:R-:W-:Y:S01]  /*50d0*/  FFMA.FTZ R4, R132, UR5, R4 ;  /* 0x0000000584047c23 */ /* 0x000fe20008010004 */
[----:B------:R-:W-:Y:S01]  /*50e0*/  FFMA.FTZ R5, R144, UR5, R5 ;  /* 0x0000000590057c23 */ /* 0x000fe20008010005 */
[----:B------:R-:W-:Y:S01]  /*50f0*/  FFMA.FTZ R6, R132, UR5, R6 ;  /* 0x0000000584067c23 */ /* 0x000fe20008010006 */
[----:B------:R-:W-:Y:S03]  /*5100*/  FFMA.FTZ R7, R144, UR5, R7 ;  /* 0x0000000590077c23 */ /* 0x000fe60008010007 */
[----:B------:R-:W-:Y:S01]  /*5110*/  @!P0 FSEL R4, R4, -INF , !P2 ;  /* 0xff80000004048808 */ /* 0x000fe20005000000 */
[----:B------:R-:W-:Y:S01]  /*5120*/  FFMA.FTZ R9, R144, UR5, R9 ;  /* 0x0000000590097c23 */ /* 0x000fe20008010009 */
[----:B------:R-:W-:Y:S01]  /*5130*/  @!P0 ISETP.GE.AND P2, PT, R2, R141, PT ;  /* 0x0000008d0200820c */ /* 0x000fe20003f46270 */
[C---:B------:R-:W-:Y:S01]  /*5140*/  FFMA.FTZ R8, R132.reuse, UR5, R8 ;  /* 0x0000000584087c23 */ /* 0x040fe20008010008 */
[----:B------:R-:W-:Y:S01]  /*5150*/  FFMA.FTZ R10, R132, UR5, R10 ;  /* 0x00000005840a7c23 */ /* 0x000fe2000801000a */
[--C-:B------:R-:W-:Y:S01]  /*5160*/  FFMA.FTZ R4, R4, UR8, -R142.reuse ;  /* 0x0000000804047c23 */ /* 0x100fe2000801088e */
[----:B------:R-:W-:Y:S01]  /*5170*/  @!P0 FSEL R5, R5, -INF , !P2 ;  /* 0xff80000005058808 */ /* 0x000fe20005000000 */
[----:B------:R-:W-:Y:S01]  /*5180*/  FFMA.FTZ R11, R144, UR5, R11 ;  /* 0x00000005900b7c23 */ /* 0x000fe2000801000b */
[-C--:B------:R-:W-:Y:S01]  /*5190*/  @!P0 ISETP.GE.AND P2, PT, R0, R134.reuse, PT ;  /* 0x000000860000820c */ /* 0x080fe20003f46270 */
[----:B------:R1:W-:Y:S01]  /*51a0*/  MUFU.EX2 R241, R4 ;  /* 0x0000000400f17308 */ /* 0x0003e20000000800 */
[----:B------:R-:W-:Y:S01]  /*51b0*/  @!P0 FSEL R9, R9, -INF , !P1 ;  /* 0xff80000009098808 */ /* 0x000fe20004800000 */
[----:B------:R-:W-:Y:S01]  /*51c0*/  FFMA.FTZ R5, R5, UR8, -R142 ;  /* 0x0000000805057c23 */ /* 0x000fe2000801088e */
[----:B------:R-:W-:Y:S01]  /*51d0*/  @!P0 FSEL R6, R6, -INF , !P2 ;  /* 0xff80000006068808 */ /* 0x000fe20005000000 */
[----:B------:R-:W-:Y:S01]  /*51e0*/  IMAD.IADD R149, R177, 0x1, R148 ;  /* 0x00000001b1957824 */ /* 0x000fe200078e0294 */
[----:B------:R-:W-:Y:S01]  /*51f0*/  @!P0 ISETP.GE.AND P2, PT, R2, R134, PT ;  /* 0x000000860200820c */ /* 0x000fe20003f46270 */
[--C-:B------:R-:W-:Y:S01]  /*5200*/  FFMA.FTZ R9, R9, UR8, -R135.reuse ;  /* 0x0000000809097c23 */ /* 0x100fe20008010887 */
[----:B------:R-:W-:Y:S03]  /*5210*/  @!P0 VIADDMNMX R132, R143, R145, UR16, PT ;  /* 0x000000108f848e46 */ /* 0x000fe6000b800191 */
[----:B------:R-:W2:Y:S01]  /*5220*/  MUFU.EX2 R242, R5 ;  /* 0x0000000500f27308 */ /* 0x000ea20000000800 */
[----:B------:R-:W-:Y:S01]  /*5230*/  @!P0 FSEL R7, R7, -INF , !P2 ;  /* 0xff80000007078808 */ /* 0x000fe20005000000 */
[--C-:B------:R-:W-:Y:S01]  /*5240*/  FFMA.FTZ R6, R6, UR8, -R140.reuse ;  /* 0x0000000806067c23 */ /* 0x100fe2000801088c */
[C---:B------:R-:W-:Y:S02]  /*5250*/  @!P0 ISETP.GE.AND P2, PT, R0.reuse, R133, PT ;  /* 0x000000850000820c */ /* 0x040fe40003f46270 */
[-C--:B------:R-:W-:Y:S01]  /*5260*/  @!P0 ISETP.GE.AND P3, PT, R0, R132.reuse, PT ;  /* 0x000000840000820c */ /* 0x080fe20003f66270 */
[----:B------:R-:W-:Y:S01]  /*5270*/  FFMA.FTZ R7, R7, UR8, -R140 ;  /* 0x0000000807077c23 */ /* 0x000fe2000801088c */
[----:B------:R-:W-:Y:S03]  /*5280*/  @!P0 FSEL R8, R8, -INF , !P2 ;  /* 0xff80000008088808 */ /* 0x000fe60005000000 */
[----:B------:R-:W-:Y:S01]  /*5290*/  MUFU.EX2 R151, R6 ;  /* 0x0000000600977308 */ /* 0x000fe20000000800 */
[----:B------:R-:W-:Y:S01]  /*52a0*/  @!P0 ISETP.GE.AND P2, PT, R2, R132, PT ;  /* 0x000000840200820c */ /* 0x000fe20003f46270 */
[----:B-1----:R-:W-:Y:S01]  /*52b0*/  FMUL.FTZ R4, R248, 1.4426950216293334961 ;  /* 0x3fb8aa3bf8047820 */ /* 0x002fe20000410000 */
[----:B------:R-:W-:Y:S01]  /*52c0*/  @!P0 FSEL R10, R10, -INF , !P3 ;  /* 0xff8000000a0a8808 */ /* 0x000fe20005800000 */
[--C-:B------:R-:W-:Y:S01]  /*52d0*/  FFMA.FTZ R8, R8, UR8, -R135.reuse ;  /* 0x0000000808087c23 */ /* 0x100fe20008010887 */
[----:B------:R-:W-:Y:S02]  /*52e0*/  FSETP.NEU.FTZ.AND P1, PT, R248, -INF , PT ;  /* 0xff800000f800780b */ /* 0x000fe40003f3d000 */
[----:B------:R-:W-:Y:S03]  /*52f0*/  @!P0 FSEL R11, R11, -INF , !P2 ;  /* 0xff8000000b0b8808 */ /* 0x000fe60005000000 */
[----:B------:R1:W3:Y:S01]  /*5300*/  MUFU.EX2 R208, R7 ;  /* 0x0000000700d07308 */ /* 0x0002e20000000800 */
[----:B------:R-:W-:Y:S05]  /*5310*/  FSEL R2, R4, RZ, P1 ;  /* 0x000000ff04027208 */ /* 0x000fea0000800000 */
[--C-:B------:R-:W-:Y:S01]  /*5320*/  FFMA.FTZ R143, R10, UR8, -R2.reuse ;  /* 0x000000080a8f7c23 */ /* 0x100fe20008010802 */
[----:B------:R-:W-:Y:S03]  /*5330*/  FFMA.FTZ R11, R11, UR8, -R2 ;  /* 0x000000080b0b7c23 */ /* 0x000fe60008010802 */
[----:B------:R4:W-:Y:S10]  /*5340*/  MUFU.EX2 R211, R9 ;  /* 0x0000000900d37308 */ /* 0x0009f40000000800 */
[----:B------:R2:W-:Y:S01]  /*5350*/  MUFU.EX2 R212, R8 ;  /* 0x0000000800d47308 */ /* 0x0005e20000000800 */
[----:B-1----:R-:W1:Y:S09]  /*5360*/  LDSM.16.M88.4 R4, [R180+0x800] ;  /* 0x00080000b404783b */ /* 0x002e720000000200 */
[----:B------:R3:W-:Y:S01]  /*5370*/  MUFU.EX2 R216, R143 ;  /* 0x0000008f00d87308 */ /* 0x0007e20000000800 */
[C---:B----4-:R-:W-:Y:S05]  /*5380*/  VIADD R9, R0.reuse, 0x8 ;  /* 0x0000000800097836 */ /* 0x050fea0000000000 */
[----:B------:R-:W-:Y:S04]  /*5390*/  I2FP.F32.S32 R10, R9 ;  /* 0x00000009000a7245 */ /* 0x000fe80000201400 */
[----:B------:R4:W-:Y:S01]  /*53a0*/  MUFU.EX2 R215, R11 ;  /* 0x0000000b00d77308 */ /* 0x0009e20000000800 */
[----:B--2---:R-:W-:Y:S01]  /*53b0*/  VIADD R8, R0, 0x9 ;  /* 0x0000000900087836 */ /* 0x004fe20000000000 */
[CC--:B------:R-:W-:Y:S01]  /*53c0*/  @!P0 ISETP.GE.AND P1, PT, R9.reuse, R133.reuse, PT ;  /* 0x000000850900820c */ /* 0x0c0fe20003f26270 */
[C---:B------:R-:W-:Y:S01]  /*53d0*/  FFMA.FTZ R12, R10.reuse, UR5, R12 ;  /* 0x000000050a0c7c23 */ /* 0x040fe2000801000c */
[C---:B------:R-:W-:Y:S01]  /*53e0*/  FFMA.FTZ R14, R10.reuse, UR5, R14 ;  /* 0x000000050a0e7c23 */ /* 0x040fe2000801000e */
[----:B------:R-:W-:Y:S01]  /*53f0*/  @!P0 ISETP.GE.AND P2, PT, R9, R134, PT ;  /* 0x000000860900820c */ /* 0x000fe20003f46270 */
[C---:B------:R-:W-:Y:S01]  /*5400*/  FFMA.FTZ R16, R10.reuse, UR5, R16 ;  /* 0x000000050a107c23 */ /* 0x040fe20008010010 */
[----:B------:R-:W-:Y:S01]  /*5410*/  FFMA.FTZ R18, R10, UR5, R18 ;  /* 0x000000050a127c23 */ /* 0x000fe20008010012 */
[----:B------:R-:W-:Y:S02]  /*5420*/  @!P0 FSEL R12, R12, -INF , !P1 ;  /* 0xff8000000c0c8808 */ /* 0x000fe40004800000 */
[----:B---3--:R-:W-:Y:S02]  /*5430*/  I2FP.F32.S32 R143, R8 ;  /* 0x00000008008f7245 */ /* 0x008fe40000201400 */
[----:B------:R-:W-:Y:S01]  /*5440*/  @!P0 ISETP.GE.AND P1, PT, R8, R133, PT ;  /* 0x000000850800820c */ /* 0x000fe20003f26270 */
[----:B------:R-:W-:Y:S01]  /*5450*/  FFMA.FTZ R12, R12, UR8, -R135 ;  /* 0x000000080c0c7c23 */ /* 0x000fe20008010887 */
[----:B------:R-:W-:Y:S01]  /*5460*/  @!P0 FSEL R18, R18, -INF , !P2 ;  /* 0xff80000012128808 */ /* 0x000fe20005000000 */
[C---:B------:R-:W-:Y:S01]  /*5470*/  FFMA.FTZ R13, R143.reuse, UR5, R13 ;  /* 0x000000058f0d7c23 */ /* 0x040fe2000801000d */
[C---:B------:R-:W-:Y:S01]  /*5480*/  FFMA.FTZ R15, R143.reuse, UR5, R15 ;  /* 0x000000058f0f7c23 */ /* 0x040fe2000801000f */
[C---:B------:R-:W-:Y:S01]  /*5490*/  FFMA.FTZ R17, R143.reuse, UR5, R17 ;  /* 0x000000058f117c23 */ /* 0x040fe20008010011 */
[----:B------:R-:W-:Y:S01]  /*54a0*/  FFMA.FTZ R19, R143, UR5, R19 ;  /* 0x000000058f137c23 */ /* 0x000fe20008010013 */
[----:B------:R-:W-:Y:S01]  /*54b0*/  FFMA.FTZ R18, R18, UR8, -R140 ;  /* 0x0000000812127c23 */ /* 0x000fe2000801088c */
[----:B------:R-:W-:Y:S01]  /*54c0*/  @!P0 FSEL R13, R13, -INF , !P1 ;  /* 0xff8000000d0d8808 */ /* 0x000fe20004800000 */
[----:B------:R2:W-:Y:S01]  /*54d0*/  MUFU.EX2 R210, R12 ;  /* 0x0000000c00d27308 */ /* 0x0005e20000000800 */
[-C--:B------:R-:W-:Y:S01]  /*54e0*/  @!P0 ISETP.GE.AND P1, PT, R9, R132.reuse, PT ;  /* 0x000000840900820c */ /* 0x080fe20003f26270 */
[-C--:B-1----:R-:W-:Y:S03]  /*54f0*/  HMMA.16816.F32.BF16 R20, R152, R4.reuse, R20 ;  /* 0x000000049814723c */ /* 0x082fe60000041814 */
[----:B------:R-:W-:Y:S05]  /*5500*/  @!P0 FSEL R14, R14, -INF , !P1 ;  /* 0xff8000000e0e8808 */ /* 0x000fea0004800000 */
[----:B------:R-:W-:Y:S01]  /*5510*/  MUFU.EX2 R201, R18 ;  /* 0x0000001200c97308 */ /* 0x000fe20000000800 */
[-C--:B------:R-:W-:Y:S01]  /*5520*/  @!P0 ISETP.GE.AND P1, PT, R8, R132.reuse, PT ;  /* 0x000000840800820c */ /* 0x080fe20003f26270 */
[C---:B------:R-:W-:Y:S04]  /*5530*/  HMMA.16816.F32.BF16 R24, R136.reuse, R4, R24 ;  /* 0x000000048818723c */ /* 0x040fe80000041818 */
[----:B------:R-:W-:Y:S02]  /*5540*/  @!P0 FSEL R15, R15, -INF , !P1 ;  /* 0xff8000000f0f8808 */ /* 0x000fe40004800000 */
[-C--:B------:R-:W-:Y:S03]  /*5550*/  HMMA.16816.F32.BF16 R28, R136, R6.reuse, R28 ;  /* 0x00000006881c723c */ /* 0x080fe6000004181c */
[-C--:B------:R-:W-:Y:S02]  /*5560*/  @!P0 ISETP.GE.AND P1, PT, R9, R141.reuse, PT ;  /* 0x0000008d0900820c */ /* 0x080fe40003f26270 */
[----:B------:R-:W-:Y:S01]  /*5570*/  VIADD R9, R0, 0x10 ;  /* 0x0000001000097836 */ /* 0x000fe20000000000 */
[C---:B------:R-:W-:Y:S04]  /*5580*/  HMMA.16816.F32.BF16 R32, R152.reuse, R6, R32 ;  /* 0x000000069820723c */ /* 0x040fe80000041820 */
[----:B------:R-:W-:Y:S01]  /*5590*/  @!P0 ISETP.GE.AND P2, PT, R9, R132, PT ;  /* 0x000000840900820c */ /* 0x000fe20003f46270 */
[----:B------:R-:W-:Y:S01]  /*55a0*/  FFMA.FTZ R13, R13, UR8, -R135 ;  /* 0x000000080d0d7c23 */ /* 0x000fe20008010887 */
[----:B------:R-:W-:Y:S01]  /*55b0*/  @!P0 FSEL R16, R16, -INF , !P1 ;  /* 0xff80000010108808 */ /* 0x000fe20004800000 */
[----:B------:R-:W-:Y:S01]  /*55c0*/  VIADD R5, R0, 0x18 ;  /* 0x0000001800057836 */ /* 0x000fe20000000000 */
[----:B------:R-:W-:Y:S01]  /*55d0*/  @!P0 ISETP.GE.AND P1, PT, R8, R141, PT ;  /* 0x0000008d0800820c */ /* 0x000fe20003f26270 */
[----:B------:R1:W-:Y:S02]  /*55e0*/  MUFU.EX2 R209, R13 ;  /* 0x0000000d00d17308 */ /* 0x0003e40000000800 */
[----:B------:R-:W-:Y:S01]  /*55f0*/  I2FP.F32.S32 R10, R9 ;  /* 0x00000009000a7245 */ /* 0x000fe20000201400 */
[----:B------:R-:W-:Y:S01]  /*5600*/  VIADD R4, R0, 0x19 ;  /* 0x0000001900047836 */ /* 0x000fe20000000000 */
[----:B------:R-:W-:Y:S01]  /*5610*/  @!P0 FSEL R17, R17, -INF , !P1 ;  /* 0xff80000011118808 */ /* 0x000fe20004800000 */
[----:B------:R-:W-:Y:S01]  /*5620*/  FFMA.FTZ R16, R16, UR8, -R142 ;  /* 0x0000000810107c23 */ /* 0x000fe2000801088e */
[----:B------:R-:W-:Y:S01]  /*5630*/  @!P0 ISETP.GE.AND P1, PT, R8, R134, PT ;  /* 0x000000860800820c */ /* 0x000fe20003f26270 */
[----:B------:R-:W-:Y:S02]  /*5640*/  VIADD R8, R0, 0x11 ;  /* 0x0000001100087836 */ /* 0x000fe40000000000 */
[C---:B------:R-:W-:Y:S01]  /*5650*/  FFMA.FTZ R20, R10.reuse, UR5, R20 ;  /* 0x000000050a147c23 */ /* 0x040fe20008010014 */
[C---:B------:R-:W-:Y:S01]  /*5660*/  FFMA.FTZ R22, R10.reuse, UR5, R22 ;  /* 0x000000050a167c23 */ /* 0x040fe20008010016 */
[----:B------:R-:W-:Y:S01]  /*5670*/  @!P0 FSEL R19, R19, -INF , !P1 ;  /* 0xff80000013138808 */ /* 0x000fe20004800000 */
[C---:B------:R-:W-:Y:S01]  /*5680*/  FFMA.FTZ R24, R10.reuse, UR5, R24 ;  /* 0x000000050a187c23 */ /* 0x040fe20008010018 */
[----:B----4-:R-:W-:Y:S01]  /*5690*/  I2FP.F32.S32 R11, R8 ;  /* 0x00000008000b7245 */ /* 0x010fe20000201400 */
[----:B------:R-:W-:Y:S01]  /*56a0*/  FFMA.FTZ R26, R10, UR5, R26 ;  /* 0x000000050a1a7c23 */ /* 0x000fe2000801001a */
[----:B------:R-:W-:Y:S01]  /*56b0*/  @!P0 ISETP.GE.AND P1, PT, R9, R141, PT ;  /* 0x0000008d0900820c */ /* 0x000fe20003f26270 */
[----:B------:R-:W-:Y:S01]  /*56c0*/  FFMA.FTZ R17, R17, UR8, -R142 ;  /* 0x0000000811117c23 */ /* 0x000fe2000801088e */
[----:B--2---:R-:W-:Y:S01]  /*56d0*/  I2FP.F32.S32 R12, R5 ;  /* 0x00000005000c7245 */ /* 0x004fe20000201400 */
[C---:B------:R-:W-:Y:S01]  /*56e0*/  FFMA.FTZ R21, R11.reuse, UR5, R21 ;  /* 0x000000050b157c23 */ /* 0x040fe20008010015 */
[----:B------:R-:W-:Y:S01]  /*56f0*/  @!P0 FSEL R20, R20, -INF , !P1 ;  /* 0xff80000014148808 */ /* 0x000fe20004800000 */
[C---:B------:R-:W-:Y:S01]  /*5700*/  FFMA.FTZ R23, R11.reuse, UR5, R23 ;  /* 0x000000050b177c23 */ /* 0x040fe20008010017 */
[----:B------:R-:W-:Y:S01]  /*5710*/  @!P0 ISETP.GE.AND P1, PT, R8, R141, PT ;  /* 0x0000008d0800820c */ /* 0x000fe20003f26270 */
[C---:B------:R-:W-:Y:S01]  /*5720*/  FFMA.FTZ R25, R11.reuse, UR5, R25 ;  /* 0x000000050b197c23 */ /* 0x040fe20008010019 */
[----:B------:R-:W-:Y:S01]  /*5730*/  FFMA.FTZ R27, R11, UR5, R27 ;  /* 0x000000050b1b7c23 */ /* 0x000fe2000801001b */
[----:B-1----:R-:W-:Y:S01]  /*5740*/  I2FP.F32.S32 R13, R4 ;  /* 0x00000004000d7245 */ /* 0x002fe20000201400 */
[C---:B------:R-:W-:Y:S01]  /*5750*/  FFMA.FTZ R28, R12.reuse, UR5, R28 ;  /* 0x000000050c1c7c23 */ /* 0x040fe2000801001c */
[----:B------:R-:W-:Y:S01]  /*5760*/  @!P0 FSEL R21, R21, -INF , !P1 ;  /* 0xff80000015158808 */ /* 0x000fe20004800000 */
[C---:B------:R-:W-:Y:S01]  /*5770*/  FFMA.FTZ R30, R12.reuse, UR5, R30 ;  /* 0x000000050c1e7c23 */ /* 0x040fe2000801001e */
[-C--:B------:R-:W-:Y:S01]  /*5780*/  @!P0 ISETP.GE.AND P1, PT, R9, R134.reuse, PT ;  /* 0x000000860900820c */ /* 0x080fe20003f26270 */
[C---:B------:R-:W-:Y:S01]  /*5790*/  FFMA.FTZ R29, R13.reuse, UR5, R29 ;  /* 0x000000050d1d7c23 */ /* 0x040fe2000801001d */
[C---:B------:R-:W-:Y:S01]  /*57a0*/  FFMA.FTZ R31, R13.reuse, UR5, R31 ;  /* 0x000000050d1f7c23 */ /* 0x040fe2000801001f */
[----:B------:R-:W-:Y:S01]  /*57b0*/  FFMA.FTZ R32, R12, UR5, R32 ;  /* 0x000000050c207c23 */ /* 0x000fe20008010020 */
[----:B------:R-:W-:Y:S01]  /*57c0*/  @!P0 FSEL R22, R22, -INF , !P1 ;  /* 0xff80000016168808 */ /* 0x000fe20004800000 */
[C---:B------:R-:W-:Y:S01]  /*57d0*/  FFMA.FTZ R33, R13.reuse, UR5, R33 ;  /* 0x000000050d217c23 */ /* 0x040fe20008010021 */
[-C--:B------:R-:W-:Y:S01]  /*57e0*/  @!P0 ISETP.GE.AND P1, PT, R8, R134.reuse, PT ;  /* 0x000000860800820c */ /* 0x080fe20003f26270 */
[----:B------:R-:W-:Y:S01]  /*57f0*/  FFMA.FTZ R35, R13, UR5, R35 ;  /* 0x000000050d237c23 */ /* 0x000fe20008010023 */
[----:B------:R-:W-:Y:S01]  /*5800*/  @!P0 FSEL R26, R26, -INF , !P2 ;  /* 0xff8000001a1a8808 */ /* 0x000fe20005000000 */
[----:B------:R-:W-:Y:S01]  /*5810*/  FFMA.FTZ R34, R12, UR5, R34 ;  /* 0x000000050c227c23 */ /* 0x000fe20008010022 */
[----:B------:R-:W-:Y:S01]  /*5820*/  @!P0 FSEL R23, R23, -INF , !P1 ;  /* 0xff80000017178808 */ /* 0x000fe20004800000 */
[----:B------:R-:W-:Y:S01]  /*5830*/  VIADD R12, R0, 0x29 ;  /* 0x00000029000c7836 */ /* 0x000fe20000000000 */
[-C--:B------:R-:W-:Y:S01]  /*5840*/  @!P0 ISETP.GE.AND P1, PT, R9, R133.reuse, PT ;  /* 0x000000850900820c */ /* 0x080fe20003f26270 */
[----:B------:R-:W-:Y:S01]  /*5850*/  FFMA.FTZ R19, R19, UR8, -R140 ;  /* 0x0000000813137c23 */ /* 0x000fe2000801088c */
[----:B------:R-:W-:Y:S01]  /*5860*/  @!P0 ISETP.GE.AND P2, PT, R5, R134, PT ;  /* 0x000000860500820c */ /* 0x000fe20003f46270 */
[----:B------:R-:W-:Y:S01]  /*5870*/  MUFU.EX2 R246, R16 ;  /* 0x0000001000f67308 */ /* 0x000fe20000000800 */
[----:B------:R-:W-:Y:S01]  /*5880*/  @!P0 FSEL R24, R24, -INF , !P1 ;  /* 0xff80000018188808 */ /* 0x000fe20004800000 */
[--C-:B------:R-:W-:Y:S01]  /*5890*/  FFMA.FTZ R14, R14, UR8, -R2.reuse ;  /* 0x000000080e0e7c23 */ /* 0x100fe20008010802 */
[-C--:B------:R-:W-:Y:S01]  /*58a0*/  @!P0 ISETP.GE.AND P1, PT, R8, R133.reuse, PT ;  /* 0x000000850800820c */ /* 0x080fe20003f26270 */
[----:B------:R-:W-:Y:S01]  /*58b0*/  FFMA.FTZ R15, R15, UR8, -R2 ;  /* 0x000000080f0f7c23 */ /* 0x000fe20008010802 */
[----:B------:R-:W-:Y:S01]  /*58c0*/  @!P0 FSEL R34, R34, -INF , !P2 ;  /* 0xff80000022228808 */ /* 0x000fe20005000000 */
[--C-:B------:R-:W-:Y:S01]  /*58d0*/  FFMA.FTZ R20, R20, UR8, -R142.reuse ;  /* 0x0000000814147c23 */ /* 0x100fe2000801088e */
[----:B------:R-:W-:Y:S03]  /*58e0*/  @!P0 FSEL R25, R25, -INF , !P1 ;  /* 0xff80000019198808 */ /* 0x000fe60004800000 */
[----:B------:R-:W1:Y:S01]  /*58f0*/  MUFU.EX2 R245, R17 ;  /* 0x0000001100f57308 */ /* 0x000e620000000800 */
[-C--:B------:R-:W-:Y:S01]  /*5900*/  @!P0 ISETP.GE.AND P1, PT, R8, R132.reuse, PT ;  /* 0x000000840800820c */ /* 0x080fe20003f26270 */
[----:B------:R-:W-:Y:S01]  /*5910*/  FFMA.FTZ R21, R21, UR8, -R142 ;  /* 0x0000000815157c23 */ /* 0x000fe2000801088e */
[----:B------:R-:W2:Y:S01]  /*5920*/  LDSM.16.M88.4 R8, [R180+0x1000] ;  /* 0x00100000b408783b */ /* 0x000ea20000000200 */
[--C-:B------:R-:W-:Y:S01]  /*5930*/  FFMA.FTZ R34, R34, UR8, -R140.reuse ;  /* 0x0000000822227c23 */ /* 0x100fe2000801088c */
[----:B------:R-:W-:Y:S01]  /*5940*/  @!P0 FSEL R27, R27, -INF , !P1 ;  /* 0xff8000001b1b8808 */ /* 0x000fe20004800000 */
[--C-:B------:R-:W-:Y:S01]  /*5950*/  FFMA.FTZ R22, R22, UR8, -R140.reuse ;  /* 0x0000000816167c23 */ /* 0x100fe2000801088c */
[-C--:B------:R-:W-:Y:S03]  /*5960*/  @!P0 ISETP.GE.AND P1, PT, R5, R133.reuse, PT ;  /* 0x000000850500820c */ /* 0x080fe60003f26270 */
[----:B------:R-:W3:Y:S01]  /*5970*/  MUFU.EX2 R198, R19 ;  /* 0x0000001300c67308 */ /* 0x000ee20000000800 */
[----:B------:R-:W-:Y:S01]  /*5980*/  FFMA.FTZ R23, R23, UR8, -R140 ;  /* 0x0000000817177c23 */ /* 0x000fe2000801088c */
[--C-:B------:R-:W-:Y:S01]  /*5990*/  FFMA.FTZ R26, R26, UR8, -R2.reuse ;  /* 0x000000081a1a7c23 */ /* 0x100fe20008010802 */
[----:B------:R-:W-:Y:S01]  /*59a0*/  @!P0 FSEL R28, R28, -INF , !P1 ;  /* 0xff8000001c1c8808 */ /* 0x000fe20004800000 */
[--C-:B------:R-:W-:Y:S01]  /*59b0*/  FFMA.FTZ R27, R27, UR8, -R2.reuse ;  /* 0x000000081b1b7c23 */ /* 0x100fe20008010802 */
[----:B------:R-:W-:Y:S01]  /*59c0*/  @!P0 ISETP.GE.AND P1, PT, R4, R133, PT ;  /* 0x000000850400820c */ /* 0x000fe20003f26270 */
[--C-:B------:R-:W-:Y:S01]  /*59d0*/  FFMA.FTZ R24, R24, UR8, -R135.reuse ;  /* 0x0000000818187c23 */ /* 0x100fe20008010887 */
[--C-:B------:R-:W-:Y:S03]  /*59e0*/  FFMA.FTZ R25, R25, UR8, -R135.reuse ;  /* 0x0000000819197c23 */ /* 0x100fe60008010887 */
[----:B------:R-:W-:Y:S01]  /*59f0*/  MUFU.EX2 R174, R34 ;  /* 0x0000002200ae7308 */ /* 0x000fe20000000800 */
[----:B------:R-:W-:Y:S01]  /*5a00*/  @!P0 FSEL R29, R29, -INF , !P1 ;  /* 0xff8000001d1d8808 */ /* 0x000fe20004800000 */
[--C-:B------:R-:W-:Y:S01]  /*5a10*/  FFMA.FTZ R28, R28, UR8, -R135.reuse ;  /* 0x000000081c1c7c23 */ /* 0x100fe20008010887 */
[----:B------:R-:W-:Y:S02]  /*5a20*/  @!P0 ISETP.GE.AND P1, PT, R5, R132, PT ;  /* 0x000000840500820c */ /* 0x000fe40003f26270 */
[----:B------:R-:W-:Y:S01]  /*5a30*/  I2FP.F32.S32 R13, R12 ;  /* 0x0000000c000d7245 */ /* 0x000fe20000201400 */
[----:B------:R-:W-:Y:S01]  /*5a40*/  FFMA.FTZ R29, R29, UR8, -R135 ;  /* 0x000000081d1d7c23 */ /* 0x000fe20008010887 */
[----:B------:R-:W-:Y:S03]  /*5a50*/  @!P0 FSEL R30, R30, -INF , !P1 ;  /* 0xff8000001e1e8808 */ /* 0x000fe60004800000 */
[----:B------:R-:W-:Y:S01]  /*5a60*/  MUFU.EX2 R214, R14 ;  /* 0x0000000e00d67308 */ /* 0x000fe20000000800 */
[-C--:B------:R-:W-:Y:S01]  /*5a70*/  @!P0 ISETP.GE.AND P1, PT, R4, R132.reuse, PT ;  /* 0x000000840400820c */ /* 0x080fe20003f26270 */
[--C-:B------:R-:W-:Y:S03]  /*5a80*/  FFMA.FTZ R30, R30, UR8, -R2.reuse ;  /* 0x000000081e1e7c23 */ /* 0x100fe60008010802 */
[----:B------:R-:W-:Y:S02]  /*5a90*/  @!P0 FSEL R31, R31, -INF , !P1 ;  /* 0xff8000001f1f8808 */ /* 0x000fe40004800000 */
[-C--:B------:R-:W-:Y:S01]  /*5aa0*/  @!P0 ISETP.GE.AND P1, PT, R5, R141.reuse, PT ;  /* 0x0000008d0500820c */ /* 0x080fe20003f26270 */
[----:B------:R-:W-:Y:S02]  /*5ab0*/  VIADD R5, R0, 0x20 ;  /* 0x0000002000057836 */ /* 0x000fe40000000000 */
[----:B------:R-:W-:Y:S01]  /*5ac0*/  MUFU.EX2 R244, R20 ;  /* 0x0000001400f47308 */ /* 0x000fe20000000800 */
[----:B------:R-:W-:Y:S01]  /*5ad0*/  FFMA.FTZ R31, R31, UR8, -R2 ;  /* 0x000000081f1f7c23 */ /* 0x000fe20008010802 */
[----:B------:R-:W-:Y:S02]  /*5ae0*/  @!P0 FSEL R32, R32, -INF , !P1 ;  /* 0xff80000020208808 */ /* 0x000fe40004800000 */
[----:B------:R-:W-:Y:S02]  /*5af0*/  @!P0 ISETP.GE.AND P1, PT, R4, R141, PT ;  /* 0x0000008d0400820c */ /* 0x000fe40003f26270 */
[----:B------:R-:W-:Y:S01]  /*5b00*/  I2FP.F32.S32 R6, R5 ;  /* 0x0000000500067245 */ /* 0x000fe20000201400 */
[----:B------:R-:W-:Y:S01]  /*5b10*/  FFMA.FTZ R32, R32, UR8, -R142 ;  /* 0x0000000820207c23 */ /* 0x000fe2000801088e */
[----:B------:R-:W-:Y:S02]  /*5b20*/  @!P0 ISETP.GE.AND P2, PT, R5, R132, PT ;  /* 0x000000840500820c */ /* 0x000fe40003f46270 */
[----:B------:R-:W-:Y:S01]  /*5b30*/  MUFU.EX2 R213, R15 ;  /* 0x0000000f00d57308 */ /* 0x000fe20000000800 */
[-C--:B--2---:R-:W-:Y:S03]  /*5b40*/  HMMA.16816.F32.BF16 R36, R152, R8.reuse, R36 ;  /* 0x000000089824723c */ /* 0x084fe60000041824 */
[----:B------:R-:W-:Y:S02]  /*5b50*/  @!P0 FSEL R33, R33, -INF , !P1 ;  /* 0xff80000021218808 */ /* 0x000fe40004800000 */
[----:B------:R-:W-:Y:S01]  /*5b60*/  @!P0 ISETP.GE.AND P1, PT, R4, R134, PT ;  /* 0x000000860400820c */ /* 0x000fe20003f26270 */
[C---:B------:R-:W-:Y:S03]  /*5b70*/  HMMA.16816.F32.BF16 R40, R136.reuse, R8, R40 ;  /* 0x000000088828723c */ /* 0x040fe60000041828 */
[----:B------:R-:W-:Y:S02]  /*5b80*/  MUFU.EX2 R240, R32 ;  /* 0x0000002000f07308 */ /* 0x000fe40000000800 */
[----:B------:R-:W-:Y:S01]  /*5b90*/  VIADD R4, R0, 0x21 ;  /* 0x0000002100047836 */ /* 0x000fe20000000000 */
[-C--:B------:R-:W-:Y:S07]  /*5ba0*/  HMMA.16816.F32.BF16 R44, R136, R10.reuse, R44 ;  /* 0x0000000a882c723c */ /* 0x080fee000004182c */
[----:B------:R-:W-:Y:S01]  /*5bb0*/  MUFU.EX2 R207, R26 ;  /* 0x0000001a00cf7308 */ /* 0x000fe20000000800 */
[----:B------:R-:W-:Y:S01]  /*5bc0*/  I2FP.F32.S32 R7, R4 ;  /* 0x0000000400077245 */ /* 0x000fe20000201400 */
[C---:B------:R-:W-:Y:S04]  /*5bd0*/  HMMA.16816.F32.BF16 R48, R152.reuse, R10, R48 ;  /* 0x0000000a9830723c */ /* 0x040fe80000041830 */
[----:B------:R-:W-:Y:S01]  /*5be0*/  @!P0 FSEL R35, R35, -INF , !P1 ;  /* 0xff80000023238808 */ /* 0x000fe20004800000 */
[----:B------:R-:W-:Y:S01]  /*5bf0*/  FFMA.FTZ R36, R6, UR5, R36 ;  /* 0x0000000506247c23 */ /* 0x000fe20008010024 */
[-C--:B------:R-:W-:Y:S01]  /*5c00*/  @!P0 ISETP.GE.AND P1, PT, R5, R141.reuse, PT ;  /* 0x0000008d0500820c */ /* 0x080fe20003f26270 */
[C---:B------:R-:W-:Y:S01]  /*5c10*/  FFMA.FTZ R37, R7.reuse, UR5, R37 ;  /* 0x0000000507257c23 */ /* 0x040fe20008010025 */
[----:B------:R-:W-:Y:S03]  /*5c20*/  MUFU.EX2 R243, R21 ;  /* 0x0000001500f37308 */ /* 0x000fe60000000800 */
[----:B------:R-:W-:Y:S01]  /*5c30*/  @!P0 FSEL R36, R36, -INF , !P1 ;  /* 0xff80000024248808 */ /* 0x000fe20004800000 */
[----:B------:R-:W-:Y:S01]  /*5c40*/  FFMA.FTZ R38, R6, UR5, R38 ;  /* 0x0000000506267c23 */ /* 0x000fe20008010026 */
[----:B------:R-:W-:Y:S01]  /*5c50*/  @!P0 ISETP.GE.AND P1, PT, R4, R141, PT ;  /* 0x0000008d0400820c */ /* 0x000fe20003f26270 */
[C---:B------:R-:W-:Y:S01]  /*5c60*/  FFMA.FTZ R39, R7.reuse, UR5, R39 ;  /* 0x0000000507277c23 */ /* 0x040fe20008010027 */
[C---:B------:R-:W-:Y:S01]  /*5c70*/  FFMA.FTZ R40, R6.reuse, UR5, R40 ;  /* 0x0000000506287c23 */ /* 0x040fe20008010028 */
[----:B------:R-:W-:Y:S01]  /*5c80*/  FFMA.FTZ R41, R7, UR5, R41 ;  /* 0x0000000507297c23 */ /* 0x000fe20008010029 */
[----:B------:R-:W-:Y:S01]  /*5c90*/  @!P0 FSEL R37, R37, -INF , !P1 ;  /* 0xff80000025258808 */ /* 0x000fe20004800000 */
[----:B------:R-:W-:Y:S01]  /*5ca0*/  FFMA.FTZ R42, R6, UR5, R42 ;  /* 0x00000005062a7c23 */ /* 0x000fe2000801002a */
[-C--:B------:R-:W-:Y:S01]  /*5cb0*/  @!P0 ISETP.GE.AND P1, PT, R5, R134.reuse, PT ;  /* 0x000000860500820c */ /* 0x080fe20003f26270 */
[----:B------:R-:W-:Y:S01]  /*5cc0*/  FFMA.FTZ R43, R7, UR5, R43 ;  /* 0x00000005072b7c23 */ /* 0x000fe2000801002b */
[----:B------:R-:W-:Y:S02]  /*5cd0*/  VIADD R8, R0, 0x28 ;  /* 0x0000002800087836 */ /* 0x000fe40000000000 */
[C---:B------:R-:W-:Y:S01]  /*5ce0*/  FFMA.FTZ R45, R13.reuse, UR5, R45 ;  /* 0x000000050d2d7c23 */ /* 0x040fe2000801002d */
[----:B------:R-:W-:Y:S01]  /*5cf0*/  @!P0 FSEL R38, R38, -INF , !P1 ;  /* 0xff80000026268808 */ /* 0x000fe20004800000 */
[C---:B------:R-:W-:Y:S01]  /*5d00*/  FFMA.FTZ R47, R13.reuse, UR5, R47 ;  /* 0x000000050d2f7c23 */ /* 0x040fe2000801002f */
[----:B------:R-:W-:Y:S01]  /*5d10*/  @!P0 ISETP.GE.AND P1, PT, R4, R134, PT ;  /* 0x000000860400820c */ /* 0x000fe20003f26270 */
[C---:B------:R-:W-:Y:S01]  /*5d20*/  FFMA.FTZ R49, R13.reuse, UR5, R49 ;  /* 0x000000050d317c23 */ /* 0x040fe20008010031 */
[----:B------:R-:W-:Y:S01]  /*5d30*/  I2FP.F32.S32 R9, R8 ;  /* 0x0000000800097245 */ /* 0x000fe20000201400 */
[----:B------:R-:W-:Y:S01]  /*5d40*/  FFMA.FTZ R51, R13, UR5, R51 ;  /* 0x000000050d337c23 */ /* 0x000fe20008010033 */
[----:B------:R-:W-:Y:S01]  /*5d50*/  @!P0 FSEL R39, R39, -INF , !P1 ;  /* 0xff80000027278808 */ /* 0x000fe20004800000 */
[----:B------:R-:W-:Y:S01]  /*5d60*/  FFMA.FTZ R33, R33, UR8, -R142 ;  /* 0x0000000821217c23 */ /* 0x000fe2000801088e */
[-C--:B------:R-:W-:Y:S01]  /*5d70*/  @!P0 ISETP.GE.AND P1, PT, R5, R133.reuse, PT ;  /* 0x000000850500820c */ /* 0x080fe20003f26270 */
[C---:B------:R-:W-:Y:S01]  /*5d80*/  FFMA.FTZ R44, R9.reuse, UR5, R44 ;  /* 0x00000005092c7c23 */ /* 0x040fe2000801002c */
[C---:B------:R-:W-:Y:S01]  /*5d90*/  FFMA.FTZ R46, R9.reuse, UR5, R46 ;  /* 0x00000005092e7c23 */ /* 0x040fe2000801002e */
[C---:B------:R-:W-:Y:S01]  /*5da0*/  FFMA.FTZ R48, R9.reuse, UR5, R48 ;  /* 0x0000000509307c23 */ /* 0x040fe20008010030 */
[----:B------:R-:W-:Y:S01]  /*5db0*/  @!P0 FSEL R40, R40, -INF , !P1 ;  /* 0xff80000028288808 */ /* 0x000fe20004800000 */
[----:B------:R-:W-:Y:S01]  /*5dc0*/  FFMA.FTZ R50, R9, UR5, R50 ;  /* 0x0000000509327c23 */ /* 0x000fe20008010032 */
[-C--:B------:R-:W-:Y:S01]  /*5dd0*/  @!P0 ISETP.GE.AND P1, PT, R4, R133.reuse, PT ;  /* 0x000000850400820c */ /* 0x080fe20003f26270 */
[----:B------:R-:W-:Y:S01]  /*5de0*/  VIADD R9, R0, 0x30 ;  /* 0x0000003000097836 */ /* 0x000fe20000000000 */
[----:B------:R-:W-:Y:S01]  /*5df0*/  @!P0 FSEL R42, R42, -INF , !P2 ;  /* 0xff8000002a2a8808 */ /* 0x000fe20005000000 */
[----:B------:R-:W-:Y:S01]  /*5e00*/  MUFU.EX2 R197, R22 ;  /* 0x0000001600c57308 */ /* 0x000fe20000000800 */
[----:B------:R-:W-:Y:S01]  /*5e10*/  @!P0 FSEL R41, R41, -INF , !P1 ;  /* 0xff80000029298808 */ /* 0x000fe20004800000 */
[----:B------:R-:W-:Y:S01]  /*5e20*/  FFMA.FTZ R35, R35, UR8, -R140 ;  /* 0x0000000823237c23 */ /* 0x000fe2000801088c */
[----:B------:R-:W-:Y:S01]  /*5e30*/  @!P0 ISETP.GE.AND P1, PT, R4, R132, PT ;  /* 0x000000840400820c */ /* 0x000fe20003f26270 */
[--C-:B------:R-:W-:Y:S01]  /*5e40*/  FFMA.FTZ R36, R36, UR8, -R142.reuse ;  /* 0x0000000824247c23 */ /* 0x100fe2000801088e */
[----:B------:R-:W2:Y:S01]  /*5e50*/  LDSM.16.M88.4 R4, [R180+0x1800] ;  /* 0x00180000b404783b */ /* 0x000ea20000000200 */
[----:B------:R-:W-:Y:S01]  /*5e60*/  @!P0 ISETP.GE.AND P2, PT, R9, R134, PT ;  /* 0x000000860900820c */ /* 0x000fe20003f46270 */
[----:B------:R-:W-:Y:S01]  /*5e70*/  FFMA.FTZ R37, R37, UR8, -R142 ;  /* 0x0000000825257c23 */ /* 0x000fe2000801088e */
[CC--:B------:R-:W-:Y:S02]  /*5e80*/  @!P0 ISETP.GE.AND P6, PT, R9.reuse, R133.reuse, PT ;  /* 0x000000850900820c */ /* 0x0c0fe40003fc6270 */
[----:B------:R-:W-:Y:S01]  /*5e90*/  MUFU.EX2 R239, R33 ;  /* 0x0000002100ef7308 */ /* 0x000fe20000000800 */
[-C--:B------:R-:W-:Y:S01]  /*5ea0*/  @!P0 ISETP.GE.AND P4, PT, R9, R132.reuse, PT ;  /* 0x000000840900820c */ /* 0x080fe20003f86270 */
[--C-:B------:R-:W-:Y:S01]  /*5eb0*/  FFMA.FTZ R38, R38, UR8, -R140.reuse ;  /* 0x0000000826267c23 */ /* 0x100fe2000801088c */
[----:B------:R-:W-:Y:S01]  /*5ec0*/  @!P0 FSEL R43, R43, -INF , !P1 ;  /* 0xff8000002b2b8808 */ /* 0x000fe20004800000 */
[----:B------:R-:W-:Y:S01]  /*5ed0*/  FFMA.FTZ R39, R39, UR8, -R140 ;  /* 0x0000000827277c23 */ /* 0x000fe2000801088c */
[-C--:B------:R-:W-:Y:S01]  /*5ee0*/  @!P0 ISETP.GE.AND P1, PT, R8, R133.reuse, PT ;  /* 0x000000850800820c */ /* 0x080fe20003f26270 */
[--C-:B------:R-:W-:Y:S01]  /*5ef0*/  FFMA.FTZ R40, R40, UR8, -R135.reuse ;  /* 0x0000000828287c23 */ /* 0x100fe20008010887 */
[--C-:B------:R-:W-:Y:S03]  /*5f00*/  FFMA.FTZ R41, R41, UR8, -R135.reuse ;  /* 0x0000000829297c23 */ /* 0x100fe60008010887 */
[----:B------:R-:W-:Y:S01]  /*5f10*/  MUFU.EX2 R171, R35 ;  /* 0x0000002300ab7308 */ /* 0x000fe20000000800 */
[----:B------:R-:W-:Y:S01]  /*5f20*/  @!P0 FSEL R44, R44, -INF , !P1 ;  /* 0xff8000002c2c8808 */ /* 0x000fe20004800000 */
[--C-:B------:R-:W-:Y:S01]  /*5f30*/  FFMA.FTZ R42, R42, UR8, -R2.reuse ;  /* 0x000000082a2a7c23 */ /* 0x100fe20008010802 */
[----:B------:R-:W-:Y:S01]  /*5f40*/  @!P0 ISETP.GE.AND P1, PT, R12, R133, PT ;  /* 0x000000850c00820c */ /* 0x000fe20003f26270 */
[--C-:B------:R-:W-:Y:S01]  /*5f50*/  FFMA.FTZ R43, R43, UR8, -R2.reuse ;  /* 0x000000082b2b7c23 */ /* 0x100fe20008010802 */
[----:B------:R-:W-:Y:S01]  /*5f60*/  I2FP.F32.S32 R11, R9 ;  /* 0x00000009000b7245 */ /* 0x000fe20000201400 */
        /* <DEDUP_REMOVED lines=14> */
[----:B------:R-:W-:Y:S01]  /*6050*/  @!P0 ISETP.GE.AND P1, PT, R12, R141, PT ;  /* 0x0000008d0c00820c */ /* 0x000fe20003f26270 */
[-C--:B--2---:R-:W-:Y:S03]  /*6060*/  HMMA.16816.F32.BF16 R52, R152, R4.reuse, R52 ;  /* 0x000000049834723c */ /* 0x084fe60000041834 */
[--C-:B------:R-:W-:Y:S01]  /*6070*/  FFMA.FTZ R48, R48, UR8, -R142.reuse ;  /* 0x0000000830307c23 */ /* 0x100fe2000801088e */
[----:B------:R-:W-:Y:S02]  /*6080*/  @!P0 FSEL R49, R49, -INF , !P1 ;  /* 0xff80000031318808 */ /* 0x000fe40004800000 */
[----:B------:R-:W-:Y:S01]  /*6090*/  MUFU.EX2 R238, R36 ;  /* 0x0000002400ee7308 */ /* 0x000fe20000000800 */
[C---:B------:R-:W-:Y:S04]  /*60a0*/  HMMA.16816.F32.BF16 R56, R136.reuse, R4, R56 ;  /* 0x000000048838723c */ /* 0x040fe80000041838 */
[----:B------:R-:W-:Y:S01]  /*60b0*/  @!P0 ISETP.GE.AND P1, PT, R8, R134, PT ;  /* 0x000000860800820c */ /* 0x000fe20003f26270 */
[----:B------:R-:W-:Y:S01]  /*60c0*/  FFMA.FTZ R49, R49, UR8, -R142 ;  /* 0x0000000831317c23 */ /* 0x000fe2000801088e */
[-C--:B------:R-:W-:Y:S03]  /*60d0*/  HMMA.16816.F32.BF16 R60, R136, R6.reuse, R60 ;  /* 0x00000006883c723c */ /* 0x080fe6000004183c */
[----:B------:R-:W-:Y:S02]  /*60e0*/  MUFU.EX2 R236, R48 ;  /* 0x0000003000ec7308 */ /* 0x000fe40000000800 */
[----:B------:R-:W-:Y:S01]  /*60f0*/  VIADD R4, R0, 0x38 ;  /* 0x0000003800047836 */ /* 0x000fe20000000000 */
[----:B------:R-:W-:Y:S01]  /*6100*/  HMMA.16816.F32.BF16 R64, R152, R6, R64 ;  /* 0x000000069840723c */ /* 0x000fe20000041840 */
[----:B------:R-:W2:Y:S06]  /*6110*/  LDL R153, [R1+0x8] ;  /* 0x0000080001997983 */ /* 0x000eac0000100800 */
[----:B------:R-:W-:Y:S01]  /*6120*/  MUFU.EX2 R202, R25 ;  /* 0x0000001900ca7308 */ /* 0x000fe20000000800 */
[----:B------:R-:W-:Y:S03]  /*6130*/  I2FP.F32.S32 R5, R4 ;  /* 0x0000000400057245 */ /* 0x000fe60000201400 */
[C---:B------:R-:W-:Y:S01]  /*6140*/  FFMA.FTZ R54, R11.reuse, UR5, R54 ;  /* 0x000000050b367c23 */ /* 0x040fe20008010036 */
[----:B------:R-:W-:Y:S01]  /*6150*/  F2FP.BF16.F32.PACK_AB R6, R242, R241 ;  /* 0x000000f1f206723e */ /* 0x000fe200000010ff */
[----:B------:R-:W-:Y:S01]  /*6160*/  VIADD R8, R0, 0x31 ;  /* 0x0000003100087836 */ /* 0x000fe20000000000 */
[----:B------:R-:W4:Y:S02]  /*6170*/  LDL R154, [R1] ;  /* 0x00000000019a7983 */ /* 0x000f240000100800 */
[----:B------:R-:W-:Y:S01]  /*6180*/  @!P0 FSEL R54, R54, -INF , !P2 ;  /* 0xff80000036368808 */ /* 0x000fe20005000000 */
[C---:B------:R-:W-:Y:S01]  /*6190*/  FFMA.FTZ R56, R11.reuse, UR5, R56 ;  /* 0x000000050b387c23 */ /* 0x040fe20008010038 */
[C---:B------:R-:W-:Y:S01]  /*61a0*/  FFMA.FTZ R58, R11.reuse, UR5, R58 ;  /* 0x000000050b3a7c23 */ /* 0x040fe2000801003a */
[----:B------:R-:W-:Y:S01]  /*61b0*/  @!P0 ISETP.GE.AND P2, PT, R4, R133, PT ;  /* 0x000000850400820c */ /* 0x000fe20003f46270 */
[----:B------:R1:W-:Y:S01]  /*61c0*/  STS [R218+0x1c000], R6 ;  /* 0x01c00006da007388 */ /* 0x0003e20000000800 */
[----:B------:R-:W-:Y:S01]  /*61d0*/  @!P0 FSEL R50, R50, -INF , !P1 ;  /* 0xff80000032328808 */ /* 0x000fe20004800000 */
[----:B------:R-:W-:Y:S01]  /*61e0*/  FFMA.FTZ R52, R11, UR5, R52 ;  /* 0x000000050b347c23 */ /* 0x000fe20008010034 */
[C---:B------:R-:W-:Y:S01]  /*61f0*/  FFMA.FTZ R60, R5.reuse, UR5, R60 ;  /* 0x00000005053c7c23 */ /* 0x040fe2000801003c */
[-C--:B------:R-:W-:Y:S01]  /*6200*/  @!P0 ISETP.GE.AND P1, PT, R12, R134.reuse, PT ;  /* 0x000000860c00820c */ /* 0x080fe20003f26270 */
[----:B------:R-:W-:Y:S01]  /*6210*/  VIADD R0, R0, 0x39 ;  /* 0x0000003900007836 */ /* 0x000fe20000000000 */
[----:B------:R-:W-:Y:S01]  /*6220*/  @!P0 FSEL R56, R56, -INF , !P6 ;  /* 0xff80000038388808 */ /* 0x000fe20007000000 */
[----:B------:R-:W-:Y:S01]  /*6230*/  MUFU.EX2 R200, R28 ;  /* 0x0000001c00c87308 */ /* 0x000fe20000000800 */
[----:B------:R-:W-:Y:S01]  /*6240*/  @!P0 FSEL R58, R58, -INF , !P4 ;  /* 0xff8000003a3a8808 */ /* 0x000fe20006000000 */
[C---:B------:R-:W-:Y:S01]  /*6250*/  FFMA.FTZ R64, R5.reuse, UR5, R64 ;  /* 0x0000000505407c23 */ /* 0x040fe20008010040 */
[----:B------:R-:W-:Y:S01]  /*6260*/  @!P0 FSEL R60, R60, -INF , !P2 ;  /* 0xff8000003c3c8808 */ /* 0x000fe20005000000 */
[C---:B------:R-:W-:Y:S01]  /*6270*/  FFMA.FTZ R66, R5.reuse, UR5, R66 ;  /* 0x0000000505427c23 */ /* 0x040fe20008010042 */
[C---:B------:R-:W-:Y:S01]  /*6280*/  @!P0 ISETP.GE.AND P6, PT, R4.reuse, R141, PT ;  /* 0x0000008d0400820c */ /* 0x040fe20003fc6270 */
[----:B------:R-:W-:Y:S01]  /*6290*/  FFMA.FTZ R62, R5, UR5, R62 ;  /* 0x00000005053e7c23 */ /* 0x000fe2000801003e */
[C---:B------:R-:W-:Y:S03]  /*62a0*/  @!P0 ISETP.GE.AND P4, PT, R4.reuse, R134, PT ;  /* 0x000000860400820c */ /* 0x040fe60003f86270 */
[----:B------:R-:W-:Y:S01]  /*62b0*/  MUFU.EX2 R199, R29 ;  /* 0x0000001d00c77308 */ /* 0x000fe20000000800 */
[----:B------:R-:W-:Y:S01]  /*62c0*/  @!P0 ISETP.GE.AND P2, PT, R4, R132, PT ;  /* 0x000000840400820c */ /* 0x000fe20003f46270 */
[--C-:B------:R-:W-:Y:S01]  /*62d0*/  FFMA.FTZ R50, R50, UR8, -R140.reuse ;  /* 0x0000000832327c23 */ /* 0x100fe2000801088c */
[----:B------:R-:W-:Y:S01]  /*62e0*/  F2FP.BF16.F32.PACK_AB R4, R208, R151 ;  /* 0x00000097d004723e */ /* 0x000fe200000010ff */
[----:B------:R-:W-:Y:S01]  /*62f0*/  FFMA.FTZ R54, R54, UR8, -R140 ;  /* 0x0000000836367c23 */ /* 0x000fe2000801088c */
[----:B------:R-:W-:Y:S01]  /*6300*/  @!P0 FSEL R51, R51, -INF , !P1 ;  /* 0xff80000033338808 */ /* 0x000fe20004800000 */
[----:B------:R-:W-:Y:S01]  /*6310*/  FFMA.FTZ R58, R58, UR8, -R2 ;  /* 0x000000083a3a7c23 */ /* 0x000fe20008010802 */
[----:B------:R-:W-:Y:S01]  /*6320*/  I2FP.F32.S32 R10, R8 ;  /* 0x00000008000a7245 */ /* 0x000fe20000201400 */
[----:B------:R3:W-:Y:S01]  /*6330*/  STS [R218+0x1c400], R4 ;  /* 0x01c40004da007388 */ /* 0x0007e20000000800 */
[----:B------:R-:W-:Y:S01]  /*6340*/  @!P0 ISETP.GE.AND P1, PT, R9, R141, PT ;  /* 0x0000008d0900820c */ /* 0x000fe20003f26270 */
[----:B------:R-:W-:Y:S01]  /*6350*/  MUFU.EX2 R205, R30 ;  /* 0x0000001e00cd7308 */ /* 0x000fe20000000800 */
[----:B------:R-:W-:Y:S01]  /*6360*/  @!P0 ISETP.GE.AND P5, PT, R8, R133, PT ;  /* 0x000000850800820c */ /* 0x000fe20003fa6270 */
[----:B------:R-:W-:Y:S01]  /*6370*/  FFMA.FTZ R53, R10, UR5, R53 ;  /* 0x000000050a357c23 */ /* 0x000fe20008010035 */
[----:B------:R-:W-:Y:S01]  /*6380*/  @!P0 FSEL R52, R52, -INF , !P1 ;  /* 0xff80000034348808 */ /* 0x000fe20004800000 */
[----:B------:R-:W-:Y:S01]  /*6390*/  FFMA.FTZ R55, R10, UR5, R55 ;  /* 0x000000050a377c23 */ /* 0x000fe20008010037 */
[----:B------:R-:W-:Y:S01]  /*63a0*/  @!P0 ISETP.GE.AND P1, PT, R8, R141, PT ;  /* 0x0000008d0800820c */ /* 0x000fe20003f26270 */
[----:B------:R-:W-:Y:S01]  /*63b0*/  FFMA.FTZ R57, R10, UR5, R57 ;  /* 0x000000050a397c23 */ /* 0x000fe20008010039 */
[----:B------:R-:W-:Y:S01]  /*63c0*/  @!P0 ISETP.GE.AND P3, PT, R8, R132, PT ;  /* 0x000000840800820c */ /* 0x000fe20003f66270 */
[----:B------:R-:W-:Y:S01]  /*63d0*/  FFMA.FTZ R59, R10, UR5, R59 ;  /* 0x000000050a3b7c23 */ /* 0x000fe2000801003b */
[----:B------:R-:W-:Y:S01]  /*63e0*/  @!P0 FSEL R53, R53, -INF , !P1 ;  /* 0xff80000035358808 */ /* 0x000fe20004800000 */
[----:B------:R-:W-:Y:S01]  /*63f0*/  MUFU.EX2 R204, R31 ;  /* 0x0000001f00cc7308 */ /* 0x000fe20000000800 */
[----:B------:R-:W-:Y:S01]  /*6400*/  @!P0 ISETP.GE.AND P1, PT, R8, R134, PT ;  /* 0x000000860800820c */ /* 0x000fe20003f26270 */
[----:B------:R-:W-:Y:S01]  /*6410*/  FFMA.FTZ R51, R51, UR8, -R140 ;  /* 0x0000000833337c23 */ /* 0x000fe2000801088c */
[----:B------:R-:W-:Y:S01]  /*6420*/  I2FP.F32.S32 R8, R0 ;  /* 0x0000000000087245 */ /* 0x000fe20000201400 */
[--C-:B------:R-:W-:Y:S01]  /*6430*/  FFMA.FTZ R52, R52, UR8, -R142.reuse ;  /* 0x0000000834347c23 */ /* 0x100fe2000801088e */
[----:B------:R-:W-:Y:S01]  /*6440*/  @!P0 FSEL R55, R55, -INF , !P1 ;  /* 0xff80000037378808 */ /* 0x000fe20004800000 */
[----:B------:R-:W-:Y:S01]  /*6450*/  FFMA.FTZ R53, R53, UR8, -R142 ;  /* 0x0000000835357c23 */ /* 0x000fe2000801088e */
[----:B------:R-:W-:Y:S01]  /*6460*/  @!P0 ISETP.GE.AND P1, PT, R0, R133, PT ;  /* 0x000000850000820c */ /* 0x000fe20003f26270 */
[C---:B------:R-:W-:Y:S01]  /*6470*/  FFMA.FTZ R61, R8.reuse, UR5, R61 ;  /* 0x00000005083d7c23 */ /* 0x040fe2000801003d */
[----:B------:R-:W-:Y:S01]  /*6480*/  @!P0 FSEL R57, R57, -INF , !P5 ;  /* 0xff80000039398808 */ /* 0x000fe20006800000 */
[----:B------:R-:W3:Y:S01]  /*6490*/  MUFU.EX2 R237, R37 ;  /* 0x0000002500ed7308 */ /* 0x000ee20000000800 */
[----:B------:R-:W-:Y:S01]  /*64a0*/  @!P0 FSEL R59, R59, -INF , !P3 ;  /* 0xff8000003b3b8808 */ /* 0x000fe20005800000 */
[C---:B------:R-:W-:Y:S01]  /*64b0*/  FFMA.FTZ R65, R8.reuse, UR5, R65 ;  /* 0x0000000508417c23 */ /* 0x040fe20008010041 */
[----:B------:R-:W-:Y:S01]  /*64c0*/  @!P0 FSEL R61, R61, -INF , !P1 ;  /* 0xff8000003d3d8808 */ /* 0x000fe20004800000 */
[----:B------:R-:W-:Y:S01]  /*64d0*/  FFMA.FTZ R67, R8, UR5, R67 ;  /* 0x0000000508437c23 */ /* 0x000fe20008010043 */
[----:B------:R-:W-:Y:S01]  /*64e0*/  @!P0 ISETP.GE.AND P5, PT, R0, R141, PT ;  /* 0x0000008d0000820c */ /* 0x000fe20003fa6270 */
[----:B------:R-:W-:Y:S01]  /*64f0*/  FFMA.FTZ R63, R8, UR5, R63 ;  /* 0x00000005083f7c23 */ /* 0x000fe2000801003f */
[C---:B------:R-:W-:Y:S03]  /*6500*/  @!P0 ISETP.GE.AND P3, PT, R0.reuse, R134, PT ;  /* 0x000000860000820c */ /* 0x040fe60003f66270 */
[----:B------:R-:W-:Y:S01]  /*6510*/  MUFU.EX2 R170, R38 ;  /* 0x0000002600aa7308 */ /* 0x000fe20000000800 */
[----:B------:R-:W-:Y:S01]  /*6520*/  @!P0 ISETP.GE.AND P1, PT, R0, R132, PT ;  /* 0x000000840000820c */ /* 0x000fe20003f26270 */
[----:B------:R-:W-:Y:S01]  /*6530*/  FFMA.FTZ R55, R55, UR8, -R140 ;  /* 0x0000000837377c23 */ /* 0x000fe2000801088c */
[----:B-1----:R-:W-:Y:S01]  /*6540*/  F2FP.BF16.F32.PACK_AB R6, R245, R246 ;  /* 0x000000f6f506723e */ /* 0x002fe200000010ff */
[----:B------:R-:W-:Y:S01]  /*6550*/  FFMA.FTZ R59, R59, UR8, -R2 ;  /* 0x000000083b3b7c23 */ /* 0x000fe20008010802 */
[----:B---3--:R-:W-:Y:S01]  /*6560*/  F2FP.BF16.F32.PACK_AB R0, R198, R201 ;  /* 0x000000c9c600723e */ /* 0x008fe200000010ff */
[--C-:B------:R-:W-:Y:S01]  /*6570*/  FFMA.FTZ R56, R56, UR8, -R135.reuse ;  /* 0x0000000838387c23 */ /* 0x100fe20008010887 */
[----:B------:R-:W-:Y:S01]  /*6580*/  F2FP.BF16.F32.PACK_AB R4, R211, R212 ;  /* 0x000000d4d304723e */ /* 0x000fe200000010ff */
[----:B------:R1:W-:Y:S02]  /*6590*/  STS [R220+0x1c000], R6 ;  /* 0x01c00006dc007388 */ /* 0x0003e40000000800 */
[----:B------:R-:W-:Y:S01]  /*65a0*/  MUFU.EX2 R169, R39 ;  /* 0x0000002700a97308 */ /* 0x000fe20000000800 */
[----:B------:R-:W-:Y:S01]  /*65b0*/  F2FP.BF16.F32.PACK_AB R5, R237, R238 ;  /* 0x000000eeed05723e */ /* 0x000fe200000010ff */
[--C-:B------:R-:W-:Y:S01]  /*65c0*/  FFMA.FTZ R57, R57, UR8, -R135.reuse ;  /* 0x0000000839397c23 */ /* 0x100fe20008010887 */
[----:B------:R3:W-:Y:S01]  /*65d0*/  STS [R220+0x1c400], R0 ;  /* 0x01c40000dc007388 */ /* 0x0007e20000000800 */
[----:B------:R-:W-:Y:S01]  /*65e0*/  @!P0 FSEL R64, R64, -INF , !P6 ;  /* 0xff80000040408808 */ /* 0x000fe20007000000 */
[--C-:B------:R-:W-:Y:S01]  /*65f0*/  FFMA.FTZ R60, R60, UR8, -R135.reuse ;  /* 0x000000083c3c7c23 */ /* 0x100fe20008010887 */
[----:B------:R-:W-:Y:S01]  /*6600*/  @!P0 FSEL R66, R66, -INF , !P4 ;  /* 0xff80000042428808 */ /* 0x000fe20006000000 */
[----:B------:R3:W-:Y:S03]  /*6610*/  STS [R218+0x1e000], R4 ;  /* 0x01e00004da007388 */ /* 0x0007e60000000800 */
[----:B------:R-:W-:Y:S01]  /*6620*/  MUFU.EX2 R235, R49 ;  /* 0x0000003100eb7308 */ /* 0x000fe20000000800 */
[----:B------:R-:W-:Y:S01]  /*6630*/  @!P0 FSEL R62, R62, -INF , !P2 ;  /* 0xff8000003e3e8808 */ /* 0x000fe20005000000 */
[----:B------:R-:W-:Y:S01]  /*6640*/  FFMA.FTZ R64, R64, UR8, -R142 ;  /* 0x0000000840407c23 */ /* 0x000fe2000801088e */
[----:B------:R-:W-:Y:S01]  /*6650*/  @!P0 FSEL R65, R65, -INF , !P5 ;  /* 0xff80000041418808 */ /* 0x000fe20006800000 */
[----:B------:R-:W-:Y:S01]  /*6660*/  FFMA.FTZ R66, R66, UR8, -R140 ;  /* 0x0000000842427c23 */ /* 0x000fe2000801088c */
[----:B------:R-:W-:Y:S01]  /*6670*/  @!P0 FSEL R67, R67, -INF , !P3 ;  /* 0xff80000043438808 */ /* 0x000fe20005800000 */
[----:B------:R-:W-:Y:S01]  /*6680*/  FFMA.FTZ R62, R62, UR8, -R2 ;  /* 0x000000083e3e7c23 */ /* 0x000fe20008010802 */
[----:B------:R-:W-:Y:S03]  /*6690*/  @!P0 FSEL R63, R63, -INF , !P1 ;  /* 0xff8000003f3f8808 */ /* 0x000fe60004800000 */
[----:B------:R-:W-:Y:S01]  /*66a0*/  MUFU.EX2 R165, R50 ;  /* 0x0000003200a57308 */ /* 0x000fe20000000800 */
[----:B------:R-:W-:Y:S01]  /*66b0*/  FFMA.FTZ R142, R65, UR8, -R142 ;  /* 0x00000008418e7c23 */ /* 0x000fe2000801088e */
[----:B------:R-:W-:Y:S01]  /*66c0*/  FFMA.FTZ R140, R67, UR8, -R140 ;  /* 0x00000008438c7c23 */ /* 0x000fe2000801088c */
[----:B------:R-:W-:Y:S01]  /*66d0*/  FFMA.FTZ R135, R61, UR8, -R135 ;  /* 0x000000083d877c23 */ /* 0x000fe20008010887 */
[----:B------:R-:W-:Y:S01]  /*66e0*/  FFMA.FTZ R2, R63, UR8, -R2 ;  /* 0x000000083f027c23 */ /* 0x000fe20008010802 */
[----:B-1----:R-:W-:Y:S05]  /*66f0*/  F2FP.BF16.F32.PACK_AB R6, R215, R216 ;  /* 0x000000d8d706723e */ /* 0x002fea00000010ff */
[----:B------:R-:W1:Y:S01]  /*6700*/  MUFU.EX2 R164, R51 ;  /* 0x0000003300a47308 */ /* 0x000e620000000800 */
[----:B---3--:R-:W-:Y:S01]  /*6710*/  F2FP.BF16.F32.PACK_AB R0, R213, R214 ;  /* 0x000000d6d500723e */ /* 0x008fe200000010ff */
[----:B------:R3:W-:Y:S01]  /*6720*/  STS [R218+0x1e400], R6 ;  /* 0x01e40006da007388 */ /* 0x0007e20000000800 */
[----:B------:R-:W-:Y:S03]  /*6730*/  F2FP.BF16.F32.PACK_AB R4, R209, R210 ;  /* 0x000000d2d104723e */ /* 0x000fe600000010ff */
[----:B------:R1:W-:Y:S04]  /*6740*/  STS [R220+0x1e400], R0 ;  /* 0x01e40000dc007388 */ /* 0x0003e80000000800 */
[----:B------:R-:W-:Y:S01]  /*6750*/  MUFU.EX2 R191, R40 ;  /* 0x0000002800bf7308 */ /* 0x000fe20000000800 */
[----:B------:R1:W-:Y:S09]  /*6760*/  STS [R220+0x1e000], R4 ;  /* 0x01e00004dc007388 */ /* 0x0003f20000000800 */
[----:B------:R-:W1:Y:S10]  /*6770*/  MUFU.EX2 R175, R41 ;  /* 0x0000002900af7308 */ /* 0x000e740000000800 */
[----:B------:R-:W-:Y:S01]  /*6780*/  MUFU.EX2 R195, R42 ;  /* 0x0000002a00c37308 */ /* 0x000fe20000000800 */
[----:B---3--:R-:W-:Y:S02]  /*6790*/  F2FP.BF16.F32.PACK_AB R6, R243, R244 ;  /* 0x000000f4f306723e */ /* 0x008fe400000010ff */
[----:B-1----:R-:W-:Y:S03]  /*67a0*/  F2FP.BF16.F32.PACK_AB R0, R239, R240 ;  /* 0x000000f0ef00723e */ /* 0x002fe600000010ff */
[----:B------:R1:W-:Y:S04]  /*67b0*/  STS [R224+0x1c000], R6 ;  /* 0x01c00006e0007388 */ /* 0x0003e80000000800 */
[----:B------:R-:W-:Y:S01]  /*67c0*/  MUFU.EX2 R194, R43 ;  /* 0x0000002b00c27308 */ /* 0x000fe20000000800 */
[----:B------:R-:W-:Y:S05]  /*67d0*/  F2FP.BF16.F32.PACK_AB R4, R196, R197 ;  /* 0x000000c5c404723e */ /* 0x000fea00000010ff */
[----:B------:R3:W-:Y:S04]  /*67e0*/  STS [R224+0x1c400], R4 ;  /* 0x01c40004e0007388 */ /* 0x0007e80000000800 */
[----:B------:R-:W-:Y:S01]  /*67f0*/  MUFU.EX2 R173, R44 ;  /* 0x0000002c00ad7308 */ /* 0x000fe20000000800 */
[----:B------:R3:W-:Y:S09]  /*6800*/  STS [R223+0x1c000], R0 ;  /* 0x01c00000df007388 */ /* 0x0007f20000000800 */
[----:B------:R-:W-:Y:S01]  /*6810*/  MUFU.EX2 R172, R45 ;  /* 0x0000002d00ac7308 */ /* 0x000fe20000000800 */
[----:B-1----:R-:W-:Y:S09]  /*6820*/  F2FP.BF16.F32.PACK_AB R6, R202, R203 ;  /* 0x000000cbca06723e */ /* 0x002ff200000010ff */
[----:B------:R-:W-:Y:S01]  /*6830*/  MUFU.EX2 R193, R46 ;  /* 0x0000002e00c17308 */ /* 0x000fe20000000800 */
[----:B---3--:R-:W-:Y:S09]  /*6840*/  F2FP.BF16.F32.PACK_AB R4, R206, R207 ;  /* 0x000000cfce04723e */ /* 0x008ff200000010ff */
[----:B------:R-:W-:Y:S01]  /*6850*/  MUFU.EX2 R192, R47 ;  /* 0x0000002f00c07308 */ /* 0x000fe20000000800 */
[----:B------:R-:W-:Y:S05]  /*6860*/  F2FP.BF16.F32.PACK_AB R0, R171, R174 ;  /* 0x000000aeab00723e */ /* 0x000fea00000010ff */
[----:B------:R1:W-:Y:S04]  /*6870*/  STS [R223+0x1c400], R0 ;  /* 0x01c40000df007388 */ /* 0x0003e80000000800 */
[----:B------:R-:W-:Y:S01]  /*6880*/  MUFU.EX2 R234, R52 ;  /* 0x0000003400ea7308 */ /* 0x000fe20000000800 */
[----:B------:R3:W-:Y:S04]  /*6890*/  STS [R224+0x1e400], R4 ;  /* 0x01e40004e0007388 */ /* 0x0007e80000000800 */
[----:B------:R3:W-:Y:S05]  /*68a0*/  STS [R224+0x1e000], R6 ;  /* 0x01e00006e0007388 */ /* 0x0007ea0000000800 */
[----:B------:R-:W-:Y:S10]  /*68b0*/  MUFU.EX2 R233, R53 ;  /* 0x0000003500e97308 */ /* 0x000ff40000000800 */
[----:B------:R-:W-:Y:S01]  /*68c0*/  MUFU.EX2 R159, R54 ;  /* 0x00000036009f7308 */ /* 0x000fe20000000800 */
[----:B-1----:R-:W-:Y:S09]  /*68d0*/  F2FP.BF16.F32.PACK_AB R0, R204, R205 ;  /* 0x000000cdcc00723e */ /* 0x002ff200000010ff */
[----:B------:R-:W-:Y:S01]  /*68e0*/  MUFU.EX2 R157, R55 ;  /* 0x00000037009d7308 */ /* 0x000fe20000000800 */
[----:B---3--:R-:W-:Y:S01]  /*68f0*/  F2FP.BF16.F32.PACK_AB R4, R199, R200 ;  /* 0x000000c8c704723e */ /* 0x008fe200000010ff */
[----:B------:R1:W-:Y:S01]  /*6900*/  STS [R223+0x1e400], R0 ;  /* 0x01e40000df007388 */ /* 0x0003e20000000800 */
[----:B------:R-:W-:Y:S03]  /*6910*/  F2FP.BF16.F32.PACK_AB R6, R164, R165 ;  /* 0x000000a5a406723e */ /* 0x000fe600000010ff */
[----:B------:R3:W-:Y:S04]  /*6920*/  STS [R223+0x1e000], R4 ;  /* 0x01e00004df007388 */ /* 0x0007e80000000800 */
[----:B------:R-:W-:Y:S01]  /*6930*/  MUFU.EX2 R228, R64 ;  /* 0x0000004000e47308 */ /* 0x000fe20000000800 */
[----:B------:R3:W-:Y:S09]  /*6940*/  STS [R217+0x1c000], R5 ;  /* 0x01c00005d9007388 */ /* 0x0007f20000000800 */
[----:B------:R-:W2:Y:S10]  /*6950*/  MUFU.EX2 R225, R142 ;  /* 0x0000008e00e17308 */ /* 0x000eb40000000800 */
[----:B------:R-:W-:Y:S01]  /*6960*/  MUFU.EX2 R156, R66 ;  /* 0x00000042009c7308 */ /* 0x000fe20000000800 */
[----:B-1----:R-:W-:Y:S02]  /*6970*/  F2FP.BF16.F32.PACK_AB R0, R235, R236 ;  /* 0x000000eceb00723e */ /* 0x002fe400000010ff */
[----:B---3--:R-:W-:Y:S07]  /*6980*/  F2FP.BF16.F32.PACK_AB R4, R169, R170 ;  /* 0x000000aaa904723e */ /* 0x008fee00000010ff */
[----:B------:R-:W1:Y:S01]  /*6990*/  MUFU.EX2 R155, R140 ;  /* 0x0000008c009b7308 */ /* 0x000e620000000800 */
[----:B------:R-:W-:Y:S01]  /*69a0*/  F2FP.BF16.F32.PACK_AB R5, R175, R191 ;  /* 0x000000bfaf05723e */ /* 0x000fe200000010ff */
[----:B------:R3:W-:Y:S04]  /*69b0*/  STS [R217+0x1c400], R4 ;  /* 0x01c40004d9007388 */ /* 0x0007e80000000800 */
[----:B------:R1:W-:Y:S04]  /*69c0*/  STS [R219+0x1c000], R0 ;  /* 0x01c00000db007388 */ /* 0x0003e80000000800 */
[----:B------:R2:W-:Y:S01]  /*69d0*/  MUFU.EX2 R160, R2 ;  /* 0x0000000200a07308 */ /* 0x0005e20000000800 */
[----:B------:R4:W-:Y:S04]  /*69e0*/  STS [R219+0x1c400], R6 ;  /* 0x01c40006db007388 */ /* 0x0009e80000000800 */
[----:B------:R4:W-:Y:S05]  /*69f0*/  STS [R217+0x1e000], R5 ;  /* 0x01e00005d9007388 */ /* 0x0009ea0000000800 */
[----:B------:R-:W-:Y:S10]  /*6a00*/  MUFU.EX2 R166, R56 ;  /* 0x0000003800a67308 */ /* 0x000ff40000000800 */
[----:B------:R-:W4:Y:S01]  /*6a10*/  MUFU.EX2 R163, R57 ;  /* 0x0000003900a37308 */ /* 0x000f220000000800 */
[----:B--2---:R-:W-:Y:S02]  /*6a20*/  F2FP.BF16.F32.PACK_AB R2, R225, R228 ;  /* 0x000000e4e102723e */ /* 0x004fe400000010ff */
[----:B---3--:R-:W-:Y:S02]  /*6a30*/  F2FP.BF16.F32.PACK_AB R4, R194, R195 ;  /* 0x000000c3c204723e */ /* 0x008fe400000010ff */
[----:B-1----:R-:W-:Y:S03]  /*6a40*/  F2FP.BF16.F32.PACK_AB R0, R172, R173 ;  /* 0x000000adac00723e */ /* 0x002fe600000010ff */
[----:B------:R1:W-:Y:S02]  /*6a50*/  STS [R217+0x1e400], R4 ;  /* 0x01e40004d9007388 */ /* 0x0003e40000000800 */
[----:B------:R-:W-:Y:S01]  /*6a60*/  MUFU.EX2 R168, R58 ;  /* 0x0000003a00a87308 */ /* 0x000fe20000000800 */
[----:B----4-:R-:W-:Y:S01]  /*6a70*/  F2FP.BF16.F32.PACK_AB R6, R192, R193 ;  /* 0x000000c1c006723e */ /* 0x010fe200000010ff */
[----:B------:R2:W-:Y:S01]  /*6a80*/  STS [R219+0x1e000], R0 ;  /* 0x01e00000db007388 */ /* 0x0005e20000000800 */
[----:B------:R-:W-:Y:S03]  /*6a90*/  F2FP.BF16.F32.PACK_AB R5, R233, R234 ;  /* 0x000000eae905723e */ /* 0x000fe600000010ff */
[----:B------:R-:W-:Y:S04]  /*6aa0*/  STS [R219+0x1e400], R6 ;  /* 0x01e40006db007388 */ /* 0x000fe80000000800 */
[----:B------:R-:W3:Y:S01]  /*6ab0*/  MUFU.EX2 R167, R59 ;  /* 0x0000003b00a77308 */ /* 0x000ee20000000800 */
[----:B------:R4:W-:Y:S09]  /*6ac0*/  STS [R222+0x1c000], R5 ;  /* 0x01c00005de007388 */ /* 0x0009f20000000800 */
[----:B------:R-:W-:Y:S01]  /*6ad0*/  MUFU.EX2 R161, R60 ;  /* 0x0000003c00a17308 */ /* 0x000fe20000000800 */
[----:B-1----:R-:W-:Y:S09]  /*6ae0*/  F2FP.BF16.F32.PACK_AB R4, R157, R159 ;  /* 0x0000009f9d04723e */ /* 0x002ff200000010ff */
[----:B------:R-:W1:Y:S01]  /*6af0*/  MUFU.EX2 R158, R135 ;  /* 0x00000087009e7308 */ /* 0x000e620000000800 */
[----:B--2---:R-:W-:Y:S01]  /*6b00*/  F2FP.BF16.F32.PACK_AB R0, R155, R156 ;  /* 0x0000009c9b00723e */ /* 0x004fe200000010ff */
[----:B------:R3:W-:Y:S01]  /*6b10*/  STS [R222+0x1c400], R4 ;  /* 0x01c40004de007388 */ /* 0x0007e20000000800 */
[----:B------:R-:W-:Y:S03]  /*6b20*/  IADD3 R152, P0, R153, UR20, RZ ;  /* 0x0000001499987c10 */ /* 0x000fe6000ff1e0ff */
[----:B------:R1:W-:Y:S04]  /*6b30*/  STS [R221+0x1c000], R2 ;  /* 0x01c00002dd007388 */ /* 0x0003e80000000800 */
[----:B------:R-:W2:Y:S01]  /*6b40*/  MUFU.EX2 R162, R62 ;  /* 0x0000003e00a27308 */ /* 0x000ea20000000800 */
[----:B----4-:R-:W-:Y:S01]  /*6b50*/  F2FP.BF16.F32.PACK_AB R5, R163, R166 ;  /* 0x000000a6a305723e */ /* 0x010fe200000010ff */
[----:B------:R2:W-:Y:S01]  /*6b60*/  STS [R221+0x1c400], R0 ;  /* 0x01c40000dd007388 */ /* 0x0005e20000000800 */
[----:B------:R-:W-:Y:S02]  /*6b70*/  IADD3.X R153, R154, UR19, RZ, P0, !PT ;  /* 0x000000139a997c10 */ /* 0x000fe400087fe4ff */
[----:B------:R-:W-:Y:S01]  /*6b80*/  PLOP3.LUT P0, PT, PT, PT, UP3, 0x80, 0x0 ;  /* 0x000000000000781c */ /* 0x000fe20003f0f038 */
[----:B------:R-:W-:Y:S01]  /*6b90*/  STS [R222+0x1e000], R5 ;  /* 0x01e00005de007388 */ /* 0x000fe20000000800 */
[----:B---3--:R-:W-:Y:S02]  /*6ba0*/  F2FP.BF16.F32.PACK_AB R4, R167, R168 ;  /* 0x000000a8a704723e */ /* 0x008fe400000010ff */
[----:B-1----:R-:W-:Y:S03]  /*6bb0*/  F2FP.BF16.F32.PACK_AB R2, R158, R161 ;  /* 0x000000a19e02723e */ /* 0x002fe600000010ff */
[----:B------:R-:W-:Y:S01]  /*6bc0*/  STS [R222+0x1e400], R4 ;  /* 0x01e40004de007388 */ /* 0x000fe20000000800 */
[----:B--2---:R-:W-:Y:S03]  /*6bd0*/  F2FP.BF16.F32.PACK_AB R0, R160, R162 ;  /* 0x000000a2a000723e */ /* 0x004fe600000010ff */
[----:B------:R1:W-:Y:S04]  /*6be0*/  STS [R221+0x1e000], R2 ;  /* 0x01e00002dd007388 */ /* 0x0003e80000000800 */
[----:B------:R2:W-:Y:S04]  /*6bf0*/  STS [R221+0x1e400], R0 ;  /* 0x01e40000dd007388 */ /* 0x0005e80000000800 */
[----:B------:R-:W-:Y:S08]  /*6c00*/  LDSM.16.M88.4 R64, [R148+0x8000] ;  /* 0x008000009440783b */ /* 0x000ff00000000200 */
[----:B------:R-:W3:Y:S08]  /*6c10*/  LDSM.16.M88.4 R16, [R179+UR4+0x10000] ;  /* 0x01000004b310783b */ /* 0x000ef00008000200 */
[----:B------:R-:W4:Y:S01]  /*6c20*/  LDSM.16.M88.4 R60, [R148+0xa000] ;  /* 0x00a00000943c783b */ /* 0x000f220000000200 */
[----:B-1----:R-:W-:Y:S02]  /*6c30*/  IMAD.SHL.U32 R2, R184, 0x2, RZ ;  /* 0x00000002b8027824 */ /* 0x002fe400078e00ff */
[----:B--2---:R-:W-:Y:S05]  /*6c40*/  IMAD.IADD R0, R183, 0x1, R149 ;  /* 0x00000001b7007824 */ /* 0x004fea00078e0295 */
[----:B------:R-:W1:Y:S08]  /*6c50*/  LDSM.16.M88.4 R32, [R179+UR4+0x10800] ;  /* 0x01080004b320783b */ /* 0x000e700008000200 */
[----:B------:R-:W2:Y:S08]  /*6c60*/  LDSM.16.M88.4 R48, [R179+UR4+0x11000] ;  /* 0x01100004b330783b */ /* 0x000eb00008000200 */
[----:B------:R-:W2:Y:S01]  /*6c70*/  LDSM.16.M88.4 R132, [R179+UR4+0x11800] ;  /* 0x01180004b384783b */ /* 0x000ea20008000200 */
[-C--:B---3--:R-:W-:Y:S07]  /*6c80*/  HMMA.16816.F32.BF16 R4, R64, R16.reuse, RZ ;  /* 0x000000104004723c */ /* 0x088fee00000418ff */
[----:B------:R-:W-:Y:S01]  /*6c90*/  LDSM.16.M88.4 R136, [R150+0x8000] ;  /* 0x008000009688783b */ /* 0x000fe20000000200 */
[C---:B----4-:R-:W-:Y:S07]  /*6ca0*/  HMMA.16816.F32.BF16 R8, R60.reuse, R16, RZ ;  /* 0x000000103c08723c */ /* 0x050fee00000418ff */
[----:B------:R-:W3:Y:S01]  /*6cb0*/  LDSM.16.M88.4 R140, [R181+0x4000] ;  /* 0x00400000b58c783b */ /* 0x000ee20000000200 */
[-C--:B------:R-:W-:Y:S07]  /*6cc0*/  HMMA.16816.F32.BF16 R12, R60, R18.reuse, RZ ;  /* 0x000000123c0c723c */ /* 0x080fee00000418ff */
[----:B------:R-:W4:Y:S01]  /*6cd0*/  LDSM.16.M88.4 R144, [R150+0xa000] ;  /* 0x00a000009690783b */ /* 0x000f220000000200 */
[C---:B------:R-:W-:Y:S06]  /*6ce0*/  HMMA.16816.F32.BF16 R16, R64.reuse, R18, RZ ;  /* 0x000000124010723c */ /* 0x040fec00000418ff */
[-C--:B-1----:R-:W-:Y:S06]  /*6cf0*/  HMMA.16816.F32.BF16 R20, R64, R32.reuse, RZ ;  /* 0x000000204014723c */ /* 0x082fec00000418ff */
[C---:B------:R-:W-:Y:S06]  /*6d00*/  HMMA.16816.F32.BF16 R24, R60.reuse, R32, RZ ;  /* 0x000000203c18723c */ /* 0x040fec00000418ff */
[-C--:B------:R-:W-:Y:S06]  /*6d10*/  HMMA.16816.F32.BF16 R28, R60, R34.reuse, RZ ;  /* 0x000000223c1c723c */ /* 0x080fec00000418ff */
[C---:B------:R-:W-:Y:S06]  /*6d20*/  HMMA.16816.F32.BF16 R32, R64.reuse, R34, RZ ;  /* 0x000000224020723c */ /* 0x040fec00000418ff */
[-C--:B--2---:R-:W-:Y:S06]  /*6d30*/  HMMA.16816.F32.BF16 R36, R64, R48.reuse, RZ ;  /* 0x000000304024723c */ /* 0x084fec00000418ff */
[C---:B------:R-:W-:Y:S06]  /*6d40*/  HMMA.16816.F32.BF16 R40, R60.reuse, R48, RZ ;  /* 0x000000303c28723c */ /* 0x040fec00000418ff */
[-C--:B------:R-:W-:Y:S06]  /*6d50*/  HMMA.16816.F32.BF16 R44, R60, R50.reuse, RZ ;  /* 0x000000323c2c723c */ /* 0x080fec00000418ff */
[C---:B------:R-:W-:Y:S06]  /*6d60*/  HMMA.16816.F32.BF16 R48, R64.reuse, R50, RZ ;  /* 0x000000324030723c */ /* 0x040fec00000418ff */
[-C--:B------:R-:W-:Y:S06]  /*6d70*/  HMMA.16816.F32.BF16 R52, R64, R132.reuse, RZ ;  /* 0x000000844034723c */ /* 0x080fec00000418ff */
[C---:B------:R-:W-:Y:S06]  /*6d80*/  HMMA.16816.F32.BF16 R56, R60.reuse, R132, RZ ;  /* 0x000000843c38723c */ /* 0x040fec00000418ff */
[-C--:B------:R-:W-:Y:S06]  /*6d90*/  HMMA.16816.F32.BF16 R60, R60, R134.reuse, RZ ;  /* 0x000000863c3c723c */ /* 0x080fec00000418ff */
[----:B------:R-:W-:Y:S01]  /*6da0*/  HMMA.16816.F32.BF16 R64, R64, R134, RZ ;  /* 0x000000864040723c */ /* 0x000fe200000418ff */
[----:B------:R-:W1:Y:S05]  /*6db0*/  LDSM.16.M88.4 R132, [R181+0x4800] ;  /* 0x00480000b584783b */ /* 0x000e6a0000000200 */
[-C--:B---3--:R-:W-:Y:S06]  /*6dc0*/  HMMA.16816.F32.BF16 R4, R136, R140.reuse, R4 ;  /* 0x0000008c8804723c */ /* 0x088fec0000041804 */
[C---:B----4-:R-:W-:Y:S06]  /*6dd0*/  HMMA.16816.F32.BF16 R8, R144.reuse, R140, R8 ;  /* 0x0000008c9008723c */ /* 0x050fec0000041808 */
[-C--:B------:R-:W-:Y:S06]  /*6de0*/  HMMA.16816.F32.BF16 R12, R144, R142.reuse, R12 ;  /* 0x0000008e900c723c */ /* 0x080fec000004180c */
[C---:B------:R-:W-:Y:S01]  /*6df0*/  HMMA.16816.F32.BF16 R16, R136.reuse, R142, R16 ;  /* 0x0000008e8810723c */ /* 0x040fe20000041810 */
[----:B------:R-:W2:Y:S05]  /*6e00*/  LDSM.16.M88.4 R140, [R181+0x5000] ;  /* 0x00500000b58c783b */ /* 0x000eaa0000000200 */
[-C--:B-1----:R-:W-:Y:S06]  /*6e10*/  HMMA.16816.F32.BF16 R20, R136, R132.reuse, R20 ;  /* 0x000000848814723c */ /* 0x082fec0000041814 */
[C---:B------:R-:W-:Y:S06]  /*6e20*/  HMMA.16816.F32.BF16 R24, R144.reuse, R132, R24 ;  /* 0x000000849018723c */ /* 0x040fec0000041818 */
[-C--:B------:R-:W-:Y:S06]  /*6e30*/  HMMA.16816.F32.BF16 R28, R144, R134.reuse, R28 ;  /* 0x00000086901c723c */ /* 0x080fec000004181c */
[C---:B------:R-:W-:Y:S01]  /*6e40*/  HMMA.16816.F32.BF16 R32, R136.reuse, R134, R32 ;  /* 0x000000868820723c */ /* 0x040fe20000041820 */
[----:B------:R-:W1:Y:S05]  /*6e50*/  LDSM.16.M88.4 R132, [R181+0x5800] ;  /* 0x00580000b584783b */ /* 0x000e6a0000000200 */
[-C--:B--2---:R-:W-:Y:S06]  /*6e60*/  HMMA.16816.F32.BF16 R36, R136, R140.reuse, R36 ;  /* 0x0000008c8824723c */ /* 0x084fec0000041824 */
[C---:B------:R-:W-:Y:S06]  /*6e70*/  HMMA.16816.F32.BF16 R40, R144.reuse, R140, R40 ;  /* 0x0000008c9028723c */ /* 0x040fec0000041828 */
[-C--:B------:R-:W-:Y:S06]  /*6e80*/  HMMA.16816.F32.BF16 R44, R144, R142.reuse, R44 ;  /* 0x0000008e902c723c */ /* 0x080fec000004182c */
[C---:B------:R-:W-:Y:S01]  /*6e90*/  HMMA.16816.F32.BF16 R48, R136.reuse, R142, R48 ;  /* 0x0000008e8830723c */ /* 0x040fe20000041830 */
[----:B------:R-:W-:Y:S05]  /*6ea0*/  LDSM.16.M88.4 R140, [R149+0x8000] ;  /* 0x00800000958c783b */ /* 0x000fea0000000200 */
[-C--:B-1----:R-:W-:Y:S06]  /*6eb0*/  HMMA.16816.F32.BF16 R52, R136, R132.reuse, R52 ;  /* 0x000000848834723c */ /* 0x082fec0000041834 */
[C---:B------:R-:W-:Y:S06]  /*6ec0*/  HMMA.16816.F32.BF16 R56, R144.reuse, R132, R56 ;  /* 0x000000849038723c */ /* 0x040fec0000041838 */
[-C--:B------:R-:W-:Y:S01]  /*6ed0*/  HMMA.16816.F32.BF16 R60, R144, R134.reuse, R60 ;  /* 0x00000086903c723c */ /* 0x080fe2000004183c */
[----:B------:R-:W2:Y:S04]  /*6ee0*/  LDG.E R147, desc[UR10][R152.64] ;  /* 0x0000000a98937981 */ /* 0x000ea8000c1e1900 */
[----:B------:R-:W3:Y:S01]  /*6ef0*/  LDG.E R146, desc[UR10][R152.64+0x20] ;  /* 0x0000200a98927981 */ /* 0x000ee2000c1e1900 */
[----:B------:R-:W-:Y:S03]  /*6f00*/  HMMA.16816.F32.BF16 R64, R136, R134, R64 ;  /* 0x000000868840723c */ /* 0x000fe60000041840 */
[----:B------:R-:W1:Y:S08]  /*6f10*/  LDSM.16.M88.4 R132, [R178+0x4000] ;  /* 0x00400000b284783b */ /* 0x000e700000000200 */
[----:B------:R-:W4:Y:S08]  /*6f20*/  LDSM.16.M88.4 R136, [R149+0xa000] ;  /* 0x00a000009588783b */ /* 0x000f300000000200 */
[----:B------:R-:W5:Y:S04]  /*6f30*/  LDG.E R145, desc[UR10][R152.64+0x100] ;  /* 0x0001000a98917981 */ /* 0x000f68000c1e1900 */
[----:B------:R3:W5:Y:S01]  /*6f40*/  LDG.E R144, desc[UR10][R152.64+0x120] ;  /* 0x0001200a98907981 */ /* 0x000762000c1e1900 */
[-C--:B-1----:R-:W-:Y:S06]  /*6f50*/  HMMA.16816.F32.BF16 R4, R140, R132.reuse, R4 ;  /* 0x000000848c04723c */ /* 0x082fec0000041804 */
[C---:B----4-:R-:W-:Y:S06]  /*6f60*/  HMMA.16816.F32.BF16 R8, R136.reuse, R132, R8 ;  /* 0x000000848808723c */ /* 0x050fec0000041808 */
        /* <DEDUP_REMOVED lines=19> */
[----:B------:R4:W2:Y:S02]  /*70a0*/  LDSM.16.M88.4 R140, [R0+0xa000] ;  /* 0x00a00000008c783b */ /* 0x0008a40000000200 */
[----:B----4-:R-:W-:Y:S05]  /*70b0*/  IMAD.U32 R0, RZ, RZ, UR4 ;  /* 0x00000004ff007e24 */ /* 0x010fea000f8e00ff */
[----:B------:R-:W-:Y:S01]  /*70c0*/  IADD3 R2, R2, 0x8000, R0 ;  /* 0x0000800002027810 */ /* 0x000fe20007ffe000 */
[-C--:B-1----:R-:W-:Y:S06]  /*70d0*/  HMMA.16816.F32.BF16 R4, R132, R136.reuse, R4 ;  /* 0x000000888404723c */ /* 0x082fec0000041804 */
[C---:B--2---:R-:W-:Y:S06]  /*70e0*/  HMMA.16816.F32.BF16 R8, R140.reuse, R136, R8 ;  /* 0x000000888c08723c */ /* 0x044fec0000041808 */
[-C--:B------:R-:W-:Y:S06]  /*70f0*/  HMMA.16816.F32.BF16 R12, R140, R138.reuse, R12 ;  /* 0x0000008a8c0c723c */ /* 0x080fec000004180c */
[C---:B------:R-:W-:Y:S01]  /*7100*/  HMMA.16816.F32.BF16 R16, R132.reuse, R138, R16 ;  /* 0x0000008a8410723c */ /* 0x040fe20000041810 */
[----:B------:R-:W1:Y:S05]  /*7110*/  LDSM.16.M88.4 R136, [R180+0x4800] ;  /* 0x00480000b488783b */ /* 0x000e6a0000000200 */
[C---:B------:R-:W-:Y:S01]  /*7120*/  FADD.FTZ R5, -R147.reuse, R5 ;  /* 0x0000000593057221 */ /* 0x040fe20000010100 */
[----:B------:R-:W-:Y:S01]  /*7130*/  FADD.FTZ R4, -R147, R4 ;  /* 0x0000000493047221 */ /* 0x000fe20000010100 */
[----:B---3--:R-:W-:Y:S03]  /*7140*/  FADD.FTZ R6, -R146, R6 ;  /* 0x0000000692067221 */ /* 0x008fe60000010100 */
[----:B------:R-:W-:Y:S01]  /*7150*/  FMUL.FTZ R152, R242, R5 ;  /* 0x00000005f2987220 */ /* 0x000fe20000410000 */
        /* <DEDUP_REMOVED lines=12> */
[C---:B------:R-:W-:Y:S04]  /*7220*/  FADD.FTZ R21, -R147.reuse, R21 ;  /* 0x0000001593157221 */ /* 0x040fe80000010100 */
[----:B------:R-:W-:Y:S11]  /*7230*/  FMUL.FTZ R5, R244, R5 ;  /* 0x00000005f4057220 */ /* 0x000ff60000410000 */
[----:B------:R-:W-:Y:S02]  /*7240*/  @!UPT UIADD3 URZ, URZ, URZ, URZ ;  /* 0x0000003f3f3ff290 */ /* 0x000fe4000fffe03f */
[C---:B------:R-:W-:Y:S01]  /*7250*/  FADD.FTZ R17, -R147.reuse, R33 ;  /* 0x0000002193117221 */ /* 0x040fe20000010100 */
[----:B------:R-:W-:Y:S01]  /*7260*/  F2FP.BF16.F32.PACK_AB R33, R0, R4 ;  /* 0x000000040021723e */ /* 0x000fe200000010ff */
[----:B------:R-:W-:Y:S02]  /*7270*/  FADD.FTZ R20, -R147, R32 ;  /* 0x0000002093147221 */ /* 0x000fe40000010100 */
[----:B------:R-:W-:Y:S02]  /*7280*/  FMUL.FTZ R17, R239, R17 ;  /* 0x00000011ef117220 */ /* 0x000fe40000410000 */
        /* <DEDUP_REMOVED lines=19> */
[----:B------:R-:W-:Y:S01]  /*73c0*/  FADD.FTZ R48, -R147, R52 ;  /* 0x0000003493307221 */ /* 0x000fe20000010100 */
[----:B------:R-:W-:Y:S01]  /*73d0*/  F2FP.BF16.F32.PACK_AB R132, R152, R154 ;  /* 0x0000009a9884723e */ /* 0x000fe200000010ff */
[----:B------:R-:W-:Y:S03]  /*73e0*/  FMUL.FTZ R133, R243, R21 ;  /* 0x00000015f3857220 */ /* 0x000fe60000410000 */
[----:B------:R-:W-:Y:S01]  /*73f0*/  FADD.FTZ R0, -R147, R53 ;  /* 0x0000003593007221 */ /* 0x000fe20000010100 */
[----:B------:R-:W-:Y:S01]  /*7400*/  F2FP.BF16.F32.PACK_AB R53, R17, R20 ;  /* 0x000000141135723e */ /* 0x000fe200000010ff */
[----:B------:R-:W-:Y:S01]  /*7410*/  FMUL.FTZ R48, R234, R48 ;  /* 0x00000030ea307220 */ /* 0x000fe20000410000 */
[----:B------:R-:W-:Y:S01]  /*7420*/  F2FP.BF16.F32.PACK_AB R133, R133, R5 ;  /* 0x000000058585723e */ /* 0x000fe200000010ff */
[----:B------:R-:W-:Y:S01]  /*7430*/  FADD.FTZ R5, -R147, R37 ;  /* 0x0000002593057221 */ /* 0x000fe20000010100 */
[----:B------:R-:W-:Y:S03]  /*7440*/  FMUL.FTZ R0, R233, R0 ;  /* 0x00000000e9007220 */ /* 0x000fe60000410000 */
[----:B------:R-:W-:Y:S02]  /*7450*/  FMUL.FTZ R5, R237, R5 ;  /* 0x00000005ed057220 */ /* 0x000fe40000410000 */
[----:B------:R-:W-:Y:S03]  /*7460*/  F2FP.BF16.F32.PACK_AB R48, R0, R48 ;  /* 0x000000300030723e */ /* 0x000fe600000010ff */
[----:B------:R-:W-:Y:S01]  /*7470*/  FADD.FTZ R4, -R147, R64 ;  /* 0x0000004093047221 */ /* 0x000fe20000010100 */
[----:B------:R-:W-:Y:S01]  /*7480*/  F2FP.BF16.F32.PACK_AB R52, R5, R6 ;  /* 0x000000060534723e */ /* 0x000fe200000010ff */
[----:B------:R-:W-:Y:S02]  /*7490*/  FADD.FTZ R37, -R147, R65 ;  /* 0x0000004193257221 */ /* 0x000fe40000010100 */
[----:B------:R-:W-:Y:S02]  /*74a0*/  FMUL.FTZ R4, R228, R4 ;  /* 0x00000004e4047220 */ /* 0x000fe40000410000 */
[----:B------:R-:W-:Y:S05]  /*74b0*/  FMUL.FTZ R37, R225, R37 ;  /* 0x00000025e1257220 */ /* 0x000fea0000410000 */
        /* <DEDUP_REMOVED lines=30> */
[----:B-1----:R-:W-:Y:S04]  /*76a0*/  IMAD.SHL.U32 R4, R65, 0x80, RZ ;  /* 0x0000008041047824 */ /* 0x002fe800078e00ff */
[----:B------:R-:W-:Y:S02]  /*76b0*/  IMAD.MOV R4, RZ, RZ, -R4 ;  /* 0x000000ffff047224 */ /* 0x000fe400078e0a04 */
[C---:B--2---:R-:W-:Y:S03]  /*76c0*/  @P4 VIADD R0, R187.reuse, 0xffffc000 ;  /* 0xffffc000bb004836 */ /* 0x044fe60000000000 */
[C---:B------:R-:W-:Y:S01]  /*76d0*/  LEA R6, P2, R4.reuse, R6, 0x1 ;  /* 0x0000000604067211 */ /* 0x040fe200078408ff */
        /* <DEDUP_REMOVED lines=13> */
[CC--:B------:R-:W-:Y:S01]  /*77b0*/  @!P4 LEA R16, P3, R17.reuse, R229.reuse, 0x1 ;  /* 0x000000e51110c211 */ /* 0x0c0fe200078608ff */
[----:B------:R-:W-:Y:S01]  /*77c0*/  @P4 STS [R0+0x1004], RZ ;  /* 0x001004ff00004388 */ /* 0x000fe20000000800 */
[----:B------:R-:W-:Y:S02]  /*77d0*/  @P4 PLOP3.LUT P1, PT, P6, PT, PT, 0x80, 0x0 ;  /* 0x000000000000481c */ /* 0x000fe4000372f070 */
[----:B------:R-:W-:Y:S01]  /*77e0*/  @!P4 LEA.HI.X R17, R17, R230, R21, 0x1, P3 ;  /* 0x000000e61111c211 */ /* 0x000fe200018f0c15 */
[----:B------:R-:W-:Y:S01]  /*77f0*/  @P4 STS [R0+0x1008], RZ ;  /* 0x001008ff00004388 */ /* 0x000fe20000000800 */
[----:B------:R-:W-:Y:S01]  /*7800*/  @P2 VIADD R20, R190, 0x4000 ;  /* 0x00004000be142836 */ /* 0x000fe20000000000 */
[----:B------:R-:W-:Y:S02]  /*7810*/  PLOP3.LUT P3, PT, PT, PT, PT, 0x8, 0x0 ;  /* 0x000000000000781c */ /* 0x000fe40003f6e170 */
[----:B------:R2:W-:Y:S01]  /*7820*/  @P4 STS [R0+0x100c], RZ ;  /* 0x00100cff00004388 */ /* 0x0005e20000000800 */
[----:B------:R-:W-:Y:S03]  /*7830*/  @!P4 PLOP3.LUT P3, PT, P6, PT, PT, 0x80, 0x0 ;  /* 0x000000000000c81c */ /* 0x000fe6000376f070 */
[----:B------:R-:W-:Y:S01]  /*7840*/  @!PT LDS RZ, [RZ] ;  /* 0x00000000fffff984 */ /* 0x000fe20000000800 */
[----:B------:R-:W-:Y:S01]  /*7850*/  @!PT LDS RZ, [RZ] ;  /* 0x00000000fffff984 */ /* 0x000fe20000000800 */
[----:B------:R-:W-:Y:S01]  /*7860*/  @!PT LDS RZ, [RZ] ;  /* 0x00000000fffff984 */ /* 0x000fe20000000800 */
[----:B------:R4:W-:Y:S01]  /*7870*/  @!P4 LDGSTS.E.BYPASS.LTC128B.128 [R20+0x1000], desc[UR10][R16.64] ;  /* 0x010000001014cfae */ /* 0x0009e2000b901d4a */
[--C-:B-1----:R-:W-:Y:S01]  /*7880*/  @!P4 SHF.R.S32.HI R5, RZ, 0x1f, R4.reuse ;  /* 0x0000001fff05c819 */ /* 0x102fe20000011404 */
[C---:B--2---:R-:W-:Y:S02]  /*7890*/  @P4 VIADD R0, R187.reuse, 0xffffc000 ;  /* 0xffffc000bb004836 */ /* 0x044fe40000000000 */
[----:B------:R-:W-:Y:S01]  /*78a0*/  @P1 VIADD R0, R187, 0x4000 ;  /* 0x00004000bb001836 */ /* 0x000fe20000000000 */
[----:B------:R-:W-:Y:S02]  /*78b0*/  PLOP3.LUT P1, PT, PT, PT, PT, 0x8, 0x0 ;  /* 0x000000000000781c */ /* 0x000fe40003f2e170 */
[----:B------:R-:W-:Y:S02]  /*78c0*/  @P4 PLOP3.LUT P1, PT, P6, PT, PT, 0x80, 0x0 ;  /* 0x000000000000481c */ /* 0x000fe4000372f070 */
[----:B------:R-:W-:Y:S01]  /*78d0*/  @P4 STS [R0+0x2000], RZ ;  /* 0x002000ff00004388 */ /* 0x000fe20000000800 */
[C---:B----4-:R-:W-:Y:S02]  /*78e0*/  @!P4 LEA R16, P2, R65.reuse, R4, 0x6 ;  /* 0x000000044110c211 */ /* 0x050fe400078430ff */
[--C-:B------:R-:W-:Y:S01]  /*78f0*/  @!P4 SHF.R.S32.HI R17, RZ, 0x1f, R4.reuse ;  /* 0x0000001fff11c819 */ /* 0x100fe20000011404 */
[----:B------:R-:W-:Y:S01]  /*7900*/  @P4 STS [R0+0x2004], RZ ;  /* 0x002004ff00004388 */ /* 0x000fe20000000800 */
[----:B------:R-:W-:Y:S01]  /*7910*/  @!P4 LEA R20, P5, R16, R229, 0x1 ;  /* 0x000000e51014c211 */ /* 0x000fe200078a08ff */
[C---:B------:R-:W-:Y:S01]  /*7920*/  @!P4 IMAD.WIDE.U32 R4, R65.reuse, 0x60, R4 ;  /* 0x000000604104c825 */ /* 0x040fe200078e0004 */
[----:B---3--:R-:W-:Y:S01]  /*7930*/  @!P4 LEA.HI.X R21, R65, R17, R32, 0x6, P2 ;  /* 0x000000114115c211 */ /* 0x008fe200010f3420 */
[----:B------:R-:W-:Y:S01]  /*7940*/  @P4 STS [R0+0x2008], RZ ;  /* 0x002008ff00004388 */ /* 0x000fe20000000800 */
[----:B------:R-:W-:Y:S01]  /*7950*/  PLOP3.LUT P2, PT, PT, PT, PT, 0x8, 0x0 ;  /* 0x000000000000781c */ /* 0x000fe20003f4e170 */
[----:B------:R-:W-:Y:S01]  /*7960*/  @!P4 VIADD R17, R190, 0xffffc000 ;  /* 0xffffc000be11c836 */ /* 0x000fe20000000000 */
[-C--:B------:R-:W-:Y:S01]  /*7970*/  @!P4 LEA.HI.X R21, R16, R230.reuse, R21, 0x1, P5 ;  /* 0x000000e61015c211 */ /* 0x080fe200028f0c15 */
[----:B------:R1:W-:Y:S01]  /*7980*/  @P4 STS [R0+0x200c], RZ ;  /* 0x00200cff00004388 */ /* 0x0003e20000000800 */
[----:B------:R-:W-:Y:S01]  /*7990*/  @P3 VIADD R17, R190, 0x4000 ;  /* 0x00004000be113836 */ /* 0x000fe20000000000 */
[----:B------:R-:W-:Y:S01]  /*79a0*/  @!P4 LEA R16, P3, R4, R229, 0x1 ;  /* 0x000000e50410c211 */ /* 0x000fe200078608ff */
[----:B------:R-:W-:Y:S01]  /*79b0*/  @!P4 IMAD.IADD R5, R5, 0x1, R64 ;  /* 0x000000010505c824 */ /* 0x000fe200078e0240 */
[----:B------:R-:W-:Y:S01]  /*79c0*/  @!P4 PLOP3.LUT P2, PT, P6, PT, PT, 0x80, 0x0 ;  /* 0x000000000000c81c */ /* 0x000fe2000374f070 */
[C---:B------:R-:W-:Y:S01]  /*79d0*/  @!P4 VIADD R32, R190.reuse, 0xffffc000 ;  /* 0xffffc000be20c836 */ /* 0x040fe20000000000 */
[----:B------:R-:W-:Y:S01]  /*79e0*/  @!PT LDS RZ, [RZ] ;  /* 0x00000000fffff984 */ /* 0x000fe20000000800 */
[----:B------:R-:W-:Y:S01]  /*79f0*/  @!PT LDS RZ, [RZ] ;  /* 0x00000000fffff984 */ /* 0x000fe20000000800 */
[----:B------:R-:W-:Y:S01]  /*7a00*/  @!PT LDS RZ, [RZ] ;  /* 0x00000000fffff984 */ /* 0x000fe20000000800 */
[----:B------:R2:W-:Y:S01]  /*7a10*/  @!P4 LDGSTS.E.BYPASS.LTC128B.128 [R17+0x2000], desc[UR10][R20.64] ;  /* 0x020000001411cfae */ /* 0x0005e2000b901d4a */
[----:B------:R-:W-:Y:S10]  /*7a20*/  IMAD.MOV.U32 R229, RZ, RZ, R6 ;  /* 0x000000ffffe57224 */ /* 0x000ff400078e0006 */
[----:B------:R-:W-:Y:S02]  /*7a30*/  @P2 VIADD R32, R190, 0x4000 ;  /* 0x00004000be202836 */ /* 0x000fe40000000000 */
[C---:B-1----:R-:W-:Y:S02]  /*7a40*/  @P4 VIADD R0, R187.reuse, 0xffffc000 ;  /* 0xffffc000bb004836 */ /* 0x042fe40000000000 */
[C---:B------:R-:W-:Y:S05]  /*7a50*/  @P1 VIADD R0, R187.reuse, 0x4000 ;  /* 0x00004000bb001836 */ /* 0x040fea0000000000 */
[----:B------:R-:W-:Y:S01]  /*7a60*/  @P4 STS [R0+0x3000], RZ ;  /* 0x003000ff00004388 */ /* 0x000fe20000000800 */
[----:B--2---:R-:W-:Y:S03]  /*7a70*/  @!P4 LEA.HI.X R17, R4, R230, R5, 0x1, P3 ;  /* 0x000000e60411c211 */ /* 0x004fe600018f0c05 */
[----:B------:R-:W-:Y:S01]  /*7a80*/  @P4 STS [R0+0x3004], RZ ;  /* 0x003004ff00004388 */ /* 0x000fe20000000800 */
[----:B------:R-:W-:Y:S03]  /*7a90*/  IMAD.MOV.U32 R230, RZ, RZ, R7 ;  /* 0x000000ffffe67224 */ /* 0x000fe600078e0007 */
[----:B------:R-:W-:Y:S04]  /*7aa0*/  @P4 STS [R0+0x3008], RZ ;  /* 0x003008ff00004388 */ /* 0x000fe80000000800 */
[----:B------:R1:W-:Y:S04]  /*7ab0*/  @P4 STS [R0+0x300c], RZ ;  /* 0x00300cff00004388 */ /* 0x0003e80000000800 */
[----:B------:R-:W-:Y:S01]  /*7ac0*/  @!PT LDS RZ, [RZ] ;  /* 0x00000000fffff984 */ /* 0x000fe20000000800 */
[----:B------:R-:W-:Y:S01]  /*7ad0*/  @!PT LDS RZ, [RZ] ;  /* 0x00000000fffff984 */ /* 0x000fe20000000800 */
[----:B------:R-:W-:Y:S01]  /*7ae0*/  @!PT LDS RZ, [RZ] ;  /* 0x00000000fffff984 */ /* 0x000fe20000000800 */
[----:B------:R2:W-:Y:S04]  /*7af0*/  @!P4 LDGSTS.E.BYPASS.LTC128B.128 [R32+0x3000], desc[UR10][R16.64] ;  /* 0x030000001020cfae */ /* 0x0005e8000b901d4a */
[----:B------:R-:W0:Y:S01]  /*7b00*/  LDGDEPBAR ;  /* 0x00000000000079af */ /* 0x000e220000000000 */
[----:B-1----:R-:W-:Y:S05]  /*7b10*/  IMAD.MOV.U32 R0, RZ, RZ, -0x4000 ;  /* 0xffffc000ff007424 */ /* 0x002fea00078e00ff */
[----:B------:R-:W-:Y:S05]  /*7b20*/  SEL R0, R0, 0x4000, !P6 ;  /* 0x0000400000007807 */ /* 0x000fea0007000000 */
[--C-:B------:R-:W-:Y:S02]  /*7b30*/  IMAD.IADD R182, R182, 0x1, R0.reuse ;  /* 0x00000001b6b67824 */ /* 0x100fe400078e0200 */
[--C-:B------:R-:W-:Y:S02]  /*7b40*/  IMAD.IADD R187, R187, 0x1, R0.reuse ;  /* 0x00000001bbbb7824 */ /* 0x100fe400078e0200 */
[----:B--2---:R-:W-:Y:S07]  /*7b50*/  IMAD.IADD R190, R190, 0x1, R0 ;  /* 0x00000001bebe7824 */ /* 0x004fee00078e0200 */
.L_x_386:
[----:B------:R-:W-:Y:S01]  /*7b60*/  FMUL.FTZ R4, R208, R36 ;  /* 0x00000024d0047220 */ /* 0x000fe20000410000 */
        /* <DEDUP_REMOVED lines=13> */
[----:B------:R-:W-:Y:S01]  /*7c40*/  FADD.FTZ R9, -R145, R9 ;  /* 0x0000000991097221 */ /* 0x000fe20000010100 */
[----:B------:R-:W-:Y:S01]  /*7c50*/  FADD.FTZ R10, -R144, R10 ;  /* 0x0000000a900a7221 */ /* 0x000fe20000010100 */
[----:B------:R-:W-:Y:S01]  /*7c60*/  FMUL.FTZ R8, R212, R8 ;  /* 0x00000008d4087220 */ /* 0x000fe20000410000 */
[----:B------:R2:W-:Y:S01]  /*7c70*/  STS [R220+0x14400], R0 ;  /* 0x01440000dc007388 */ /* 0x0005e20000000800 */
[----:B------:R-:W-:Y:S01]  /*7c80*/  F2FP.BF16.F32.PACK_AB R19, R13, R12 ;  /* 0x0000000c0d13723e */ /* 0x000fe200000010ff */
[----:B------:R-:W-:Y:S01]  /*7c90*/  FADD.FTZ R12, -R145, R57 ;  /* 0x00000039910c7221 */ /* 0x000fe20000010100 */
[----:B------:R-:W-:Y:S01]  /*7ca0*/  FMUL.FTZ R9, R211, R9 ;  /* 0x00000009d3097220 */ /* 0x000fe20000410000 */
[----:B------:R-:W-:Y:S01]  /*7cb0*/  FADD.FTZ R15, -R144, R15 ;  /* 0x0000000f900f7221 */ /* 0x000fe20000010100 */
[----:B------:R-:W-:Y:S01]  /*7cc0*/  FMUL.FTZ R10, R216, R10 ;  /* 0x0000000ad80a7220 */ /* 0x000fe20000410000 */
[----:B------:R-:W-:Y:S01]  /*7cd0*/  FMUL.FTZ R12, R163, R12 ;  /* 0x0000000ca30c7220 */ /* 0x000fe20000410000 */
[----:B------:R-:W-:Y:S01]  /*7ce0*/  FADD.FTZ R14, -R144, R14 ;  /* 0x0000000e900e7221 */ /* 0x000fe20000010100 */
[C---:B------:R-:W-:Y:S01]  /*7cf0*/  FADD.FTZ R22, -R146.reuse, R22 ;  /* 0x0000001692167221 */ /* 0x040fe20000010100 */
[----:B------:R-:W-:Y:S01]  /*7d00*/  FADD.FTZ R23, -R146, R23 ;  /* 0x0000001792177221 */ /* 0x000fe20000010100 */
[----:B------:R-:W-:Y:S01]  /*7d10*/  STS [R220+0x14000], R33 ;  /* 0x01400021dc007388 */ /* 0x000fe20000000800 */
[----:B------:R-:W-:Y:S01]  /*7d20*/  FMUL.FTZ R14, R214, R14 ;  /* 0x0000000ed60e7220 */ /* 0x000fe20000410000 */
[----:B------:R-:W-:Y:S01]  /*7d30*/  FMUL.FTZ R22, R197, R22 ;  /* 0x00000016c5167220 */ /* 0x000fe20000410000 */
[----:B------:R-:W-:Y:S01]  /*7d40*/  FMUL.FTZ R23, R196, R23 ;  /* 0x00000017c4177220 */ /* 0x000fe20000410000 */
[C---:B------:R-:W-:Y:S01]  /*7d50*/  FADD.FTZ R35, -R146.reuse, R35 ;  /* 0x0000002392237221 */ /* 0x040fe20000010100 */
[C---:B------:R-:W-:Y:S01]  /*7d60*/  FADD.FTZ R34, -R146.reuse, R34 ;  /* 0x0000002292227221 */ /* 0x040fe20000010100 */
[C---:B------:R-:W-:Y:S01]  /*7d70*/  FADD.FTZ R6, -R146.reuse, R66 ;  /* 0x0000004292067221 */ /* 0x040fe20000010100 */
[----:B------:R-:W-:Y:S01]  /*7d80*/  FADD.FTZ R5, -R146, R67 ;  /* 0x0000004392057221 */ /* 0x000fe20000010100 */
[----:B-1----:R-:W-:Y:S01]  /*7d90*/  FADD.FTZ R4, -R145, R56 ;  /* 0x0000003891047221 */ /* 0x002fe20000010100 */
[----:B------:R-:W-:Y:S01]  /*7da0*/  F2FP.BF16.F32.PACK_AB R23, R23, R22 ;  /* 0x000000161717723e */ /* 0x000fe200000010ff */
[----:B------:R-:W-:Y:S01]  /*7db0*/  FMUL.FTZ R34, R174, R34 ;  /* 0x00000022ae227220 */ /* 0x000fe20000410000 */
[----:B------:R-:W-:Y:S01]  /*7dc0*/  FMUL.FTZ R22, R171, R35 ;  /* 0x00000023ab167220 */ /* 0x000fe20000410000 */
[----:B------:R-:W-:Y:S01]  /*7dd0*/  FMUL.FTZ R4, R166, R4 ;  /* 0x00000004a6047220 */ /* 0x000fe20000410000 */
[----:B------:R-:W-:Y:S01]  /*7de0*/  FADD.FTZ R25, -R145, R25 ;  /* 0x0000001991197221 */ /* 0x000fe20000010100 */
[----:B------:R-:W-:Y:S01]  /*7df0*/  FADD.FTZ R27, -R144, R27 ;  /* 0x0000001b901b7221 */ /* 0x000fe20000010100 */
[----:B--2---:R-:W-:Y:S01]  /*7e00*/  F2FP.BF16.F32.PACK_AB R0, R9, R8 ;  /* 0x000000080900723e */ /* 0x004fe200000010ff */
[----:B------:R-:W-:Y:S01]  /*7e10*/  FMUL.FTZ R9, R213, R15 ;  /* 0x0000000fd5097220 */ /* 0x000fe20000410000 */
[----:B------:R-:W-:Y:S01]  /*7e20*/  F2FP.BF16.F32.PACK_AB R12, R12, R4 ;  /* 0x000000040c0c723e */ /* 0x000fe200000010ff */
[C---:B------:R-:W-:Y:S01]  /*7e30*/  FADD.FTZ R4, -R144.reuse, R11 ;  /* 0x0000000b90047221 */ /* 0x040fe20000010100 */
[----:B------:R-:W-:Y:S01]  /*7e40*/  FADD.FTZ R24, -R145, R24 ;  /* 0x0000001891187221 */ /* 0x000fe20000010100 */
[----:B------:R1:W-:Y:S01]  /*7e50*/  STS [R218+0x16000], R0 ;  /* 0x01600000da007388 */ /* 0x0003e20000000800 */
[----:B------:R-:W-:Y:S01]  /*7e60*/  F2FP.BF16.F32.PACK_AB R9, R9, R14 ;  /* 0x0000000e0909723e */ /* 0x000fe200000010ff */
[----:B------:R-:W-:Y:S01]  /*7e70*/  FMUL.FTZ R4, R215, R4 ;  /* 0x00000004d7047220 */ /* 0x000fe20000410000 */
[----:B------:R-:W-:Y:S01]  /*7e80*/  FADD.FTZ R26, -R144, R26 ;  /* 0x0000001a901a7221 */ /* 0x000fe20000010100 */
[----:B------:R-:W-:Y:S01]  /*7e90*/  FMUL.FTZ R6, R156, R6 ;  /* 0x000000069c067220 */ /* 0x000fe20000410000 */
[----:B------:R-:W-:Y:S01]  /*7ea0*/  FMUL.FTZ R5, R155, R5 ;  /* 0x000000059b057220 */ /* 0x000fe20000410000 */
[----:B------:R-:W-:Y:S01]  /*7eb0*/  FADD.FTZ R29, -R145, R29 ;  /* 0x0000001d911d7221 */ /* 0x000fe20000010100 */
[----:B------:R-:W-:Y:S01]  /*7ec0*/  F2FP.BF16.F32.PACK_AB R10, R4, R10 ;  /* 0x0000000a040a723e */ /* 0x000fe200000010ff */
[----:B------:R-:W-:Y:S01]  /*7ed0*/  FMUL.FTZ R24, R203, R24 ;  /* 0x00000018cb187220 */ /* 0x000fe20000410000 */
[----:B------:R-:W-:Y:S01]  /*7ee0*/  FMUL.FTZ R18, R202, R25 ;  /* 0x00000019ca127220 */ /* 0x000fe20000410000 */
[----:B------:R-:W-:Y:S01]  /*7ef0*/  FMUL.FTZ R26, R207, R26 ;  /* 0x0000001acf1a7220 */ /* 0x000fe20000410000 */
[----:B------:R-:W-:Y:S01]  /*7f00*/  FMUL.FTZ R8, R206, R27 ;  /* 0x0000001bce087220 */ /* 0x000fe20000410000 */
[----:B------:R-:W-:Y:S01]  /*7f10*/  STS [R218+0x16400], R10 ;  /* 0x0164000ada007388 */ /* 0x000fe20000000800 */
[C---:B------:R-:W-:Y:S01]  /*7f20*/  FADD.FTZ R31, -R144.reuse, R31 ;  /* 0x0000001f901f7221 */ /* 0x040fe20000010100 */
[----:B------:R-:W-:Y:S01]  /*7f30*/  FADD.FTZ R28, -R145, R28 ;  /* 0x0000001c911c7221 */ /* 0x000fe20000010100 */
        /* <DEDUP_REMOVED lines=55> */
[C---:B------:R-:W-:Y:S01]  /*82b0*/  FADD.FTZ R58, -R144.reuse, R58 ;  /* 0x0000003a903a7221 */ /* 0x040fe20000010100 */
[----:B------:R-:W-:Y:S01]  /*82c0*/  F2FP.BF16.F32.PACK_AB R5, R5, R42 ;  /* 0x0000002a0505723e */ /* 0x000fe200000010ff */
[----:B------:R-:W-:Y:S01]  /*82d0*/  STS [R219+0x14000], R49 ;  /* 0x01400031db007388 */ /* 0x000fe20000000800 */
[----:B------:R-:W-:Y:S01]  /*82e0*/  F2FP.BF16.F32.PACK_AB R13, R13, R44 ;  /* 0x0000002c0d0d723e */ /* 0x000fe200000010ff */
[----:B------:R-:W-:Y:S01]  /*82f0*/  FADD.FTZ R59, -R144, R59 ;  /* 0x0000003b903b7221 */ /* 0x000fe20000010100 */
[----:B------:R-:W-:Y:S01]  /*8300*/  F2FP.BF16.F32.PACK_AB R4, R4, R46 ;  /* 0x0000002e0404723e */ /* 0x000fe200000010ff */
[----:B------:R-:W-:Y:S01]  /*8310*/  STS [R219+0x14400], R50 ;  /* 0x01440032db007388 */ /* 0x000fe20000000800 */
[----:B------:R-:W-:Y:S01]  /*8320*/  FMUL.FTZ R58, R168, R58 ;  /* 0x0000003aa83a7220 */ /* 0x000fe20000410000 */
[----:B-1----:R-:W-:Y:S01]  /*8330*/  FMUL.FTZ R0, R167, R59 ;  /* 0x0000003ba7007220 */ /* 0x002fe20000410000 */
[C---:B------:R-:W-:Y:S01]  /*8340*/  FADD.FTZ R60, -R145.reuse, R60 ;  /* 0x0000003c913c7221 */ /* 0x040fe20000010100 */
[----:B------:R-:W-:Y:S01]  /*8350*/  STS [R217+0x16000], R16 ;  /* 0x01600010d9007388 */ /* 0x000fe20000000800 */
[----:B------:R-:W-:Y:S01]  /*8360*/  FADD.FTZ R61, -R145, R61 ;  /* 0x0000003d913d7221 */ /* 0x000fe20000010100 */
[C---:B------:R-:W-:Y:S01]  /*8370*/  FADD.FTZ R62, -R144.reuse, R62 ;  /* 0x0000003e903e7221 */ /* 0x040fe20000010100 */
[----:B------:R-:W-:Y:S01]  /*8380*/  FADD.FTZ R63, -R144, R63 ;  /* 0x0000003f903f7221 */ /* 0x000fe20000010100 */
[----:B------:R-:W-:Y:S01]  /*8390*/  STS [R217+0x16400], R5 ;  /* 0x01640005d9007388 */ /* 0x000fe20000000800 */
[----:B------:R-:W-:Y:S01]  /*83a0*/  FMUL.FTZ R60, R161, R60 ;  /* 0x0000003ca13c7220 */ /* 0x000fe20000410000 */
[----:B------:R-:W-:Y:S01]  /*83b0*/  FMUL.FTZ R61, R158, R61 ;  /* 0x0000003d9e3d7220 */ /* 0x000fe20000410000 */
[----:B------:R-:W-:Y:S01]  /*83c0*/  FMUL.FTZ R62, R162, R62 ;  /* 0x0000003ea23e7220 */ /* 0x000fe20000410000 */
[----:B------:R-:W-:Y:S01]  /*83d0*/  STS [R219+0x16000], R13 ;  /* 0x0160000ddb007388 */ /* 0x000fe20000000800 */
[----:B------:R-:W-:Y:S01]  /*83e0*/  FMUL.FTZ R7, R160, R63 ;  /* 0x0000003fa0077220 */ /* 0x000fe20000410000 */
[----:B------:R-:W-:Y:S01]  /*83f0*/  F2FP.BF16.F32.PACK_AB R0, R0, R58 ;  /* 0x0000003a0000723e */ /* 0x000fe200000010ff */
[----:B------:R-:W-:Y:S01]  /*8400*/  UIMAD UR6, UR27, UR25, URZ ;  /* 0x000000191b0672a4 */ /* 0x000fe2000f8e023f */
[----:B------:R-:W-:Y:S01]  /*8410*/  STS [R219+0x16400], R4 ;  /* 0x01640004db007388 */ /* 0x000fe20000000800 */
[----:B------:R-:W-:Y:S02]  /*8420*/  F2FP.BF16.F32.PACK_AB R11, R61, R60 ;  /* 0x0000003c3d0b723e */ /* 0x000fe400000010ff */
[----:B------:R-:W-:Y:S01]  /*8430*/  F2FP.BF16.F32.PACK_AB R7, R7, R62 ;  /* 0x0000003e0707723e */ /* 0x000fe200000010ff */
[----:B------:R-:W-:Y:S01]  /*8440*/  STS [R222+0x14000], R48 ;  /* 0x01400030de007388 */ /* 0x000fe20000000800 */
[----:B------:R-:W-:Y:S03]  /*8450*/  ULEA UR7, -UR6, URZ, 0x7 ;  /* 0x0000003f06077291 */ /* 0x000fe6000f8e393f */
[----:B------:R-:W-:Y:S04]  /*8460*/  STS [R222+0x14400], R21 ;  /* 0x01440015de007388 */ /* 0x000fe80000000800 */
[----:B------:R-:W-:Y:S04]  /*8470*/  STS [R221+0x14000], R37 ;  /* 0x01400025dd007388 */ /* 0x000fe80000000800 */
[----:B------:R-:W-:Y:S04]  /*8480*/  STS [R221+0x14400], R20 ;  /* 0x01440014dd007388 */ /* 0x000fe80000000800 */
[----:B------:R-:W-:Y:S04]  /*8490*/  STS [R222+0x16000], R12 ;  /* 0x0160000cde007388 */ /* 0x000fe80000000800 */
[----:B------:R1:W-:Y:S04]  /*84a0*/  STS [R222+0x16400], R0 ;  /* 0x01640000de007388 */ /* 0x0003e80000000800 */
[----:B------:R-:W-:Y:S04]  /*84b0*/  STS [R221+0x16000], R11 ;  /* 0x0160000bdd007388 */ /* 0x000fe80000000800 */
[----:B------:R-:W-:Y:S01]  /*84c0*/  STS [R221+0x16400], R7 ;  /* 0x01640007dd007388 */ /* 0x000fe20000000800 */
[----:B------:R-:W-:Y:S01]  /*84d0*/  BAR.SYNC.DEFER_BLOCKING 0x0 ;  /* 0x0000000000007b1d */ /* 0x000fe20000010000 */
[----:B-1----:R-:W-:Y:S05]  /*84e0*/  IADD3 R0, R2, R177, RZ ;  /* 0x000000b102007210 */ /* 0x002fea0007ffe0ff */
[----:B------:R-:W-:Y:S04]  /*84f0*/  LDSM.16.MT88.4 R4, [R3+0x1c000] ;  /* 0x01c000000304783b */ /* 0x000fe80000004200 */
[----:B------:R-:W1:Y:S04]  /*8500*/  LDSM.16.MT88.4 R8, [R2] ;  /* 0x000000000208783b */ /* 0x000e680000004200 */
[----:B------:R-:W2:Y:S04]  /*8510*/  LDSM.16.MT88.4 R12, [R3+0x20000] ;  /* 0x02000000030c783b */ /* 0x000ea80000004200 */
[----:B------:R-:W3:Y:S04]  /*8520*/  LDSM.16.MT88.4 R16, [R0] ;  /* 0x000000000010783b */ /* 0x000ee80000004200 */
[----:B------:R-:W4:Y:S04]  /*8530*/  LDL R64, [R1+0x10] ;  /* 0x0000100001407983 */ /* 0x000f280000100800 */
[----:B------:R-:W-:Y:S04]  /*8540*/  LDSM.16.MT88.4 R20, [R3+0x1c800] ;  /* 0x01c800000314783b */ /* 0x000fe80000004200 */
[----:B------:R-:W3:Y:S04]  /*8550*/  LDSM.16.MT88.4 R24, [R2+0x800] ;  /* 0x000800000218783b */ /* 0x000ee80000004200 */
[----:B------:R-:W3:Y:S04]  /*8560*/  LDSM.16.MT88.4 R28, [R3+0x20800] ;  /* 0x02080000031c783b */ /* 0x000ee80000004200 */
[----:B------:R-:W3:Y:S04]  /*8570*/  LDSM.16.MT88.4 R32, [R0+0x800] ;  /* 0x000800000020783b */ /* 0x000ee80000004200 */
        /* <DEDUP_REMOVED lines=13> */
[-C--:B------:R-:W-:Y:S06]  /*8650*/  HMMA.16816.F32.BF16 R68, R20, R24.reuse, R68 ;  /* 0x000000181444723c */ /* 0x080fec0000041844 */
[C---:B------:R-:W-:Y:S06]  /*8660*/  HMMA.16816.F32.BF16 R72, R28.reuse, R24, R72 ;  /* 0x000000181c48723c */ /* 0x040fec0000041848 */
[-C--:B------:R-:W-:Y:S06]  /*8670*/  HMMA.16816.F32.BF16 R76, R28, R26.reuse, R76 ;  /* 0x0000001a1c4c723c */ /* 0x080fec000004184c */
[C---:B------:R-:W-:Y:S01]  /*8680*/  HMMA.16816.F32.BF16 R80, R20.reuse, R26, R80 ;  /* 0x0000001a1450723c */ /* 0x040fe20000041850 */
[----:B------:R-:W3:Y:S05]  /*8690*/  LDSM.16.MT88.4 R24, [R2+0x1800] ;  /* 0x001800000218783b */ /* 0x000eea0000004200 */
[-C--:B------:R-:W-:Y:S06]  /*86a0*/  HMMA.16816.F32.BF16 R84, R20, R32.reuse, R84 ;  /* 0x000000201454723c */ /* 0x080fec0000041854 */
[C---:B------:R-:W-:Y:S06]  /*86b0*/  HMMA.16816.F32.BF16 R88, R28.reuse, R32, R88 ;  /* 0x000000201c58723c */ /* 0x040fec0000041858 */
[-C--:B------:R-:W-:Y:S01]  /*86c0*/  HMMA.16816.F32.BF16 R92, R28, R34.reuse, R92 ;  /* 0x000000221c5c723c */ /* 0x080fe2000004185c */
[----:B------:R-:W3:Y:S05]  /*86d0*/  LDSM.16.MT88.4 R28, [R3+0x21800] ;  /* 0x02180000031c783b */ /* 0x000eea0000004200 */
[----:B------:R-:W-:Y:S01]  /*86e0*/  HMMA.16816.F32.BF16 R96, R20, R34, R96 ;  /* 0x000000221460723c */ /* 0x000fe20000041860 */
[----:B------:R-:W3:Y:S04]  /*86f0*/  LDSM.16.MT88.4 R20, [R0+0x1800] ;  /* 0x001800000014783b */ /* 0x000ee80000004200 */
        /* <DEDUP_REMOVED lines=43> */
[C---:B------:R-:W-:Y:S05]  /*89b0*/  HMMA.16816.F32.BF16 R88, R28.reuse, R16, R88 ;  /* 0x000000101c58723c */ /* 0x040fea0000041858 */
[----:B----4-:R-:W-:Y:S01]  /*89c0*/  LEA R141, R64, UR4, 0x1 ;  /* 0x00000004408d7c11 */ /* 0x010fe2000f8e08ff */
        /* <DEDUP_REMOVED lines=73> */
.L_x_387:
[----:B------:R-:W-:Y:S01]  /*8e60*/  LDSM.16.M88.4 R32, [R148+0x14000] ;  /* 0x014000009420783b */ /* 0x000fe20000000200 */
[----:B------:R-:W-:Y:S01]  /*8e70*/  IMAD.IADD R0, R186, 0x1, R177 ;  /* 0x00000001ba007824 */ /* 0x000fe200078e02b1 */
[----:B------:R-:W-:Y:S01]  /*8e80*/  USHF.L.U32 UR7, UR6, 0x3, URZ ;  /* 0x0000000306077899 */ /* 0x000fe2000800063f */
[----:B------:R-:W-:Y:S01]  /*8e90*/  IMAD.IADD R140, R177, 0x1, R150 ;  /* 0x00000001b18c7824 */ /* 0x000fe200078e0296 */
[----:B------:R-:W2:Y:S01]  /*8ea0*/  LDSM.16.MT88.4 R16, [R2+0x4000] ;  /* 0x004000000210783b */ /* 0x000ea20000004200 */
[----:B------:R-:W-:Y:S02]  /*8eb0*/  USHF.L.U32 UR15, UR6, 0x4, URZ ;  /* 0x00000004060f7899 */ /* 0x000fe4000800063f */
[----:B------:R-:W-:Y:S01]  /*8ec0*/  UIMAD UR12, UR6, 0x18, URZ ;  /* 0x00000018060c78a4 */ /* 0x000fe2000f8e023f */
[----:B------:R-:W1:Y:S01]  /*8ed0*/  LDSM.16.M88.4 R28, [R148+0x16000] ;  /* 0x01600000941c783b */ /* 0x000e620000000200 */
[----:B------:R-:W-:Y:S02]  /*8ee0*/  USHF.L.U32 UR14, UR6, 0x5, URZ ;  /* 0x00000005060e7899 */ /* 0x000fe4000800063f */
[----:B------:R-:W-:Y:S01]  /*8ef0*/  UIMAD UR13, UR6, 0x28, URZ ;  /* 0x00000028060d78a4 */ /* 0x000fe2000f8e023f */
[----:B------:R-:W3:Y:S01]  /*8f00*/  LDSM.16.MT88.4 R36, [R0] ;  /* 0x000000000024783b */ /* 0x000ee20000004200 */
[----:B------:R-:W-:Y:S03]  /*8f10*/  UISETP.GT.AND UP2, UPT, UR9, UR22, UPT ;  /* 0x000000160900728c */ /* 0x000fe6000bf44270 */
[----:B------:R-:W4:Y:S04]  /*8f20*/  LDL R142, [R1+0x14] ;  /* 0x00001400018e7983 */ /* 0x000f280000100800 */
[----:B------:R-:W-:Y:S04]  /*8f30*/  LDSM.16.M88.4 R40, [R150+0x14000] ;  /* 0x014000009628783b */ /* 0x000fe80000000200 */
[----:B------:R-:W3:Y:S04]  /*8f40*/  LDSM.16.MT88.4 R44, [R2+0x4800] ;  /* 0x00480000022c783b */ /* 0x000ee80000004200 */
[----:B------:R-:W3:Y:S04]  /*8f50*/  LDSM.16.M88.4 R48, [R150+0x16000] ;  /* 0x016000009630783b */ /* 0x000ee80000000200 */
[----:B------:R-:W3:Y:S04]  /*8f60*/  LDSM.16.MT88.4 R52, [R0+0x800] ;  /* 0x000800000034783b */ /* 0x000ee80000004200 */
[----:B------:R-:W-:Y:S04]  /*8f70*/  LDSM.16.M88.4 R56, [R149+0x14000] ;  /* 0x014000009538783b */ /* 0x000fe80000000200 */
[----:B------:R-:W3:Y:S01]  /*8f80*/  LDSM.16.MT88.4 R60, [R2+0x5000] ;  /* 0x00500000023c783b */ /* 0x000ee20000004200 */
[-C--:B--2---:R-:W-:Y:S03]  /*8f90*/  HMMA.16816.F32.BF16 R4, R32, R16.reuse, RZ ;  /* 0x000000102004723c */ /* 0x084fe600000418ff */
[----:B------:R-:W2:Y:S04]  /*8fa0*/  LDSM.16.M88.4 R64, [R149+0x16000] ;  /* 0x016000009540783b */ /* 0x000ea80000000200 */
[----:B------:R-:W2:Y:S01]  /*8fb0*/  LDSM.16.MT88.4 R132, [R0+0x1000] ;  /* 0x001000000084783b */ /* 0x000ea20000004200 */
[C---:B-1----:R-:W-:Y:S03]  /*8fc0*/  HMMA.16816.F32.BF16 R8, R28.reuse, R16, RZ ;  /* 0x000000101c08723c */ /* 0x042fe600000418ff */
[----:B------:R-:W-:Y:S03]  /*8fd0*/  LDSM.16.M88.4 R136, [R140+0x16000] ;  /* 0x016000008c88783b */ /* 0x000fe60000000200 */
[-C--:B------:R-:W-:Y:S01]  /*8fe0*/  HMMA.16816.F32.BF16 R12, R28, R18.reuse, RZ ;  /* 0x000000121c0c723c */ /* 0x080fe200000418ff */
[----:B------:R-:W4:Y:S05]  /*8ff0*/  LDL R177, [R1+0x4] ;  /* 0x0000040001b17983 */ /* 0x000f2a0000100800 */
[C---:B------:R-:W-:Y:S06]  /*9000*/  HMMA.16816.F32.BF16 R16, R32.reuse, R18, RZ ;  /* 0x000000122010723c */ /* 0x040fec00000418ff */
[-C--:B---3--:R-:W-:Y:S06]  /*9010*/  HMMA.16816.F32.BF16 R20, R32, R36.reuse, RZ ;  /* 0x000000242014723c */ /* 0x088fec00000418ff */
[C---:B------:R-:W-:Y:S06]  /*9020*/  HMMA.16816.F32.BF16 R24, R28.reuse, R36, RZ ;  /* 0x000000241c18723c */ /* 0x040fec00000418ff */
[-C--:B------:R-:W-:Y:S06]  /*9030*/  HMMA.16816.F32.BF16 R28, R28, R38.reuse, RZ ;  /* 0x000000261c1c723c */ /* 0x080fec00000418ff */
[----:B------:R-:W-:Y:S01]  /*9040*/  HMMA.16816.F32.BF16 R32, R32, R38, RZ ;  /* 0x000000262020723c */ /* 0x000fe200000418ff */
[----:B------:R-:W-:Y:S05]  /*9050*/  LDSM.16.M88.4 R36, [R140+0x14000] ;  /* 0x014000008c24783b */ /* 0x000fea0000000200 */
[-C--:B------:R-:W-:Y:S06]  /*9060*/  HMMA.16816.F32.BF16 R4, R40, R44.reuse, R4 ;  /* 0x0000002c2804723c */ /* 0x080fec0000041804 */
        /* <DEDUP_REMOVED lines=9> */
[----:B------:R-:W-:Y:S04]  /*9100*/  LDSM.16.M88.4 R40, [R148+0x18000] ;  /* 0x018000009428783b */ /* 0x000fe80000000200 */
[----:B------:R-:W3:Y:S01]  /*9110*/  LDSM.16.MT88.4 R52, [R2+0x6000] ;  /* 0x006000000234783b */ /* 0x000ee20000004200 */
[-C--:B------:R-:W-:Y:S06]  /*9120*/  HMMA.16816.F32.BF16 R4, R56, R60.reuse, R4 ;  /* 0x0000003c3804723c */ /* 0x080fec0000041804 */
[C---:B--2---:R-:W-:Y:S06]  /*9130*/  HMMA.16816.F32.BF16 R8, R64.reuse, R60, R8 ;  /* 0x0000003c4008723c */ /* 0x044fec0000041808 */
[-C--:B------:R-:W-:Y:S06]  /*9140*/  HMMA.16816.F32.BF16 R12, R64, R62.reuse, R12 ;  /* 0x0000003e400c723c */ /* 0x080fec000004180c */
[C---:B------:R-:W-:Y:S01]  /*9150*/  HMMA.16816.F32.BF16 R16, R56.reuse, R62, R16 ;  /* 0x0000003e3810723c */ /* 0x040fe20000041810 */
[----:B------:R-:W2:Y:S05]  /*9160*/  LDSM.16.M88.4 R60, [R148+0x1a000] ;  /* 0x01a00000943c783b */ /* 0x000eaa0000000200 */
[-C--:B------:R-:W-:Y:S06]  /*9170*/  HMMA.16816.F32.BF16 R20, R56, R132.reuse, R20 ;  /* 0x000000843814723c */ /* 0x080fec0000041814 */
[C---:B------:R-:W-:Y:S06]  /*9180*/  HMMA.16816.F32.BF16 R24, R64.reuse, R132, R24 ;  /* 0x000000844018723c */ /* 0x040fec0000041818 */
[-C--:B------:R-:W-:Y:S01]  /*9190*/  HMMA.16816.F32.BF16 R28, R64, R134.reuse, R28 ;  /* 0x00000086401c723c */ /* 0x080fe2000004181c */
[----:B------:R-:W2:Y:S05]  /*91a0*/  LDSM.16.MT88.4 R64, [R0+0x2000] ;  /* 0x002000000040783b */ /* 0x000eaa0000004200 */
[----:B------:R-:W-:Y:S01]  /*91b0*/  HMMA.16816.F32.BF16 R32, R56, R134, R32 ;  /* 0x000000863820723c */ /* 0x000fe20000041820 */
[----:B------:R-:W-:Y:S04]  /*91c0*/  LDSM.16.MT88.4 R56, [R2+0x6800] ;  /* 0x006800000238783b */ /* 0x000fe80000004200 */
[----:B------:R-:W-:Y:S01]  /*91d0*/  LDSM.16.M88.4 R132, [R150+0x1a000] ;  /* 0x01a000009684783b */ /* 0x000fe20000000200 */
[-C--:B-1----:R-:W-:Y:S06]  /*91e0*/  HMMA.16816.F32.BF16 R4, R36, R44.reuse, R4 ;  /* 0x0000002c2404723c */ /* 0x082fec0000041804 */
[C---:B------:R-:W-:Y:S06]  /*91f0*/  HMMA.16816.F32.BF16 R8, R136.reuse, R44, R8 ;  /* 0x0000002c8808723c */ /* 0x040fec0000041808 */
[-C--:B------:R-:W-:Y:S06]  /*9200*/  HMMA.16816.F32.BF16 R12, R136, R46.reuse, R12 ;  /* 0x0000002e880c723c */ /* 0x080fec000004180c */
[C---:B------:R-:W-:Y:S01]  /*9210*/  HMMA.16816.F32.BF16 R16, R36.reuse, R46, R16 ;  /* 0x0000002e2410723c */ /* 0x040fe20000041810 */
[----:B------:R-:W1:Y:S05]  /*9220*/  LDSM.16.M88.4 R44, [R150+0x18000] ;  /* 0x01800000962c783b */ /* 0x000e6a0000000200 */
[-C--:B---3--:R-:W-:Y:S06]  /*9230*/  HMMA.16816.F32.BF16 R20, R36, R48.reuse, R20 ;  /* 0x000000302414723c */ /* 0x088fec0000041814 */
        /* <DEDUP_REMOVED lines=23> */
[-C--:B---3--:R-:W-:Y:S06]  /*93b0*/  HMMA.16816.F32.BF16 R20, R44, R136.reuse, R20 ;  /* 0x000000882c14723c */ /* 0x088fec0000041814 */
[C---:B------:R-:W-:Y:S06]  /*93c0*/  HMMA.16816.F32.BF16 R24, R132.reuse, R136, R24 ;  /* 0x000000888418723c */ /* 0x040fec0000041818 */
[-C--:B------:R-:W-:Y:S01]  /*93d0*/  HMMA.16816.F32.BF16 R28, R132, R138.reuse, R28 ;  /* 0x0000008a841c723c */ /* 0x080fe2000004181c */
[----:B------:R3:W4:Y:S05]  /*93e0*/  LDSM.16.MT88.4 R132, [R0+0x3800] ;  /* 0x003800000084783b */ /* 0x00072a0000004200 */
[----:B------:R-:W-:Y:S01]  /*93f0*/  HMMA.16816.F32.BF16 R32, R44, R138, R32 ;  /* 0x0000008a2c20723c */ /* 0x000fe20000041820 */
[----:B-1----:R-:W-:Y:S05]  /*9400*/  IMAD.U32 R2, RZ, RZ, UR15 ;  /* 0x0000000fff027e24 */ /* 0x002fea000f8e00ff */
[-C--:B------:R-:W-:Y:S06]  /*9410*/  HMMA.16816.F32.BF16 R4, R36, R48.reuse, R4 ;  /* 0x000000302404723c */ /* 0x080fec0000041804 */
[C---:B--2---:R-:W-:Y:S06]  /*9420*/  HMMA.16816.F32.BF16 R8, R52.reuse, R48, R8 ;  /* 0x000000303408723c */ /* 0x044fec0000041808 */
[-C--:B------:R-:W-:Y:S01]  /*9430*/  HMMA.16816.F32.BF16 R12, R52, R50.reuse, R12 ;  /* 0x00000032340c723c */ /* 0x080fe2000004180c */
[----:B---3--:R-:W-:Y:S05]  /*9440*/  IMAD.U32 R0, RZ, RZ, UR7 ;  /* 0x00000007ff007e24 */ /* 0x008fea000f8e00ff */
[C---:B------:R-:W-:Y:S06]  /*9450*/  HMMA.16816.F32.BF16 R16, R36.reuse, R50, R16 ;  /* 0x000000322410723c */ /* 0x040fec0000041810 */
[-C--:B------:R-:W-:Y:S06]  /*9460*/  HMMA.16816.F32.BF16 R20, R36, R60.reuse, R20 ;  /* 0x0000003c2414723c */ /* 0x080fec0000041814 */
[C---:B------:R-:W-:Y:S06]  /*9470*/  HMMA.16816.F32.BF16 R24, R52.reuse, R60, R24 ;  /* 0x0000003c3418723c */ /* 0x040fec0000041818 */
[-C--:B------:R-:W-:Y:S06]  /*9480*/  HMMA.16816.F32.BF16 R28, R52, R62.reuse, R28 ;  /* 0x0000003e341c723c */ /* 0x080fec000004181c */
[----:B------:R-:W-:Y:S06]  /*9490*/  HMMA.16816.F32.BF16 R32, R36, R62, R32 ;  /* 0x0000003e2420723c */ /* 0x000fec0000041820 */
[-C--:B----4-:R-:W-:Y:S05]  /*94a0*/  HMMA.16816.F32.BF16 R4, R40, R56.reuse, R4 ;  /* 0x000000382804723c */ /* 0x090fea0000041804 */
[----:B------:R-:W-:Y:S01]  /*94b0*/  @P0 IADD3 R36, P1, R252, UR18, RZ ;  /* 0x00000012fc240c10 */ /* 0x000fe2000ff3e0ff */
[C---:B------:R-:W-:Y:S01]  /*94c0*/  HMMA.16816.F32.BF16 R8, R64.reuse, R56, R8 ;  /* 0x000000384008723c */ /* 0x040fe20000041808 */
[----:B------:R-:W-:Y:S04]  /*94d0*/  @UP3 UIADD3 UR18, UP1, UR18, -0x200, URZ ;  /* 0xfffffe0012123890 */ /* 0x000fe8000ff3e03f */
[----:B------:R-:W-:Y:S01]  /*94e0*/  @P0 IADD3.X R37, R142, UR17, RZ, P1, !PT ;  /* 0x000000118e250c10 */ /* 0x000fe20008ffe4ff */
[-C--:B------:R-:W-:Y:S01]  /*94f0*/  HMMA.16816.F32.BF16 R12, R64, R58.reuse, R12 ;  /* 0x0000003a400c723c */ /* 0x080fe2000004180c */
[----:B------:R-:W-:Y:S03]  /*9500*/  @UP3 UIADD3.X UR17, UR17, -0x1, URZ, UP1, !UPT ;  /* 0xffffffff11113890 */ /* 0x000fe60008ffe43f */
[----:B------:R-:W5:Y:S02]  /*9510*/  @P0 LDG.E R249, desc[UR10][R36.64] ;  /* 0x0000000a24f90981 */ /* 0x000f64000c1e1900 */
[C---:B------:R-:W-:Y:S02]  /*9520*/  HMMA.16816.F32.BF16 R16, R40.reuse, R58, R16 ;  /* 0x0000003a2810723c */ /* 0x040fe40000041810 */
[----:B------:R-:W5:Y:S04]  /*9530*/  @P0 LDG.E R250, desc[UR10][R36.64+0x20] ;  /* 0x0000200a24fa0981 */ /* 0x000f68000c1e1900 */
[-C--:B------:R-:W-:Y:S01]  /*9540*/  HMMA.16816.F32.BF16 R20, R40, R132.reuse, R20 ;  /* 0x000000842814723c */ /* 0x080fe20000041814 */
[----:B------:R-:W5:Y:S04]  /*9550*/  @P0 LDG.E R247, desc[UR10][R36.64+0x100] ;  /* 0x0001000a24f70981 */ /* 0x000f68000c1e1900 */
[----:B------:R1:W5:Y:S01]  /*9560*/  @P0 LDG.E R248, desc[UR10][R36.64+0x120] ;  /* 0x0001200a24f80981 */ /* 0x000362000c1e1900 */
[C---:B------:R-:W-:Y:S03]  /*9570*/  HMMA.16816.F32.BF16 R24, R64.reuse, R132, R24 ;  /* 0x000000844018723c */ /* 0x040fe60000041818 */
[----:B------:R2:W-:Y:S02]  /*9580*/  REDG.E.ADD.F32.FTZ.RN.STRONG.GPU desc[UR10][R188.64], R4 ;  /* 0x00000004bc0079a6 */ /* 0x0005e4000c10f38a */
[CC--:B------:R-:W-:Y:S01]  /*9590*/  LEA R38, P0, R2.reuse, R188.reuse, 0x2 ;  /* 0x000000bc02267211 */ /* 0x0c0fe200078010ff */
[-C--:B------:R-:W-:Y:S05]  /*95a0*/  HMMA.16816.F32.BF16 R28, R64, R134.reuse, R28 ;  /* 0x00000086401c723c */ /* 0x080fea000004181c */
[-C--:B------:R-:W-:Y:S01]  /*95b0*/  LEA.HI.X.SX32 R39, R2, R189.reuse, 0x2, P0 ;  /* 0x000000bd02277211 */ /* 0x080fe200000f16ff */
[----:B------:R-:W-:Y:S01]  /*95c0*/  HMMA.16816.F32.BF16 R32, R40, R134, R32 ;  /* 0x000000862820723c */ /* 0x000fe20000041820 */
[----:B------:R-:W-:Y:S01]  /*95d0*/  IMAD.U32 R2, RZ, RZ, UR13 ;  /* 0x0000000dff027e24 */ /* 0x000fe2000f8e00ff */
[----:B------:R-:W-:Y:S03]  /*95e0*/  USHF.L.U32 UR13, UR6, 0x6, URZ ;  /* 0x00000006060d7899 */ /* 0x000fe6000800063f */
[CC--:B-1----:R-:W-:Y:S06]  /*95f0*/  LEA R36, P1, R0.reuse, R188.reuse, 0x2 ;  /* 0x000000bc00247211 */ /* 0x0c2fec00078210ff */
[-C--:B------:R-:W-:Y:S01]  /*9600*/  LEA.HI.X.SX32 R37, R0, R189.reuse, 0x2, P1 ;  /* 0x000000bd00257211 */ /* 0x080fe200008f16ff */
[----:B------:R-:W-:Y:S01]  /*9610*/  IMAD.U32 R0, RZ, RZ, UR12 ;  /* 0x0000000cff007e24 */ /* 0x000fe2000f8e00ff */
[----:B------:R-:W-:Y:S03]  /*9620*/  UIMAD UR12, UR6, 0x30, URZ ;  /* 0x00000030060c78a4 */ /* 0x000fe6000f8e023f */
[----:B------:R1:W-:Y:S01]  /*9630*/  REDG.E.ADD.F32.FTZ.RN.STRONG.GPU desc[UR10][R36.64], R5 ;  /* 0x00000005240079a6 */ /* 0x0003e2000c10f38a */
[CC--:B------:R-:W-:Y:S03]  /*9640*/  LEA R40, P1, R0.reuse, R188.reuse, 0x2 ;  /* 0x000000bc00287211 */ /* 0x0c0fe600078210ff */
[----:B------:R3:W-:Y:S01]  /*9650*/  REDG.E.ADD.F32.FTZ.RN.STRONG.GPU desc[UR10][R38.64], R6 ;  /* 0x00000006260079a6 */ /* 0x0007e2000c10f38a */
[-C--:B------:R-:W-:Y:S01]  /*9660*/  LEA.HI.X.SX32 R41, R0, R189.reuse, 0x2, P1 ;  /* 0x000000bd00297211 */ /* 0x080fe200008f16ff */
[----:B------:R-:W-:Y:S01]  /*9670*/  IMAD.U32 R0, RZ, RZ, UR12 ;  /* 0x0000000cff007e24 */ /* 0x000fe2000f8e00ff */
[CC--:B--2---:R-:W-:Y:S01]  /*9680*/  LEA R4, P1, R2.reuse, R188.reuse, 0x2 ;  /* 0x000000bc02047211 */ /* 0x0c4fe200078210ff */
[----:B------:R-:W-:Y:S02]  /*9690*/  UIMAD UR12, UR6, 0x48, URZ ;  /* 0x00000048060c78a4 */ /* 0x000fe4000f8e023f */
[----:B------:R2:W-:Y:S04]  /*96a0*/  REDG.E.ADD.F32.FTZ.RN.STRONG.GPU desc[UR10][R40.64], R7 ;  /* 0x00000007280079a6 */ /* 0x0005e8000c10f38a */
[----:B------:R-:W-:Y:S01]  /*96b0*/  LDSM.16.MT88.4 R40, [R3+0x19000] ;  /* 0x019000000328783b */ /* 0x000fe20000004200 */
[----:B-1----:R-:W-:Y:S01]  /*96c0*/  IMAD.U32 R5, RZ, RZ, UR14 ;  /* 0x0000000eff057e24 */ /* 0x002fe2000f8e00ff */
[----:B------:R-:W-:Y:S04]  /*96d0*/  UIMAD UR14, UR6, 0x38, URZ ;  /* 0x00000038060e78a4 */ /* 0x000fe8000f8e023f */
[CC--:B---3--:R-:W-:Y:S04]  /*96e0*/  LEA R38, P0, R5.reuse, R188.reuse, 0x2 ;  /* 0x000000bc05267211 */ /* 0x0c8fe800078010ff */
[-C--:B------:R-:W-:Y:S02]  /*96f0*/  LEA.HI.X.SX32 R39, R5, R189.reuse, 0x2, P0 ;  /* 0x000000bd05277211 */ /* 0x080fe400000f16ff */
[-C--:B------:R-:W-:Y:S01]  /*9700*/  LEA.HI.X.SX32 R5, R2, R189.reuse, 0x2, P1 ;  /* 0x000000bd02057211 */ /* 0x080fe200008f16ff */
[----:B------:R-:W-:Y:S01]  /*9710*/  IMAD.U32 R2, RZ, RZ, UR14 ;  /* 0x0000000eff027e24 */ /* 0x000fe2000f8e00ff */
[CC--:B------:R-:W-:Y:S01]  /*9720*/  LEA R6, P0, R0.reuse, R188.reuse, 0x2 ;  /* 0x000000bc00067211 */ /* 0x0c0fe200078010ff */
[----:B------:R-:W-:Y:S01]  /*9730*/  REDG.E.ADD.F32.FTZ.RN.STRONG.GPU desc[UR10][R38.64], R8 ;  /* 0x00000008260079a6 */ /* 0x000fe2000c10f38a */
[----:B------:R-:W-:Y:S02]  /*9740*/  UIMAD UR14, UR6, 0x50, URZ ;  /* 0x00000050060e78a4 */ /* 0x000fe4000f8e023f */
[-C--:B--2---:R-:W-:Y:S01]  /*9750*/  LEA.HI.X.SX32 R7, R0, R189.reuse, 0x2, P0 ;  /* 0x000000bd00077211 */ /* 0x084fe200000f16ff */
[----:B------:R1:W-:Y:S01]  /*9760*/  REDG.E.ADD.F32.FTZ.RN.STRONG.GPU desc[UR10][R4.64], R9 ;  /* 0x00000009040079a6 */ /* 0x0003e2000c10f38a */
[----:B------:R-:W-:Y:S01]  /*9770*/  IMAD.U32 R0, RZ, RZ, UR12 ;  /* 0x0000000cff007e24 */ /* 0x000fe2000f8e00ff */
[----:B------:R-:W-:Y:S02]  /*9780*/  UIMAD UR12, UR6, 0x58, URZ ;  /* 0x00000058060c78a4 */ /* 0x000fe4000f8e023f */
[----:B------:R2:W-:Y:S01]  /*9790*/  REDG.E.ADD.F32.FTZ.RN.STRONG.GPU desc[UR10][R6.64], R10 ;  /* 0x0000000a060079a6 */ /* 0x0005e2000c10f38a */
[CC--:B-1----:R-:W-:Y:S01]  /*97a0*/  LEA R4, P1, R2.reuse, R188.reuse, 0x2 ;  /* 0x000000bc02047211 */ /* 0x0c2fe200078210ff */
[----:B------:R-:W-:Y:S01]  /*97b0*/  IMAD.U32 R9, RZ, RZ, UR13 ;  /* 0x0000000dff097e24 */ /* 0x000fe2000f8e00ff */
[----:B------:R-:W-:Y:S02]  /*97c0*/  UIMAD UR13, UR6, 0x68, URZ ;  /* 0x00000068060d78a4 */ /* 0x000fe4000f8e023f */
[-C--:B------:R-:W-:Y:S01]  /*97d0*/  LEA.HI.X.SX32 R5, R2, R189.reuse, 0x2, P1 ;  /* 0x000000bd02057211 */ /* 0x080fe200008f16ff */
[----:B------:R-:W-:Y:S01]  /*97e0*/  IMAD.U32 R2, RZ, RZ, UR14 ;  /* 0x0000000eff027e24 */ /* 0x000fe2000f8e00ff */
[CC--:B------:R-:W-:Y:S01]  /*97f0*/  LEA R8, P0, R9.reuse, R188.reuse, 0x2 ;  /* 0x000000bc09087211 */ /* 0x0c0fe200078010ff */
[----:B------:R-:W-:Y:S01]  /*9800*/  UIMAD UR14, UR6, 0x60, URZ ;  /* 0x00000060060e78a4 */ /* 0x000fe2000f8e023f */
[CC--:B--2---:R-:W-:Y:S01]  /*9810*/  LEA R6, P1, R0.reuse, R188.reuse, 0x2 ;  /* 0x000000bc00067211 */ /* 0x0c4fe200078210ff */
[----:B------:R1:W-:Y:S01]  /*9820*/  REDG.E.ADD.F32.FTZ.RN.STRONG.GPU desc[UR10][R4.64], R11 ;  /* 0x0000000b040079a6 */ /* 0x0003e2000c10f38a */
[-C--:B------:R-:W-:Y:S02]  /*9830*/  LEA.HI.X.SX32 R9, R9, R189.reuse, 0x2, P0 ;  /* 0x000000bd09097211 */ /* 0x080fe400000f16ff */
[-C--:B------:R-:W-:Y:S01]  /*9840*/  LEA.HI.X.SX32 R7, R0, R189.reuse, 0x2, P1 ;  /* 0x000000bd00077211 */ /* 0x080fe200008f16ff */
[----:B------:R-:W-:Y:S02]  /*9850*/  IMAD.U32 R0, RZ, RZ, UR14 ;  /* 0x0000000eff007e24 */ /* 0x000fe4000f8e00ff */
[----:B------:R2:W-:Y:S04]  /*9860*/  REDG.E.ADD.F32.FTZ.RN.STRONG.GPU desc[UR10][R8.64], R16 ;  /* 0x00000010080079a6 */ /* 0x0005e8000c10f38a */
[----:B------:R3:W-:Y:S01]  /*9870*/  REDG.E.ADD.F32.FTZ.RN.STRONG.GPU desc[UR10][R6.64], R17 ;  /* 0x00000011060079a6 */ /* 0x0007e2000c10f38a */
[CC--:B-1----:R-:W-:Y:S04]  /*9880*/  LEA R4, P0, R2.reuse, R188.reuse, 0x2 ;  /* 0x000000bc02047211 */ /* 0x0c2fe800078010ff */
[-C--:B------:R-:W-:Y:S01]  /*9890*/  LEA.HI.X.SX32 R5, R2, R189.reuse, 0x2, P0 ;  /* 0x000000bd02057211 */ /* 0x080fe200000f16ff */
[----:B------:R-:W-:Y:S02]  /*98a0*/  IMAD.U32 R2, RZ, RZ, UR13 ;  /* 0x0000000dff027e24 */ /* 0x000fe4000f8e00ff */
[----:B--2---:R-:W-:Y:S01]  /*98b0*/  IMAD.U32 R8, RZ, RZ, UR12 ;  /* 0x0000000cff087e24 */ /* 0x004fe2000f8e00ff */
[----:B------:R-:W-:Y:S01]  /*98c0*/  UIMAD UR12, UR6, 0x70, URZ ;  /* 0x00000070060c78a4 */ /* 0x000fe2000f8e023f */
[----:B------:R1:W-:Y:S01]  /*98d0*/  REDG.E.ADD.F32.FTZ.RN.STRONG.GPU desc[UR10][R4.64], R18 ;  /* 0x00000012040079a6 */ /* 0x0003e2000c10f38a */
[----:B------:R-:W-:Y:S02]  /*98e0*/  UIMAD UR6, UR6, 0x78, URZ ;  /* 0x00000078060678a4 */ /* 0x000fe4000f8e023f */
        /* <DEDUP_REMOVED lines=11> */
[----:B------:R-:W-:Y:S01]  /*99a0*/  UIADD3 UR12, UR7, UR6, URZ ;  /* 0x00000006070c7290 */ /* 0x000fe2000fffe03f */
[CC--:B--2---:R-:W-:Y:S02]  /*99b0*/  LEA R6, P1, R10.reuse, R188.reuse, 0x2 ;  /* 0x000000bc0a067211 */ /* 0x0c4fe400078210ff */
[----:B------:R-:W-:Y:S02]  /*99c0*/  REDG.E.ADD.F32.FTZ.RN.STRONG.GPU desc[UR10][R8.64], R13 ;  /* 0x0000000d080079a6 */ /* 0x000fe4000c10f38a */
[-C--:B------:R-:W-:Y:S01]  /*99d0*/  LEA.HI.X.SX32 R7, R10, R189.reuse, 0x2, P1 ;  /* 0x000000bd0a077211 */ /* 0x080fe200008f16ff */
[----:B------:R-:W-:Y:S04]  /*99e0*/  IMAD.U32 R2, RZ, RZ, UR12 ;  /* 0x0000000cff027e24 */ /* 0x000fe8000f8e00ff */
[----:B------:R-:W-:Y:S01]  /*99f0*/  REDG.E.ADD.F32.FTZ.RN.STRONG.GPU desc[UR10][R6.64], R14 ;  /* 0x0000000e060079a6 */ /* 0x000fe2000c10f38a */
[CC--:B-1----:R-:W-:Y:S04]  /*9a00*/  LEA R4, P0, R0.reuse, R188.reuse, 0x2 ;  /* 0x000000bc00047211 */ /* 0x0c2fe800078010ff */
[-C--:B------:R-:W-:Y:S01]  /*9a10*/  LEA.HI.X.SX32 R5, R0, R189.reuse, 0x2, P0 ;  /* 0x000000bd00057211 */ /* 0x080fe200000f16ff */
[----:B------:R-:W-:Y:S01]  /*9a20*/  IMAD.U32 R0, RZ, RZ, UR6 ;  /* 0x00000006ff007e24 */ /* 0x000fe2000f8e00ff */
[----:B------:R-:W-:Y:S03]  /*9a30*/  UIADD3 UR6, UR7, UR12, URZ ;  /* 0x0000000c07067290 */ /* 0x000fe6000fffe03f */
[----:B------:R1:W-:Y:S01]  /*9a40*/  REDG.E.ADD.F32.FTZ.RN.STRONG.GPU desc[UR10][R4.64], R15 ;  /* 0x0000000f040079a6 */ /* 0x0003e2000c10f38a */
[----:B------:R-:W-:Y:S03]  /*9a50*/  UIADD3 UR12, UR7, UR6, URZ ;  /* 0x00000006070c7290 */ /* 0x000fe6000fffe03f */
[----:B------:R-:W-:Y:S04]  /*9a60*/  REDG.E.ADD.F32.FTZ.RN.STRONG.GPU desc[UR10][R188.64+0x80], R20 ;  /* 0x00008014bc0079a6 */ /* 0x000fe8000c10f38a */
[----:B------:R-:W-:Y:S04]  /*9a70*/  REDG.E.ADD.F32.FTZ.RN.STRONG.GPU desc[UR10][R36.64+0x80], R21 ;  /* 0x00008015240079a6 */ /* 0x000fe8000c10f38a */
[----:B------:R-:W-:Y:S01]  /*9a80*/  LDSM.16.MT88.4 R36, [R176+0x1000] ;  /* 0x00100000b024783b */ /* 0x000fe20000004200 */
[CC--:B-1----:R-:W-:Y:S04]  /*9a90*/  LEA R4, P0, R0.reuse, R188.reuse, 0x2 ;  /* 0x000000bc00047211 */ /* 0x0c2fe800078010ff */
[-C--:B------:R-:W-:Y:S01]  /*9aa0*/  LEA.HI.X.SX32 R5, R0, R189.reuse, 0x2, P0 ;  /* 0x000000bd00057211 */ /* 0x080fe200000f16ff */
[----:B------:R-:W-:Y:S01]  /*9ab0*/  IMAD.U32 R0, RZ, RZ, UR6 ;  /* 0x00000006ff007e24 */ /* 0x000fe2000f8e00ff */
[CC--:B------:R-:W-:Y:S01]  /*9ac0*/  LEA R6, P0, R2.reuse, R188.reuse, 0x2 ;  /* 0x000000bc02067211 */ /* 0x0c0fe200078010ff */
[----:B------:R-:W-:Y:S02]  /*9ad0*/  UIADD3 UR6, UR7, UR12, URZ ;  /* 0x0000000c07067290 */ /* 0x000fe4000fffe03f */
[----:B------:R1:W-:Y:S01]  /*9ae0*/  REDG.E.ADD.F32.FTZ.RN.STRONG.GPU desc[UR10][R4.64], R22 ;  /* 0x00000016040079a6 */ /* 0x0003e2000c10f38a */
[-C--:B------:R-:W-:Y:S01]  /*9af0*/  LEA.HI.X.SX32 R7, R2, R189.reuse, 0x2, P0 ;  /* 0x000000bd02077211 */ /* 0x080fe200000f16ff */
[----:B------:R-:W-:Y:S01]  /*9b00*/  IMAD.U32 R2, RZ, RZ, UR12 ;  /* 0x0000000cff027e24 */ /* 0x000fe2000f8e00ff */
[----:B------:R-:W-:Y:S03]  /*9b10*/  UIADD3 UR12, UR7, UR6, URZ ;  /* 0x00000006070c7290 */ /* 0x000fe6000fffe03f */
[----:B------:R2:W-:Y:S04]  /*9b20*/  REDG.E.ADD.F32.FTZ.RN.STRONG.GPU desc[UR10][R6.64], R23 ;  /* 0x00000017060079a6 */ /* 0x0005e8000c10f38a */
[----:B------:R-:W-:Y:S01]  /*9b30*/  LDSM.16.MT88.4 R20, [R3+0x14800] ;  /* 0x014800000314783b */ /* 0x000fe20000004200 */
[CC--:B-1----:R-:W-:Y:S04]  /*9b40*/  LEA R4, P0, R0.reuse, R188.reuse, 0x2 ;  /* 0x000000bc00047211 */ /* 0x0c2fe800078010ff */
[-C--:B------:R-:W-:Y:S01]  /*9b50*/  LEA.HI.X.SX32 R5, R0, R189.reuse, 0x2, P0 ;  /* 0x000000bd00057211 */ /* 0x080fe200000f16ff */
[----:B------:R-:W-:Y:S01]  /*9b60*/  IMAD.U32 R0, RZ, RZ, UR6 ;  /* 0x00000006ff007e24 */ /* 0x000fe2000f8e00ff */
[CC--:B--2---:R-:W-:Y:S01]  /*9b70*/  LEA R6, P0, R2.reuse, R188.reuse, 0x2 ;  /* 0x000000bc02067211 */ /* 0x0c4fe200078010ff */
[----:B------:R-:W-:Y:S02]  /*9b80*/  UIADD3 UR6, UR7, UR12, URZ ;  /* 0x0000000c07067290 */ /* 0x000fe4000fffe03f */
[----:B------:R1:W-:Y:S01]  /*9b90*/  REDG.E.ADD.F32.FTZ.RN.STRONG.GPU desc[UR10][R4.64], R24 ;  /* 0x00000018040079a6 */ /* 0x0003e2000c10f38a */
[-C--:B------:R-:W-:Y:S01]  /*9ba0*/  LEA.HI.X.SX32 R7, R2, R189.reuse, 0x2, P0 ;  /* 0x000000bd02077211 */ /* 0x080fe200000f16ff */
[----:B------:R-:W-:Y:S01]  /*9bb0*/  IMAD.U32 R2, RZ, RZ, UR12 ;  /* 0x0000000cff027e24 */ /* 0x000fe2000f8e00ff */
[----:B------:R-:W-:Y:S03]  /*9bc0*/  UIADD3 UR13, UR7, UR6, URZ ;  /* 0x00000006070d7290 */ /* 0x000fe6000fffe03f */
[----:B------:R2:W-:Y:S01]  /*9bd0*/  REDG.E.ADD.F32.FTZ.RN.STRONG.GPU desc[UR10][R6.64], R25 ;  /* 0x00000019060079a6 */ /* 0x0005e2000c10f38a */
[----:B------:R-:W-:Y:S01]  /*9be0*/  UIADD3 UR12, UR7, UR13, URZ ;  /* 0x0000000d070c7290 */ /* 0x000fe2000fffe03f */
        /* <DEDUP_REMOVED lines=25> */
[CC--:B------:R-:W-:Y:S01]  /*9d80*/  LEA R12, P0, R2.reuse, R188.reuse, 0x2 ;  /* 0x000000bc020c7211 */ /* 0x0c0fe200078010ff */
[----:B--2---:R-:W-:Y:S02]  /*9d90*/  IMAD.U32 R7, RZ, RZ, UR12 ;  /* 0x0000000cff077e24 */ /* 0x004fe4000f8e00ff */
[----:B------:R1:W-:Y:S01]  /*9da0*/  REDG.E.ADD.F32.FTZ.RN.STRONG.GPU desc[UR10][R4.64], R34 ;  /* 0x00000022040079a6 */ /* 0x0003e2000c10f38a */
[-C--:B------:R-:W-:Y:S01]  /*9db0*/  LEA.HI.X.SX32 R13, R2, R189.reuse, 0x2, P0 ;  /* 0x000000bd020d7211 */ /* 0x080fe200000f16ff */
[----:B------:R-:W-:Y:S01]  /*9dc0*/  IMAD.U32 R2, RZ, RZ, UR7 ;  /* 0x00000007ff027e24 */ /* 0x000fe2000f8e00ff */
[CC--:B------:R-:W-:Y:S02]  /*9dd0*/  LEA R10, P0, R0.reuse, R188.reuse, 0x2 ;  /* 0x000000bc000a7211 */ /* 0x0c0fe400078010ff */
[-C--:B------:R-:W-:Y:S01]  /*9de0*/  LEA R8, P2, R7, R188.reuse, 0x2 ;  /* 0x000000bc07087211 */ /* 0x080fe200078410ff */
[----:B------:R-:W-:Y:S01]  /*9df0*/  REDG.E.ADD.F32.FTZ.RN.STRONG.GPU desc[UR10][R12.64], R35 ;  /* 0x000000230c0079a6 */ /* 0x000fe2000c10f38a */
[-C--:B------:R-:W-:Y:S01]  /*9e00*/  LEA.HI.X.SX32 R11, R0, R189.reuse, 0x2, P0 ;  /* 0x000000bd000b7211 */ /* 0x080fe200000f16ff */
[----:B------:R-:W-:Y:S01]  /*9e10*/  IMAD.IADD R0, R177, 0x1, R176 ;  /* 0x00000001b1007824 */ /* 0x000fe200078e02b0 */
[-C--:B------:R-:W-:Y:S01]  /*9e20*/  LEA.HI.X.SX32 R9, R7, R189.reuse, 0x2, P2 ;  /* 0x000000bd07097211 */ /* 0x080fe200010f16ff */
[----:B------:R-:W-:Y:S04]  /*9e30*/  LDSM.16.MT88.4 R12, [R3+0x18000] ;  /* 0x01800000030c783b */ /* 0x000fe80000004200 */
[----:B------:R-:W-:Y:S04]  /*9e40*/  REDG.E.ADD.F32.FTZ.RN.STRONG.GPU desc[UR10][R10.64], R28 ;  /* 0x0000001c0a0079a6 */ /* 0x000fe8000c10f38a */
[----:B------:R-:W-:Y:S04]  /*9e50*/  REDG.E.ADD.F32.FTZ.RN.STRONG.GPU desc[UR10][R8.64], R29 ;  /* 0x0000001d080079a6 */ /* 0x000fe8000c10f38a */
[----:B------:R-:W-:Y:S04]  /*9e60*/  LDSM.16.MT88.4 R8, [R176] ;  /* 0x00000000b008783b */ /* 0x000fe80000004200 */
[----:B------:R-:W-:Y:S01]  /*9e70*/  LDSM.16.MT88.4 R16, [R0] ;  /* 0x000000000010783b */ /* 0x000fe20000004200 */
[----:B-1----:R-:W-:Y:S01]  /*9e80*/  IMAD.U32 R5, RZ, RZ, UR6 ;  /* 0x00000006ff057e24 */ /* 0x002fe2000f8e00ff */
[CC--:B------:R-:W-:Y:S01]  /*9e90*/  LEA R4, P0, R2.reuse, R188.reuse, 0x2 ;  /* 0x000000bc02047211 */ /* 0x0c0fe200078010ff */
[----:B------:R-:W-:Y:S01]  /*9ea0*/  ULOP3.LUT UR6, UR9, 0x1, URZ, 0xc0, !UPT ;  /* 0x0000000109067892 */ /* 0x000fe2000f8ec03f */
[----:B------:R-:W-:Y:S01]  /*9eb0*/  LDSM.16.MT88.4 R32, [R3+0x18800] ;  /* 0x018800000320783b */ /* 0x000fe20000004200 */
[----:B------:R-:W-:Y:S01]  /*9ec0*/  UIADD3 UR9, UR9, -0x1, URZ ;  /* 0xffffffff09097890 */ /* 0x000fe2000fffe03f */
[C---:B------:R-:W-:Y:S01]  /*9ed0*/  LEA R6, P1, R5.reuse, R188, 0x2 ;  /* 0x000000bc05067211 */ /* 0x040fe200078210ff */
[----:B------:R-:W-:Y:S03]  /*9ee0*/  UISETP.NE.U32.AND UP0, UPT, UR6, 0x1, UPT ;  /* 0x000000010600788c */ /* 0x000fe6000bf05070 */
[-C--:B------:R-:W-:Y:S02]  /*9ef0*/  LEA.HI.X.SX32 R7, R5, R189.reuse, 0x2, P1 ;  /* 0x000000bd05077211 */ /* 0x080fe400008f16ff */
[----:B------:R-:W-:Y:S02]  /*9f00*/  LEA.HI.X.SX32 R5, R2, R189, 0x2, P0 ;  /* 0x000000bd02057211 */ /* 0x000fe400000f16ff */
[----:B------:R-:W-:Y:S01]  /*9f10*/  PLOP3.LUT P1, PT, PT, PT, UP0, 0x80, 0x0 ;  /* 0x000000000000781c */ /* 0x000fe20003f2f008 */
[----:B------:R-:W-:Y:S01]  /*9f20*/  REDG.E.ADD.F32.FTZ.RN.STRONG.GPU desc[UR10][R6.64], R30 ;  /* 0x0000001e060079a6 */ /* 0x000fe2000c10f38a */
[----:B------:R-:W-:Y:S01]  /*9f30*/  PLOP3.LUT P0, PT, PT, PT, UP2, 0x80, 0x0 ;  /* 0x000000000000781c */ /* 0x000fe20003f0f028 */
[----:B------:R-:W-:Y:S02]  /*9f40*/  @UP3 UIADD3 UR20, UP0, UR20, -0x200, URZ ;  /* 0xfffffe0014143890 */ /* 0x000fe4000ff1e03f */
[----:B------:R-:W-:Y:S02]  /*9f50*/  REDG.E.ADD.F32.FTZ.RN.STRONG.GPU desc[UR10][R4.64], R31 ;  /* 0x0000001f040079a6 */ /* 0x000fe4000c10f38a */
[----:B------:R-:W-:Y:S02]  /*9f60*/  @UP3 UIADD3.X UR19, UR19, -0x1, URZ, UP0, !UPT ;  /* 0xffffffff13133890 */ /* 0x000fe400087fe43f */
[----:B------:R-:W1:Y:S04]  /*9f70*/  LDSM.16.MT88.4 R4, [R3+0x14000] ;  /* 0x014000000304783b */ /* 0x000e680000004200 */
        /* <DEDUP_REMOVED lines=168> */
[----:B------:R-:W-:Y:S01]  /*aa00*/  F2FP.BF16.F32.PACK_AB R88, R89, R88 ;  /* 0x000000585958723e */ /* 0x000fe200000010ff */
[----:B------:R-:W-:Y:S01]  /*aa10*/  UISETP.NE.AND UP0, UPT, UR35, -0x1, UPT ;  /* 0xffffffff2300788c */ /* 0x000fe2000bf05270 */
[----:B------:R-:W-:-:S02]  /*aa20*/  F2FP.BF16.F32.PACK_AB R90, R91, R90 ;  /* 0x0000005a5b5a723e */ /* 0x000fc400000010ff */
        /* <DEDUP_REMOVED lines=8> */
[----:B--2---:R1:W-:Y:S04]  /*aab0*/  STS [R54], R17 ;  /* 0x0000001136007388 */ /* 0x0043e80000000800 */
[----:B------:R1:W-:Y:S04]  /*aac0*/  STS [R54+0x400], R16 ;  /* 0x0004001036007388 */ /* 0x0003e80000000800 */
[----:B---3--:R1:W-:Y:S04]  /*aad0*/  STS [R56], R13 ;  /* 0x0000000d38007388 */ /* 0x0083e80000000800 */
[----:B----4-:R1:W-:Y:S04]  /*aae0*/  STS [R55], R12 ;  /* 0x0000000c37007388 */ /* 0x0103e80000000800 */
[----:B------:R1:W-:Y:S04]  /*aaf0*/  STS [R54+0x2000], R15 ;  /* 0x0020000f36007388 */ /* 0x0003e80000000800 */
[----:B------:R1:W-:Y:S04]  /*ab00*/  STS [R54+0x2400], R14 ;  /* 0x0024000e36007388 */ /* 0x0003e80000000800 */
[----:B------:R1:W-:Y:S04]  /*ab10*/  STS [R53], R11 ;  /* 0x0000000b35007388 */ /* 0x0003e80000000800 */
        /* <DEDUP_REMOVED lines=24> */
[----:B------:R-:W-:Y:S05]  /*aca0*/  @P0 BRA `(.L_x_389) ;  /* 0x0000000000340947 */ /* 0x000fea0003800000 */
        /* <DEDUP_REMOVED lines=13> */
.L_x_389:
[----:B------:R-:W-:Y:S01]  /*ad80*/  @UP0 UIADD3 UR14, UR26, UR35, URZ ;  /* 0x000000231a0e0290 */ /* 0x000fe2000fffe03f */
[----:B------:R-:W-:Y:S01]  /*ad90*/  F2FP.BF16.F32.PACK_AB R94, R95, R94 ;  /* 0x0000005e5f5e723e */ /* 0x000fe200000010ff */
[----:B------:R-:W-:Y:S01]  /*ada0*/  @UP0 ULDC.64 UR8, c[0x0][0x458] ;  /* 0x0001160000080ab9 */ /* 0x000fe20000000a00 */
[----:B------:R-:W-:Y:S02]  /*adb0*/  USHF.L.U32 UR5, UR21, 0x7, URZ ;  /* 0x0000000715057899 */ /* 0x000fe4000800063f */
        /* <DEDUP_REMOVED lines=18> */
.L_x_390:
[----:B------:R2:W-:Y:S01]  /*aee0*/  STS [R44+0x4000], R94 ;  /* 0x0040005e2c007388 */ /* 0x0005e20000000800 */
[----:B------:R-:W-:Y:S01]  /*aef0*/  USHF.R.S32.HI UR12, URZ, 0x1f, UR5 ;  /* 0x0000001f3f0c7899 */ /* 0x000fe20008011405 */
[--C-:B-1----:R-:W-:Y:S01]  /*af00*/  SHF.R.S32.HI R7, RZ, 0x1f, R226.reuse ;  /* 0x0000001fff077819 */ /* 0x102fe200000114e2 */
[----:B------:R-:W-:Y:S01]  /*af10*/  UIMAD UR16, UR21, -0x80, UR16 ;  /* 0xffffff80151078a4 */ /* 0x000fe2000f8e0210 */
[----:B------:R-:W-:Y:S01]  /*af20*/  BAR.SYNC.DEFER_BLOCKING 0x0 ;  /* 0x0000000000007b1d */ /* 0x000fe20000010000 */
[C---:B------:R-:W-:Y:S01]  /*af30*/  VIADD R2, R251.reuse, 0x20 ;  /* 0x00000020fb027836 */ /* 0x040fe20000000000 */
[----:B------:R-:W-:Y:S01]  /*af40*/  UIMAD UR13, UR12, UR6, URZ ;  /* 0x000000060c0d72a4 */ /* 0x000fe2000f8e023f */
[----:B------:R-:W-:Y:S01]  /*af50*/  IMAD.U32 R0, RZ, RZ, UR6 ;  /* 0x00000006ff007e24 */ /* 0x000fe2000f8e00ff */
[----:B------:R-:W-:Y:S01]  /*af60*/  USHF.R.S32.HI UR22, URZ, 0x1f, UR56 ;  /* 0x0000001f3f167899 */ /* 0x000fe20008011438 */
[----:B------:R-:W-:Y:S01]  /*af70*/  IMAD.MOV.U32 R6, RZ, RZ, R226 ;  /* 0x000000ffff067224 */ /* 0x000fe200078e00e2 */
[----:B------:R-:W-:Y:S01]  /*af80*/  ULDC UR14, c[0x0][0x2d0] ;  /* 0x0000b400000e7ab9 */ /* 0x000fe20000000800 */
[----:B------:R-:W-:Y:S01]  /*af90*/  UIMAD UR13, UR5, UR7, UR13 ;  /* 0x00000007050d72a4 */ /* 0x000fe2000f8e020d */
[----:B------:R-:W-:Y:S01]  /*afa0*/  ISETP.GE.AND P4, PT, R226, UR14, PT ;  /* 0x0000000ee2007c0c */ /* 0x000fe2000bf86270 */
[----:B------:R-:W-:Y:S01]  /*afb0*/  IMAD.WIDE.U32 R4, R0, UR5, R6 ;  /* 0x0000000500047c25 */ /* 0x000fe2000f8e0006 */
[----:B------:R-:W-:Y:S01]  /*afc0*/  ULDC.64 UR14, c[0x0][0x468] ;  /* 0x00011a00000e7ab9 */ /* 0x000fe20000000a00 */
[----:B------:R-:W-:Y:S01]  /*afd0*/  BSSY B0, `(.L_x_391) ;  /* 0x0000020000007945 */ /* 0x000fe20003800000 */
[----:B------:R-:W-:Y:S01]  /*afe0*/  ISETP.GE.OR P3, PT, R2, UR16, P4 ;  /* 0x0000001002007c0c */ /* 0x000fe2000a766670 */
[C---:B------:R-:W-:Y:S01]  /*aff0*/  VIADD R8, R251.reuse, 0x40 ;  /* 0x00000040fb087836 */ /* 0x040fe20000000000 */
[----:B------:R-:W-:Y:S01]  /*b000*/  MOV R0, UR13 ;  /* 0x0000000d00007c02 */ /* 0x000fe20008000f00 */
[----:B------:R-:W-:Y:S01]  /*b010*/  VIADD R2, R251, 0x60 ;  /* 0x00000060fb027836 */ /* 0x000fe20000000000 */
[----:B------:R-:W-:Y:S01]  /*b020*/  IADD3 R4, P0, R4, UR19, RZ ;  /* 0x0000001304047c10 */ /* 0x000fe2000ff1e0ff */
[----:B------:R-:W-:Y:S01]  /*b030*/  UIMAD UR13, UR22, UR14, URZ ;  /* 0x0000000e160d72a4 */ /* 0x000fe2000f8e023f */
[----:B------:R-:W-:-:S02]  /*b040*/  ISETP.GE.OR P2, PT, R8, UR16, P4 ;  /* 0x0000001008007c0c */ /* 0x000fc4000a746670 */
[----:B------:R-:W-:Y:S01]  /*b050*/  ISETP.GE.OR P1, PT, R2, UR16, P4 ;  /* 0x0000001002007c0c */ /* 0x000fe2000a726670 */
[----:B------:R-:W-:Y:S01]  /*b060*/  UIMAD UR15, UR56, UR15, UR13 ;  /* 0x0000000f380f72a4 */ /* 0x000fe2000f8e020d */
[----:B------:R-:W-:Y:S01]  /*b070*/  ISETP.GE.OR P4, PT, R251, UR16, P4 ;  /* 0x00000010fb007c0c */ /* 0x000fe2000a786670 */
[----:B------:R2:W1:Y:S01]  /*b080*/  LDS.128 R20, [R141+0xd000] ;  /* 0x00d000008d147984 */ /* 0x0004620000000c00 */
[----:B------:R-:W-:Y:S01]  /*b090*/  IADD3.X R5, R5, UR20, R0, P0, !PT ;  /* 0x0000001405057c10 */ /* 0x000fe200087fe400 */
[----:B------:R-:W-:Y:S01]  /*b0a0*/  IMAD.U32 R0, RZ, RZ, UR14 ;  /* 0x0000000eff007e24 */ /* 0x000fe2000f8e00ff */
[----:B------:R-:W-:Y:S01]  /*b0b0*/  SHF.R.S32.HI R17, RZ, 0x1f, R251 ;  /* 0x0000001fff117819 */ /* 0x000fe200000114fb */
[----:B------:R2:W3:Y:S02]  /*b0c0*/  LDS.128 R24, [R141+0x11000] ;  /* 0x011000008d187984 */ /* 0x0004e40000000c00 */
[----:B------:R-:W-:Y:S02]  /*b0d0*/  IMAD.WIDE.U32 R4, R0, UR56, R4 ;  /* 0x0000003800047c25 */ /* 0x000fe4000f8e0004 */
[----:B------:R2:W4:Y:S03]  /*b0e0*/  LDS.128 R28, [R141+0x12000] ;  /* 0x012000008d1c7984 */ /* 0x0005260000000c00 */
[----:B------:R-:W-:Y:S01]  /*b0f0*/  IADD3 R16, R5, UR15, RZ ;  /* 0x0000000f05107c10 */ /* 0x000fe2000fffe0ff */
[----:B------:R2:W1:Y:S01]  /*b100*/  LDS.128 R32, [R141+0x13000] ;  /* 0x013000008d207984 */ /* 0x0004620000000c00 */
[----:B------:R-:W-:Y:S05]  /*b110*/  @P4 BRA `(.L_x_392) ;  /* 0x00000000002c4947 */ /* 0x000fea0003800000 */
        /* <DEDUP_REMOVED lines=11> */
.L_x_392:
[----:B------:R-:W-:Y:S05]  /*b1d0*/  BSYNC B0 ;  /* 0x0000000000007941 */ /* 0x000fea0003800000 */
.L_x_391:
        /* <DEDUP_REMOVED lines=9> */
[----:B--2---:R-:W-:-:S03]  /*b270*/  LEA R10, P0, R8, UR14, 0x1 ;  /* 0x0000000e080a7c11 */ /* 0x004fc6000f8008ff */
[----:B------:R-:W-:-:S05]  /*b280*/  IMAD R0, R0, UR7, R2 ;  /* 0x0000000700007c24 */ /* 0x000fca000f8e0202 */
[----:B------:R-:W-:-:S04]  /*b290*/  IADD3 R0, R0, R9, RZ ;  /* 0x0000000900007210 */ /* 0x000fc80007ffe0ff */
[----:B------:R-:W-:-:S05]  /*b2a0*/  LEA.HI.X R11, R8, UR15, R0, 0x1, P0 ;  /* 0x0000000f080b7c11 */ /* 0x000fca00080f0c00 */
[----:B-1----:R1:W-:Y:S02]  /*b2b0*/  STG.E.128 desc[UR10][R10.64], R20 ;  /* 0x000000140a007986 */ /* 0x0023e4000c101d0a */
.L_x_394:
[----:B------:R-:W-:Y:S05]  /*b2c0*/  BSYNC B0 ;  /* 0x0000000000007941 */ /* 0x000fea0003800000 */
.L_x_393:
[----:B--2---:R2:W1:Y:S01]  /*b2d0*/  LDS.128 R12, [R141+0xe000] ;  /* 0x00e000008d0c7984 */ /* 0x0044620000000c00 */
        /* <DEDUP_REMOVED lines=13> */
[----:B------:R1:W-:Y:S02]  /*b3b0*/  STG.E.128 desc[UR10][R10.64], R12 ;  /* 0x0000000c0a007986 */ /* 0x0003e4000c101d0a */
.L_x_396:
[----:B------:R-:W-:Y:S05]  /*b3c0*/  BSYNC B0 ;  /* 0x0000000000007941 */ /* 0x000fea0003800000 */
.L_x_395:
[----:B-1----:R1:W1:Y:S01]  /*b3d0*/  LDS.128 R12, [R141+0xf000] ;  /* 0x00f000008d0c7984 */ /* 0x0022620000000c00 */
[----:B------:R-:W-:Y:S04]  /*b3e0*/  BSSY B0, `(.L_x_397) ;  /* 0x000000d000007945 */ /* 0x000fe80003800000 */
[----:B------:R-:W-:Y:S05]  /*b3f0*/  @P1 BRA `(.L_x_398) ;  /* 0x00000000002c1947 */ /* 0x000fea0003800000 */
[----:B------:R-:W-:Y:S01]  /*b400*/  IADD3 R0, P0, R251, 0x60, RZ ;  /* 0x00000060fb007810 */ /* 0x000fe20007f1e0ff */
[----:B------:R-:W-:Y:S01]  /*b410*/  ULDC.64 UR14, c[0x0][0x3f0] ;  /* 0x0000fc00000e7ab9 */ /* 0x000fe20000000a00 */
[----:B------:R-:W-:Y:S02]  /*b420*/  MOV R5, R16 ;  /* 0x0000001000057202 */ /* 0x000fe40000000f00 */
[----:B------:R-:W-:Y:S01]  /*b430*/  IADD3.X R2, RZ, R17, RZ, P0, !PT ;  /* 0x00000011ff027210 */ /* 0x000fe200007fe4ff */
[----:B------:R-:W-:-:S04]  /*b440*/  IMAD.WIDE.U32 R8, R0, UR6, R4 ;  /* 0x0000000600087c25 */ /* 0x000fc8000f8e0004 */
[----:B------:R-:W-:Y:S01]  /*b450*/  IMAD R2, R2, UR6, RZ ;  /* 0x0000000602027c24 */ /* 0x000fe2000f8e02ff */
[----:B------:R-:W-:-:S03]  /*b460*/  LEA R4, P0, R8, UR14, 0x1 ;  /* 0x0000000e08047c11 */ /* 0x000fc6000f8008ff */
[----:B------:R-:W-:-:S05]  /*b470*/  IMAD R0, R0, UR7, R2 ;  /* 0x0000000700007c24 */ /* 0x000fca000f8e0202 */
[----:B------:R-:W-:-:S04]  /*b480*/  IADD3 R0, R0, R9, RZ ;  /* 0x0000000900007210 */ /* 0x000fc80007ffe0ff */
[----:B------:R-:W-:-:S05]  /*b490*/  LEA.HI.X R5, R8, UR15, R0, 0x1, P0 ;  /* 0x0000000f08057c11 */ /* 0x000fca00080f0c00 */
[----:B-1----:R1:W-:Y:S02]  /*b4a0*/  STG.E.128 desc[UR10][R4.64], R12 ;  /* 0x0000000c04007986 */ /* 0x0023e4000c101d0a */
.L_x_398:
[----:B------:R-:W-:Y:S05]  /*b4b0*/  BSYNC B0 ;  /* 0x0000000000007941 */ /* 0x000fea0003800000 */
.L_x_397:
[----:B-1----:R1:W1:Y:S01]  /*b4c0*/  LDS.128 R12, [R141+0x10000] ;  /* 0x010000008d0c7984 */ /* 0x0022620000000c00 */
        /* <DEDUP_REMOVED lines=26> */
.L_x_400:
[----:B------:R-:W-:Y:S05]  /*b670*/  BSYNC B0 ;  /* 0x0000000000007941 */ /* 0x000fea0003800000 */
.L_x_399:
        /* <DEDUP_REMOVED lines=13> */
[----:B---3--:R1:W-:Y:S02]  /*b750*/  STG.E.128 desc[UR10][R8.64], R24 ;  /* 0x0000001808007986 */ /* 0x0083e4000c101d0a */
.L_x_402:
[----:B------:R-:W-:Y:S05]  /*b760*/  BSYNC B0 ;  /* 0x0000000000007941 */ /* 0x000fea0003800000 */
.L_x_401:
        /* <DEDUP_REMOVED lines=13> */
[----:B----4-:R1:W-:Y:S02]  /*b840*/  STG.E.128 desc[UR10][R8.64], R28 ;  /* 0x0000001c08007986 */ /* 0x0103e4000c101d0a */
.L_x_404:
[----:B------:R-:W-:Y:S05]  /*b850*/  BSYNC B0 ;  /* 0x0000000000007941 */ /* 0x000fea0003800000 */
.L_x_403:
        /* <DEDUP_REMOVED lines=12> */
[----:B------:R1:W-:Y:S02]  /*b920*/  STG.E.128 desc[UR10][R4.64], R32 ;  /* 0x0000002004007986 */ /* 0x0003e4000c101d0a */
.L_x_353:
[----:B------:R-:W-:Y:S05]  /*b930*/  BSYNC B1 ;  /* 0x0000000000017941 */ /* 0x000fea0003800000 */
.L_x_331:
[----:B------:R-:W2:Y:S01]  /*b940*/  LDL R2, [R1+0x5c] ;  /* 0x00005c0001027983 */ /* 0x000ea20000100800 */
[----:B------:R-:W-:Y:S02]  /*b950*/  ULDC UR5, c[0x0][0xc] ;  /* 0x0000030000057ab9 */ /* 0x000fe40000000800 */
[----:B------:R-:W-:Y:S01]  /*b960*/  UIADD3 UR21, UR5, UR21, URZ ;  /* 0x0000001505157290 */ /* 0x000fe2000fffe03f */
[----:B--2---:R-:W-:-:S13]  /*b970*/  R2UR UR6, R2 ;  /* 0x00000000020672ca */ /* 0x004fda00000e0000 */
[----:B------:R-:W-:-:S06]  /*b980*/  UISETP.GE.AND UP0, UPT, UR21, UR6, UPT ;  /* 0x000000061500728c */ /* 0x000fcc000bf06270 */
[----:B------:R-:W-:-:S13]  /*b990*/  PLOP3.LUT P0, PT, PT, PT, UP0, 0x80, 0x0 ;  /* 0x000000000000781c */ /* 0x000fda0003f0f008 */
[----:B------:R-:W-:Y:S05]  /*b9a0*/  @P0 BRA `(.L_x_405) ;  /* 0x0000000000040947 */ /* 0x000fea0003800000 */
[----:B------:R-:W-:Y:S05]  /*b9b0*/  BRA `(.L_x_406) ;  /* 0xffffff5000807947 */ /* 0x000fea000383ffff */
.L_x_405:
[----:B------:R-:W-:Y:S05]  /*b9c0*/  EXIT ;  /* 0x000000000000794d */ /* 0x000fea0003800000 */
.L_x_407:
        /* <DEDUP_REMOVED lines=11> */
.L_x_1262:


//--------------------- .text._ZN5flash27flash_bwd_convert_dq_kernelI23Flash_bwd_kernel_traitsILi64ELi64ELi128ELi8ELi2ELi4ELi4ELb1ELb0EN7cutlass10bfloat16_tE19Flash_kernel_traitsILi64ELi64ELi128ELi8ES3_EEEEvNS_16Flash_bwd_paramsEi --------------------------
	.section	.text._ZN5flash27flash_bwd_convert_dq_kernelI23Flash_bwd_kernel_traitsILi64ELi64ELi128ELi8ELi2ELi4ELi4ELb1ELb0EN7cutlass10bfloat16_tE19Flash_kernel_traitsILi64ELi64ELi128ELi8ES3_EEEEvNS_16Flash_bwd_paramsEi,"ax",@progbits
	.align	128
        .global         _ZN5flash27flash_bwd_convert_dq_kernelI23Flash_bwd_kernel_traitsILi64ELi64ELi128ELi8ELi2ELi4ELi4ELb1ELb0EN7cutlass10bfloat16_tE19Flash_kernel_traitsILi64ELi64ELi128ELi8ES3_EEEEvNS_16Flash_bwd_paramsEi
        .type           _ZN5flash27flash_bwd_convert_dq_kernelI23Flash_bwd_kernel_traitsILi64ELi64ELi128ELi8ELi2ELi4ELi4ELb1ELb0EN7cutlass10bfloat16_tE19Flash_kernel_traitsILi64ELi64ELi128ELi8ES3_EEEEvNS_16Flash_bwd_paramsEi,@function
        .size           _ZN5flash27flash_bwd_convert_dq_kernelI23Flash_bwd_kernel_traitsILi64ELi64ELi128ELi8ELi2ELi4ELi4ELb1ELb0EN7cutlass10bfloat16_tE19Flash_kernel_traitsILi64ELi64ELi128ELi8ES3_EEEEvNS_16Flash_bwd_paramsEi,(.L_x_1263 - _ZN5flash27flash_bwd_convert_dq_kernelI23Flash_bwd_kernel_traitsILi64ELi64ELi128ELi8ELi2ELi4ELi4ELb1ELb0EN7cutlass10bfloat16_tE19Flash_kernel_traitsILi64ELi64ELi128ELi8ES3_EEEEvNS_16Flash_bwd_paramsEi)
        .other          _ZN5flash27flash_bwd_convert_dq_kernelI23Flash_bwd_kernel_traitsILi64ELi64ELi128ELi8ELi2ELi4ELi4ELb1ELb0EN7cutlass10bfloat16_tE19Flash_kernel_traitsILi64ELi64ELi128ELi8ES3_EEEEvNS_16Flash_bwd_paramsEi,@"STO_CUDA_ENTRY STV_DEFAULT"
_ZN5flash27flash_bwd_convert_dq_kernelI23Flash_bwd_kernel_traitsILi64ELi64ELi128ELi8ELi2ELi4ELi4ELb1ELb0EN7cutlass10bfloat16_tE19Flash_kernel_traitsILi64ELi64ELi128ELi8ES3_EEEEvNS_16Flash_bwd_paramsEi:
.text._ZN5flash27flash_bwd_convert_dq_kernelI23Flash_bwd_kernel_traitsILi64ELi64ELi128ELi8ELi2ELi4ELi4ELb1ELb0EN7cutlass10bfloat16_tE19Flash_kernel_traitsILi64ELi64ELi128ELi8ES3_EEEEvNS_16Flash_bwd_paramsEi:
[----:B------:R-:W-:Y:S08]  /*0000*/  LDC R1, c[0x0][0x28] ;  /* 0x00000a00ff017b82 */ /* 0x000ff00000000800 */
[----:B------:R-:W0:Y:S01]  /*0010*/  S2UR UR17, SR_CTAID.Y ;  /* 0x00000000001179c3 */ /* 0x000e220000002600 */
[----:B------:R-:W-:Y:S01]  /*0020*/  ULDC.64 UR4, c[0x0][0x2f0] ;  /* 0x0000bc0000047ab9 */ /* 0x000fe20000000a00 */
[----:B------:R-:W-:Y:S01]  /*0030*/  ULDC.64 UR20, c[0x0][0x208] ;  /* 0x0000820000147ab9 */ /* 0x000fe20000000a00 */
[----:B------:R-:W-:-:S04]  /*0040*/  UISETP.NE.U32.AND UP0, UPT, UR4, URZ, UPT ;  /* 0x0000003f0400728c */ /* 0x000fc8000bf05070 */
[----:B------:R-:W-:-:S03]  /*0050*/  UISETP.NE.AND.EX UP0, UPT, UR5, URZ, UPT, UP0 ;  /* 0x0000003f0500728c */ /* 0x000fc6000bf05300 */
[----:B------:R-:W-:-:S03]  /*0060*/  ULDC.64 UR4, c[0x0][0x2f0] ;  /* 0x0000bc0000047ab9 */ /* 0x000fc60000000a00 */
[----:B------:R-:W-:Y:S01]  /*0070*/  PLOP3.LUT P0, PT, PT, PT, UP0, 0x80, 0x0 ;  /* 0x000000000000781c */ /* 0x000fe20003f0f008 */
[----:B0-----:R-:W-:-:S06]  /*0080*/  UIMAD.WIDE UR4, UR17, 0x4, UR4 ;  /* 0x00000004110478a5 */ /* 0x001fcc000f8e0204 */
[----:B------:R-:W-:Y:S02]  /*0090*/  IMAD.U32 R2, RZ, RZ, UR4 ;  /* 0x00000004ff027e24 */ /* 0x000fe4000f8e00ff */
[----:B------:R-:W-:-:S05]  /*00a0*/  IMAD.U32 R3, RZ, RZ, UR5 ;  /* 0x00000005ff037e24 */ /* 0x000fca000f8e00ff */
[----:B------:R-:W2:Y:S04]  /*00b0*/  @P0 LDG.E R4, desc[UR20][R2.64] ;  /* 0x0000001402040981 */ /* 0x000ea8000c1e1900 */
[----:B------:R-:W3:Y:S01]  /*00c0*/  @P0 LDG.E R0, desc[UR20][R2.64+0x4] ;  /* 0x0000041402000981 */ /* 0x000ee2000c1e1900 */
[----:B------:R-:W0:Y:S01]  /*00d0*/  S2UR UR5, SR_CTAID.X ;  /* 0x00000000000579c3 */ /* 0x000e220000002500 */
[----:B------:R-:W-:Y:S01]  /*00e0*/  UMOV UR6, 0xffffffff ;  /* 0xffffffff00067882 */ /* 0x000fe20000000000 */
[----:B0-----:R-:W-:Y:S01]  /*00f0*/  USHF.L.U32 UR16, UR5, 0x6, URZ ;  /* 0x0000000605107899 */ /* 0x001fe2000800063f */
[----:B--2---:R-:W-:Y:S02]  /*0100*/  @P0 R2UR UR6, R4 ;  /* 0x00000000040602ca */ /* 0x004fe400000e0000 */
[----:B---3--:R-:W-:-:S13]  /*0110*/  @P0 R2UR UR8, R0 ;  /* 0x00000000000802ca */ /* 0x008fda00000e0000 */
[----:B------:R-:W-:-:S07]  /*0120*/  @UP0 UIADD3 UR8, UR8, -UR6, URZ ;  /* 0x8000000608080290 */ /* 0x000fce000fffe03f */
[----:B------:R-:W-:Y:S02]  /*0130*/  @!UP0 ULDC UR8, c[0x0][0x2c4] ;  /* 0x0000b10000088ab9 */ /* 0x000fe40000000800 */
[----:B------:R-:W-:-:S06]  /*0140*/  UISETP.GT.AND UP1, UPT, UR8, UR16, UPT ;  /* 0x000000100800728c */ /* 0x000fcc000bf24270 */
[----:B------:R-:W-:-:S13]  /*0150*/  PLOP3.LUT P0, PT, PT, PT, UP1, 0x80, 0x0 ;  /* 0x000000000000781c */ /* 0x000fda0003f0f018 */
[----:B------:R-:W-:Y:S05]  /*0160*/  @!P0 EXIT ;  /* 0x000000000000894d */ /* 0x000fea0003800000 */
[----:B------:R-:W0:Y:S01]  /*0170*/  S2R R7, SR_TID.X ;  /* 0x0000000000077919 */ /* 0x000e220000002100 */
[----:B------:R-:W-:Y:S01]  /*0180*/  UISETP.NE.AND UP1, UPT, UR6, -0x1, UPT ;  /* 0xffffffff0600788c */ /* 0x000fe2000bf25270 */
[----:B------:R-:W1:Y:S01]  /*0190*/  S2UR UR25, SR_CTAID.Z ;  /* 0x00000000001979c3 */ /* 0x000e620000002700 */
[----:B------:R-:W-:Y:S01]  /*01a0*/  ULDC UR26, c[0x0][0x270] ;  /* 0x00009c00001a7ab9 */ /* 0x000fe20000000800 */
[----:B------:R-:W-:Y:S01]  /*01b0*/  UIMAD.WIDE UR14, UR17, 0x80, URZ ;  /* 0x00000080110e78a5 */ /* 0x000fe2000f8e023f */
[----:B------:R-:W-:Y:S02]  /*01c0*/  ULDC UR28, c[0x0][0x2dc] ;  /* 0x0000b700001c7ab9 */ /* 0x000fe40000000800 */
[----:B------:R-:W-:Y:S01]  /*01d0*/  PLOP3.LUT P0, PT, PT, PT, UP1, 0x80, 0x0 ;  /* 0x000000000000781c */ /* 0x000fe20003f0f018 */
[----:B------:R-:W-:Y:S02]  /*01e0*/  USEL UR22, UR14, URZ, UP0 ;  /* 0x0000003f0e167287 */ /* 0x000fe40008000000 */
[----:B------:R-:W-:-:S02]  /*01f0*/  USEL UR23, UR15, URZ, UP0 ;  /* 0x0000003f0f177287 */ /* 0x000fc40008000000 */
[----:B------:R-:W-:Y:S01]  /*0200*/  @UP1 ULDC.64 UR12, c[0x0][0x448] ;  /* 0x00011200000c1ab9 */ /* 0x000fe20000000a00 */
[----:B------:R-:W-:Y:S02]  /*0210*/  USHF.R.S32.HI UR19, URZ, 0x1f, UR16 ;  /* 0x0000001f3f137899 */ /* 0x000fe40008011410 */
[----:B------:R-:W-:Y:S02]  /*0220*/  @UP1 UIMAD.WIDE.U32 UR10, UR6, UR12, URZ ;  /* 0x0000000c060a12a5 */ /* 0x000fe4000f8e003f */
[----:B------:R-:W-:Y:S01]  /*0230*/  USHF.R.S32.HI UR18, URZ, 0x1f, UR28 ;  /* 0x0000001f3f127899 */ /* 0x000fe2000801141c */
[----:B------:R-:W-:Y:S01]  /*0240*/  ULDC UR12, c[0x0][0x2d4] ;  /* 0x0000b500000c7ab9 */ /* 0x000fe20000000800 */
[----:B------:R-:W-:Y:S02]  /*0250*/  @UP1 UIMAD UR9, UR6, UR13, UR11 ;  /* 0x0000000d060912a4 */ /* 0x000fe4000f8e020b */
[----:B------:R-:W-:Y:S02]  /*0260*/  UIMAD.WIDE UR12, UR17, UR12, URZ ;  /* 0x0000000c110c72a5 */ /* 0x000fe4000f8e023f */
[----:B------:R-:W-:-:S02]  /*0270*/  USHF.R.S32.HI UR11, URZ, 0x1f, UR26 ;  /* 0x0000001f3f0b7899 */ /* 0x000fc4000801141a */
[----:B------:R-:W-:Y:S02]  /*0280*/  UIMAD UR13, UR13, UR26, URZ ;  /* 0x0000001a0d0d72a4 */ /* 0x000fe4000f8e023f */
[----:B------:R-:W-:Y:S02]  /*0290*/  UIMAD.WIDE.U32 UR14, UR12, UR26, URZ ;  /* 0x0000001a0c0e72a5 */ /* 0x000fe4000f8e003f */
[----:B------:R-:W-:Y:S01]  /*02a0*/  UIMAD UR11, UR12, UR11, UR13 ;  /* 0x0000000b0c0b72a4 */ /* 0x000fe2000f8e020d */
[----:B0-----:R-:W-:Y:S01]  /*02b0*/  SHF.R.S32.HI R0, RZ, 0x1f, R7 ;  /* 0x0000001fff007819 */ /* 0x001fe20000011407 */
[----:B------:R-:W-:Y:S02]  /*02c0*/  UIADD3 UR16, UP0, UR16, UR22, URZ ;  /* 0x0000001610107290 */ /* 0x000fe4000ff1e03f */
[----:B------:R-:W-:Y:S01]  /*02d0*/  UIADD3 UR11, UR15, UR11, URZ ;  /* 0x0000000b0f0b7290 */ /* 0x000fe2000fffe03f */
[CC--:B------:R-:W-:Y:S01]  /*02e0*/  LEA.HI R2, R0.reuse, R7.reuse, RZ, 0x2 ;  /* 0x0000000700027211 */ /* 0x0c0fe200078f10ff */
[----:B------:R-:W-:Y:S01]  /*02f0*/  @UP1 UMOV UR24, UR6 ;  /* 0x0000000600181c82 */ /* 0x000fe20008000000 */
[CC--:B------:R-:W-:Y:S01]  /*0300*/  LEA.HI R5, R0.reuse, R7.reuse, RZ, 0x5 ;  /* 0x0000000700057211 */ /* 0x0c0fe200078f28ff */
[----:B------:R-:W-:Y:S01]  /*0310*/  UIMAD UR11, UR11, UR28, URZ ;  /* 0x0000001c0b0b72a4 */ /* 0x000fe2000f8e023f */
[--C-:B------:R-:W-:Y:S01]  /*0320*/  SHF.R.S32.HI R3, RZ, 0x2, R2.reuse ;  /* 0x00000002ff037819 */ /* 0x100fe20000011402 */
[----:B------:R-:W-:Y:S01]  /*0330*/  UMOV UR4, URZ ;  /* 0x0000003f00047c82 */ /* 0x000fe20008000000 */
[----:B------:R-:W-:Y:S01]  /*0340*/  SHF.R.S32.HI R4, RZ, 0x1f, R2 ;  /* 0x0000001fff047819 */ /* 0x000fe20000011402 */
[----:B------:R-:W-:Y:S01]  /*0350*/  UIMAD.WIDE UR6, UR26, UR28, URZ ;  /* 0x0000001c1a0672a5 */ /* 0x000fe2000f8e023f */
[----:B------:R-:W-:Y:S01]  /*0360*/  LEA.HI R0, R0, R7, RZ, 0x7 ;  /* 0x0000000700007211 */ /* 0x000fe200078f38ff */
[----:B-1----:R-:W-:Y:S01]  /*0370*/  UIMAD UR29, UR25, UR28, URZ ;  /* 0x0000001c191d72a4 */ /* 0x002fe2000f8e023f */
[----:B------:R-:W-:Y:S01]  /*0380*/  LOP3.LUT R2, R2, 0x7ffffffc, RZ, 0xc0, !PT ;  /* 0x7ffffffc02027812 */ /* 0x000fe200078ec0ff */
[----:B------:R-:W-:Y:S01]  /*0390*/  UIMAD UR27, UR26, UR28, URZ ;  /* 0x0000001c1a1b72a4 */ /* 0x000fe2000f8e023f */
[----:B------:R-:W-:Y:S01]  /*03a0*/  LOP3.LUT R6, R5, 0xffffffe0, RZ, 0xc0, !PT ;  /* 0xffffffe005067812 */ /* 0x000fe200078ec0ff */
[----:B------:R-:W-:Y:S01]  /*03b0*/  UIMAD.WIDE.U32 UR12, UR14, UR28, URZ ;  /* 0x0000001c0e0c72a5 */ /* 0x000fe2000f8e003f */
[----:B------:R-:W-:Y:S01]  /*03c0*/  LEA.HI R4, R4, R3, RZ, 0x3 ;  /* 0x0000000304047211 */ /* 0x000fe200078f18ff */
[----:B------:R-:W-:-:S02]  /*03d0*/  UIADD3.X UR19, UR19, UR23, URZ, UP0, !UPT ;  /* 0x0000001713137290 */ /* 0x000fc400087fe43f */
[----:B------:R-:W-:Y:S01]  /*03e0*/  UIMAD UR18, UR18, UR14, UR11 ;  /* 0x0000000e121272a4 */ /* 0x000fe2000f8e020b */
[----:B------:R-:W-:Y:S11]  /*03f0*/  @P0 BRA `(.L_x_408) ;  /* 0x00000000001c0947 */ /* 0x000ff60003800000 */
[----:B------:R-:W-:Y:S01]  /*0400*/  USHF.R.S32.HI UR9, URZ, 0x1f, UR17 ;  /* 0x0000001f3f097899 */ /* 0x000fe20008011411 */
[----:B------:R-:W-:Y:S01]  /*0410*/  ULDC.64 UR14, c[0x0][0x430] ;  /* 0x00010c00000e7ab9 */ /* 0x000fe20000000a00 */
[----:B------:R-:W-:Y:S02]  /*0420*/  UMOV UR24, 0xffffffff ;  /* 0xffffffff00187882 */ /* 0x000fe40000000000 */
[----:B------:R-:W-:Y:S02]  /*0430*/  UIMAD UR9, UR9, UR14, URZ ;  /* 0x0000000e090972a4 */ /* 0x000fe4000f8e023f */
[----:B------:R-:W-:Y:S02]  /*0440*/  UIMAD.WIDE.U32 UR10, UR17, UR14, URZ ;  /* 0x0000000e110a72a5 */ /* 0x000fe4000f8e003f */
[----:B------:R-:W-:-:S04]  /*0450*/  UIMAD UR9, UR17, UR15, UR9 ;  /* 0x0000000f110972a4 */ /* 0x000fc8000f8e0209 */
[----:B------:R-:W-:-:S12]  /*0460*/  UIADD3 UR9, UR11, UR9, URZ ;  /* 0x000000090b097290 */ /* 0x000fd8000fffe03f */
.L_x_408:
[----:B------:R-:W-:Y:S01]  /*0470*/  UIMAD.WIDE.U32 UR14, UR6, UR24, URZ ;  /* 0x00000018060e72a5 */ /* 0x000fe2000f8e003f */
[----:B------:R-:W-:Y:S01]  /*0480*/  LOP3.LUT R4, R4, 0xfffffff8, RZ, 0xc0, !PT ;  /* 0xfffffff804047812 */ /* 0x000fe200078ec0ff */
[----:B------:R-:W-:Y:S01]  /*0490*/  UIMAD UR24, UR7, UR24, URZ ;  /* 0x00000018071872a4 */ /* 0x000fe2000f8e023f */
[----:B------:R-:W-:Y:S01]  /*04a0*/  IADD3 R2, -R2, R7, RZ ;  /* 0x0000000702027210 */ /* 0x000fe20007ffe1ff */
[----:B------:R-:W-:Y:S01]  /*04b0*/  IMAD.IADD R7, R7, 0x1, -R6 ;  /* 0x0000000107077824 */ /* 0x000fe200078e0a06 */
[----:B------:R-:W-:Y:S01]  /*04c0*/  USEL UR12, UR12, UR14, !UP1 ;  /* 0x0000000e0c0c7287 */ /* 0x000fe2000c800000 */
[--C-:B------:R-:W-:Y:S01]  /*04d0*/  SHF.R.S32.HI R6, RZ, 0x5, R5.reuse ;  /* 0x00000005ff067819 */ /* 0x100fe20000011405 */
[----:B------:R-:W-:Y:S01]  /*04e0*/  UIMAD UR4, UR6, UR4, UR24 ;  /* 0x00000004060472a4 */ /* 0x000fe2000f8e0218 */
[----:B------:R-:W-:Y:S01]  /*04f0*/  SHF.R.S32.HI R5, RZ, 0x1f, R5 ;  /* 0x0000001fff057819 */ /* 0x000fe20000011405 */
[----:B------:R-:W-:Y:S01]  /*0500*/  UIADD3 UR11, UR13, UR18, URZ ;  /* 0x000000120d0b7290 */ /* 0x000fe2000fffe03f */
[----:B------:R-:W-:Y:S01]  /*0510*/  IMAD.IADD R4, R3, 0x1, -R4 ;  /* 0x0000000103047824 */ /* 0x000fe200078e0a04 */
[----:B------:R-:W-:Y:S01]  /*0520*/  @UP1 UIADD3 UR11, UR15, UR4, URZ ;  /* 0x000000040f0b1290 */ /* 0x000fe2000fffe03f */
[----:B------:R-:W-:Y:S01]  /*0530*/  LEA.HI R5, R5, R6, RZ, 0x2 ;  /* 0x0000000605057211 */ /* 0x000fe200078f10ff */
[----:B------:R-:W-:Y:S01]  /*0540*/  UIADD3 UR12, UP0, UR29, UR12, URZ ;  /* 0x0000000c1d0c7290 */ /* 0x000fe2000ff1e03f */
[----:B------:R-:W-:Y:S01]  /*0550*/  SHF.R.U32.HI R3, RZ, 0x4, R0 ;  /* 0x00000004ff037819 */ /* 0x000fe20000011600 */
[----:B------:R-:W-:Y:S01]  /*0560*/  UIMAD UR19, UR19, UR6, URZ ;  /* 0x00000006131372a4 */ /* 0x000fe2000f8e023f */
[----:B------:R-:W-:Y:S01]  /*0570*/  SHF.L.U32 R4, R4, 0x6, RZ ;  /* 0x0000000604047819 */ /* 0x000fe200000006ff */
[----:B------:R-:W-:Y:S01]  /*0580*/  ULEA.HI.X.SX32 UR13, UR29, UR11, 0x1, UP0 ;  /* 0x0000000b1d0d7291 */ /* 0x000fe200080f0e3f */
[----:B------:R-:W-:Y:S01]  /*0590*/  LOP3.LUT R5, R5, 0x3ffffc, RZ, 0xc0, !PT ;  /* 0x003ffffc05057812 */ /* 0x000fe200078ec0ff */
[----:B------:R-:W-:Y:S01]  /*05a0*/  UIMAD UR19, UR7, UR16, UR19 ;  /* 0x00000010071372a4 */ /* 0x000fe2000f8e0213 */
[----:B------:R-:W-:Y:S01]  /*05b0*/  IMAD R7, R6, UR27, R7 ;  /* 0x0000001b06077c24 */ /* 0x000fe2000f8e0207 */
[----:B------:R-:W-:Y:S01]  /*05c0*/  LOP3.LUT R4, R4, 0x1c0, RZ, 0xc0, !PT ;  /* 0x000001c004047812 */ /* 0x000fe200078ec0ff */
[----:B------:R-:W-:Y:S01]  /*05d0*/  UIMAD.WIDE.U32 UR6, UR6, UR16, UR12 ;  /* 0x00000010060672a5 */ /* 0x000fe2000f8e000c */
[----:B------:R-:W-:Y:S01]  /*05e0*/  IMAD.IADD R5, R6, 0x1, -R5 ;  /* 0x0000000106057824 */ /* 0x000fe200078e0a05 */
[----:B------:R-:W-:-:S02]  /*05f0*/  CS2R R10, SRZ ;  /* 0x00000000000a7805 */ /* 0x000fc4000001ff00 */
[----:B------:R-:W-:Y:S01]  /*0600*/  LOP3.LUT R3, R4, 0x8, R3, 0xf8, !PT ;  /* 0x0000000804037812 */ /* 0x000fe200078ef803 */
[----:B------:R-:W-:Y:S01]  /*0610*/  IMAD.U32 R9, RZ, RZ, UR19 ;  /* 0x00000013ff097e24 */ /* 0x000fe2000f8e00ff */
[----:B------:R-:W-:Y:S01]  /*0620*/  SHF.R.S32.HI R0, RZ, 0x1f, R7 ;  /* 0x0000001fff007819 */ /* 0x000fe20000011407 */
[----:B------:R-:W-:Y:S01]  /*0630*/  ULDC.64 UR12, c[0x0][0x400] ;  /* 0x00010000000c7ab9 */ /* 0x000fe20000000a00 */
[----:B------:R-:W-:Y:S02]  /*0640*/  SHF.R.U32.HI R4, RZ, 0x3, R4 ;  /* 0x00000003ff047819 */ /* 0x000fe40000011604 */
[----:B------:R-:W-:Y:S02]  /*0650*/  CS2R R12, SRZ ;  /* 0x00000000000c7805 */ /* 0x000fe4000001ff00 */
[----:B------:R-:W-:Y:S02]  /*0660*/  IADD3 R7, P0, R7, UR6, RZ ;  /* 0x0000000607077c10 */ /* 0x000fe4000ff1e0ff */
[----:B------:R-:W-:-:S02]  /*0670*/  CS2R R16, SRZ ;  /* 0x0000000000107805 */ /* 0x000fc4000001ff00 */
[----:B------:R-:W-:Y:S02]  /*0680*/  LEA R5, R5, R2, 0x9 ;  /* 0x0000000205057211 */ /* 0x000fe400078e48ff */
[----:B------:R-:W-:Y:S02]  /*0690*/  CS2R R18, SRZ ;  /* 0x0000000000127805 */ /* 0x000fe4000001ff00 */
[----:B------:R-:W-:Y:S01]  /*06a0*/  LOP3.LUT R2, R3, R4, RZ, 0x3c, !PT ;  /* 0x0000000403027212 */ /* 0x000fe200078e3cff */
[----:B------:R-:W-:Y:S01]  /*06b0*/  IMAD.MOV.U32 R3, RZ, RZ, RZ ;  /* 0x000000ffff037224 */ /* 0x000fe200078e00ff */
[----:B------:R-:W-:Y:S01]  /*06c0*/  IADD3.X R4, R0, UR7, R9, P0, !PT ;  /* 0x0000000700047c10 */ /* 0x000fe200087fe409 */
[----:B------:R-:W-:Y:S01]  /*06d0*/  ULDC UR7, c[0x0][0x490] ;  /* 0x0001240000077ab9 */ /* 0x000fe20000000800 */
[----:B------:R-:W-:Y:S01]  /*06e0*/  LEA R0, P0, R7, UR12, 0x2 ;  /* 0x0000000c07007c11 */ /* 0x000fe2000f8010ff */
[----:B------:R-:W-:Y:S01]  /*06f0*/  UISETP.GE.AND UP0, UPT, UR7, 0x1, UPT ;  /* 0x000000010700788c */ /* 0x000fe2000bf06270 */
[----:B------:R-:W-:Y:S01]  /*0700*/  IMAD.U32 R2, R5, 0x2, R2 ;  /* 0x0000000205027824 */ /* 0x000fe200078e0002 */
[----:B------:R-:W-:-:S02]  /*0710*/  CS2R R8, SRZ ;  /* 0x0000000000087805 */ /* 0x000fc4000001ff00 */
[----:B------:R-:W-:Y:S01]  /*0720*/  LEA.HI.X R5, R7, UR13, R4, 0x2, P0 ;  /* 0x0000000d07057c11 */ /* 0x000fe200080f1404 */
[----:B------:R-:W-:Y:S01]  /*0730*/  HFMA2.MMA R4, -RZ, RZ, 0, 0 ;  /* 0x00000000ff047435 */ /* 0x000fe200000001ff */
[----:B------:R-:W-:Y:S02]  /*0740*/  CS2R R6, SRZ ;  /* 0x0000000000067805 */ /* 0x000fe4000001ff00 */
[----:B------:R-:W-:Y:S02]  /*0750*/  PLOP3.LUT P0, PT, PT, PT, UP0, 0x80, 0x0 ;  /* 0x000000000000781c */ /* 0x000fe40003f0f008 */
[----:B------:R-:W-:-:S11]  /*0760*/  CS2R R20, SRZ ;  /* 0x0000000000147805 */ /* 0x000fd6000001ff00 */
[----:B------:R-:W-:Y:S05]  /*0770*/  @!P0 BRA `(.L_x_409) ;  /* 0x0000000c00888947 */ /* 0x000fea0003800000 */
[----:B------:R-:W0:Y:S01]  /*0780*/  LDC R11, c[0x0][0x490] ;  /* 0x00012400ff0b7b82 */ /* 0x000e220000000800 */
[----:B------:R-:W-:Y:S02]  /*0790*/  UISETP.NE.AND UP0, UPT, UR7, 0x1, UPT ;  /* 0x000000010700788c */ /* 0x000fe4000bf05270 */
[----:B------:R-:W-:-:S04]  /*07a0*/  USHF.L.U32 UR16, UR27, 0x3, URZ ;  /* 0x000000031b107899 */ /* 0x000fc8000800063f */
[----:B------:R-:W-:Y:S02]  /*07b0*/  PLOP3.LUT P1, PT, PT, PT, UP0, 0x80, 0x0 ;  /* 0x000000000000781c */ /* 0x000fe40003f2f008 */
[----:B0-----:R-:W-:Y:S01]  /*07c0*/  LOP3.LUT P0, RZ, R11, 0x1, RZ, 0xc0, !PT ;  /* 0x000000010bff7812 */ /* 0x001fe2000780c0ff */
[----:B------:R-:W-:-:S10]  /*07d0*/  IMAD.MOV.U32 R11, RZ, RZ, RZ ;  /* 0x000000ffff0b7224 */ /* 0x000fd400078e00ff */
[----:B------:R-:W-:Y:S05]  /*07e0*/  @!P1 BRA `(.L_x_410) ;  /* 0x0000000800809947 */ /* 0x000fea0003800000 */
[----:B------:R-:W-:Y:S01]  /*07f0*/  ULOP3.LUT UR4, UR7, 0x1, URZ, 0xc0, !UPT ;  /* 0x0000000107047892 */ /* 0x000fe2000f8ec03f */
[----:B------:R-:W-:Y:S01]  /*0800*/  CS2R R10, SRZ ;  /* 0x00000000000a7805 */ /* 0x000fe2000001ff00 */
[----:B------:R-:W-:Y:S01]  /*0810*/  ULDC.64 UR14, c[0x0][0x488] ;  /* 0x00012200000e7ab9 */ /* 0x000fe20000000a00 */
[----:B------:R-:W-:Y:S01]  /*0820*/  USHF.R.S32.HI UR6, URZ, 0x1f, UR16 ;  /* 0x0000001f3f067899 */ /* 0x000fe20008011410 */
[----:B------:R-:W-:Y:S01]  /*0830*/  IMAD.MOV.U32 R3, RZ, RZ, RZ ;  /* 0x000000ffff037224 */ /* 0x000fe200078e00ff */
[----:B------:R-:W-:Y:S01]  /*0840*/  USHF.L.U64.HI UR11, UR14, 0x1, UR15 ;  /* 0x000000010e0b7899 */ /* 0x000fe2000801020f */
[----:B------:R-:W-:Y:S01]  /*0850*/  CS2R R12, SRZ ;  /* 0x00000000000c7805 */ /* 0x000fe2000001ff00 */
[----:B------:R-:W-:Y:S01]  /*0860*/  USHF.L.U32 UR17, UR14, 0x1, URZ ;  /* 0x000000010e117899 */ /* 0x000fe2000800063f */
[----:B------:R-:W-:Y:S02]  /*0870*/  CS2R R16, SRZ ;  /* 0x0000000000107805 */ /* 0x000fe4000001ff00 */
[----:B------:R-:W-:-:S02]  /*0880*/  CS2R R18, SRZ ;  /* 0x0000000000127805 */ /* 0x000fc4000001ff00 */
[----:B------:R-:W-:Y:S02]  /*0890*/  CS2R R6, SRZ ;  /* 0x0000000000067805 */ /* 0x000fe4000001ff00 */
[----:B------:R-:W-:Y:S02]  /*08a0*/  CS2R R8, SRZ ;  /* 0x0000000000087805 */ /* 0x000fe4000001ff00 */
[----:B------:R-:W-:Y:S02]  /*08b0*/  MOV R4, RZ ;  /* 0x000000ff00047202 */ /* 0x000fe40000000f00 */
[----:B------:R-:W-:Y:S01]  /*08c0*/  CS2R R20, SRZ ;  /* 0x0000000000147805 */ /* 0x000fe2000001ff00 */
[----:B------:R-:W-:Y:S02]  /*08d0*/  UIADD3 UR4, -UR4, UR7, URZ ;  /* 0x0000000704047290 */ /* 0x000fe4000fffe13f */
[----:B------:R-:W-:Y:S02]  /*08e0*/  USHF.L.U64.HI UR7, UR16, 0x2, UR6 ;  /* 0x0000000210077899 */ /* 0x000fe40008010206 */
[----:B------:R-:W-:-:S02]  /*08f0*/  UIMAD UR13, UR27, 0x38, URZ ;  /* 0x000000381b0d78a4 */ /* 0x000fc4000f8e023f */
[----:B------:R-:W-:-:S12]  /*0900*/  USHF.L.U64.HI UR6, UR17, 0x2, UR11 ;  /* 0x0000000211067899 */ /* 0x000fd8000801020b */
.L_x_411:
[----:B------:R-:W-:Y:S01]  /*0910*/  USHF.L.U32 UR11, UR16, 0x2, URZ ;  /* 0x00000002100b7899 */ /* 0x000fe2000800063f */
[----:B------:R-:W-:Y:S02]  /*0920*/  IMAD.U32 R25, RZ, RZ, UR27 ;  /* 0x0000001bff197e24 */ /* 0x000fe4000f8e00ff */
[----:B------:R-:W-:-:S03]  /*0930*/  IMAD.U32 R23, RZ, RZ, UR27 ;  /* 0x0000001bff177e24 */ /* 0x000fc6000f8e00ff */
[----:B------:R-:W-:-:S04]  /*0940*/  IADD3 R14, P1, R0, UR11, RZ ;  /* 0x0000000b000e7c10 */ /* 0x000fc8000ff3e0ff */
[----:B------:R-:W-:-:S03]  /*0950*/  IADD3.X R15, R5, UR7, RZ, P1, !PT ;  /* 0x00000007050f7c10 */ /* 0x000fc60008ffe4ff */
[----:B------:R-:W-:Y:S01]  /*0960*/  IMAD.WIDE R24, R25, 0x20, R14 ;  /* 0x0000002019187825 */ /* 0x000fe200078e020e */
[----:B------:R-:W-:-:S04]  /*0970*/  MOV R26, UR27 ;  /* 0x0000001b001a7c02 */ /* 0x000fc80008000f00 */
[----:B------:R-:W2:Y:S01]  /*0980*/  LDG.E R29, desc[UR20][R24.64] ;  /* 0x00000014181d7981 */ /* 0x000ea2000c1e1900 */
[----:B------:R-:W-:-:S05]  /*0990*/  IMAD.WIDE R22, R23, 0x20, R24 ;  /* 0x0000002017167825 */ /* 0x000fca00078e0218 */
[----:B------:R0:W3:Y:S02]  /*09a0*/  LDG.E R27, desc[UR20][R22.64] ;  /* 0x00000014161b7981 */ /* 0x0000e4000c1e1900 */
[----:B0-----:R-:W-:-:S04]  /*09b0*/  IMAD.WIDE R22, R26, 0x20, R22 ;  /* 0x000000201a167825 */ /* 0x001fc800078e0216 */
[----:B------:R-:W-:Y:S02]  /*09c0*/  IMAD.WIDE R24, R26, 0x20, R22 ;  /* 0x000000201a187825 */ /* 0x000fe400078e0216 */
[----:B------:R-:W4:Y:S04]  /*09d0*/  LDG.E R26, desc[UR20][R22.64] ;  /* 0x00000014161a7981 */ /* 0x000f28000c1e1900 */
[----:B------:R0:W5:Y:S01]  /*09e0*/  LDG.E R22, desc[UR20][R24.64] ;  /* 0x0000001418167981 */ /* 0x000162000c1e1900 */
[----:B------:R-:W-:-:S03]  /*09f0*/  USHF.L.U32 UR11, UR27, 0x4, URZ ;  /* 0x000000041b0b7899 */ /* 0x000fc6000800063f */
[----:B------:R-:W5:Y:S01]  /*0a00*/  LDG.E R23, desc[UR20][R14.64+0x80] ;  /* 0x000080140e177981 */ /* 0x000f62000c1e1900 */
[----:B--2---:R-:W-:Y:S01]  /*0a10*/  FADD.FTZ R4, R29, R4 ;  /* 0x000000041d047221 */ /* 0x004fe20000010000 */
[----:B---3--:R-:W-:Y:S01]  /*0a20*/  FADD.FTZ R8, R27, R8 ;  /* 0x000000081b087221 */ /* 0x008fe20000010000 */
[----:B------:R-:W-:-:S04]  /*0a30*/  IMAD.U32 R27, RZ, RZ, UR27 ;  /* 0x0000001bff1b7e24 */ /* 0x000fc8000f8e00ff */
[----:B0-----:R-:W-:-:S05]  /*0a40*/  IMAD.WIDE R24, R27, 0x20, R24 ;  /* 0x000000201b187825 */ /* 0x001fca00078e0218 */
[----:B------:R-:W2:Y:S01]  /*0a50*/  LDG.E R29, desc[UR20][R24.64] ;  /* 0x00000014181d7981 */ /* 0x000ea2000c1e1900 */
[----:B----4-:R-:W-:Y:S01]  /*0a60*/  FADD.FTZ R7, R26, R7 ;  /* 0x000000071a077221 */ /* 0x010fe20000010000 */
[----:B------:R-:W-:Y:S02]  /*0a70*/  IMAD.WIDE R26, R27, 0x20, R24 ;  /* 0x000000201b1a7825 */ /* 0x000fe400078e0218 */
[----:B------:R0:W3:Y:S04]  /*0a80*/  LDG.E R25, desc[UR20][R14.64] ;  /* 0x000000140e197981 */ /* 0x0000e8000c1e1900 */
[----:B------:R-:W4:Y:S01]  /*0a90*/  LDG.E R27, desc[UR20][R26.64] ;  /* 0x000000141a1b7981 */ /* 0x000f22000c1e1900 */
[----:B------:R-:W-:-:S04]  /*0aa0*/  UIADD3 UR11, UR11, 0x20, URZ ;  /* 0x000000200b0b7890 */ /* 0x000fc8000fffe03f */
[----:B------:R-:W-:Y:S02]  /*0ab0*/  USHF.R.S32.HI UR12, URZ, 0x1f, UR11 ;  /* 0x0000001f3f0c7899 */ /* 0x000fe4000801140b */
[----:B------:R-:W-:Y:S02]  /*0ac0*/  IMAD.U32 R28, RZ, RZ, UR11 ;  /* 0x0000000bff1c7e24 */ /* 0x000fe4000f8e00ff */
[----:B------:R-:W-:-:S03]  /*0ad0*/  USHF.L.U64.HI UR12, UR11, 0x2, UR12 ;  /* 0x000000020b0c7899 */ /* 0x000fc6000801020c */
[----:B0-----:R-:W-:-:S04]  /*0ae0*/  LEA R14, P1, R28, R0, 0x2 ;  /* 0x000000001c0e7211 */ /* 0x001fc800078210ff */
[----:B------:R-:W-:Y:S01]  /*0af0*/  IADD3.X R15, R5, UR12, RZ, P1, !PT ;  /* 0x0000000c050f7c10 */ /* 0x000fe20008ffe4ff */
[----:B-----5:R-:W-:-:S04]  /*0b00*/  FADD.FTZ R9, R22, R9 ;  /* 0x0000000916097221 */ /* 0x020fc80000010000 */
[----:B------:R0:W5:Y:S01]  /*0b10*/  LDG.E R22, desc[UR20][R14.64] ;  /* 0x000000140e167981 */ /* 0x000162000c1e1900 */
[----:B--2---:R-:W-:Y:S01]  /*0b20*/  FADD.FTZ R6, R29, R6 ;  /* 0x000000061d067221 */ /* 0x004fe20000010000 */
[----:B------:R-:W-:Y:S01]  /*0b30*/  MOV R29, UR16 ;  /* 0x00000010001d7c02 */ /* 0x000fe20008000f00 */
[----:B----4-:R-:W-:-:S04]  /*0b40*/  FADD.FTZ R10, R27, R10 ;  /* 0x0000000a1b0a7221 */ /* 0x010fc80000010000 */
[----:B------:R-:W-:-:S04]  /*0b50*/  IMAD.WIDE R26, R29, 0x4, R14 ;  /* 0x000000041d1a7825 */ /* 0x000fc800078e020e */
[----:B0-----:R-:W-:-:S05]  /*0b60*/  IMAD.WIDE R14, R29, 0x4, R26 ;  /* 0x000000041d0e7825 */ /* 0x001fca00078e021a */
[----:B------:R0:W2:Y:S01]  /*0b70*/  LDG.E R28, desc[UR20][R14.64] ;  /* 0x000000140e1c7981 */ /* 0x0000a2000c1e1900 */
[----:B---3--:R-:W-:-:S03]  /*0b80*/  FADD.FTZ R20, R25, R20 ;  /* 0x0000001419147221 */ /* 0x008fc60000010000 */
[----:B------:R1:W3:Y:S01]  /*0b90*/  LDG.E R25, desc[UR20][R26.64] ;  /* 0x000000141a197981 */ /* 0x0002e2000c1e1900 */
[----:B0-----:R-:W-:-:S04]  /*0ba0*/  IMAD.WIDE R14, R29, 0x4, R14 ;  /* 0x000000041d0e7825 */ /* 0x001fc800078e020e */
[----:B-1----:R-:W-:Y:S02]  /*0bb0*/  IMAD.WIDE R26, R29, 0x4, R14 ;  /* 0x000000041d1a7825 */ /* 0x002fe400078e020e */
[----:B------:R-:W4:Y:S04]  /*0bc0*/  LDG.E R15, desc[UR20][R14.64] ;  /* 0x000000140e0f7981 */ /* 0x000f28000c1e1900 */
[----:B------:R0:W3:Y:S01]  /*0bd0*/  LDG.E R14, desc[UR20][R26.64] ;  /* 0x000000141a0e7981 */ /* 0x0000e2000c1e1900 */
[----:B------:R-:W-:Y:S01]  /*0be0*/  FADD.FTZ R18, R23, R18 ;  /* 0x0000001217127221 */ /* 0x000fe20000010000 */
[----:B------:R-:W-:Y:S02]  /*0bf0*/  IMAD.U32 R23, RZ, RZ, UR16 ;  /* 0x00000010ff177e24 */ /* 0x000fe4000f8e00ff */
[----:B-----5:R-:W-:Y:S01]  /*0c00*/  FADD.FTZ R17, R22, R17 ;  /* 0x0000001116117221 */ /* 0x020fe20000010000 */
[----:B------:R-:W-:Y:S01]  /*0c10*/  IMAD.MOV.U32 R22, RZ, RZ, R0 ;  /* 0x000000ffff167224 */ /* 0x000fe200078e0000 */
[----:B------:R-:W-:Y:S01]  /*0c20*/  USHF.L.U32 UR11, UR16, 0x2, URZ ;  /* 0x00000002100b7899 */ /* 0x000fe2000800063f */
[----:B0-----:R-:W-:Y:S01]  /*0c30*/  IMAD.WIDE R26, R23, 0x4, R26 ;  /* 0x00000004171a7825 */ /* 0x001fe200078e021a */
[----:B------:R-:W-:-:S05]  /*0c40*/  MOV R23, R5 ;  /* 0x0000000500177202 */ /* 0x000fca0000000f00 */
[----:B------:R-:W5:Y:S04]  /*0c50*/  LDG.E R24, desc[UR20][R22.64] ;  /* 0x0000001416187981 */ /* 0x000f68000c1e1900 */
[----:B------:R0:W5:Y:S04]  /*0c60*/  LDG.E R26, desc[UR20][R26.64] ;  /* 0x000000141a1a7981 */ /* 0x000168000c1e1900 */
[----:B------:R-:W5:Y:S01]  /*0c70*/  LDG.E R22, desc[UR20][R22.64+0x80] ;  /* 0x0000801416167981 */ /* 0x000f62000c1e1900 */
[----:B--2---:R-:W-:Y:S01]  /*0c80*/  FADD.FTZ R13, R28, R13 ;  /* 0x0000000d1c0d7221 */ /* 0x004fe20000010000 */
[----:B------:R-:W-:Y:S01]  /*0c90*/  MOV R28, UR14 ;  /* 0x0000000e001c7c02 */ /* 0x000fe20008000f00 */
[----:B----4-:R-:W-:Y:S01]  /*0ca0*/  FADD.FTZ R12, R15, R12 ;  /* 0x0000000c0f0c7221 */ /* 0x010fe20000010000 */
[----:B------:R-:W-:-:S02]  /*0cb0*/  IMAD.U32 R15, RZ, RZ, UR14 ;  /* 0x0000000eff0f7e24 */ /* 0x000fc4000f8e00ff */
[----:B---3--:R-:W-:-:S03]  /*0cc0*/  FADD.FTZ R3, R14, R3 ;  /* 0x000000030e037221 */ /* 0x008fc60000010000 */
[----:B------:R-:W-:Y:S01]  /*0cd0*/  LEA R14, P1, R15, R0, 0x2 ;  /* 0x000000000f0e7211 */ /* 0x000fe200078210ff */
[----:B------:R-:W-:-:S05]  /*0ce0*/  IMAD.U32 R15, RZ, RZ, UR15 ;  /* 0x0000000fff0f7e24 */ /* 0x000fca000f8e00ff */
[----:B------:R-:W-:Y:S02]  /*0cf0*/  LEA.HI.X R15, R28, R5, R15, 0x2, P1 ;  /* 0x000000051c0f7211 */ /* 0x000fe400008f140f */
[----:B------:R-:W-:-:S04]  /*0d00*/  IADD3 R28, P1, R14, UR11, RZ ;  /* 0x0000000b0e1c7c10 */ /* 0x000fc8000ff3e0ff */
[----:B------:R-:W-:Y:S01]  /*0d10*/  IADD3.X R29, R15, UR7, RZ, P1, !PT ;  /* 0x000000070f1d7c10 */ /* 0x000fe20008ffe4ff */
[----:B------:R-:W-:-:S04]  /*0d20*/  FADD.FTZ R16, R25, R16 ;  /* 0x0000001019107221 */ /* 0x000fc80000010000 */
[----:B------:R-:W2:Y:S01]  /*0d30*/  LDG.E R25, desc[UR20][R28.64] ;  /* 0x000000141c197981 */ /* 0x000ea2000c1e1900 */
[----:B------:R-:W-:-:S03]  /*0d40*/  USHF.L.U32 UR11, UR27, 0x4, URZ ;  /* 0x000000041b0b7899 */ /* 0x000fc6000800063f */
[----:B------:R1:W3:Y:S01]  /*0d50*/  LDG.E R23, desc[UR20][R28.64+0x80] ;  /* 0x000080141c177981 */ /* 0x0002e2000c1e1900 */
[----:B------:R-:W-:Y:S02]  /*0d60*/  USHF.R.S32.HI UR12, URZ, 0x1f, UR11 ;  /* 0x0000001f3f0c7899 */ /* 0x000fe4000801140b */
[----:B0-----:R-:W-:Y:S02]  /*0d70*/  MOV R27, UR11 ;  /* 0x0000000b001b7c02 */ /* 0x001fe40008000f00 */
[----:B------:R-:W-:Y:S02]  /*0d80*/  USHF.L.U64.HI UR12, UR11, 0x2, UR12 ;  /* 0x000000020b0c7899 */ /* 0x000fe4000801020c */
[----:B-1----:R-:W-:-:S04]  /*0d90*/  LEA R28, P1, R27, R14, 0x2 ;  /* 0x0000000e1b1c7211 */ /* 0x002fc800078210ff */
[----:B------:R-:W-:Y:S01]  /*0da0*/  IADD3.X R29, R15, UR12, RZ, P1, !PT ;  /* 0x0000000c0f1d7c10 */ /* 0x000fe20008ffe4ff */
[----:B------:R-:W-:-:S04]  /*0db0*/  UIMAD UR11, UR27, 0x18, URZ ;  /* 0x000000181b0b78a4 */ /* 0x000fc8000f8e023f */
[----:B------:R-:W4:Y:S01]  /*0dc0*/  LDG.E R27, desc[UR20][R28.64] ;  /* 0x000000141c1b7981 */ /* 0x000f22000c1e1900 */
[----:B-----5:R-:W-:Y:S01]  /*0dd0*/  FADD.FTZ R21, R24, R21 ;  /* 0x0000001518157221 */ /* 0x020fe20000010000 */
[----:B------:R-:W-:Y:S02]  /*0de0*/  USHF.R.S32.HI UR12, URZ, 0x1f, UR11 ;  /* 0x0000001f3f0c7899 */ /* 0x000fe4000801140b */
[----:B------:R-:W-:Y:S02]  /*0df0*/  IMAD.U32 R24, RZ, RZ, UR11 ;  /* 0x0000000bff187e24 */ /* 0x000fe4000f8e00ff */
[----:B------:R-:W-:Y:S01]  /*0e00*/  FADD.FTZ R19, R22, R19 ;  /* 0x0000001316137221 */ /* 0x000fe20000010000 */
[----:B------:R-:W-:Y:S01]  /*0e10*/  USHF.L.U64.HI UR12, UR11, 0x2, UR12 ;  /* 0x000000020b0c7899 */ /* 0x000fe2000801020c */
[----:B------:R0:W5:Y:S02]  /*0e20*/  LDG.E R22, desc[UR20][R28.64+0x80] ;  /* 0x000080141c167981 */ /* 0x000164000c1e1900 */
[----:B0-----:R-:W-:-:S04]  /*0e30*/  LEA R28, P1, R24, R14, 0x2 ;  /* 0x0000000e181c7211 */ /* 0x001fc800078210ff */
[----:B------:R-:W-:Y:S01]  /*0e40*/  IADD3.X R29, R15, UR12, RZ, P1, !PT ;  /* 0x0000000c0f1d7c10 */ /* 0x000fe20008ffe4ff */
[----:B--2---:R-:W-:-:S04]  /*0e50*/  FADD.FTZ R20, R20, R25 ;  /* 0x0000001914147221 */ /* 0x004fc80000010000 */
[----:B------:R-:W2:Y:S01]  /*0e60*/  LDG.E R25, desc[UR20][R28.64] ;  /* 0x000000141c197981 */ /* 0x000ea2000c1e1900 */
[----:B------:R-:W-:Y:S01]  /*0e70*/  USHF.L.U32 UR11, UR27, 0x5, URZ ;  /* 0x000000051b0b7899 */ /* 0x000fe2000800063f */
[----:B---3--:R-:W-:Y:S02]  /*0e80*/  FADD.FTZ R18, R18, R23 ;  /* 0x0000001712127221 */ /* 0x008fe40000010000 */
[----:B------:R0:W3:Y:S01]  /*0e90*/  LDG.E R23, desc[UR20][R28.64+0x80] ;  /* 0x000080141c177981 */ /* 0x0000e2000c1e1900 */
[----:B------:R-:W-:-:S04]  /*0ea0*/  USHF.R.S32.HI UR12, URZ, 0x1f, UR11 ;  /* 0x0000001f3f0c7899 */ /* 0x000fc8000801140b */
[----:B------:R-:W-:Y:S01]  /*0eb0*/  USHF.L.U64.HI UR12, UR11, 0x2, UR12 ;  /* 0x000000020b0c7899 */ /* 0x000fe2000801020c */
[----:B----4-:R-:W-:Y:S01]  /*0ec0*/  FADD.FTZ R4, R4, R27 ;  /* 0x0000001b04047221 */ /* 0x010fe20000010000 */
[----:B------:R-:W-:Y:S01]  /*0ed0*/  MOV R27, UR11 ;  /* 0x0000000b001b7c02 */ /* 0x000fe20008000f00 */
[----:B------:R-:W-:-:S03]  /*0ee0*/  UIMAD UR11, UR27, 0x28, URZ ;  /* 0x000000281b0b78a4 */ /* 0x000fc6000f8e023f */
[----:B0-----:R-:W-:-:S04]  /*0ef0*/  LEA R28, P1, R27, R14, 0x2 ;  /* 0x0000000e1b1c7211 */ /* 0x001fc800078210ff */
[----:B------:R-:W-:Y:S01]  /*0f00*/  IADD3.X R29, R15, UR12, RZ, P1, !PT ;  /* 0x0000000c0f1d7c10 */ /* 0x000fe20008ffe4ff */
[----:B------:R-:W-:Y:S02]  /*0f10*/  USHF.R.S32.HI UR12, URZ, 0x1f, UR11 ;  /* 0x0000001f3f0c7899 */ /* 0x000fe4000801140b */
[----:B------:R-:W-:Y:S02]  /*0f20*/  IMAD.U32 R27, RZ, RZ, UR11 ;  /* 0x0000000bff1b7e24 */ /* 0x000fe4000f8e00ff */
[----:B------:R-:W-:Y:S01]  /*0f30*/  FADD.FTZ R11, R26, R11 ;  /* 0x0000000b1a0b7221 */ /* 0x000fe20000010000 */
[----:B------:R-:W-:Y:S01]  /*0f40*/  USHF.L.U64.HI UR12, UR11, 0x2, UR12 ;  /* 0x000000020b0c7899 */ /* 0x000fe2000801020c */
[----:B------:R-:W4:Y:S04]  /*0f50*/  LDG.E R26, desc[UR20][R28.64] ;  /* 0x000000141c1a7981 */ /* 0x000f28000c1e1900 */
[----:B------:R0:W4:Y:S01]  /*0f60*/  LDG.E R24, desc[UR20][R28.64+0x80] ;  /* 0x000080141c187981 */ /* 0x000122000c1e1900 */
[----:B-----5:R-:W-:Y:S01]  /*0f70*/  FADD.FTZ R17, R17, R22 ;  /* 0x0000001611117221 */ /* 0x020fe20000010000 */
[----:B0-----:R-:W-:-:S04]  /*0f80*/  LEA R28, P1, R27, R14, 0x2 ;  /* 0x0000000e1b1c7211 */ /* 0x001fc800078210ff */
[----:B------:R-:W-:-:S05]  /*0f90*/  IADD3.X R29, R15, UR12, RZ, P1, !PT ;  /* 0x0000000c0f1d7c10 */ /* 0x000fca0008ffe4ff */
[----:B------:R-:W5:Y:S01]  /*0fa0*/  LDG.E R22, desc[UR20][R28.64] ;  /* 0x000000141c167981 */ /* 0x000f62000c1e1900 */
[----:B--2---:R-:W-:-:S03]  /*0fb0*/  FADD.FTZ R8, R8, R25 ;  /* 0x0000001908087221 */ /* 0x004fc60000010000 */
[----:B------:R0:W2:Y:S01]  /*0fc0*/  LDG.E R25, desc[UR20][R28.64+0x80] ;  /* 0x000080141c197981 */ /* 0x0000a2000c1e1900 */
[----:B------:R-:W-:Y:S01]  /*0fd0*/  UIMAD UR11, UR27, 0x30, URZ ;  /* 0x000000301b0b78a4 */ /* 0x000fe2000f8e023f */
[----:B---3--:R-:W-:-:S03]  /*0fe0*/  FADD.FTZ R16, R16, R23 ;  /* 0x0000001710107221 */ /* 0x008fc60000010000 */
[----:B------:R-:W-:Y:S02]  /*0ff0*/  USHF.R.S32.HI UR12, URZ, 0x1f, UR11 ;  /* 0x0000001f3f0c7899 */ /* 0x000fe4000801140b */
[----:B------:R-:W-:Y:S02]  /*1000*/  MOV R23, UR11 ;  /* 0x0000000b00177c02 */ /* 0x000fe40008000f00 */
[----:B------:R-:W-:Y:S02]  /*1010*/  USHF.L.U64.HI UR12, UR11, 0x2, UR12 ;  /* 0x000000020b0c7899 */ /* 0x000fe4000801020c */
[----:B0-----:R-:W-:Y:S01]  /*1020*/  LEA R28, P1, R23, R14, 0x2 ;  /* 0x0000000e171c7211 */ /* 0x001fe200078210ff */
[----:B------:R-:W-:Y:S02]  /*1030*/  USHF.R.S32.HI UR11, URZ, 0x1f, UR13 ;  /* 0x0000001f3f0b7899 */ /* 0x000fe4000801140d */
[----:B------:R-:W-:Y:S01]  /*1040*/  IMAD.U32 R27, RZ, RZ, UR13 ;  /* 0x0000000dff1b7e24 */ /* 0x000fe2000f8e00ff */
[----:B------:R-:W-:Y:S01]  /*1050*/  IADD3.X R29, R15, UR12, RZ, P1, !PT ;  /* 0x0000000c0f1d7c10 */ /* 0x000fe20008ffe4ff */
[----:B------:R-:W-:-:S04]  /*1060*/  USHF.L.U64.HI UR11, UR13, 0x2, UR11 ;  /* 0x000000020d0b7899 */ /* 0x000fc8000801020b */
[----:B------:R-:W3:Y:S01]  /*1070*/  LDG.E R23, desc[UR20][R28.64] ;  /* 0x000000141c177981 */ /* 0x000ee2000c1e1900 */
[----:B----4-:R-:W-:Y:S01]  /*1080*/  FADD.FTZ R7, R7, R26 ;  /* 0x0000001a07077221 */ /* 0x010fe20000010000 */
[----:B------:R-:W-:-:S04]  /*1090*/  LEA R26, P1, R27, R14, 0x2 ;  /* 0x0000000e1b1a7211 */ /* 0x000fc800078210ff */
[----:B------:R-:W-:Y:S01]  /*10a0*/  IADD3.X R27, R15, UR11, RZ, P1, !PT ;  /* 0x0000000b0f1b7c10 */ /* 0x000fe20008ffe4ff */
[----:B------:R-:W-:Y:S02]  /*10b0*/  FADD.FTZ R13, R13, R24 ;  /* 0x000000180d0d7221 */ /* 0x000fe40000010000 */
[----:B------:R-:W4:Y:S04]  /*10c0*/  LDG.E R24, desc[UR20][R28.64+0x80] ;  /* 0x000080141c187981 */ /* 0x000f28000c1e1900 */
[----:B------:R-:W4:Y:S01]  /*10d0*/  LDG.E R28, desc[UR20][R14.64+0x80] ;  /* 0x000080140e1c7981 */ /* 0x000f22000c1e1900 */
[----:B-----5:R-:W-:-:S03]  /*10e0*/  FADD.FTZ R9, R9, R22 ;  /* 0x0000001609097221 */ /* 0x020fc60000010000 */
[----:B------:R-:W5:Y:S01]  /*10f0*/  LDG.E R22, desc[UR20][R14.64] ;  /* 0x000000140e167981 */ /* 0x000f62000c1e1900 */
[----:B--2---:R-:W-:-:S03]  /*1100*/  FADD.FTZ R12, R12, R25 ;  /* 0x000000190c0c7221 */ /* 0x004fc60000010000 */
[----:B------:R-:W2:Y:S04]  /*1110*/  LDG.E R25, desc[UR20][R26.64] ;  /* 0x000000141a197981 */ /* 0x000ea8000c1e1900 */
[----:B------:R-:W2:Y:S01]  /*1120*/  LDG.E R26, desc[UR20][R26.64+0x80] ;  /* 0x000080141a1a7981 */ /* 0x000ea2000c1e1900 */
[----:B------:R-:W-:-:S06]  /*1130*/  UIADD3 UR4, UR4, -0x2, URZ ;  /* 0xfffffffe04047890 */ /* 0x000fcc000fffe03f */
[----:B------:R-:W-:Y:S01]  /*1140*/  ISETP.NE.AND P1, PT, RZ, UR4, PT ;  /* 0x00000004ff007c0c */ /* 0x000fe2000bf25270 */
[----:B---3--:R-:W-:Y:S01]  /*1150*/  FADD.FTZ R6, R6, R23 ;  /* 0x0000001706067221 */ /* 0x008fe20000010000 */
[----:B------:R-:W-:-:S04]  /*1160*/  MOV R23, UR17 ;  /* 0x0000001100177c02 */ /* 0x000fc80008000f00 */
[----:B------:R-:W-:-:S04]  /*1170*/  LEA R0, P2, R23, R0, 0x2 ;  /* 0x0000000017007211 */ /* 0x000fc800078410ff */
[----:B------:R-:W-:Y:S01]  /*1180*/  IADD3.X R5, R5, UR6, RZ, P2, !PT ;  /* 0x0000000605057c10 */ /* 0x000fe200097fe4ff */
[----:B----4-:R-:W-:Y:S01]  /*1190*/  FADD.FTZ R3, R3, R24 ;  /* 0x0000001803037221 */ /* 0x010fe20000010000 */
[----:B------:R-:W-:Y:S01]  /*11a0*/  FADD.FTZ R19, R19, R28 ;  /* 0x0000001c13137221 */ /* 0x000fe20000010000 */
[----:B-----5:R-:W-:Y:S01]  /*11b0*/  FADD.FTZ R21, R21, R22 ;  /* 0x0000001615157221 */ /* 0x020fe20000010000 */
[----:B--2---:R-:W-:Y:S01]  /*11c0*/  FADD.FTZ R10, R10, R25 ;  /* 0x000000190a0a7221 */ /* 0x004fe20000010000 */
[----:B------:R-:W-:Y:S01]  /*11d0*/  FADD.FTZ R11, R11, R26 ;  /* 0x0000001a0b0b7221 */ /* 0x000fe20000010000 */
[----:B------:R-:W-:Y:S06]  /*11e0*/  @P1 BRA `(.L_x_411) ;  /* 0xfffffff400c81947 */ /* 0x000fec000383ffff */
.L_x_410:
[----:B------:R-:W-:Y:S01]  /*11f0*/  IMAD.MOV.U32 R24, RZ, RZ, R0 ;  /* 0x000000ffff187224 */ /* 0x000fe200078e0000 */
[----:B------:R-:W-:Y:S01]  /*1200*/  MOV R25, R5 ;  /* 0x0000000500197202 */ /* 0x000fe20000000f00 */
[----:B------:R-:W-:Y:S06]  /*1210*/  @!P0 BRA `(.L_x_409) ;  /* 0x0000000000e08947 */ /* 0x000fec0003800000 */
[----:B------:R-:W-:-:S04]  /*1220*/  IMAD.U32 R23, RZ, RZ, UR16 ;  /* 0x00000010ff177e24 */ /* 0x000fc8000f8e00ff */
[----:B------:R-:W-:-:S05]  /*1230*/  IMAD.WIDE R22, R23, 0x4, R24 ;  /* 0x0000000417167825 */ /* 0x000fca00078e0218 */
[----:B------:R-:W2:Y:S01]  /*1240*/  LDG.E R29, desc[UR20][R22.64] ;  /* 0x00000014161d7981 */ /* 0x000ea2000c1e1900 */
[----:B------:R-:W-:-:S03]  /*1250*/  MOV R15, UR27 ;  /* 0x0000001b000f7c02 */ /* 0x000fc60008000f00 */
[----:B------:R-:W3:Y:S02]  /*1260*/  LDG.E R27, desc[UR20][R22.64+0x80] ;  /* 0x00008014161b7981 */ /* 0x000ee4000c1e1900 */
[----:B------:R-:W-:-:S05]  /*1270*/  IMAD.WIDE R14, R15, 0x20, R22 ;  /* 0x000000200f0e7825 */ /* 0x000fca00078e0216 */
[----:B------:R0:W4:Y:S01]  /*1280*/  LDG.E R5, desc[UR20][R14.64] ;  /* 0x000000140e057981 */ /* 0x000122000c1e1900 */
[----:B------:R-:W-:Y:S01]  /*1290*/  IMAD.U32 R0, RZ, RZ, UR27 ;  /* 0x0000001bff007e24 */ /* 0x000fe2000f8e00ff */
[----:B------:R-:W-:-:S03]  /*12a0*/  MOV R28, UR27 ;  /* 0x0000001b001c7c02 */ /* 0x000fc60008000f00 */
[----:B0-----:R-:W-:-:S04]  /*12b0*/  IMAD.WIDE R14, R0, 0x20, R14 ;  /* 0x00000020000e7825 */ /* 0x001fc800078e020e */
[----:B------:R-:W-:Y:S01]  /*12c0*/  IMAD.U32 R26, RZ, RZ, UR27 ;  /* 0x0000001bff1a7e24 */ /* 0x000fe2000f8e00ff */
[----:B------:R-:W5:Y:S01]  /*12d0*/  LDG.E R23, desc[UR20][R14.64] ;  /* 0x000000140e177981 */ /* 0x000f62000c1e1900 */
[----:B------:R-:W-:Y:S01]  /*12e0*/  MOV R22, UR27 ;  /* 0x0000001b00167c02 */ /* 0x000fe20008000f00 */
[----:B--2---:R-:W-:Y:S01]  /*12f0*/  FADD.FTZ R20, R20, R29 ;  /* 0x0000001d14147221 */ /* 0x004fe20000010000 */
[----:B------:R-:W-:Y:S02]  /*1300*/  IMAD.WIDE R28, R28, 0x20, R14 ;  /* 0x000000201c1c7825 */ /* 0x000fe400078e020e */
[----:B------:R-:W2:Y:S02]  /*1310*/  LDG.E R14, desc[UR20][R24.64] ;  /* 0x00000014180e7981 */ /* 0x000ea4000c1e1900 */
[----:B---3--:R-:W-:Y:S01]  /*1320*/  FADD.FTZ R18, R18, R27 ;  /* 0x0000001b12127221 */ /* 0x008fe20000010000 */
[----:B------:R-:W-:Y:S01]  /*1330*/  IMAD.WIDE R26, R26, 0x20, R28 ;  /* 0x000000201a1a7825 */ /* 0x000fe200078e021c */
[----:B------:R-:W3:Y:S03]  /*1340*/  LDG.E R0, desc[UR20][R28.64] ;  /* 0x000000141c007981 */ /* 0x000ee6000c1e1900 */
[----:B----4-:R-:W-:Y:S01]  /*1350*/  FADD.FTZ R4, R4, R5 ;  /* 0x0000000504047221 */ /* 0x010fe20000010000 */
[----:B------:R0:W4:Y:S02]  /*1360*/  LDG.E R28, desc[UR20][R26.64] ;  /* 0x000000141a1c7981 */ /* 0x000124000c1e1900 */
[----:B0-----:R-:W-:-:S05]  /*1370*/  IMAD.WIDE R26, R22, 0x20, R26 ;  /* 0x00000020161a7825 */ /* 0x001fca00078e021a */
[----:B------:R0:W2:Y:S02]  /*1380*/  LDG.E R5, desc[UR20][R26.64] ;  /* 0x000000141a057981 */ /* 0x0000a4000c1e1900 */
[----:B0-----:R-:W-:-:S05]  /*1390*/  IMAD.WIDE R26, R22, 0x20, R26 ;  /* 0x00000020161a7825 */ /* 0x001fca00078e021a */
[----:B------:R0:W2:Y:S01]  /*13a0*/  LDG.E R15, desc[UR20][R26.64] ;  /* 0x000000141a0f7981 */ /* 0x0000a2000c1e1900 */
[----:B------:R-:W-:Y:S01]  /*13b0*/  UIADD3 UR4, UR16, 0x20, UR16 ;  /* 0x0000002010047890 */ /* 0x000fe2000fffe010 */
[----:B-----5:R-:W-:-:S05]  /*13c0*/  FADD.FTZ R8, R8, R23 ;  /* 0x0000001708087221 */ /* 0x020fca0000010000 */
[----:B------:R-:W-:Y:S01]  /*13d0*/  IMAD.U32 R23, RZ, RZ, UR4 ;  /* 0x00000004ff177e24 */ /* 0x000fe2000f8e00ff */
[----:B------:R-:W-:-:S03]  /*13e0*/  MOV R29, UR16 ;  /* 0x00000010001d7c02 */ /* 0x000fc60008000f00 */
[----:B------:R-:W-:-:S04]  /*13f0*/  IMAD.WIDE R22, R23, 0x4, R24 ;  /* 0x0000000417167825 */ /* 0x000fc800078e0218 */
[----:B0-----:R-:W-:-:S04]  /*1400*/  IMAD.WIDE R26, R29, 0x4, R22 ;  /* 0x000000041d1a7825 */ /* 0x001fc800078e0216 */
[----:B---3--:R-:W-:Y:S02]  /*1410*/  FADD.FTZ R7, R7, R0 ;  /* 0x0000000007077221 */ /* 0x008fe40000010000 */
[----:B------:R0:W3:Y:S02]  /*1420*/  LDG.E R0, desc[UR20][R24.64+0x80] ;  /* 0x0000801418007981 */ /* 0x0000e4000c1e1900 */
[----:B0-----:R-:W-:Y:S02]  /*1430*/  IMAD.U32 R25, RZ, RZ, UR16 ;  /* 0x00000010ff197e24 */ /* 0x001fe4000f8e00ff */
[----:B----4-:R-:W-:Y:S02]  /*1440*/  FADD.FTZ R9, R9, R28 ;  /* 0x0000001c09097221 */ /* 0x010fe40000010000 */
[----:B------:R-:W4:Y:S01]  /*1450*/  LDG.E R28, desc[UR20][R22.64] ;  /* 0x00000014161c7981 */ /* 0x000f22000c1e1900 */
[----:B--2---:R-:W-:-:S03]  /*1460*/  FADD.FTZ R6, R6, R5 ;  /* 0x0000000506067221 */ /* 0x004fc60000010000 */
[----:B------:R0:W2:Y:S02]  /*1470*/  LDG.E R5, desc[UR20][R26.64] ;  /* 0x000000141a057981 */ /* 0x0000a4000c1e1900 */
[----:B0-----:R-:W-:-:S04]  /*1480*/  IMAD.WIDE R26, R29, 0x4, R26 ;  /* 0x000000041d1a7825 */ /* 0x001fc800078e021a */
[----:B------:R-:W-:Y:S01]  /*1490*/  FADD.FTZ R10, R10, R15 ;  /* 0x0000000f0a0a7221 */ /* 0x000fe20000010000 */
[----:B------:R-:W-:Y:S01]  /*14a0*/  MOV R15, UR16 ;  /* 0x00000010000f7c02 */ /* 0x000fe20008000f00 */
[----:B------:R-:W-:Y:S01]  /*14b0*/  FADD.FTZ R21, R21, R14 ;  /* 0x0000000e15157221 */ /* 0x000fe20000010000 */
[----:B------:R-:W-:Y:S01]  /*14c0*/  IMAD.WIDE R24, R25, 0x4, R26 ;  /* 0x0000000419187825 */ /* 0x000fe200078e021a */
[----:B------:R-:W5:Y:S03]  /*14d0*/  LDG.E R29, desc[UR20][R26.64] ;  /* 0x000000141a1d7981 */ /* 0x000f66000c1e1900 */
[C---:B------:R-:W-:Y:S01]  /*14e0*/  IMAD.WIDE R22, R15.reuse, 0x4, R24 ;  /* 0x000000040f167825 */ /* 0x040fe200078e0218 */
[----:B------:R-:W5:Y:S03]  /*14f0*/  LDG.E R27, desc[UR20][R24.64] ;  /* 0x00000014181b7981 */ /* 0x000f66000c1e1900 */
[----:B------:R-:W-:-:S02]  /*1500*/  IMAD.WIDE R14, R15, 0x4, R22 ;  /* 0x000000040f0e7825 */ /* 0x000fc400078e0216 */
[----:B------:R-:W5:Y:S04]  /*1510*/  LDG.E R22, desc[UR20][R22.64] ;  /* 0x0000001416167981 */ /* 0x000f68000c1e1900 */
[----:B------:R-:W5:Y:S01]  /*1520*/  LDG.E R14, desc[UR20][R14.64] ;  /* 0x000000140e0e7981 */ /* 0x000f62000c1e1900 */
[----:B---3--:R-:W-:Y:S01]  /*1530*/  FADD.FTZ R19, R19, R0 ;  /* 0x0000000013137221 */ /* 0x008fe20000010000 */
[----:B----4-:R-:W-:Y:S01]  /*1540*/  FADD.FTZ R17, R17, R28 ;  /* 0x0000001c11117221 */ /* 0x010fe20000010000 */
[----:B--2---:R-:W-:Y:S01]  /*1550*/  FADD.FTZ R16, R16, R5 ;  /* 0x0000000510107221 */ /* 0x004fe20000010000 */
[----:B-----5:R-:W-:Y:S01]  /*1560*/  FADD.FTZ R13, R13, R29 ;  /* 0x0000001d0d0d7221 */ /* 0x020fe20000010000 */
[----:B------:R-:W-:Y:S01]  /*1570*/  FADD.FTZ R12, R12, R27 ;  /* 0x0000001b0c0c7221 */ /* 0x000fe20000010000 */
[----:B------:R-:W-:Y:S01]  /*1580*/  FADD.FTZ R3, R3, R22 ;  /* 0x0000001603037221 */ /* 0x000fe20000010000 */
[----:B------:R-:W-:-:S07]  /*1590*/  FADD.FTZ R11, R11, R14 ;  /* 0x0000000e0b0b7221 */ /* 0x000fce0000010000 */
.L_x_409:
[----:B------:R-:W0:Y:S01]  /*15a0*/  S2R R5, SR_TID.X ;  /* 0x0000000000057919 */ /* 0x000e220000002100 */
[----:B------:R-:W-:Y:S01]  /*15b0*/  ULDC UR7, c[0x0][0x390] ;  /* 0x0000e40000077ab9 */ /* 0x000fe20000000800 */
[----:B------:R-:W1:Y:S01]  /*15c0*/  S2UR UR6, SR_CgaCtaId ;  /* 0x00000000000679c3 */ /* 0x000e620000008800 */
        /* <DEDUP_REMOVED lines=15> */
[----:B------:R-:W-:Y:S01]  /*16c0*/  UMOV UR4, 0x400 ;  /* 0x0000040000047882 */ /* 0x000fe20000000000 */
[----:B------:R-:W-:Y:S01]  /*16d0*/  FMUL.FTZ R3, R3, UR7 ;  /* 0x0000000703037c20 */ /* 0x000fe20008410000 */
[----:B------:R-:W-:Y:S01]  /*16e0*/  ULDC.64 UR12, c[0x0][0x448] ;  /* 0x00011200000c7ab9 */ /* 0x000fe20000000a00 */
[----:B------:R-:W-:Y:S01]  /*16f0*/  F2FP.BF16.F32.PACK_AB R10, R21, R14 ;  /* 0x0000000e150a723e */ /* 0x000fe200000010ff */
[----:B------:R-:W-:Y:S01]  /*1700*/  FMUL.FTZ R14, R13, UR7 ;  /* 0x000000070d0e7c20 */ /* 0x000fe20008410000 */
[----:B------:R-:W-:Y:S01]  /*1710*/  F2FP.BF16.F32.PACK_AB R13, R16, R17 ;  /* 0x00000011100d723e */ /* 0x000fe200000010ff */
[----:B------:R-:W-:Y:S01]  /*1720*/  FMUL.FTZ R16, R11, UR7 ;  /* 0x000000070b107c20 */ /* 0x000fe20008410000 */
[----:B------:R-:W-:Y:S01]  /*1730*/  BSSY B0, `(.L_x_412) ;  /* 0x0000050000007945 */ /* 0x000fe20003800000 */
[----:B-1----:R-:W-:-:S02]  /*1740*/  ULEA UR4, UR6, UR4, 0x18 ;  /* 0x0000000406047291 */ /* 0x002fc4000f8ec03f */
[----:B------:R-:W-:Y:S01]  /*1750*/  USHF.L.U32 UR6, UR5, 0x6, URZ ;  /* 0x0000000605067899 */ /* 0x000fe2000800063f */
[----:B------:R-:W-:Y:S01]  /*1760*/  F2FP.BF16.F32.PACK_AB R16, R16, R3 ;  /* 0x000000031010723e */ /* 0x000fe200000010ff */
[----:B------:R-:W-:Y:S01]  /*1770*/  IMAD.MOV.U32 R3, RZ, RZ, 0x20 ;  /* 0x00000020ff037424 */ /* 0x000fe200078e00ff */
[----:B------:R-:W-:Y:S01]  /*1780*/  UIMAD UR5, UR5, -0x40, UR8 ;  /* 0xffffffc0050578a4 */ /* 0x000fe2000f8e0208 */
[----:B0-----:R-:W-:Y:S02]  /*1790*/  SHF.R.S32.HI R6, RZ, 0x1f, R5 ;  /* 0x0000001fff067819 */ /* 0x001fe40000011405 */
[----:B------:R-:W-:Y:S02]  /*17a0*/  LEA R2, R2, UR4, 0x1 ;  /* 0x0000000402027c11 */ /* 0x000fe4000f8e08ff */
[----:B------:R-:W-:-:S03]  /*17b0*/  LEA.HI R0, R6, R5, RZ, 0x2 ;  /* 0x0000000506007211 */ /* 0x000fc600078f10ff */
[----:B------:R-:W-:Y:S01]  /*17c0*/  STS [R2], R4 ;  /* 0x0000000402007388 */ /* 0x000fe20000000800 */
[--C-:B------:R-:W-:Y:S02]  /*17d0*/  SHF.R.S32.HI R8, RZ, 0x2, R0.reuse ;  /* 0x00000002ff087819 */ /* 0x100fe40000011400 */
[----:B------:R-:W-:Y:S01]  /*17e0*/  SHF.R.S32.HI R15, RZ, 0x1f, R0 ;  /* 0x0000001fff0f7819 */ /* 0x000fe20000011400 */
[----:B------:R-:W-:Y:S03]  /*17f0*/  STS [R2+0x400], R7 ;  /* 0x0004000702007388 */ /* 0x000fe60000000800 */
[----:B------:R-:W-:Y:S01]  /*1800*/  LEA.HI R0, R15, R8, RZ, 0x3 ;  /* 0x000000080f007211 */ /* 0x000fe200078f18ff */
[----:B------:R-:W-:Y:S01]  /*1810*/  FMUL.FTZ R15, R12, UR7 ;  /* 0x000000070c0f7c20 */ /* 0x000fe20008410000 */
[----:B------:R-:W-:Y:S02]  /*1820*/  F2FP.BF16.F32.PACK_AB R12, R18, R19 ;  /* 0x00000013120c723e */ /* 0x000fe400000010ff */
[----:B------:R-:W-:-:S02]  /*1830*/  LOP3.LUT R19, R0, 0xfffffff8, RZ, 0xc0, !PT ;  /* 0xfffffff800137812 */ /* 0x000fc400078ec0ff */
[-C--:B------:R-:W-:Y:S02]  /*1840*/  LEA.HI R0, R6, R5.reuse, RZ, 0x3 ;  /* 0x0000000506007211 */ /* 0x080fe400078f18ff */
[----:B------:R-:W-:Y:S01]  /*1850*/  F2FP.BF16.F32.PACK_AB R14, R15, R14 ;  /* 0x0000000e0f0e723e */ /* 0x000fe200000010ff */
[----:B------:R-:W-:Y:S01]  /*1860*/  IMAD.IADD R19, R8, 0x1, -R19 ;  /* 0x0000000108137824 */ /* 0x000fe200078e0a13 */
[----:B------:R-:W-:Y:S02]  /*1870*/  LOP3.LUT R8, R0, 0x1ffffff8, RZ, 0xc0, !PT ;  /* 0x1ffffff800087812 */ /* 0x000fe400078ec0ff */
[----:B------:R-:W-:Y:S02]  /*1880*/  SHF.R.S32.HI R0, RZ, 0x3, R0 ;  /* 0x00000003ff007819 */ /* 0x000fe40000011400 */
[----:B------:R-:W-:Y:S02]  /*1890*/  IADD3 R8, -R8, R5, RZ ;  /* 0x0000000508087210 */ /* 0x000fe40007ffe1ff */
[----:B------:R-:W-:Y:S01]  /*18a0*/  R2P PR, R19, 0x6 ;  /* 0x0000000613007804 */ /* 0x000fe20000000000 */
[----:B------:R-:W-:Y:S01]  /*18b0*/  IMAD.SHL.U32 R15, R0, 0x40, RZ ;  /* 0x00000040000f7824 */ /* 0x000fe200078e00ff */
[----:B------:R-:W-:-:S02]  /*18c0*/  SHF.L.U32 R8, R8, 0x3, RZ ;  /* 0x0000000308087819 */ /* 0x000fc400000006ff */
[----:B------:R-:W-:Y:S02]  /*18d0*/  LEA.HI R5, R6, R5, RZ, 0x6 ;  /* 0x0000000506057211 */ /* 0x000fe400078f30ff */
[----:B------:R-:W-:Y:S02]  /*18e0*/  LOP3.LUT R15, R15, 0x1c0, RZ, 0xc0, !PT ;  /* 0x000001c00f0f7812 */ /* 0x000fe400078ec0ff */
[----:B------:R-:W-:Y:S01]  /*18f0*/  SEL R3, R3, 0xffffffe0, !P1 ;  /* 0xffffffe003037807 */ /* 0x000fe20004800000 */
[----:B------:R-:W-:Y:S01]  /*1900*/  IMAD.SHL.U32 R5, R5, 0x8, RZ ;  /* 0x0000000805057824 */ /* 0x000fe200078e00ff */
[----:B------:R-:W-:Y:S02]  /*1910*/  LOP3.LUT R11, R15, 0x38, R8, 0xf8, !PT ;  /* 0x000000380f0b7812 */ /* 0x000fe400078ef808 */
[----:B------:R-:W-:-:S04]  /*1920*/  SHF.R.U32.HI R18, RZ, 0x3, R15 ;  /* 0x00000003ff127819 */ /* 0x000fc8000001160f */
[----:B------:R-:W-:Y:S02]  /*1930*/  LOP3.LUT R6, R11, R18, RZ, 0x3c, !PT ;  /* 0x000000120b067212 */ /* 0x000fe400078e3cff */
[C---:B------:R-:W-:Y:S01]  /*1940*/  IADD3 R18, R2.reuse, 0x40, RZ ;  /* 0x0000004002127810 */ /* 0x040fe20007ffe0ff */
[C---:B------:R-:W-:Y:S01]  /*1950*/  @P2 VIADD R18, R2.reuse, 0xffffffc0 ;  /* 0xffffffc002122836 */ /* 0x040fe20000000000 */
[----:B------:R-:W-:Y:S02]  /*1960*/  IADD3 R11, R2, R3, RZ ;  /* 0x00000003020b7210 */ /* 0x000fe40007ffe0ff */
[----:B------:R-:W-:Y:S02]  /*1970*/  LOP3.LUT R5, R6, 0xfffffe00, R5, 0xf8, !PT ;  /* 0xfffffe0006057812 */ /* 0x000fe400078ef805 */
[----:B------:R-:W-:Y:S01]  /*1980*/  IADD3 R15, R3, R18, RZ ;  /* 0x00000012030f7210 */ /* 0x000fe20007ffe0ff */
[----:B------:R0:W-:Y:S01]  /*1990*/  STS [R11], R9 ;  /* 0x000000090b007388 */ /* 0x0001e20000000800 */
[----:B------:R-:W-:Y:S01]  /*19a0*/  LEA R19, R5, UR4, 0x1 ;  /* 0x0000000405137c11 */ /* 0x000fe2000f8e08ff */
[----:B------:R-:W-:Y:S01]  /*19b0*/  USHF.R.S32.HI UR4, URZ, 0x1f, UR6 ;  /* 0x0000001f3f047899 */ /* 0x000fe20008011406 */
[----:B------:R-:W-:Y:S01]  /*19c0*/  IMAD.U32 R3, RZ, RZ, UR12 ;  /* 0x0000000cff037e24 */ /* 0x000fe2000f8e00ff */
[----:B------:R-:W-:Y:S02]  /*19d0*/  STS [R11+0x400], R10 ;  /* 0x0004000a0b007388 */ /* 0x000fe40000000800 */
[----:B------:R-:W-:-:S02]  /*19e0*/  UIMAD UR4, UR4, UR12, URZ ;  /* 0x0000000c040472a4 */ /* 0x000fc4000f8e023f */
[----:B------:R-:W-:Y:S01]  /*19f0*/  STS [R18], R12 ;  /* 0x0000000c12007388 */ /* 0x000fe20000000800 */
[--C-:B0-----:R-:W-:Y:S01]  /*1a00*/  SHF.R.S32.HI R9, RZ, 0x1f, R8.reuse ;  /* 0x0000001fff097819 */ /* 0x101fe20000011408 */
[----:B------:R-:W-:Y:S02]  /*1a10*/  UIMAD UR4, UR6, UR13, UR4 ;  /* 0x0000000d060472a4 */ /* 0x000fe4000f8e0204 */
[----:B------:R0:W-:Y:S01]  /*1a20*/  STS [R18+0x400], R13 ;  /* 0x0004000d12007388 */ /* 0x0001e20000000800 */
[----:B------:R-:W-:-:S03]  /*1a30*/  IMAD.WIDE.U32 R2, R3, UR6, R8 ;  /* 0x0000000603027c25 */ /* 0x000fc6000f8e0008 */
[----:B------:R1:W-:Y:S01]  /*1a40*/  STS [R15], R14 ;  /* 0x0000000e0f007388 */ /* 0x0003e20000000800 */
[----:B------:R-:W-:Y:S01]  /*1a50*/  ULDC UR6, c[0x0][0x2d0] ;  /* 0x0000b40000067ab9 */ /* 0x000fe20000000800 */
[----:B------:R-:W-:Y:S02]  /*1a60*/  MOV R9, UR4 ;  /* 0x0000000400097c02 */ /* 0x000fe40008000f00 */
[----:B------:R1:W-:Y:S01]  /*1a70*/  STS [R15+0x400], R16 ;  /* 0x000400100f007388 */ /* 0x0003e20000000800 */
[----:B------:R-:W-:Y:S01]  /*1a80*/  BAR.SYNC.DEFER_BLOCKING 0x0 ;  /* 0x0000000000007b1d */ /* 0x000fe20000010000 */
[----:B------:R-:W-:Y:S01]  /*1a90*/  ISETP.GE.AND P0, PT, R8, UR6, PT ;  /* 0x0000000608007c0c */ /* 0x000fe2000bf06270 */
[----:B------:R-:W-:Y:S01]  /*1aa0*/  VIADD R8, R0, 0x20 ;  /* 0x0000002000087836 */ /* 0x000fe20000000000 */
[----:B------:R-:W-:Y:S01]  /*1ab0*/  IADD3 R2, P1, R2, UR10, RZ ;  /* 0x0000000a02027c10 */ /* 0x000fe2000ff3e0ff */
[----:B------:R-:W-:Y:S01]  /*1ac0*/  USHF.R.S32.HI UR6, URZ, 0x1f, UR25 ;  /* 0x0000001f3f067899 */ /* 0x000fe20008011419 */
[----:B0-----:R-:W-:Y:S01]  /*1ad0*/  SHF.R.S32.HI R18, RZ, 0x1f, R0 ;  /* 0x0000001fff127819 */ /* 0x001fe20000011400 */
[----:B------:R-:W-:Y:S01]  /*1ae0*/  ULDC.64 UR10, c[0x0][0x460] ;  /* 0x00011800000a7ab9 */ /* 0x000fe20000000a00 */
[----:B------:R-:W-:Y:S01]  /*1af0*/  IADD3.X R3, R3, UR9, R9, P1, !PT ;  /* 0x0000000903037c10 */ /* 0x000fe20008ffe409 */
[----:B------:R-:W-:Y:S01]  /*1b00*/  UIMAD UR4, UR6, UR10, URZ ;  /* 0x0000000a060472a4 */ /* 0x000fe2000f8e023f */
[----:B------:R-:W-:-:S02]  /*1b10*/  ISETP.GE.OR P1, PT, R8, UR5, P0 ;  /* 0x0000000508007c0c */ /* 0x000fc40008726670 */
[----:B------:R-:W-:Y:S01]  /*1b20*/  ISETP.GE.OR P0, PT, R0, UR5, P0 ;  /* 0x0000000500007c0c */ /* 0x000fe20008706670 */
[----:B------:R-:W-:Y:S01]  /*1b30*/  UIMAD UR4, UR25, UR11, UR4 ;  /* 0x0000000b190472a4 */ /* 0x000fe2000f8e0204 */
[----:B------:R-:W-:-:S05]  /*1b40*/  MOV R9, UR10 ;  /* 0x0000000a00097c02 */ /* 0x000fca0008000f00 */
[----:B------:R-:W-:-:S04]  /*1b50*/  IMAD.WIDE.U32 R2, R9, UR25, R2 ;  /* 0x0000001909027c25 */ /* 0x000fc8000f8e0002 */
[----:B------:R-:W-:Y:S01]  /*1b60*/  VIADD R13, R3, UR4 ;  /* 0x00000004030d7c36 */ /* 0x000fe20008000000 */
[----:B------:R1:W0:Y:S01]  /*1b70*/  LDS.128 R4, [R19+0x1000] ;  /* 0x0010000013047984 */ /* 0x0002220000000c00 */
[----:B------:R-:W-:Y:S05]  /*1b80*/  @P0 BRA `(.L_x_413) ;  /* 0x0000000000280947 */ /* 0x000fea0003800000 */
[----:B------:R-:W2:Y:S01]  /*1b90*/  LDS.128 R8, [R19] ;  /* 0x0000000013087984 */ /* 0x000ea20000000c00 */
[----:B------:R-:W-:Y:S01]  /*1ba0*/  MOV R12, R2 ;  /* 0x00000002000c7202 */ /* 0x000fe20000000f00 */
[----:B------:R-:W-:Y:S01]  /*1bb0*/  IMAD R17, R18, UR12, RZ ;  /* 0x0000000c12117c24 */ /* 0x000fe2000f8e02ff */
[----:B------:R-:W-:-:S03]  /*1bc0*/  ULDC.64 UR6, c[0x0][0x3e8] ;  /* 0x0000fa0000067ab9 */ /* 0x000fc60000000a00 */
[----:B-1----:R-:W-:-:S04]  /*1bd0*/  IMAD.WIDE.U32 R14, R0, UR12, R12 ;  /* 0x0000000c000e7c25 */ /* 0x002fc8000f8e000c */
[----:B------:R-:W-:Y:S01]  /*1be0*/  IMAD R17, R0, UR13, R17 ;  /* 0x0000000d00117c24 */ /* 0x000fe2000f8e0211 */
[----:B------:R-:W-:-:S03]  /*1bf0*/  LEA R16, P0, R14, UR6, 0x1 ;  /* 0x000000060e107c11 */ /* 0x000fc6000f8008ff */
[----:B------:R-:W-:-:S05]  /*1c00*/  IMAD.IADD R15, R15, 0x1, R17 ;  /* 0x000000010f0f7824 */ /* 0x000fca00078e0211 */
[----:B------:R-:W-:-:S05]  /*1c10*/  LEA.HI.X R17, R14, UR7, R15, 0x1, P0 ;  /* 0x000000070e117c11 */ /* 0x000fca00080f0c0f */
[----:B--2---:R2:W-:Y:S02]  /*1c20*/  STG.E.128 desc[UR20][R16.64], R8 ;  /* 0x0000000810007986 */ /* 0x0045e4000c101d14 */
.L_x_413:
[----:B------:R-:W-:Y:S05]  /*1c30*/  BSYNC B0 ;  /* 0x0000000000007941 */ /* 0x000fea0003800000 */
.L_x_412:
[----:B------:R-:W-:Y:S05]  /*1c40*/  @P1 EXIT ;  /* 0x000000000000194d */ /* 0x000fea0003800000 */
[----:B--2---:R-:W-:Y:S01]  /*1c50*/  IADD3 R9, P0, R0, 0x20, RZ ;  /* 0x0000002000097810 */ /* 0x004fe20007f1e0ff */
[----:B------:R-:W-:Y:S01]  /*1c60*/  IMAD.MOV.U32 R3, RZ, RZ, R13 ;  /* 0x000000ffff037224 */ /* 0x000fe200078e000d */
[----:B------:R-:W-:Y:S02]  /*1c70*/  ULDC.64 UR4, c[0x0][0x3e8] ;  /* 0x0000fa0000047ab9 */ /* 0x000fe40000000a00 */
[----:B------:R-:W-:Y:S01]  /*1c80*/  IADD3.X R0, RZ, R18, RZ, P0, !PT ;  /* 0x00000012ff007210 */ /* 0x000fe200007fe4ff */
[----:B------:R-:W-:-:S04]  /*1c90*/  IMAD.WIDE.U32 R2, R9, UR12, R2 ;  /* 0x0000000c09027c25 */ /* 0x000fc8000f8e0002 */
[----:B------:R-:W-:Y:S01]  /*1ca0*/  IMAD R0, R0, UR12, RZ ;  /* 0x0000000c00007c24 */ /* 0x000fe2000f8e02ff */
[----:B------:R-:W-:-:S03]  /*1cb0*/  LEA R8, P0, R2, UR4, 0x1 ;  /* 0x0000000402087c11 */ /* 0x000fc6000f8008ff */
[----:B------:R-:W-:-:S05]  /*1cc0*/  IMAD R9, R9, UR13, R0 ;  /* 0x0000000d09097c24 */ /* 0x000fca000f8e0200 */
[----:B------:R-:W-:-:S04]  /*1cd0*/  IADD3 R3, R3, R9, RZ ;  /* 0x0000000903037210 */ /* 0x000fc80007ffe0ff */
[----:B------:R-:W-:-:S05]  /*1ce0*/  LEA.HI.X R9, R2, UR5, R3, 0x1, P0 ;  /* 0x0000000502097c11 */ /* 0x000fca00080f0c03 */
[----:B0-----:R-:W-:Y:S01]  /*1cf0*/  STG.E.128 desc[UR20][R8.64], R4 ;  /* 0x0000000408007986 */ /* 0x001fe2000c101d14 */
[----:B------:R-:W-:Y:S05]  /*1d00*/  EXIT ;  /* 0x000000000000794d */ /* 0x000fea0003800000 */
.L_x_414:
        /* <DEDUP_REMOVED lines=15> */
.L_x_1263:


//--------------------- .text._ZN5flash44flash_bwd_dq_dk_dv_loop_seqk_parallel_kernelI23Flash_bwd_kernel_traitsILi64ELi64ELi128ELi8ELi2ELi4ELi4ELb1ELb0EN7cutlass10bfloat16_tE19Flash_kernel_traitsILi64ELi64ELi128ELi8ES3_EELb1ELb1ELb0ELb0ELb0ELb0ELb0EEEvNS_16Flash_bwd_paramsE --------------------------
	.section	.text._ZN5flash44flash_bwd_dq_dk_dv_loop_seqk_parallel_kernelI23Flash_bwd_kernel_traitsILi64ELi64ELi128ELi8ELi2ELi4ELi4ELb1ELb0EN7cutlass10bfloat16_tE19Flash_kernel_traitsILi64ELi64ELi128ELi8ES3_EELb1ELb1ELb0ELb0ELb0ELb0ELb0EEEvNS_16Flash_bwd_paramsE,"ax",@progbits
	.align	128
        .global         _ZN5flash44flash_bwd_dq_dk_dv_loop_seqk_parallel_kernelI23Flash_bwd_kernel_traitsILi64ELi64ELi128ELi8ELi2ELi4ELi4ELb1ELb0EN7cutlass10bfloat16_tE19Flash_kernel_traitsILi64ELi64ELi128ELi8ES3_EELb1ELb1ELb0ELb0ELb0ELb0ELb0EEEvNS_16Flash_bwd_paramsE
        .type           _ZN5flash44flash_bwd_dq_dk_dv_loop_seqk_parallel_kernelI23Flash_bwd_kernel_traitsILi64ELi64ELi128ELi8ELi2ELi4ELi4ELb1ELb0EN7cutlass10bfloat16_tE19Flash_kernel_traitsILi64ELi64ELi128ELi8ES3_EELb1ELb1ELb0ELb0ELb0ELb0ELb0EEEvNS_16Flash_bwd_paramsE,@function
        .size           _ZN5flash44flash_bwd_dq_dk_dv_loop_seqk_parallel_kernelI23Flash_bwd_kernel_traitsILi64ELi64ELi128ELi8ELi2ELi4ELi4ELb1ELb0EN7cutlass10bfloat16_tE19Flash_kernel_traitsILi64ELi64ELi128ELi8ES3_EELb1ELb1ELb0ELb0ELb0ELb0ELb0EEEvNS_16Flash_bwd_paramsE,(.L_x_1264 - _ZN5flash44flash_bwd_dq_dk_dv_loop_seqk_parallel_kernelI23Flash_bwd_kernel_traitsILi64ELi64ELi128ELi8ELi2ELi4ELi4ELb1ELb0EN7cutlass10bfloat16_tE19Flash_kernel_traitsILi64ELi64ELi128ELi8ES3_EELb1ELb1ELb0ELb0ELb0ELb0ELb0EEEvNS_16Flash_bwd_paramsE)
        .other          _ZN5flash44flash_bwd_dq_dk_dv_loop_seqk_parallel_kernelI23Flash_bwd_kernel_traitsILi64ELi64ELi128ELi8ELi2ELi4ELi4ELb1ELb0EN7cutlass10bfloat16_tE19Flash_kernel_traitsILi64ELi64ELi128ELi8ES3_EELb1ELb1ELb0ELb0ELb0ELb0ELb0EEEvNS_16Flash_bwd_paramsE,@"STO_CUDA_ENTRY STV_DEFAULT"
_ZN5flash44flash_bwd_dq_dk_dv_loop_seqk_parallel_kernelI23Flash_bwd_kernel_traitsILi64ELi64ELi128ELi8ELi2ELi4ELi4ELb1ELb0EN7cutlass10bfloat16_tE19Flash_kernel_traitsILi64ELi64ELi128ELi8ES3_EELb1ELb1ELb0ELb0ELb0ELb0ELb0EEEvNS_16Flash_bwd_paramsE:
.text._ZN5flash44flash_bwd_dq_dk_dv_loop_seqk_parallel_kernelI23Flash_bwd_kernel_traitsILi64ELi64ELi128ELi8ELi2ELi4ELi4ELb1ELb0EN7cutlass10bfloat16_tE19Flash_kernel_traitsILi64ELi64ELi128ELi8ES3_EELb1ELb1ELb0ELb0ELb0ELb0ELb0EEEvNS_16Flash_bwd_paramsE:
        /* <DEDUP_REMOVED lines=11> */
[----:B------:R-:W2:Y:S01]  /*00b0*/  S2UR UR6, SR_CgaCtaId ;  /* 0x00000000000679c3 */ /* 0x000ea20000008800 */
[----:B------:R-:W-:Y:S01]  /*00c0*/  UMOV UR4, 0x400 ;  /* 0x0000040000047882 */ /* 0x000fe20000000000 */
[----:B------:R-:W-:Y:S01]  /*00d0*/  IMAD.MOV.U32 R193, RZ, RZ, -0x10 ;  /* 0xfffffff0ffc17424 */ /* 0x000fe200078e00ff */
[----:B------:R-:W-:Y:S01]  /*00e0*/  ULDC.64 UR14, c[0x0][0x208] ;  /* 0x00008200000e7ab9 */ /* 0x000fe20000000a00 */
[----:B------:R-:W-:Y:S01]  /*00f0*/  ULDC.64 UR12, c[0x0][0x300] ;  /* 0x0000c000000c7ab9 */ /* 0x000fe20000000a00 */
[----:B--2---:R-:W-:-:S04]  /*0100*/  ULEA UR6, UR6, UR4, 0x18 ;  /* 0x0000000406067291 */ /* 0x004fc8000f8ec03f */
[----:B------:R-:W-:Y:S02]  /*0110*/  UIADD3 UR4, UR6, 0x6000, URZ ;  /* 0x0000600006047890 */ /* 0x000fe4000fffe03f */
[----:B------:R-:W-:Y:S01]  /*0120*/  UIADD3 UR5, UR6, 0xa000, URZ ;  /* 0x0000a00006057890 */ /* 0x000fe2000fffe03f */
[----:B-1----:R-:W-:-:S04]  /*0130*/  SHF.R.S32.HI R4, RZ, 0x1f, R11 ;  /* 0x0000001fff047819 */ /* 0x002fc8000001140b */
[CC--:B------:R-:W-:Y:S02]  /*0140*/  LEA.HI R2, R4.reuse, R11.reuse, RZ, 0x5 ;  /* 0x0000000b04027211 */ /* 0x0c0fe400078f28ff */
[CC--:B------:R-:W-:Y:S02]  /*0150*/  LEA.HI R13, R4.reuse, R11.reuse, RZ, 0x3 ;  /* 0x0000000b040d7211 */ /* 0x0c0fe400078f18ff */
[-C--:B------:R-:W-:Y:S02]  /*0160*/  LEA.HI R0, R4, R11.reuse, RZ, 0x2 ;  /* 0x0000000b04007211 */ /* 0x080fe400078f10ff */
[----:B------:R-:W-:Y:S02]  /*0170*/  LOP3.LUT R5, R2, 0xffffffe0, RZ, 0xc0, !PT ;  /* 0xffffffe002057812 */ /* 0x000fe400078ec0ff */
[----:B------:R-:W-:Y:S02]  /*0180*/  LOP3.LUT R6, R13, 0xfffffff8, RZ, 0xc0, !PT ;  /* 0xfffffff80d067812 */ /* 0x000fe400078ec0ff */
[CC--:B------:R-:W-:Y:S01]  /*0190*/  LEA.HI R248, R4.reuse, R11.reuse, RZ, 0x6 ;  /* 0x0000000b04f87211 */ /* 0x0c0fe200078f30ff */
[C---:B------:R-:W-:Y:S01]  /*01a0*/  IMAD.IADD R12, R11.reuse, 0x1, -R5 ;  /* 0x000000010b0c7824 */ /* 0x040fe200078e0a05 */
[CC--:B------:R-:W-:Y:S01]  /*01b0*/  LEA.HI R3, R4.reuse, R11.reuse, RZ, 0x4 ;  /* 0x0000000b04037211 */ /* 0x0c0fe200078f20ff */
[----:B------:R-:W-:Y:S01]  /*01c0*/  IMAD.IADD R5, R11, 0x1, -R6 ;  /* 0x000000010b057824 */ /* 0x000fe200078e0a06 */
[----:B------:R-:W-:-:S02]  /*01d0*/  LEA.HI R15, R4, R11, RZ, 0x7 ;  /* 0x0000000b040f7211 */ /* 0x000fc400078f38ff */
[----:B------:R-:W-:Y:S01]  /*01e0*/  LOP3.LUT R4, R0, 0x7ffffffc, RZ, 0xc0, !PT ;  /* 0x7ffffffc00047812 */ /* 0x000fe200078ec0ff */
[----:B------:R-:W-:Y:S01]  /*01f0*/  IMAD.SHL.U32 R208, R5, 0x8, RZ ;  /* 0x0000000805d07824 */ /* 0x000fe200078e00ff */
[--C-:B------:R-:W-:Y:S02]  /*0200*/  SHF.R.S32.HI R8, RZ, 0x2, R0.reuse ;  /* 0x00000002ff087819 */ /* 0x100fe40000011400 */
[----:B------:R-:W-:Y:S01]  /*0210*/  SHF.R.S32.HI R6, RZ, 0x1f, R0 ;  /* 0x0000001fff067819 */ /* 0x000fe20000011400 */
[----:B------:R-:W-:Y:S01]  /*0220*/  IMAD.IADD R16, R11, 0x1, -R4 ;  /* 0x000000010b107824 */ /* 0x000fe200078e0a04 */
[--C-:B------:R-:W-:Y:S02]  /*0230*/  SHF.R.S32.HI R0, RZ, 0x5, R2.reuse ;  /* 0x00000005ff007819 */ /* 0x100fe40000011402 */
[----:B------:R-:W-:Y:S02]  /*0240*/  SHF.R.S32.HI R4, RZ, 0x1f, R2 ;  /* 0x0000001fff047819 */ /* 0x000fe40000011402 */
[----:B------:R-:W-:-:S02]  /*0250*/  LOP3.LUT R7, R3, 0xfffffff0, RZ, 0xc0, !PT ;  /* 0xfffffff003077812 */ /* 0x000fc400078ec0ff */
[-C--:B------:R-:W-:Y:S02]  /*0260*/  LEA.HI R9, R2, R0.reuse, RZ, 0x1 ;  /* 0x0000000002097211 */ /* 0x080fe400078f08ff */
[----:B------:R-:W-:Y:S01]  /*0270*/  SHF.R.S32.HI R220, RZ, 0x3, R13 ;  /* 0x00000003ffdc7819 */ /* 0x000fe2000001140d */
[----:B------:R-:W-:Y:S01]  /*0280*/  IMAD.IADD R11, R11, 0x1, -R7 ;  /* 0x000000010b0b7824 */ /* 0x000fe200078e0a07 */
[----:B------:R-:W-:Y:S02]  /*0290*/  LEA.HI R2, R4, R0, RZ, 0x2 ;  /* 0x0000000004027211 */ /* 0x000fe400078f10ff */
[----:B------:R-:W-:Y:S01]  /*02a0*/  SHF.R.S32.HI R7, RZ, 0x4, R3 ;  /* 0x00000004ff077819 */ /* 0x000fe20000011403 */
[----:B------:R-:W-:Y:S01]  /*02b0*/  IMAD.SHL.U32 R10, R220, 0x40, RZ ;  /* 0x00000040dc0a7824 */ /* 0x000fe200078e00ff */
[----:B------:R-:W-:Y:S02]  /*02c0*/  LEA.HI R4, R6, R8, RZ, 0x3 ;  /* 0x0000000806047211 */ /* 0x000fe400078f18ff */
[----:B------:R-:W-:-:S02]  /*02d0*/  LOP3.LUT R9, R9, 0xfffffffe, RZ, 0xc0, !PT ;  /* 0xfffffffe09097812 */ /* 0x000fc400078ec0ff */
[----:B------:R-:W-:Y:S02]  /*02e0*/  LOP3.LUT R2, R2, 0xfffffffc, RZ, 0xc0, !PT ;  /* 0xfffffffc02027812 */ /* 0x000fe400078ec0ff */
[----:B------:R-:W-:Y:S01]  /*02f0*/  LEA.HI R6, R3, R7, RZ, 0x1 ;  /* 0x0000000703067211 */ /* 0x000fe200078f08ff */
[----:B------:R-:W-:Y:S01]  /*0300*/  IMAD.IADD R250, R0, 0x1, -R9 ;  /* 0x0000000100fa7824 */ /* 0x000fe200078e0a09 */
[----:B------:R-:W-:Y:S01]  /*0310*/  LOP3.LUT R3, R4, 0xfffffff8, RZ, 0xc0, !PT ;  /* 0xfffffff804037812 */ /* 0x000fe200078ec0ff */
[----:B------:R-:W-:Y:S01]  /*0320*/  IMAD.IADD R167, R0, 0x1, -R2 ;  /* 0x0000000100a77824 */ /* 0x000fe200078e0a02 */
[----:B------:R-:W-:Y:S01]  /*0330*/  LOP3.LUT R0, R10, 0x1c0, RZ, 0xc0, !PT ;  /* 0x000001c00a007812 */ /* 0x000fe200078ec0ff */
[----:B------:R-:W-:Y:S01]  /*0340*/  IMAD.SHL.U32 R9, R16, 0x2, RZ ;  /* 0x0000000210097824 */ /* 0x000fe200078e00ff */
[----:B------:R-:W-:Y:S01]  /*0350*/  LOP3.LUT R4, R6, 0xfffffffe, RZ, 0xc0, !PT ;  /* 0xfffffffe06047812 */ /* 0x000fe200078ec0ff */
[----:B------:R-:W-:Y:S01]  /*0360*/  IMAD.IADD R8, R8, 0x1, -R3 ;  /* 0x0000000108087824 */ /* 0x000fe200078e0a03 */
[----:B------:R-:W-:-:S02]  /*0370*/  SHF.R.U32.HI R3, RZ, 0x3, R0 ;  /* 0x00000003ff037819 */ /* 0x000fc40000011600 */
[----:B------:R-:W-:Y:S01]  /*0380*/  LOP3.LUT R2, R0, 0x38, R208, 0xf8, !PT ;  /* 0x0000003800027812 */ /* 0x000fe200078ef8d0 */
[----:B------:R-:W-:Y:S01]  /*0390*/  IMAD.SHL.U32 R0, R5, 0x40, RZ ;  /* 0x0000004005007824 */ /* 0x000fe200078e00ff */
[----:B------:R-:W-:Y:S01]  /*03a0*/  SHF.R.S32.HI R248, RZ, 0x6, R248 ;  /* 0x00000006fff87819 */ /* 0x000fe200000114f8 */
[----:B------:R-:W-:Y:S01]  /*03b0*/  IMAD.IADD R14, R7, 0x1, -R4 ;  /* 0x00000001070e7824 */ /* 0x000fe200078e0a04 */
[----:B------:R-:W-:Y:S01]  /*03c0*/  LOP3.LUT R249, R2, R3, RZ, 0x3c, !PT ;  /* 0x0000000302f97212 */ /* 0x000fe200078e3cff */
[----:B------:R-:W-:Y:S01]  /*03d0*/  IMAD.SHL.U32 R2, R167, 0x10, RZ ;  /* 0x00000010a7027824 */ /* 0x000fe200078e00ff */
[----:B------:R-:W-:Y:S02]  /*03e0*/  SHF.R.S32.HI R4, RZ, 0x1f, R12 ;  /* 0x0000001fff047819 */ /* 0x000fe4000001140c */
[----:B------:R-:W-:Y:S01]  /*03f0*/  LOP3.LUT R0, R0, 0x1c0, RZ, 0xc0, !PT ;  /* 0x000001c000007812 */ /* 0x000fe200078ec0ff */
[----:B------:R-:W-:Y:S01]  /*0400*/  IMAD R249, R248, 0x200, R249 ;  /* 0x00000200f8f97824 */ /* 0x000fe200078e02f9 */
[----:B------:R-:W-:-:S02]  /*0410*/  SHF.R.S32.HI R3, RZ, 0x1f, R11 ;  /* 0x0000001fff037819 */ /* 0x000fc4000001140b */
[----:B------:R-:W-:Y:S02]  /*0420*/  LEA.HI R213, R4, R12, RZ, 0x2 ;  /* 0x0000000c04d57211 */ /* 0x000fe400078f10ff */
[C-C-:B------:R-:W-:Y:S02]  /*0430*/  LOP3.LUT R170, R0.reuse, 0x8, R13.reuse, 0xf8, !PT ;  /* 0x0000000800aa7812 */ /* 0x140fe400078ef80d */
[----:B------:R-:W-:Y:S02]  /*0440*/  LOP3.LUT R4, R0, 0x30, R2, 0xf8, !PT ;  /* 0x0000003000047812 */ /* 0x000fe400078ef802 */
[----:B------:R-:W-:Y:S01]  /*0450*/  LEA.HI R12, R3, R11, RZ, 0x3 ;  /* 0x0000000b030c7211 */ /* 0x000fe200078f18ff */
[----:B------:R-:W-:Y:S01]  /*0460*/  IMAD.SHL.U32 R3, R14, 0x200, RZ ;  /* 0x000002000e037824 */ /* 0x000fe200078e00ff */
[----:B------:R-:W-:Y:S02]  /*0470*/  SHF.R.U32.HI R0, RZ, 0x3, R0 ;  /* 0x00000003ff007819 */ /* 0x000fe40000011600 */
[----:B------:R-:W-:Y:S01]  /*0480*/  LOP3.LUT R4, R4, 0x8, R13, 0xf8, !PT ;  /* 0x0000000804047812 */ /* 0x000fe200078ef80d */
[----:B------:R-:W-:Y:S01]  /*0490*/  IMAD R2, R248, 0x800, R3 ;  /* 0x00000800f8027824 */ /* 0x000fe200078e0203 */
[----:B------:R-:W-:-:S02]  /*04a0*/  LOP3.LUT R170, R170, R0, RZ, 0x3c, !PT ;  /* 0x00000000aaaa7212 */ /* 0x000fc400078e3cff */
[C---:B------:R-:W-:Y:S02]  /*04b0*/  LOP3.LUT P4, RZ, R5.reuse, 0x2, RZ, 0xc0, !PT ;  /* 0x0000000205ff7812 */ /* 0x040fe4000788c0ff */
[----:B------:R-:W-:Y:S01]  /*04c0*/  LOP3.LUT P3, RZ, R5, 0x4, RZ, 0xc0, !PT ;  /* 0x0000000405ff7812 */ /* 0x000fe2000786c0ff */
[----:B------:R-:W-:Y:S01]  /*04d0*/  IMAD.IADD R170, R2, 0x1, R170 ;  /* 0x0000000102aa7824 */ /* 0x000fe200078e02aa */
[----:B------:R-:W-:Y:S02]  /*04e0*/  LOP3.LUT R6, R12, 0xfffffff8, RZ, 0xc0, !PT ;  /* 0xfffffff80c067812 */ /* 0x000fe400078ec0ff */
[----:B------:R-:W-:Y:S02]  /*04f0*/  SHF.R.S32.HI R2, RZ, 0x7, R15 ;  /* 0x00000007ff027819 */ /* 0x000fe4000001140f */
[C---:B------:R-:W-:Y:S01]  /*0500*/  LOP3.LUT R5, R8.reuse, 0x1, RZ, 0xc0, !PT ;  /* 0x0000000108057812 */ /* 0x040fe200078ec0ff */
[----:B------:R-:W-:Y:S01]  /*0510*/  IMAD.IADD R7, R11, 0x1, -R6 ;  /* 0x000000010b077824 */ /* 0x000fe200078e0a06 */
[----:B------:R-:W-:Y:S01]  /*0520*/  LOP3.LUT R3, R3, R4, R0, 0xf6, !PT ;  /* 0x0000000403037212 */ /* 0x000fe200078ef600 */
[----:B------:R-:W-:Y:S01]  /*0530*/  IMAD.SHL.U32 R0, R8, 0x40, RZ ;  /* 0x0000004008007824 */ /* 0x000fe200078e00ff */
[----:B------:R-:W-:Y:S01]  /*0540*/  ISETP.NE.U32.AND P0, PT, R5, 0x1, PT ;  /* 0x000000010500780c */ /* 0x000fe20003f05070 */
[----:B------:R-:W-:Y:S01]  /*0550*/  IMAD.SHL.U32 R4, R2, 0x8, RZ ;  /* 0x0000000802047824 */ /* 0x000fe200078e00ff */
[----:B------:R-:W-:Y:S01]  /*0560*/  LEA R170, R170, UR6, 0x1 ;  /* 0x00000006aaaa7c11 */ /* 0x000fe2000f8e08ff */
[----:B------:R-:W-:Y:S01]  /*0570*/  IMAD.SHL.U32 R6, R248, 0x20, RZ ;  /* 0x00000020f8067824 */ /* 0x000fe200078e00ff */
[----:B------:R-:W-:Y:S01]  /*0580*/  LOP3.LUT R0, R0, 0x1c0, RZ, 0xc0, !PT ;  /* 0x000001c000007812 */ /* 0x000fe200078ec0ff */
[----:B------:R-:W-:Y:S01]  /*0590*/  IMAD.SHL.U32 R5, R14, 0x10, RZ ;  /* 0x000000100e057824 */ /* 0x000fe200078e00ff */
[----:B------:R-:W-:Y:S01]  /*05a0*/  R2P PR, R8, 0x6 ;  /* 0x0000000608007804 */ /* 0x000fe20000000000 */
[----:B------:R-:W-:Y:S01]  /*05b0*/  IMAD R8, R2, 0x1000, R9 ;  /* 0x0000100002087824 */ /* 0x000fe200078e0209 */
[----:B------:R-:W-:Y:S01]  /*05c0*/  LOP3.LUT R4, R4, 0x8, RZ, 0xc0, !PT ;  /* 0x0000000804047812 */ /* 0x000fe200078ec0ff */
[----:B------:R-:W-:Y:S01]  /*05d0*/  IMAD.SHL.U32 R7, R7, 0x40, RZ ;  /* 0x0000004007077824 */ /* 0x000fe200078e00ff */
[----:B------:R-:W-:-:S02]  /*05e0*/  SHF.R.U32.HI R2, RZ, 0x3, R0 ;  /* 0x00000003ff027819 */ /* 0x000fc40000011600 */
[----:B------:R-:W-:Y:S02]  /*05f0*/  LOP3.LUT R6, R0, 0x20, R6, 0xf8, !PT ;  /* 0x0000002000067812 */ /* 0x000fe400078ef806 */
[----:B------:R-:W-:Y:S02]  /*0600*/  LOP3.LUT R10, R4, 0x10, R5, 0xf8, !PT ;  /* 0x00000010040a7812 */ /* 0x000fe400078ef805 */
[----:B------:R-:W-:Y:S01]  /*0610*/  LOP3.LUT R11, R2, R0, R4, 0x1e, !PT ;  /* 0x00000000020b7212 */ /* 0x000fe200078e1e04 */
[----:B------:R-:W-:Y:S01]  /*0620*/  IMAD R0, R250, 0x400, R8 ;  /* 0x00000400fa007824 */ /* 0x000fe200078e0208 */
[----:B------:R-:W-:Y:S01]  /*0630*/  LOP3.LUT R5, R6, R2, RZ, 0x3c, !PT ;  /* 0x0000000206057212 */ /* 0x000fe200078e3cff */
[----:B------:R-:W-:Y:S01]  /*0640*/  IMAD.SHL.U32 R6, R12, 0x40, RZ ;  /* 0x000000400c067824 */ /* 0x000fe200078e00ff */
[----:B------:R-:W-:Y:S01]  /*0650*/  LOP3.LUT R2, R7, 0x1c0, RZ, 0xc0, !PT ;  /* 0x000001c007027812 */ /* 0x000fe200078ec0ff */
[----:B------:R-:W-:Y:S01]  /*0660*/  IMAD.SHL.U32 R7, R14, 0x8, RZ ;  /* 0x000000080e077824 */ /* 0x000fe200078e00ff */
[----:B------:R-:W-:Y:S01]  /*0670*/  SEL R193, R193, 0x10, !P0 ;  /* 0x00000010c1c17807 */ /* 0x000fe20004000000 */
[----:B------:R-:W-:Y:S01]  /*0680*/  IMAD.IADD R199, R5, 0x1, R0 ;  /* 0x0000000105c77824 */ /* 0x000fe200078e0200 */
[----:B------:R-:W-:Y:S01]  /*0690*/  SHF.R.U32.HI R4, RZ, 0x3, R2 ;  /* 0x00000003ff047819 */ /* 0x000fe20000011602 */
[----:B------:R-:W-:Y:S01]  /*06a0*/  IMAD R5, R167, 0x400, R9 ;  /* 0x00000400a7057824 */ /* 0x000fe200078e0209 */
[----:B------:R-:W-:-:S02]  /*06b0*/  LOP3.LUT R7, R2, 0x8, R7, 0xf8, !PT ;  /* 0x0000000802077812 */ /* 0x000fc400078ef807 */
[----:B------:R-:W-:Y:S01]  /*06c0*/  LOP3.LUT R0, R6, 0xfffffe00, RZ, 0xc0, !PT ;  /* 0xfffffe0006007812 */ /* 0x000fe200078ec0ff */
[----:B------:R-:W-:Y:S01]  /*06d0*/  IMAD.IADD R5, R5, 0x1, R11 ;  /* 0x0000000105057824 */ /* 0x000fe200078e020b */
[----:B------:R-:W-:Y:S02]  /*06e0*/  LOP3.LUT R2, R4, R10, R2, 0x1e, !PT ;  /* 0x0000000a04027212 */ /* 0x000fe400078e1e02 */
[----:B------:R-:W-:Y:S01]  /*06f0*/  LOP3.LUT R4, R7, R4, RZ, 0x3c, !PT ;  /* 0x0000000407047212 */ /* 0x000fe200078e3cff */
[--C-:B------:R-:W-:Y:S01]  /*0700*/  IMAD R177, R250, 0x400, R0.reuse ;  /* 0x00000400fab17824 */ /* 0x100fe200078e0200 */
[----:B------:R-:W-:Y:S01]  /*0710*/  LOP3.LUT R175, R2, R0, RZ, 0xfc, !PT ;  /* 0x0000000002af7212 */ /* 0x000fe200078efcff */
[----:B------:R-:W-:Y:S01]  /*0720*/  IMAD R167, R167, 0x400, R0 ;  /* 0x00000400a7a77824 */ /* 0x000fe200078e0200 */
[----:B------:R-:W-:Y:S01]  /*0730*/  LEA R252, R5, UR4, 0x1 ;  /* 0x0000000405fc7c11 */ /* 0x000fe2000f8e08ff */
[----:B------:R-:W-:Y:S01]  /*0740*/  IMAD.MOV.U32 R2, RZ, RZ, 0x20 ;  /* 0x00000020ff027424 */ /* 0x000fe200078e00ff */
[----:B------:R-:W-:Y:S01]  /*0750*/  LEA R199, R199, UR6, 0x1 ;  /* 0x00000006c7c77c11 */ /* 0x000fe2000f8e08ff */
[----:B------:R-:W-:Y:S01]  /*0760*/  IMAD.MOV.U32 R0, RZ, RZ, 0x40 ;  /* 0x00000040ff007424 */ /* 0x000fe200078e00ff */
[----:B------:R-:W-:Y:S01]  /*0770*/  SHF.R.S32.HI R213, RZ, 0x2, R213 ;  /* 0x00000002ffd57819 */ /* 0x000fe200000114d5 */
[----:B------:R-:W-:Y:S01]  /*0780*/  IMAD.IADD R177, R177, 0x1, R4 ;  /* 0x00000001b1b17824 */ /* 0x000fe200078e0204 */
[----:B------:R-:W-:Y:S01]  /*0790*/  SEL R172, R2, 0xffffffe0, !P4 ;  /* 0xffffffe002ac7807 */ /* 0x000fe20006000000 */
[----:B------:R-:W-:Y:S01]  /*07a0*/  IMAD.IADD R167, R4, 0x1, R167 ;  /* 0x0000000104a77824 */ /* 0x000fe200078e02a7 */
[----:B------:R-:W-:Y:S01]  /*07b0*/  SEL R0, R0, 0xffffffc0, !P3 ;  /* 0xffffffc000007807 */ /* 0x000fe20005800000 */
[----:B------:R-:W-:Y:S01]  /*07c0*/  VIADD R4, R252, 0x40 ;  /* 0x00000040fc047836 */ /* 0x000fe20000000000 */
[----:B------:R-:W-:Y:S01]  /*07d0*/  SEL R2, R2, 0xffffffe0, !P1 ;  /* 0xffffffe002027807 */ /* 0x000fe20004800000 */
[----:B------:R-:W-:Y:S01]  /*07e0*/  @P2 VIADD R4, R252, 0xffffffc0 ;  /* 0xffffffc0fc042836 */ /* 0x000fe20000000000 */
[----:B------:R-:W-:Y:S01]  /*07f0*/  LEA R3, R3, UR6, 0x1 ;  /* 0x0000000603037c11 */ /* 0x000fe2000f8e08ff */
[----:B------:R-:W-:Y:S01]  /*0800*/  IMAD.IADD R171, R0, 0x1, R170 ;  /* 0x0000000100ab7824 */ /* 0x000fe200078e02aa */
[----:B------:R-:W-:Y:S01]  /*0810*/  LEA R167, R167, UR5, 0x1 ;  /* 0x00000005a7a77c11 */ /* 0x000fe2000f8e08ff */
[----:B------:R-:W-:-:S02]  /*0820*/  IMAD.IADD R0, R2, 0x1, R252 ;  /* 0x0000000102007824 */ /* 0x000fc400078e02fc */
[C---:B------:R-:W-:Y:S02]  /*0830*/  VIADD R6, R252.reuse, 0x420 ;  /* 0x00000420fc067836 */ /* 0x040fe40000000000 */
[----:B------:R-:W-:Y:S01]  /*0840*/  @P1 VIADD R6, R252, 0x3e0 ;  /* 0x000003e0fc061836 */ /* 0x000fe20000000000 */
[----:B------:R1:W-:Y:S01]  /*0850*/  STL [R1+0x8], R0 ;  /* 0x0000080001007387 */ /* 0x0003e20000100800 */
[----:B------:R-:W-:Y:S02]  /*0860*/  IMAD.IADD R198, R199, 0x1, R2 ;  /* 0x00000001c7c67824 */ /* 0x000fe400078e0202 */
[----:B------:R-:W-:Y:S01]  /*0870*/  IMAD.SHL.U32 R176, R175, 0x2, RZ ;  /* 0x00000002afb07824 */ /* 0x000fe200078e00ff */
[----:B------:R2:W-:Y:S01]  /*0880*/  STL [R1+0xc], R6 ;  /* 0x00000c0601007387 */ /* 0x0005e20000100800 */
[----:B------:R-:W-:Y:S02]  /*0890*/  IMAD.IADD R173, R172, 0x1, R170 ;  /* 0x00000001acad7824 */ /* 0x000fe400078e02aa */
[----:B------:R-:W-:Y:S01]  /*08a0*/  IMAD.IADD R200, R199, 0x1, R193 ;  /* 0x00000001c7c87824 */ /* 0x000fe200078e02c1 */
[----:B------:R2:W-:Y:S01]  /*08b0*/  STL [R1], R4 ;  /* 0x0000000401007387 */ /* 0x0005e20000100800 */
[----:B------:R-:W-:-:S02]  /*08c0*/  IMAD R213, R250, 0x10, R213 ;  /* 0x00000010fad57824 */ /* 0x000fc400078e02d5 */
[----:B------:R-:W-:Y:S02]  /*08d0*/  IMAD.IADD R172, R172, 0x1, R171 ;  /* 0x00000001acac7824 */ /* 0x000fe400078e02ab */
[----:B------:R-:W-:Y:S02]  /*08e0*/  IMAD.IADD R193, R193, 0x1, R198 ;  /* 0x00000001c1c17824 */ /* 0x000fe400078e02c6 */
[----:B------:R-:W-:Y:S02]  /*08f0*/  VIADD R176, R176, UR4 ;  /* 0x00000004b0b07c36 */ /* 0x000fe40008000000 */
[----:B-1----:R-:W-:-:S05]  /*0900*/  IMAD.IADD R0, R2, 0x1, R4 ;  /* 0x0000000102007824 */ /* 0x002fca00078e0204 */
[----:B------:R2:W-:Y:S02]  /*0910*/  STL [R1+0x4], R0 ;  /* 0x0000040001007387 */ /* 0x0005e40000100800 */
.L_x_483:
[----:B-1----:R-:W1:Y:S01]  /*0920*/  S2R R46, SR_CTAID.Y ;  /* 0x00000000002e7919 */ /* 0x002e620000002600 */
[----:B--2---:R-:W2:Y:S01]  /*0930*/  LDC.64 R4, c[0x0][0x2f0] ;  /* 0x0000bc00ff047b82 */ /* 0x004ea20000000a00 */
[----:B------:R-:W-:Y:S01]  /*0940*/  ISETP.NE.U32.AND P3, PT, RZ, UR12, PT ;  /* 0x0000000cff007c0c */ /* 0x000fe2000bf65070 */
[----:B------:R-:W-:-:S03]  /*0950*/  IMAD.MOV.U32 R0, RZ, RZ, -0x1 ;  /* 0xffffffffff007424 */ /* 0x000fc600078e00ff */
[----:B------:R-:W-:-:S03]  /*0960*/  ISETP.NE.AND.EX P3, PT, RZ, UR13, PT, P3 ;  /* 0x0000000dff007c0c */ /* 0x000fc6000bf65330 */
[----:B------:R-:W3:Y:S08]  /*0970*/  LDC.64 R10, c[0x0][0x308] ;  /* 0x0000c200ff0a7b82 */ /* 0x000ef00000000a00 */
[----:B----4-:R-:W4:Y:S01]  /*0980*/  LDC.U8 R15, c[0x0][0x3c2] ;  /* 0x0000f080ff0f7b82 */ /* 0x010f220000000000 */
[----:B--2---:R-:W-:-:S07]  /*0990*/  ISETP.NE.U32.AND P4, PT, R4, RZ, PT ;  /* 0x000000ff0400720c */ /* 0x004fce0003f85070 */
[----:B------:R-:W2:Y:S01]  /*09a0*/  LDC.64 R6, c[0x0][0x2f8] ;  /* 0x0000be00ff067b82 */ /* 0x000ea20000000a00 */
[----:B------:R-:W-:Y:S01]  /*09b0*/  ISETP.NE.AND.EX P4, PT, R5, RZ, PT, P4 ;  /* 0x000000ff0500720c */ /* 0x000fe20003f85340 */
[----:B-1----:R-:W-:Y:S01]  /*09c0*/  IMAD.SHL.U32 R14, R46, 0x4, RZ ;  /* 0x000000042e0e7824 */ /* 0x002fe200078e00ff */
[----:B---3--:R-:W-:Y:S02]  /*09d0*/  ISETP.NE.U32.AND P2, PT, R10, RZ, PT ;  /* 0x000000ff0a00720c */ /* 0x008fe40003f45070 */
[----:B------:R-:W-:Y:S02]  /*09e0*/  SHF.R.S32.HI R41, RZ, 0x1f, R46 ;  /* 0x0000001fff297819 */ /* 0x000fe4000001142e */
[----:B------:R-:W-:Y:S02]  /*09f0*/  ISETP.NE.AND.EX P2, PT, R11, RZ, PT, P2 ;  /* 0x000000ff0b00720c */ /* 0x000fe40003f45320 */
[----:B------:R-:W-:Y:S02]  /*0a00*/  SHF.L.U64.HI R13, R46, 0x2, R41 ;  /* 0x000000022e0d7819 */ /* 0x000fe40000010229 */
[----:B------:R-:W-:-:S05]  /*0a10*/  IADD3 R4, P0, R14, R4, RZ ;  /* 0x000000040e047210 */ /* 0x000fca0007f1e0ff */
[----:B------:R-:W-:Y:S01]  /*0a20*/  IMAD.X R5, R13, 0x1, R5, P0 ;  /* 0x000000010d057824 */ /* 0x000fe200000e0605 */
[----:B------:R-:W-:-:S04]  /*0a30*/  @P3 IADD3 R8, P1, R14, UR12, RZ ;  /* 0x0000000c0e083c10 */ /* 0x000fc8000ff3e0ff */
[----:B------:R-:W3:Y:S04]  /*0a40*/  @P4 LDG.E R0, desc[UR14][R4.64] ;  /* 0x0000000e04004981 */ /* 0x000ee8000c1e1900 */
[----:B------:R1:W3:Y:S01]  /*0a50*/  @P4 LDG.E R12, desc[UR14][R4.64+0x4] ;  /* 0x0000040e040c4981 */ /* 0x0002e2000c1e1900 */
[----:B------:R-:W-:Y:S01]  /*0a60*/  IMAD.MOV.U32 R239, RZ, RZ, RZ ;  /* 0x000000ffffef7224 */ /* 0x000fe200078e00ff */
[----:B------:R-:W-:-:S05]  /*0a70*/  @P3 IADD3.X R9, R13, UR13, RZ, P1, !PT ;  /* 0x0000000d0d093c10 */ /* 0x000fca0008ffe4ff */
[----:B------:R2:W3:Y:S01]  /*0a80*/  @P3 LDG.E R239, desc[UR14][R8.64] ;  /* 0x0000000e08ef3981 */ /* 0x0004e2000c1e1900 */
[----:B-1----:R-:W-:Y:S02]  /*0a90*/  @P2 IADD3 R4, P0, R14, R10, RZ ;  /* 0x0000000a0e042210 */ /* 0x002fe40007f1e0ff */
[----:B----4-:R-:W-:Y:S01]  /*0aa0*/  ISETP.NE.AND P3, PT, R15, RZ, PT ;  /* 0x000000ff0f00720c */ /* 0x010fe20003f65270 */
[----:B------:R-:W-:Y:S01]  /*0ab0*/  IMAD.MOV.U32 R251, RZ, RZ, -0x1 ;  /* 0xfffffffffffb7424 */ /* 0x000fe200078e00ff */
[----:B--2---:R-:W-:Y:S01]  /*0ac0*/  ISETP.EQ.U32.AND P1, PT, R6, RZ, PT ;  /* 0x000000ff0600720c */ /* 0x004fe20003f22070 */
[----:B------:R-:W-:Y:S01]  /*0ad0*/  @P2 IMAD.X R5, R13, 0x1, R11, P0 ;  /* 0x000000010d052824 */ /* 0x000fe200000e060b */
[----:B------:R-:W1:Y:S04]  /*0ae0*/  @!P2 LDC R10, c[0x0][0x2cc] ;  /* 0x0000b300ff0aab82 */ /* 0x000e680000000800 */
[----:B------:R2:W4:Y:S01]  /*0af0*/  @P2 LDG.E R2, desc[UR14][R4.64] ;  /* 0x0000000e04022981 */ /* 0x000522000c1e1900 */
[----:B------:R-:W-:-:S03]  /*0b00*/  ISETP.EQ.OR.EX P1, PT, R7, RZ, !P3, P1 ;  /* 0x000000ff0700720c */ /* 0x000fc60005f22710 */
[----:B------:R-:W1:Y:S01]  /*0b10*/  @!P2 LDC.64 R8, c[0x0][0x318] ;  /* 0x0000c600ff08ab82 */ /* 0x000e620000000a00 */
[----:B--2---:R-:W-:-:S05]  /*0b20*/  IADD3 R4, P0, R14, R6, RZ ;  /* 0x000000060e047210 */ /* 0x004fca0007f1e0ff */
[----:B------:R-:W-:-:S05]  /*0b30*/  IMAD.X R5, R13, 0x1, R7, P0 ;  /* 0x000000010d057824 */ /* 0x000fca00000e0607 */
[----:B-----5:R2:W5:Y:S01]  /*0b40*/  @!P1 LDG.E R251, desc[UR14][R4.64] ;  /* 0x0000000e04fb9981 */ /* 0x020562000c1e1900 */
[----:B------:R-:W-:-:S04]  /*0b50*/  ISETP.NE.U32.AND P1, PT, R6, RZ, PT ;  /* 0x000000ff0600720c */ /* 0x000fc80003f25070 */
[----:B------:R-:W-:Y:S02]  /*0b60*/  ISETP.NE.AND.EX P1, PT, R7, RZ, PT, P1 ;  /* 0x000000ff0700720c */ /* 0x000fe40003f25310 */
[----:B-1----:R-:W-:-:S04]  /*0b70*/  @!P2 ISETP.NE.U32.AND P0, PT, R8, RZ, PT ;  /* 0x000000ff0800a20c */ /* 0x002fc80003f05070 */
[----:B------:R-:W-:-:S04]  /*0b80*/  @!P2 ISETP.NE.AND.EX P0, PT, R9, RZ, PT, P0 ;  /* 0x000000ff0900a20c */ /* 0x000fc80003f05300 */
[----:B------:R-:W-:Y:S01]  /*0b90*/  @!P2 SEL R6, R10, RZ, P0 ;  /* 0x000000ff0a06a207 */ /* 0x000fe20000000000 */
[----:B---3--:R-:W-:-:S06]  /*0ba0*/  @P4 IMAD.IADD R240, R12, 0x1, -R0 ;  /* 0x000000010cf04824 */ /* 0x008fcc00078e0a00 */
[----:B------:R-:W1:Y:S01]  /*0bb0*/  @!P4 LDC R240, c[0x0][0x2c4] ;  /* 0x0000b100fff0cb82 */ /* 0x000e620000000800 */
[----:B----4-:R-:W-:-:S07]  /*0bc0*/  @P2 IMAD.IADD R201, R2, 0x1, -R239 ;  /* 0x0000000102c92824 */ /* 0x010fce00078e0aef */
[----:B------:R-:W3:Y:S01]  /*0bd0*/  LDC R2, c[0x0][0x2c8] ;  /* 0x0000b200ff027b82 */ /* 0x000ee20000000800 */
[----:B--2---:R-:W-:Y:S05]  /*0be0*/  @!P1 BRA `(.L_x_415) ;  /* 0x00000000000c9947 */ /* 0x004fea0003800000 */
[----:B---3--:R-:W2:Y:S02]  /*0bf0*/  @P3 LDG.E R2, desc[UR14][R4.64+0x4] ;  /* 0x0000040e04023981 */ /* 0x008ea4000c1e1900 */
[----:B--2--5:R-:W-:-:S06]  /*0c00*/  @P3 IADD3 R2, R2, -R251, RZ ;  /* 0x800000fb02023210 */ /* 0x024fcc0007ffe0ff */
[----:B------:R2:W5:Y:S02]  /*0c10*/  @!P3 LDG.E R2, desc[UR14][R4.64] ;  /* 0x0000000e0402b981 */ /* 0x000564000c1e1900 */
.L_x_415:
[----:B------:R-:W-:Y:S01]  /*0c20*/  IMAD.SHL.U32 R247, R238, 0x80, RZ ;  /* 0x00000080eef77824 */ /* 0x000fe200078e00ff */
[----:B---3-5:R-:W-:-:S04]  /*0c30*/  @!P2 IADD3 R201, R6, R2, -R239 ;  /* 0x0000000206c9a210 */ /* 0x028fc80007ffe8ef */
        /* <DEDUP_REMOVED lines=14> */
[----:B------:R-:W1:Y:S01]  /*0d20*/  LDC.U8 R19, c[0x0][0x3d8] ;  /* 0x0000f600ff137b82 */ /* 0x000e620000000000 */
[----:B------:R-:W-:Y:S01]  /*0d30*/  SHF.R.S32.HI R42, RZ, 0x1f, R47 ;  /* 0x0000001fff2a7819 */ /* 0x000fe2000001142f */
[C---:B------:R-:W-:Y:S02]  /*0d40*/  IMAD R10, R46.reuse, R9, R10 ;  /* 0x000000092e0a7224 */ /* 0x040fe400078e020a */
[----:B------:R-:W-:-:S04]  /*0d50*/  IMAD.WIDE.U32 R8, R46, R8, RZ ;  /* 0x000000082e087225 */ /* 0x000fc800078e00ff */
[----:B------:R-:W4:Y:S01]  /*0d60*/  LDC R232, c[0x0][0x2dc] ;  /* 0x0000b700ffe87b82 */ /* 0x000f220000000800 */
[----:B--2---:R-:W2:Y:S01]  /*0d70*/  MUFU.RCP R4, R4 ;  /* 0x0000000400047308 */ /* 0x004ea20000001000 */
[----:B------:R-:W-:Y:S02]  /*0d80*/  IADD3 R32, R9, R10, RZ ;  /* 0x0000000a09207210 */ /* 0x000fe40007ffe0ff */
[----:B------:R-:W-:-:S04]  /*0d90*/  SHF.L.U64.HI R9, R46, 0x7, R41 ;  /* 0x000000072e097819 */ /* 0x000fc80000010229 */
[----:B------:R-:W5:Y:S01]  /*0da0*/  LDC R40, c[0x0][0x270] ;  /* 0x00009c00ff287b82 */ /* 0x000f620000000800 */
[----:B------:R-:W-:-:S07]  /*0db0*/  SEL R9, R9, RZ, P4 ;  /* 0x000000ff09097207 */ /* 0x000fce0002000000 */
[----:B------:R-:W1:Y:S01]  /*0dc0*/  @P0 LDC.64 R14, c[0x0][0x250] ;  /* 0x00009400ff0e0b82 */ /* 0x000e620000000a00 */
[----:B--2---:R-:W-:-:S04]  /*0dd0*/  IADD3 R4, R4, 0xffffffe, RZ ;  /* 0x0ffffffe04047810 */ /* 0x004fc80007ffe0ff */
[----:B------:R-:W2:Y:S03]  /*0de0*/  F2I.FTZ.U32.TRUNC.NTZ R5, R4 ;  /* 0x0000000400057305 */ /* 0x000ea6000021f000 */
[----:B------:R-:W1:Y:S01]  /*0df0*/  @!P2 LDC.64 R12, c[0x0][0x418] ;  /* 0x00010600ff0cab82 */ /* 0x000e620000000a00 */
[----:B----4-:R-:W-:-:S05]  /*0e00*/  IMAD R37, R47, R232, RZ ;  /* 0x000000e82f257224 */ /* 0x010fca00078e02ff */
[----:B------:R-:W-:Y:S02]  /*0e10*/  SHF.R.S32.HI R39, RZ, 0x1f, R37 ;  /* 0x0000001fff277819 */ /* 0x000fe40000011425 */
[----:B------:R-:W4:Y:S01]  /*0e20*/  @P2 LDC.64 R16, c[0x0][0x420] ;  /* 0x00010800ff102b82 */ /* 0x000f220000000a00 */
[----:B-----5:R-:W-:-:S04]  /*0e30*/  IMAD.WIDE R24, R232, R40, RZ ;  /* 0x00000028e8187225 */ /* 0x020fc800078e02ff */
[----:B--2---:R-:W-:Y:S01]  /*0e40*/  IMAD.MOV R2, RZ, RZ, -R5 ;  /* 0x000000ffff027224 */ /* 0x004fe200078e0a05 */
[----:B------:R-:W-:Y:S02]  /*0e50*/  MOV R4, RZ ;  /* 0x000000ff00047202 */ /* 0x000fe40000000f00 */
[----:B------:R-:W2:Y:S01]  /*0e60*/  LDC R28, c[0x0][0x2c4] ;  /* 0x0000b100ff1c7b82 */ /* 0x000ea20000000800 */
[----:B------:R-:W-:-:S04]  /*0e70*/  IMAD R2, R2, R11, RZ ;  /* 0x0000000b02027224 */ /* 0x000fc800078e02ff */
[----:B------:R-:W-:-:S03]  /*0e80*/  IMAD.HI.U32 R2, R5, R2, R4 ;  /* 0x0000000205027227 */ /* 0x000fc600078e0004 */
[----:B------:R-:W5:Y:S01]  /*0e90*/  LDC.64 R20, c[0x0][0x488] ;  /* 0x00012200ff147b82 */ /* 0x000f620000000a00 */
[----:B------:R-:W-:-:S04]  /*0ea0*/  IMAD.MOV.U32 R5, RZ, RZ, R6 ;  /* 0x000000ffff057224 */ /* 0x000fc800078e0006 */
[----:B------:R-:W-:-:S03]  /*0eb0*/  IMAD.HI.U32 R2, R2, R5, RZ ;  /* 0x0000000502027227 */ /* 0x000fc600078e00ff */
[----:B------:R-:W5:Y:S02]  /*0ec0*/  LDC.U8 R34, c[0x0][0x480] ;  /* 0x00012000ff227b82 */ /* 0x000f640000000000 */
[----:B------:R-:W-:-:S05]  /*0ed0*/  IADD3 R4, -R2, RZ, RZ ;  /* 0x000000ff02047210 */ /* 0x000fca0007ffe1ff */
[----:B------:R-:W-:Y:S02]  /*0ee0*/  IMAD R4, R11, R4, R5 ;  /* 0x000000040b047224 */ /* 0x000fe400078e0205 */
[----:B------:R-:W-:-:S03]  /*0ef0*/  VIADD R5, R240, 0x3f ;  /* 0x0000003ff0057836 */ /* 0x000fc60000000000 */
[----:B------:R-:W-:Y:S02]  /*0f00*/  ISETP.GT.U32.AND P5, PT, R11, R4, PT ;  /* 0x000000040b00720c */ /* 0x000fe40003fa4070 */
[----:B------:R-:W-:-:S04]  /*0f10*/  SHF.R.S32.HI R6, RZ, 0x1f, R5 ;  /* 0x0000001fff067819 */ /* 0x000fc80000011405 */
[----:B------:R-:W-:Y:S01]  /*0f20*/  LEA.HI R23, R6, R5, RZ, 0x6 ;  /* 0x0000000506177211 */ /* 0x000fe200078f30ff */
[----:B------:R-:W-:-:S04]  /*0f30*/  IMAD.WIDE.U32 R6, R0, R30, RZ ;  /* 0x0000001e00067225 */ /* 0x000fc800078e00ff */
[----:B------:R-:W-:Y:S01]  /*0f40*/  IMAD R5, R0, R31, RZ ;  /* 0x0000001f00057224 */ /* 0x000fe200078e02ff */
[----:B------:R-:W-:Y:S01]  /*0f50*/  SEL R38, R8, R6, !P2 ;  /* 0x0000000608267207 */ /* 0x000fe20005000000 */
[----:B------:R-:W-:Y:S01]  /*0f60*/  @!P5 IMAD.IADD R4, R4, 0x1, -R11 ;  /* 0x000000010404d824 */ /* 0x000fe200078e0a0b */
[----:B------:R-:W-:Y:S02]  /*0f70*/  @!P5 IADD3 R2, R2, 0x1, RZ ;  /* 0x000000010202d810 */ /* 0x000fe40007ffe0ff */
[----:B---3--:R-:W-:Y:S02]  /*0f80*/  SHF.R.S32.HI R6, RZ, 0x1f, R43 ;  /* 0x0000001fff067819 */ /* 0x008fe4000001142b */
[----:B------:R-:W-:Y:S01]  /*0f90*/  ISETP.GE.U32.AND P3, PT, R4, R11, PT ;  /* 0x0000000b0400720c */ /* 0x000fe20003f66070 */
[----:B------:R-:W-:Y:S01]  /*0fa0*/  IMAD.WIDE.U32 R10, R46, R43, RZ ;  /* 0x0000002b2e0a7225 */ /* 0x000fe200078e00ff */
[----:B------:R-:W-:Y:S02]  /*0fb0*/  LOP3.LUT R8, R47, R18, RZ, 0x3c, !PT ;  /* 0x000000122f087212 */ /* 0x000fe400078e3cff */
[----:B------:R-:W-:Y:S01]  /*0fc0*/  @P0 IADD3 R4, R239, R251, RZ ;  /* 0x000000fbef040210 */ /* 0x000fe20007ffe0ff */
[----:B------:R-:W-:Y:S01]  /*0fd0*/  IMAD R6, R6, R46, RZ ;  /* 0x0000002e06067224 */ /* 0x000fe200078e02ff */
[----:B------:R-:W-:Y:S01]  /*0fe0*/  ISETP.GE.AND P1, PT, R8, RZ, PT ;  /* 0x000000ff0800720c */ /* 0x000fe20003f26270 */
[----:B------:R-:W-:Y:S01]  /*0ff0*/  IMAD R8, R25, R10, RZ ;  /* 0x0000000a19087224 */ /* 0x000fe200078e02ff */
[----:B------:R-:W-:Y:S01]  /*1000*/  ISETP.NE.AND P5, PT, R18, RZ, PT ;  /* 0x000000ff1200720c */ /* 0x000fe20003fa5270 */
[----:B------:R-:W-:Y:S01]  /*1010*/  IMAD R6, R41, R43, R6 ;  /* 0x0000002b29067224 */ /* 0x000fe200078e0206 */
[----:B------:R-:W-:Y:S01]  /*1020*/  @P2 IADD3 R32, R7, R5, RZ ;  /* 0x0000000507202210 */ /* 0x000fe20007ffe0ff */
[----:B-1----:R-:W-:-:S02]  /*1030*/  @P0 IMAD R7, R4, R15, RZ ;  /* 0x0000000f04070224 */ /* 0x002fc400078e02ff */
[----:B------:R-:W-:Y:S01]  /*1040*/  @P3 IADD3 R2, R2, 0x1, RZ ;  /* 0x0000000102023810 */ /* 0x000fe20007ffe0ff */
[----:B------:R-:W-:Y:S01]  /*1050*/  @P0 IMAD.WIDE.U32 R4, R4, R14, RZ ;  /* 0x0000000e04040225 */ /* 0x000fe200078e00ff */
[----:B------:R-:W-:Y:S02]  /*1060*/  ISETP.NE.AND P3, PT, R19, RZ, PT ;  /* 0x000000ff1300720c */ /* 0x000fe40003f65270 */
[----:B------:R-:W-:Y:S01]  /*1070*/  MOV R22, R2 ;  /* 0x0000000200167202 */ /* 0x000fe20000000f00 */
[----:B------:R-:W-:Y:S01]  /*1080*/  IMAD.IADD R6, R11, 0x1, R6 ;  /* 0x000000010b067824 */ /* 0x000fe200078e0206 */
[----:B------:R-:W-:Y:S01]  /*1090*/  @P0 IADD3 R36, R5, R7, RZ ;  /* 0x0000000705240210 */ /* 0x000fe20007ffe0ff */
[----:B------:R-:W-:Y:S02]  /*10a0*/  @P0 IMAD.MOV.U32 R33, RZ, RZ, R4 ;  /* 0x000000ffff210224 */ /* 0x000fe400078e0004 */
[C---:B------:R-:W-:Y:S02]  /*10b0*/  IMAD R8, R24.reuse, R6, R8 ;  /* 0x0000000618087224 */ /* 0x040fe400078e0208 */
[----:B------:R-:W-:-:S04]  /*10c0*/  IMAD.WIDE.U32 R6, R24, R10, RZ ;  /* 0x0000000a18067225 */ /* 0x000fc800078e00ff */
[----:B------:R-:W1:Y:S01]  /*10d0*/  @P3 LDC R27, c[0x0][0x2e4] ;  /* 0x0000b900ff1b3b82 */ /* 0x000e620000000800 */
[----:B------:R-:W-:Y:S01]  /*10e0*/  IMAD.WIDE.U32 R4, R24, R0, RZ ;  /* 0x0000000018047225 */ /* 0x000fe200078e00ff */
[----:B------:R-:W-:Y:S02]  /*10f0*/  IADD3 R26, R7, R8, RZ ;  /* 0x00000008071a7210 */ /* 0x000fe40007ffe0ff */
[----:B------:R-:W-:Y:S01]  /*1100*/  LOP3.LUT R8, R23, 0xffffffc0, RZ, 0xc0, !PT ;  /* 0xffffffc017087812 */ /* 0x000fe200078ec0ff */
[----:B------:R-:W-:Y:S01]  /*1110*/  IMAD R2, R25, R0, RZ ;  /* 0x0000000019027224 */ /* 0x000fe200078e02ff */
[----:B------:R-:W-:Y:S01]  /*1120*/  SEL R35, R6, R4, !P2 ;  /* 0x0000000406237207 */ /* 0x000fe20005000000 */
[----:B------:R-:W-:Y:S01]  /*1130*/  @!P1 IMAD.MOV R22, RZ, RZ, -R22 ;  /* 0x000000ffff169224 */ /* 0x000fe200078e0a16 */
[----:B------:R-:W-:Y:S01]  /*1140*/  @!P5 LOP3.LUT R22, RZ, R18, RZ, 0x33, !PT ;  /* 0x00000012ff16d212 */ /* 0x000fe200078e33ff */
[----:B------:R-:W-:Y:S01]  /*1150*/  IMAD.SHL.U32 R4, R46, 0x80, RZ ;  /* 0x000000802e047824 */ /* 0x000fe200078e00ff */
[----:B------:R-:W3:Y:S01]  /*1160*/  @P0 LDC.64 R18, c[0x0][0x248] ;  /* 0x00009200ff120b82 */ /* 0x000ee20000000a00 */
[----:B------:R-:W-:Y:S01]  /*1170*/  @P2 IADD3 R26, R5, R2, RZ ;  /* 0x00000002051a2210 */ /* 0x000fe20007ffe0ff */
[----:B------:R-:W-:Y:S01]  /*1180*/  @!P2 IMAD R2, R41, R12, RZ ;  /* 0x0000000c2902a224 */ /* 0x000fe200078e02ff */
[----:B------:R-:W-:Y:S01]  /*1190*/  IADD3 R8, R8, -0x40, RZ ;  /* 0xffffffc008087810 */ /* 0x000fe20007ffe0ff */
[----:B----4-:R-:W-:Y:S01]  /*11a0*/  @P2 IMAD.WIDE.U32 R6, R0, R16, RZ ;  /* 0x0000001000062225 */ /* 0x010fe200078e00ff */
[----:B------:R-:W-:-:S02]  /*11b0*/  SHF.R.S32.HI R23, RZ, 0x6, R23 ;  /* 0x00000006ff177819 */ /* 0x000fc40000011417 */
[----:B------:R-:W-:Y:S01]  /*11c0*/  SHF.R.S32.HI R11, RZ, 0x1f, R8 ;  /* 0x0000001fff0b7819 */ /* 0x000fe20000011408 */
[----:B------:R-:W-:Y:S01]  /*11d0*/  @!P2 IMAD R10, R46, R13, R2 ;  /* 0x0000000d2e0aa224 */ /* 0x000fe200078e0202 */
[----:B------:R-:W-:Y:S01]  /*11e0*/  SEL R2, R4, RZ, P4 ;  /* 0x000000ff04027207 */ /* 0x000fe20002000000 */
[C---:B--2---:R-:W-:Y:S02]  /*11f0*/  @P3 IMAD R13, R46.reuse, R28, RZ ;  /* 0x0000001c2e0d3224 */ /* 0x044fe400078e02ff */
[----:B------:R-:W-:Y:S01]  /*1200*/  @!P2 IMAD.WIDE.U32 R4, R46, R12, RZ ;  /* 0x0000000c2e04a225 */ /* 0x000fe200078e00ff */
[----:B------:R-:W-:-:S03]  /*1210*/  IADD3 R2, P1, R8, R2, RZ ;  /* 0x0000000208027210 */ /* 0x000fc60007f3e0ff */
[----:B------:R-:W-:Y:S01]  /*1220*/  @P2 IMAD.MOV.U32 R16, RZ, RZ, R6 ;  /* 0x000000ffff102224 */ /* 0x000fe200078e0006 */
[----:B------:R-:W-:Y:S01]  /*1230*/  @P3 SEL R6, R13, R0, !P2 ;  /* 0x000000000d063207 */ /* 0x000fe20005000000 */
[----:B------:R-:W-:Y:S01]  /*1240*/  @P2 IMAD R17, R0, R17, R7 ;  /* 0x0000001100112224 */ /* 0x000fe200078e0207 */
[----:B------:R-:W-:Y:S01]  /*1250*/  IADD3.X R9, R11, R9, RZ, P1, !PT ;  /* 0x000000090b097210 */ /* 0x000fe20000ffe4ff */
[----:B------:R-:W-:Y:S01]  /*1260*/  IMAD R7, R25, R2, RZ ;  /* 0x0000000219077224 */ /* 0x000fe200078e02ff */
[----:B------:R-:W-:Y:S01]  /*1270*/  @!P2 IADD3 R17, R5, R10, RZ ;  /* 0x0000000a0511a210 */ /* 0x000fe20007ffe0ff */
[----:B-1----:R-:W-:Y:S01]  /*1280*/  @P3 IMAD R10, R47, R27, R6 ;  /* 0x0000001b2f0a3224 */ /* 0x002fe200078e0206 */
[----:B------:R-:W-:Y:S01]  /*1290*/  @!P2 MOV R16, R4 ;  /* 0x000000040010a202 */ /* 0x000fe20000000f00 */
[----:B-----5:R-:W-:Y:S01]  /*12a0*/  IMAD.WIDE.U32 R4, R29, R20, RZ ;  /* 0x000000141d047225 */ /* 0x020fe200078e00ff */
[----:B------:R-:W-:Y:S02]  /*12b0*/  ISETP.NE.AND P1, PT, R34, RZ, PT ;  /* 0x000000ff2200720c */ /* 0x000fe40003f25270 */
[----:B------:R-:W-:Y:S01]  /*12c0*/  SHF.R.S32.HI R27, RZ, 0x1f, R247 ;  /* 0x0000001fff1b7819 */ /* 0x000fe200000114f7 */
[----:B------:R-:W-:-:S04]  /*12d0*/  IMAD.WIDE.U32 R12, R24, R2, RZ ;  /* 0x00000002180c7225 */ /* 0x000fc800078e00ff */
[----:B------:R-:W-:Y:S02]  /*12e0*/  @!P3 IMAD R6, R46, R40, R47 ;  /* 0x000000282e06b224 */ /* 0x000fe400078e022f */
[----:B------:R-:W-:Y:S02]  /*12f0*/  @P0 IMAD.IADD R2, R239, 0x1, R251 ;  /* 0x00000001ef020824 */ /* 0x000fe400078e02fb */
[----:B------:R-:W-:Y:S01]  /*1300*/  IMAD R9, R24, R9, R7 ;  /* 0x0000000918097224 */ /* 0x000fe200078e0207 */
[----:B------:R-:W-:Y:S01]  /*1310*/  SEL R24, R4, RZ, P1 ;  /* 0x000000ff04187207 */ /* 0x000fe20000800000 */
[----:B------:R-:W-:Y:S02]  /*1320*/  @!P3 IMAD R10, R6, R28, RZ ;  /* 0x0000001c060ab224 */ /* 0x000fe400078e02ff */
[----:B------:R-:W-:Y:S02]  /*1330*/  IMAD R7, R29, R21, R5 ;  /* 0x000000151d077224 */ /* 0x000fe400078e0205 */
[----:B---3--:R-:W-:-:S02]  /*1340*/  @P0 IMAD R6, R2, R19, RZ ;  /* 0x0000001302060224 */ /* 0x008fc400078e02ff */
[----:B------:R-:W-:Y:S01]  /*1350*/  @P0 IMAD.WIDE.U32 R4, R2, R18, RZ ;  /* 0x0000001202040225 */ /* 0x000fe200078e00ff */
[----:B------:R-:W-:-:S04]  /*1360*/  SEL R29, R7, RZ, P1 ;  /* 0x000000ff071d7207 */ /* 0x000fc80000800000 */
        /* <DEDUP_REMOVED lines=15> */
.L_x_417:
        /* <DEDUP_REMOVED lines=13> */
.L_x_418:
        /* <DEDUP_REMOVED lines=10> */
.L_x_419:
[----:B------:R-:W-:-:S04]  /*15d0*/  IMAD R0, R46, R40, R47 ;  /* 0x000000282e007224 */ /* 0x000fc800078e022f */
[----:B------:R-:W-:-:S07]  /*15e0*/  IMAD R0, R0, R43, RZ ;  /* 0x0000002b00007224 */ /* 0x000fce00078e02ff */
.L_x_420:
[----:B------:R-:W1:Y:S01]  /*15f0*/  S2R R43, SR_TID.X ;  /* 0x00000000002b7919 */ /* 0x000e620000002100 */
[----:B------:R-:W2:Y:S01]  /*1600*/  LDC.64 R20, c[0x0][0x420] ;  /* 0x00010800ff147b82 */ /* 0x000ea20000000a00 */
[----:B------:R-:W-:Y:S01]  /*1610*/  IMAD R232, R232, R40, RZ ;  /* 0x00000028e8e87224 */ /* 0x000fe200078e02ff */
[----:B------:R-:W-:Y:S01]  /*1620*/  IADD3 R4, P2, R208, R16, RZ ;  /* 0x00000010d0047210 */ /* 0x000fe20007f5e0ff */
[----:B------:R-:W-:Y:S01]  /*1630*/  ULDC UR8, c[0x0][0x398] ;  /* 0x0000e60000087ab9 */ /* 0x000fe20000000800 */
[----:B------:R-:W-:Y:S01]  /*1640*/  SHF.R.S32.HI R209, RZ, 0x1f, R208 ;  /* 0x0000001fffd17819 */ /* 0x000fe200000114d0 */
[----:B------:R-:W-:Y:S01]  /*1650*/  IMAD.SHL.U32 R231, R232, 0x40, RZ ;  /* 0x00000040e8e77824 */ /* 0x000fe200078e00ff */
[----:B------:R-:W-:Y:S01]  /*1660*/  IADD3 R206, R8, R10, RZ ;  /* 0x0000000a08ce7210 */ /* 0x000fe20007ffe0ff */
[----:B------:R-:W-:Y:S01]  /*1670*/  ULDC.64 UR4, c[0x0][0x428] ;  /* 0x00010a0000047ab9 */ /* 0x000fe20000000a00 */
[----:B------:R-:W3:Y:S01]  /*1680*/  LDC.64 R44, c[0x0][0x478] ;  /* 0x00011e00ff2c7b82 */ /* 0x000ee20000000a00 */
[----:B------:R-:W-:Y:S01]  /*1690*/  IMAD.X R5, R209, 0x1, R17, P2 ;  /* 0x00000001d1057824 */ /* 0x000fe200010e0611 */
[----:B------:R-:W-:Y:S01]  /*16a0*/  IADD3 R6, P3, P2, R12, R231, R37 ;  /* 0x000000e70c067210 */ /* 0x000fe20007a7e025 */
[----:B------:R-:W-:Y:S01]  /*16b0*/  IMAD.IADD R17, R8, 0x1, R0 ;  /* 0x0000000108117824 */ /* 0x000fe200078e0200 */
[----:B------:R-:W-:Y:S01]  /*16c0*/  SHF.R.S32.HI R7, RZ, 0x1f, R231 ;  /* 0x0000001fff077819 */ /* 0x000fe200000114e7 */
[----:B------:R-:W-:Y:S01]  /*16d0*/  IMAD R10, R42, UR4, RZ ;  /* 0x000000042a0a7c24 */ /* 0x000fe2000f8e02ff */
[----:B------:R-:W-:Y:S01]  /*16e0*/  IADD3 R0, P4, R220, R8, RZ ;  /* 0x00000008dc007210 */ /* 0x000fe20007f9e0ff */
[----:B------:R-:W-:Y:S01]  /*16f0*/  ULDC.64 UR10, c[0x0][0x210] ;  /* 0x00008400000a7ab9 */ /* 0x000fe20000000a00 */
[----:B------:R-:W-:Y:S01]  /*1700*/  IADD3.X R13, R9, R7, R39, P3, P2 ;  /* 0x00000007090d7210 */ /* 0x000fe20001fe4427 */
[----:B------:R-:W-:Y:S01]  /*1710*/  IMAD R10, R47, UR5, R10 ;  /* 0x000000052f0a7c24 */ /* 0x000fe2000f8e020a */
[----:B------:R-:W-:Y:S01]  /*1720*/  IADD3 R16, P3, P2, R24, R6, R35 ;  /* 0x0000000618107210 */ /* 0x000fe20007a7e023 */
[----:B------:R-:W-:Y:S01]  /*1730*/  BSSY B1, `(.L_x_416) ;  /* 0x0000780000017945 */ /* 0x000fe20003800000 */
[----:B------:R-:W-:Y:S01]  /*1740*/  SHF.R.S32.HI R35, RZ, 0x1f, R220 ;  /* 0x0000001fff237819 */ /* 0x000fe200000114dc */
[----:B------:R-:W-:-:S02]  /*1750*/  VIADD R192, R23, 0xffffffff ;  /* 0xffffffff17c07836 */ /* 0x000fc40000000000 */
[-C--:B--2---:R-:W-:Y:S02]  /*1760*/  IMAD R2, R11, R20.reuse, RZ ;  /* 0x000000140b027224 */ /* 0x084fe400078e02ff */
[----:B------:R-:W-:-:S04]  /*1770*/  IMAD.WIDE.U32 R4, R8, R20, R4 ;  /* 0x0000001408047225 */ /* 0x000fc800078e0004 */
[----:B------:R-:W-:Y:S01]  /*1780*/  IMAD R2, R8, R21, R2 ;  /* 0x0000001508027224 */ /* 0x000fe200078e0202 */
[----:B-1----:R-:W-:Y:S01]  /*1790*/  SHF.R.S32.HI R37, RZ, 0x1f, R43 ;  /* 0x0000001fff257819 */ /* 0x002fe2000001142b */
[----:B------:R-:W-:Y:S02]  /*17a0*/  IMAD.X R7, R35, 0x1, R11, P4 ;  /* 0x0000000123077824 */ /* 0x000fe400020e060b */
[----:B------:R-:W-:Y:S01]  /*17b0*/  IMAD.IADD R5, R5, 0x1, R2 ;  /* 0x0000000105057824 */ /* 0x000fe200078e0202 */
[----:B------:R-:W-:Y:S01]  /*17c0*/  LEA.HI R8, R37, R43, RZ, 0x5 ;  /* 0x0000002b25087211 */ /* 0x000fe200078f28ff */
[----:B------:R-:W-:Y:S01]  /*17d0*/  IMAD R7, R7, R30, RZ ;  /* 0x0000001e07077224 */ /* 0x000fe200078e02ff */
[----:B------:R-:W-:Y:S01]  /*17e0*/  IADD3 R2, -R201, R240, R247 ;  /* 0x000000f0c9027210 */ /* 0x000fe20007ffe1f7 */
[----:B------:R-:W-:Y:S01]  /*17f0*/  IMAD.WIDE.U32 R4, R47, UR4, R4 ;  /* 0x000000042f047c25 */ /* 0x000fe2000f8e0004 */
[----:B------:R-:W-:Y:S01]  /*1800*/  LOP3.LUT R6, R8, 0xffffffe0, RZ, 0xc0, !PT ;  /* 0xffffffe008067812 */ /* 0x000fe200078ec0ff */
[----:B------:R-:W-:Y:S01]  /*1810*/  ULDC.64 UR4, c[0x0][0x258] ;  /* 0x0000960000047ab9 */ /* 0x000fe20000000a00 */
[----:B------:R-:W-:Y:S01]  /*1820*/  SHF.R.S32.HI R8, RZ, 0x5, R8 ;  /* 0x00000005ff087819 */ /* 0x000fe20000011408 */
[----:B------:R-:W-:Y:S01]  /*1830*/  IMAD R12, R0, R31, R7 ;  /* 0x0000001f000c7224 */ /* 0x000fe200078e0207 */
[----:B------:R-:W-:Y:S01]  /*1840*/  IADD3 R5, R5, R10, RZ ;  /* 0x0000000a05057210 */ /* 0x000fe20007ffe0ff */
[----:B------:R-:W-:-:S02]  /*1850*/  IMAD.IADD R24, R43, 0x1, -R6 ;  /* 0x000000012b187824 */ /* 0x000fc400078e0a06 */
[----:B------:R-:W-:Y:S01]  /*1860*/  VIADD R2, R2, -UR8 ;  /* 0x8000000802027c36 */ /* 0x000fe20008000000 */
[----:B------:R-:W-:Y:S01]  /*1870*/  ULDC.64 UR8, c[0x0][0x3e0] ;  /* 0x0000f80000087ab9 */ /* 0x000fe20000000a00 */
[----:B------:R-:W-:-:S03]  /*1880*/  IMAD.WIDE.U32 R6, R0, R30, R208 ;  /* 0x0000001e00067225 */ /* 0x000fc600078e00d0 */
[----:B------:R-:W-:Y:S01]  /*1890*/  SHF.R.S32.HI R9, RZ, 0x1f, R2 ;  /* 0x0000001fff097819 */ /* 0x000fe20000011402 */
[----:B------:R-:W-:Y:S01]  /*18a0*/  IMAD R0, R8, R232, R24 ;  /* 0x000000e808007224 */ /* 0x000fe200078e0218 */
[----:B------:R-:W-:Y:S01]  /*18b0*/  IADD3 R6, P4, R38, R6, RZ ;  /* 0x0000000626067210 */ /* 0x000fe20007f9e0ff */
[----:B------:R-:W-:Y:S01]  /*18c0*/  IMAD.WIDE.U32 R4, R220, R20, R4 ;  /* 0x00000014dc047225 */ /* 0x000fe200078e0004 */
[----:B------:R-:W-:Y:S01]  /*18d0*/  LEA.HI R11, R9, R2, RZ, 0x6 ;  /* 0x00000002090b7211 */ /* 0x000fe200078f30ff */
[----:B------:R-:W1:Y:S01]  /*18e0*/  LDC.64 R38, c[0x0][0x2b0] ;  /* 0x0000ac00ff267b82 */ /* 0x000e620000000a00 */
[----:B------:R-:W-:Y:S01]  /*18f0*/  IADD3.X R7, R32, R7, R12, P4, !PT ;  /* 0x0000000720077210 */ /* 0x000fe200027fe40c */
[----:B------:R-:W-:Y:S01]  /*1900*/  IMAD R9, R42, UR4, RZ ;  /* 0x000000042a097c24 */ /* 0x000fe2000f8e02ff */
[----:B------:R-:W-:Y:S01]  /*1910*/  IADD3.X R8, R29, R13, R26, P3, P2 ;  /* 0x0000000d1d087210 */ /* 0x000fe20001fe441a */
[----:B---3--:R-:W-:Y:S01]  /*1920*/  IMAD.WIDE R12, R17, 0x4, R44 ;  /* 0x00000004110c7825 */ /* 0x008fe200078e022c */
[----:B------:R-:W-:-:S02]  /*1930*/  IADD3 R2, P2, R0, R16, RZ ;  /* 0x0000001000027210 */ /* 0x000fc40007f5e0ff */
[----:B------:R-:W-:Y:S01]  /*1940*/  LEA R194, P3, R4, UR8, 0x1 ;  /* 0x0000000804c27c11 */ /* 0x000fe2000f8608ff */
[C---:B------:R-:W-:Y:S01]  /*1950*/  IMAD R9, R47.reuse, UR5, R9 ;  /* 0x000000052f097c24 */ /* 0x040fe2000f8e0209 */
[----:B------:R-:W-:Y:S01]  /*1960*/  LEA.HI.X.SX32 R10, R0, R8, 0x1, P2 ;  /* 0x00000008000a7211 */ /* 0x000fe200010f0eff */
[----:B------:R-:W-:Y:S01]  /*1970*/  IMAD.WIDE.U32 R6, R47, UR4, R6 ;  /* 0x000000042f067c25 */ /* 0x000fe2000f8e0006 */
[----:B------:R-:W-:Y:S01]  /*1980*/  SHF.R.S32.HI R8, RZ, 0x6, R11 ;  /* 0x00000006ff087819 */ /* 0x000fe2000001140b */
[----:B------:R-:W-:Y:S01]  /*1990*/  ULDC.64 UR4, c[0x0][0x400] ;  /* 0x0001000000047ab9 */ /* 0x000fe20000000a00 */
[----:B------:R-:W-:Y:S01]  /*19a0*/  MOV R214, R13 ;  /* 0x0000000d00d67202 */ /* 0x000fe20000000f00 */
[----:B------:R-:W-:Y:S01]  /*19b0*/  IMAD.IADD R7, R7, 0x1, R9 ;  /* 0x0000000107077824 */ /* 0x000fe200078e0209 */
[C---:B------:R-:W-:Y:S01]  /*19c0*/  LEA R196, P4, R6.reuse, UR10, 0x1 ;  /* 0x0000000a06c47c11 */ /* 0x040fe2000f8808ff */
[----:B------:R-:W-:Y:S01]  /*19d0*/  IMAD R0, R35, R20, RZ ;  /* 0x0000001423007224 */ /* 0x000fe200078e02ff */
[----:B------:R-:W-:Y:S01]  /*19e0*/  VIMNMX R237, RZ, R8, !PT ;  /* 0x00000008ffed7248 */ /* 0x000fe20007fe0100 */
[----:B------:R-:W-:Y:S01]  /*19f0*/  IMAD.MOV.U32 R215, RZ, RZ, R12 ;  /* 0x000000ffffd77224 */ /* 0x000fe200078e000c */
[----:B------:R-:W-:Y:S01]  /*1a00*/  LEA.HI.X R197, R6, UR11, R7, 0x1, P4 ;  /* 0x0000000b06c57c11 */ /* 0x000fe2000a0f0c07 */
[----:B------:R-:W-:Y:S01]  /*1a10*/  IMAD R0, R220, R21, R0 ;  /* 0x00000015dc007224 */ /* 0x000fe200078e0200 */
[----:B------:R-:W-:-:S02]  /*1a20*/  ISETP.GT.AND P4, PT, R23, R237, PT ;  /* 0x000000ed1700720c */ /* 0x000fc40003f84270 */
[----:B------:R-:W-:Y:S01]  /*1a30*/  LEA R203, P2, R2, UR4, 0x2 ;  /* 0x0000000402cb7c11 */ /* 0x000fe2000f8410ff */
[----:B------:R-:W-:Y:S02]  /*1a40*/  IMAD.IADD R0, R5, 0x1, R0 ;  /* 0x0000000105007824 */ /* 0x000fe400078e0200 */
[----:B-1----:R-:W-:Y:S01]  /*1a50*/  IMAD.WIDE R206, R206, 0x4, R38 ;  /* 0x00000004cece7825 */ /* 0x002fe200078e0226 */
[----:B------:R-:W-:Y:S02]  /*1a60*/  LEA.HI.X R202, R2, UR5, R10, 0x2, P2 ;  /* 0x0000000502ca7c11 */ /* 0x000fe400090f140a */
[----:B------:R-:W-:-:S05]  /*1a70*/  LEA.HI.X R195, R4, UR9, R0, 0x1, P3 ;  /* 0x0000000904c37c11 */ /* 0x000fca00098f0c00 */
[----:B------:R-:W-:Y:S05]  /*1a80*/  @P4 BRA `(.L_x_421) ;  /* 0x0000000800d84947 */ /* 0x000fea0003800000 */
        /* <DEDUP_REMOVED lines=25> */
.L_x_422:
        /* <DEDUP_REMOVED lines=13> */
.L_x_423:
[-C--:B------:R-:W-:Y:S01]  /*1cf0*/  IMAD R0, R27, R4.reuse, RZ ;  /* 0x000000041b007224 */ /* 0x080fe200078e02ff */
[----:B------:R-:W-:Y:S01]  /*1d00*/  ULDC UR4, c[0x0][0x2d0] ;  /* 0x0000b40000047ab9 */ /* 0x000fe20000000800 */
[C---:B------:R-:W-:Y:S01]  /*1d10*/  IMAD.WIDE.U32 R6, R247.reuse, R4, R208 ;  /* 0x00000004f7067225 */ /* 0x040fe200078e00d0 */
[----:B------:R-:W-:Y:S01]  /*1d20*/  ISETP.GE.AND P3, PT, R208, UR4, PT ;  /* 0x00000004d0007c0c */ /* 0x000fe2000bf66270 */
[----:B------:R-:W-:Y:S01]  /*1d30*/  ULDC.64 UR4, c[0x0][0x468] ;  /* 0x00011a0000047ab9 */ /* 0x000fe20000000a00 */
[----:B------:R-:W-:Y:S01]  /*1d40*/  IADD3 R8, R220, 0x60, RZ ;  /* 0x00000060dc087810 */ /* 0x000fe20007ffe0ff */
[----:B------:R-:W-:Y:S01]  /*1d50*/  IMAD R2, R247, R5, R0 ;  /* 0x00000005f7027224 */ /* 0x000fe200078e0200 */
[----:B------:R-:W-:Y:S01]  /*1d60*/  IADD3 R6, P0, R10, R6, RZ ;  /* 0x000000060a067210 */ /* 0x000fe20007f1e0ff */
[----:B------:R-:W-:Y:S01]  /*1d70*/  IMAD R0, R238, -0x80, R201 ;  /* 0xffffff80ee007824 */ /* 0x000fe200078e02c9 */
[----:B------:R-:W-:Y:S01]  /*1d80*/  BSSY B0, `(.L_x_424) ;  /* 0x0000017000007945 */ /* 0x000fe20003800000 */
[C---:B------:R-:W-:Y:S01]  /*1d90*/  VIADD R9, R220.reuse, 0x40 ;  /* 0x00000040dc097836 */ /* 0x040fe20000000000 */
[----:B------:R-:W-:Y:S01]  /*1da0*/  IADD3.X R7, R11, R7, R2, P0, !PT ;  /* 0x000000070b077210 */ /* 0x000fe200007fe402 */
[----:B------:R-:W-:Y:S01]  /*1db0*/  VIADD R2, R220, 0x20 ;  /* 0x00000020dc027836 */ /* 0x000fe20000000000 */
[----:B------:R-:W-:-:S02]  /*1dc0*/  ISETP.GE.OR P0, PT, R8, R0, P3 ;  /* 0x000000000800720c */ /* 0x000fc40001f06670 */
[-C--:B------:R-:W-:Y:S01]  /*1dd0*/  ISETP.GE.OR P1, PT, R9, R0.reuse, P3 ;  /* 0x000000000900720c */ /* 0x080fe20001f26670 */
[----:B------:R-:W-:Y:S01]  /*1de0*/  IMAD.WIDE.U32 R6, R47, UR4, R6 ;  /* 0x000000042f067c25 */ /* 0x000fe2000f8e0006 */
[-C--:B------:R-:W-:Y:S02]  /*1df0*/  ISETP.GE.OR P2, PT, R2, R0.reuse, P3 ;  /* 0x000000000200720c */ /* 0x080fe40001f46670 */
[----:B------:R-:W-:Y:S01]  /*1e00*/  ISETP.GE.OR P3, PT, R220, R0, P3 ;  /* 0x00000000dc00720c */ /* 0x000fe20001f66670 */
[----:B------:R-:W-:-:S04]  /*1e10*/  IMAD R2, R42, UR4, RZ ;  /* 0x000000042a027c24 */ /* 0x000fc8000f8e02ff */
[----:B------:R-:W-:-:S05]  /*1e20*/  IMAD R0, R47, UR5, R2 ;  /* 0x000000052f007c24 */ /* 0x000fca000f8e0202 */
[----:B------:R-:W-:-:S03]  /*1e30*/  IADD3 R0, R7, R0, RZ ;  /* 0x0000000007007210 */ /* 0x000fc60007ffe0ff */
        /* <DEDUP_REMOVED lines=11> */
.L_x_425:
[----:B------:R-:W-:Y:S05]  /*1ef0*/  BSYNC B0 ;  /* 0x0000000000007941 */ /* 0x000fea0003800000 */
.L_x_424:
        /* <DEDUP_REMOVED lines=14> */
.L_x_427:
[----:B------:R-:W-:Y:S05]  /*1fe0*/  BSYNC B0 ;  /* 0x0000000000007941 */ /* 0x000fea0003800000 */
.L_x_426:
        /* <DEDUP_REMOVED lines=14> */
.L_x_429:
[----:B------:R-:W-:Y:S05]  /*20d0*/  BSYNC B0 ;  /* 0x0000000000007941 */ /* 0x000fea0003800000 */
.L_x_428:
        /* <DEDUP_REMOVED lines=13> */
.L_x_431:
[----:B------:R-:W-:Y:S05]  /*21b0*/  BSYNC B0 ;  /* 0x0000000000007941 */ /* 0x000fea0003800000 */
.L_x_430:
[-C--:B----4-:R-:W-:Y:S01]  /*21c0*/  IMAD.WIDE.U32 R4, R247, R12.reuse, R208 ;  /* 0x0000000cf7047225 */ /* 0x090fe200078e00d0 */
[----:B------:R-:W-:Y:S01]  /*21d0*/  ULDC.64 UR4, c[0x0][0x470] ;  /* 0x00011c0000047ab9 */ /* 0x000fe20000000a00 */
[----:B------:R-:W-:Y:S02]  /*21e0*/  BSSY B0, `(.L_x_432) ;  /* 0x0000014000007945 */ /* 0x000fe40003800000 */
[----:B------:R-:W-:Y:S01]  /*21f0*/  IMAD R0, R27, R12, RZ ;  /* 0x0000000c1b007224 */ /* 0x000fe200078e02ff */
[----:B------:R-:W-:Y:S01]  /*2200*/  IADD3 R4, P4, R14, R4, RZ ;  /* 0x000000040e047210 */ /* 0x000fe20007f9e0ff */
[----:B------:R-:W-:Y:S02]  /*2210*/  IMAD R2, R42, UR4, RZ ;  /* 0x000000042a027c24 */ /* 0x000fe4000f8e02ff */
[----:B------:R-:W-:Y:S02]  /*2220*/  IMAD R0, R247, R13, R0 ;  /* 0x0000000df7007224 */ /* 0x000fe400078e0200 */
[----:B------:R-:W-:-:S03]  /*2230*/  IMAD R2, R47, UR5, R2 ;  /* 0x000000052f027c24 */ /* 0x000fc6000f8e0202 */
[----:B------:R-:W-:-:S03]  /*2240*/  IADD3.X R5, R15, R5, R0, P4, !PT ;  /* 0x000000050f057210 */ /* 0x000fc600027fe400 */
        /* <DEDUP_REMOVED lines=13> */
.L_x_433:
[----:B------:R-:W-:Y:S05]  /*2320*/  BSYNC B0 ;  /* 0x0000000000007941 */ /* 0x000fea0003800000 */
.L_x_432:
        /* <DEDUP_REMOVED lines=14> */
.L_x_435:
[----:B------:R-:W-:Y:S05]  /*2410*/  BSYNC B0 ;  /* 0x0000000000007941 */ /* 0x000fea0003800000 */
.L_x_434:
        /* <DEDUP_REMOVED lines=14> */
.L_x_437:
[----:B------:R-:W-:Y:S05]  /*2500*/  BSYNC B0 ;  /* 0x0000000000007941 */ /* 0x000fea0003800000 */
.L_x_436:
        /* <DEDUP_REMOVED lines=14> */
.L_x_421:
[----:B------:R-:W-:Y:S01]  /*25f0*/  IMAD R0, R238, -0x80, R201 ;  /* 0xffffff80ee007824 */ /* 0x000fe200078e02c9 */
[----:B------:R-:W-:Y:S01]  /*2600*/  @P1 BAR.SYNC.DEFER_BLOCKING 0x0 ;  /* 0x0000000000001b1d */ /* 0x000fe20000010000 */
[----:B------:R-:W-:Y:S01]  /*2610*/  VIADD R6, R220, 0x60 ;  /* 0x00000060dc067836 */ /* 0x000fe20000000000 */
[----:B------:R-:W-:Y:S01]  /*2620*/  LEA.HI R10, R192, R192, RZ, 0x1 ;  /* 0x000000c0c00a7211 */ /* 0x000fe200078f08ff */
[C---:B------:R-:W-:Y:S01]  /*2630*/  VIADD R4, R220.reuse, 0x40 ;  /* 0x00000040dc047836 */ /* 0x040fe20000000000 */
[----:B------:R-:W-:Y:S01]  /*2640*/  ISETP.GE.AND P3, PT, R220, R0, PT ;  /* 0x00000000dc00720c */ /* 0x000fe20003f66270 */
[----:B------:R-:W-:Y:S01]  /*2650*/  IMAD R2, R27, R14, RZ ;  /* 0x0000000e1b027224 */ /* 0x000fe200078e02ff */
[-C--:B------:R-:W-:Y:S01]  /*2660*/  ISETP.GE.AND P4, PT, R6, R0.reuse, PT ;  /* 0x000000000600720c */ /* 0x080fe20003f86270 */
[----:B------:R-:W-:Y:S01]  /*2670*/  VIADD R6, R220, 0x20 ;  /* 0x00000020dc067836 */ /* 0x000fe20000000000 */
[----:B------:R-:W-:Y:S01]  /*2680*/  P2R R16, PR, RZ, 0x8 ;  /* 0x00000008ff107803 */ /* 0x000fe20000000000 */
[----:B------:R-:W-:Y:S01]  /*2690*/  IMAD R11, R192, -0x40, R240 ;  /* 0xffffffc0c00b7824 */ /* 0x000fe200078e02f0 */
[----:B------:R-:W-:Y:S01]  /*26a0*/  ISETP.GE.AND P5, PT, R4, R0, PT ;  /* 0x000000000400720c */ /* 0x000fe20003fa6270 */
[C---:B------:R-:W-:Y:S01]  /*26b0*/  IMAD.WIDE.U32 R4, R247.reuse, R14, R208 ;  /* 0x0000000ef7047225 */ /* 0x040fe200078e00d0 */
[----:B------:R-:W-:Y:S01]  /*26c0*/  ISETP.NE.AND P1, PT, R16, RZ, PT ;  /* 0x000000ff1000720c */ /* 0x000fe20003f25270 */
[----:B------:R-:W-:Y:S01]  /*26d0*/  ULDC.64 UR4, c[0x0][0x268] ;  /* 0x00009a0000047ab9 */ /* 0x000fe20000000a00 */
[----:B------:R-:W-:Y:S01]  /*26e0*/  ISETP.GE.AND P6, PT, R6, R0, PT ;  /* 0x000000000600720c */ /* 0x000fe20003fc6270 */
[----:B------:R-:W-:Y:S01]  /*26f0*/  IMAD R2, R247, R15, R2 ;  /* 0x0000000ff7027224 */ /* 0x000fe200078e0202 */
[----:B------:R-:W-:Y:S01]  /*2700*/  LEA R0, R249, UR6, 0x1 ;  /* 0x00000006f9007c11 */ /* 0x000fe2000f8e08ff */
[----:B------:R-:W-:Y:S01]  /*2710*/  IMAD R8, R34, UR4, RZ ;  /* 0x0000000422087c24 */ /* 0x000fe2000f8e02ff */
[----:B------:R-:W-:Y:S01]  /*2720*/  IADD3 R4, P0, R33, R4, RZ ;  /* 0x0000000421047210 */ /* 0x000fe20007f1e0ff */
[----:B------:R-:W-:Y:S01]  /*2730*/  BSSY B0, `(.L_x_439) ;  /* 0x0000020000007945 */ /* 0x000fe20003800000 */
[----:B------:R-:W-:Y:S01]  /*2740*/  ISETP.GE.AND P2, PT, R6, R11, PT ;  /* 0x0000000b0600720c */ /* 0x000fe20003f46270 */
[----:B------:R-:W-:Y:S01]  /*2750*/  IMAD.WIDE.U32 R6, R247, R18, R208 ;  /* 0x00000012f7067225 */ /* 0x000fe200078e00d0 */
[----:B------:R-:W-:-:S02]  /*2760*/  IADD3.X R5, R36, R5, R2, P0, !PT ;  /* 0x0000000524057210 */ /* 0x000fc400007fe402 */
[----:B------:R-:W-:Y:S01]  /*2770*/  ISETP.GE.AND P3, PT, R220, R11, PT ;  /* 0x0000000bdc00720c */ /* 0x000fe20003f66270 */
[----:B------:R1:W-:Y:S01]  /*2780*/  @P1 STS.128 [R0+0xa000], RZ ;  /* 0x00a000ff00001388 */ /* 0x0003e20000000c00 */
[----:B------:R-:W-:Y:S01]  /*2790*/  IMAD R2, R27, R18, RZ ;  /* 0x000000121b027224 */ /* 0x000fe200078e02ff */
[----:B------:R-:W-:Y:S01]  /*27a0*/  IADD3 R12, P0, R25, R6, RZ ;  /* 0x00000006190c7210 */ /* 0x000fe20007f1e0ff */
[----:B------:R-:W-:Y:S01]  /*27b0*/  IMAD.WIDE.U32 R4, R22, UR4, R4 ;  /* 0x0000000416047c25 */ /* 0x000fe2000f8e0004 */
[----:B------:R-:W-:-:S03]  /*27c0*/  LOP3.LUT R10, R10, 0xfffffffe, RZ, 0xc0, !PT ;  /* 0xfffffffe0a0a7812 */ /* 0x000fc600078ec0ff */
[----:B------:R-:W-:Y:S02]  /*27d0*/  IMAD R9, R247, R19, R2 ;  /* 0x00000013f7097224 */ /* 0x000fe400078e0202 */
[----:B------:R-:W-:-:S03]  /*27e0*/  IMAD R2, R22, UR5, R8 ;  /* 0x0000000516027c24 */ /* 0x000fc6000f8e0208 */
[----:B------:R-:W-:Y:S01]  /*27f0*/  IADD3.X R13, R28, R7, R9, P0, !PT ;  /* 0x000000071c0d7210 */ /* 0x000fe200007fe409 */
        /* <DEDUP_REMOVED lines=19> */
.L_x_440:
[----:B------:R-:W-:Y:S05]  /*2930*/  BSYNC B0 ;  /* 0x0000000000007941 */ /* 0x000fea0003800000 */
.L_x_439:
        /* <DEDUP_REMOVED lines=22> */
.L_x_442:
[----:B------:R-:W-:Y:S05]  /*2aa0*/  BSYNC B0 ;  /* 0x0000000000007941 */ /* 0x000fea0003800000 */
.L_x_441:
        /* <DEDUP_REMOVED lines=22> */
.L_x_444:
[----:B------:R-:W-:Y:S05]  /*2c10*/  BSYNC B0 ;  /* 0x0000000000007941 */ /* 0x000fea0003800000 */
.L_x_443:
        /* <DEDUP_REMOVED lines=22> */
.L_x_446:
[----:B------:R-:W-:Y:S05]  /*2d80*/  BSYNC B0 ;  /* 0x0000000000007941 */ /* 0x000fea0003800000 */
.L_x_445:
        /* <DEDUP_REMOVED lines=13> */
.L_x_448:
[----:B------:R-:W-:Y:S05]  /*2e60*/  BSYNC B0 ;  /* 0x0000000000007941 */ /* 0x000fea0003800000 */
.L_x_447:
[----:B------:R1:W-:Y:S01]  /*2e70*/  @P2 STS.128 [R0+0x5000], RZ ;  /* 0x005000ff00002388 */ /* 0x0003e20000000c00 */
[----:B------:R-:W-:Y:S01]  /*2e80*/  ISETP.NE.AND P1, PT, R2, 0x1, PT ;  /* 0x000000010200780c */ /* 0x000fe20003f25270 */
[----:B------:R-:W-:Y:S01]  /*2e90*/  VIADD R2, R249, 0x1000 ;  /* 0x00001000f9027836 */ /* 0x000fe20000000000 */
[----:B------:R-:W-:Y:S04]  /*2ea0*/  BSSY B0, `(.L_x_449) ;  /* 0x000000e000007945 */ /* 0x000fe80003800000 */
[----:B------:R-:W-:-:S04]  /*2eb0*/  SEL R2, R2, R249, !P1 ;  /* 0x000000f902027207 */ /* 0x000fc80004800000 */
[----:B------:R-:W-:Y:S01]  /*2ec0*/  LEA R191, R2, UR6, 0x1 ;  /* 0x0000000602bf7c11 */ /* 0x000fe2000f8e08ff */
        /* <DEDUP_REMOVED lines=11> */
.L_x_450:
[----:B------:R-:W-:Y:S05]  /*2f80*/  BSYNC B0 ;  /* 0x0000000000007941 */ /* 0x000fea0003800000 */
.L_x_449:
        /* <DEDUP_REMOVED lines=17> */
.L_x_452:
[----:B------:R-:W-:Y:S05]  /*30a0*/  BSYNC B0 ;  /* 0x0000000000007941 */ /* 0x000fea0003800000 */
.L_x_451:
        /* <DEDUP_REMOVED lines=19> */
.L_x_454:
[----:B------:R-:W-:Y:S05]  /*31e0*/  BSYNC B0 ;  /* 0x0000000000007941 */ /* 0x000fea0003800000 */
.L_x_453:
[----:B------:R-:W-:Y:S01]  /*31f0*/  ISETP.NE.AND P0, PT, R16, RZ, PT ;  /* 0x000000ff1000720c */ /* 0x000fe20003f05270 */
[----:B------:R-:W-:Y:S01]  /*3200*/  ULDC.64 UR4, c[0x0][0x260] ;  /* 0x0000980000047ab9 */ /* 0x000fe20000000a00 */
[----:B------:R-:W-:Y:S01]  /*3210*/  BSSY B0, `(.L_x_455) ;  /* 0x000001a000007945 */ /* 0x000fe20003800000 */
[----:B------:R-:W-:Y:S01]  /*3220*/  IMAD R2, R34, UR4, RZ ;  /* 0x0000000422027c24 */ /* 0x000fe2000f8e02ff */
[C---:B------:R-:W-:Y:S01]  /*3230*/  IADD3 R10, R213.reuse, 0x28, RZ ;  /* 0x00000028d50a7810 */ /* 0x040fe20007ffe0ff */
[----:B---3--:R-:W-:Y:S01]  /*3240*/  IMAD.WIDE.U32 R4, R22, UR4, R12 ;  /* 0x0000000416047c25 */ /* 0x008fe2000f8e000c */
[----:B------:R-:W-:-:S03]  /*3250*/  IADD3 R12, R213, 0x8, RZ ;  /* 0x00000008d50c7810 */ /* 0x000fc60007ffe0ff */
        /* <DEDUP_REMOVED lines=21> */
.L_x_456:
[----:B------:R-:W-:Y:S05]  /*33b0*/  BSYNC B0 ;  /* 0x0000000000007941 */ /* 0x000fea0003800000 */
.L_x_455:
        /* <DEDUP_REMOVED lines=22> */
.L_x_458:
[----:B------:R-:W-:Y:S05]  /*3520*/  BSYNC B0 ;  /* 0x0000000000007941 */ /* 0x000fea0003800000 */
.L_x_457:
        /* <DEDUP_REMOVED lines=22> */
.L_x_460:
[----:B------:R-:W-:Y:S05]  /*3690*/  BSYNC B0 ;  /* 0x0000000000007941 */ /* 0x000fea0003800000 */
.L_x_459:
        /* <DEDUP_REMOVED lines=22> */
.L_x_462:
[----:B------:R-:W-:Y:S05]  /*3800*/  BSYNC B0 ;  /* 0x0000000000007941 */ /* 0x000fea0003800000 */
.L_x_461:
[----:B------:R-:W0:Y:S01]  /*3810*/  LDGDEPBAR ;  /* 0x00000000000079af */ /* 0x000e220000000000 */
[C---:B-1234-:R-:W-:Y:S01]  /*3820*/  VIADD R0, R213.reuse, 0x20 ;  /* 0x00000020d5007836 */ /* 0x05efe20000000000 */
[-C--:B------:R-:W-:Y:S01]  /*3830*/  ISETP.GE.AND P0, PT, R10, R11.reuse, PT ;  /* 0x0000000b0a00720c */ /* 0x080fe20003f06270 */
[----:B------:R-:W-:Y:S01]  /*3840*/  IMAD.MOV.U32 R210, RZ, RZ, 0x7f800000 ;  /* 0x7f800000ffd27424 */ /* 0x000fe200078e00ff */
[CC--:B------:R-:W-:Y:S01]  /*3850*/  ISETP.GE.AND P4, PT, R213.reuse, R11.reuse, PT ;  /* 0x0000000bd500720c */ /* 0x0c0fe20003f86270 */
[----:B------:R-:W-:Y:S01]  /*3860*/  IMAD.MOV.U32 R211, RZ, RZ, 0x7f800000 ;  /* 0x7f800000ffd37424 */ /* 0x000fe200078e00ff */
[-C--:B------:R-:W-:Y:S01]  /*3870*/  ISETP.GE.AND P3, PT, R12, R11.reuse, PT ;  /* 0x0000000b0c00720c */ /* 0x080fe20003f66270 */
[----:B------:R-:W-:Y:S01]  /*3880*/  IMAD.MOV.U32 R212, RZ, RZ, 0x7f800000 ;  /* 0x7f800000ffd47424 */ /* 0x000fe200078e00ff */
[----:B------:R-:W-:Y:S01]  /*3890*/  ISETP.GE.AND P2, PT, R0, R11, PT ;  /* 0x0000000b0000720c */ /* 0x000fe20003f46270 */
[----:B------:R-:W-:Y:S01]  /*38a0*/  IMAD.MOV.U32 R205, RZ, RZ, 0x7f800000 ;  /* 0x7f800000ffcd7424 */ /* 0x000fe200078e00ff */
[----:B------:R-:W1:Y:S01]  /*38b0*/  LDC.64 R218, c[0x0][0x3b8] ;  /* 0x0000ee00ffda7b82 */ /* 0x000e620000000a00 */
[----:B------:R-:W-:Y:S01]  /*38c0*/  IMAD.WIDE R4, R213, 0x4, R206 ;  /* 0x00000004d5047825 */ /* 0x000fe200078e02ce */
[----:B------:R-:W-:-:S03]  /*38d0*/  ULDC UR4, c[0x0][0x2d0] ;  /* 0x0000b40000047ab9 */ /* 0x000fc60000000800 */
[C---:B------:R-:W-:Y:S02]  /*38e0*/  IMAD.SHL.U32 R217, R232.reuse, 0x10, RZ ;  /* 0x00000010e8d97824 */ /* 0x040fe400078e00ff */
[----:B------:R-:W-:Y:S01]  /*38f0*/  IMAD.SHL.U32 R216, R232, 0x8, RZ ;  /* 0x00000008e8d87824 */ /* 0x000fe200078e00ff */
[----:B------:R-:W5:Y:S01]  /*3900*/  @!P4 LDG.E R211, desc[UR14][R4.64] ;  /* 0x0000000e04d3c981 */ /* 0x000f62000c1e1900 */
[----:B------:R-:W-:-:S04]  /*3910*/  @!P0 IMAD.WIDE R6, R10, 0x4, R206 ;  /* 0x000000040a068825 */ /* 0x000fc800078e02ce */
[----:B------:R-:W-:Y:S01]  /*3920*/  IMAD.MOV.U32 R174, RZ, RZ, 0x20 ;  /* 0x00000020ffae7424 */ /* 0x000fe200078e00ff */
[----:B------:R-:W5:Y:S01]  /*3930*/  @!P3 LDG.E R212, desc[UR14][R4.64+0x20] ;  /* 0x0000200e04d4b981 */ /* 0x000f62000c1e1900 */
[----:B------:R-:W-:-:S04]  /*3940*/  DEPBAR.LE SB0, 0x1 ;  /* 0x000080400000791a */ /* 0x000fc80000000000 */
[----:B------:R-:W5:Y:S01]  /*3950*/  @!P2 LDG.E R205, desc[UR14][R4.64+0x80] ;  /* 0x0000800e04cda981 */ /* 0x000f62000c1e1900 */
[----:B------:R-:W-:Y:S01]  /*3960*/  IMAD.MOV.U32 R164, RZ, RZ, 0x40 ;  /* 0x00000040ffa47424 */ /* 0x000fe200078e00ff */
[----:B------:R-:W-:Y:S01]  /*3970*/  CS2R R94, SRZ ;  /* 0x00000000005e7805 */ /* 0x000fe2000001ff00 */
[C---:B------:R-:W-:Y:S01]  /*3980*/  IMAD R236, R232.reuse, 0x18, RZ ;  /* 0x00000018e8ec7824 */ /* 0x040fe200078e02ff */
[----:B------:R2:W5:Y:S01]  /*3990*/  @!P0 LDG.E R210, desc[UR14][R6.64] ;  /* 0x0000000e06d28981 */ /* 0x000562000c1e1900 */
[C---:B------:R-:W-:Y:S01]  /*39a0*/  IMAD.SHL.U32 R235, R232.reuse, 0x20, RZ ;  /* 0x00000020e8eb7824 */ /* 0x040fe200078e00ff */
[----:B------:R-:W-:Y:S01]  /*39b0*/  CS2R R92, SRZ ;  /* 0x00000000005c7805 */ /* 0x000fe2000001ff00 */
[C---:B------:R-:W-:Y:S01]  /*39c0*/  IMAD R234, R232.reuse, 0x28, RZ ;  /* 0x00000028e8ea7824 */ /* 0x040fe200078e02ff */
[----:B------:R-:W-:Y:S01]  /*39d0*/  BAR.SYNC.DEFER_BLOCKING 0x0 ;  /* 0x0000000000007b1d */ /* 0x000fe20000010000 */
[----:B------:R-:W-:Y:S01]  /*39e0*/  IMAD R233, R232, 0x30, RZ ;  /* 0x00000030e8e97824 */ /* 0x000fe200078e02ff */
[----:B------:R-:W-:Y:S01]  /*39f0*/  CS2R R98, SRZ ;  /* 0x0000000000627805 */ /* 0x000fe2000001ff00 */
[----:B------:R-:W-:Y:S01]  /*3a00*/  IMAD.MOV R231, RZ, RZ, -R231 ;  /* 0x000000ffffe77224 */ /* 0x000fe200078e0ae7 */
[----:B------:R-:W-:Y:S01]  /*3a10*/  CS2R R96, SRZ ;  /* 0x0000000000607805 */ /* 0x000fe2000001ff00 */
[----:B------:R-:W-:Y:S01]  /*3a20*/  VIADD R245, R247, 0x80 ;  /* 0x00000080f7f57836 */ /* 0x000fe20000000000 */
[----:B------:R-:W-:Y:S01]  /*3a30*/  CS2R R90, SRZ ;  /* 0x00000000005a7805 */ /* 0x000fe2000001ff00 */
        /* <DEDUP_REMOVED lines=17> */
[----:B-1----:R-:W3:Y:S01]  /*3b50*/  LDG.E.64 R4, desc[UR14][R218.64+0x8] ;  /* 0x0000080eda047981 */ /* 0x002ee2000c1e1b00 */
[----:B------:R-:W-:Y:S02]  /*3b60*/  LEA.HI R0, R37, R43, RZ, 0x4 ;  /* 0x0000002b25007211 */ /* 0x000fe400078f20ff */
[----:B------:R-:W-:Y:S02]  /*3b70*/  CS2R R56, SRZ ;  /* 0x0000000000387805 */ /* 0x000fe4000001ff00 */
[----:B------:R-:W-:Y:S01]  /*3b80*/  CS2R R54, SRZ ;  /* 0x0000000000367805 */ /* 0x000fe2000001ff00 */
[----:B------:R1:W4:Y:S01]  /*3b90*/  LDSM.16.M88.4 R132, [R170+0xa000] ;  /* 0x00a00000aa84783b */ /* 0x0003220000000200 */
[----:B------:R-:W-:-:S02]  /*3ba0*/  CS2R R52, SRZ ;  /* 0x0000000000347805 */ /* 0x000fc4000001ff00 */
[----:B------:R-:W-:Y:S02]  /*3bb0*/  CS2R R44, SRZ ;  /* 0x00000000002c7805 */ /* 0x000fe4000001ff00 */
[----:B------:R-:W-:Y:S01]  /*3bc0*/  CS2R R50, SRZ ;  /* 0x0000000000327805 */ /* 0x000fe2000001ff00 */
[----:B------:R1:W1:Y:S01]  /*3bd0*/  LDSM.16.M88.4 R136, [R170+0xa800] ;  /* 0x00a80000aa88783b */ /* 0x0002620000000200 */
[----:B------:R-:W-:Y:S02]  /*3be0*/  CS2R R48, SRZ ;  /* 0x0000000000307805 */ /* 0x000fe4000001ff00 */
[----:B------:R-:W-:Y:S01]  /*3bf0*/  CS2R R38, SRZ ;  /* 0x0000000000267805 */ /* 0x000fe2000001ff00 */
[----:B------:R-:W-:Y:S01]  /*3c00*/  IMAD.MOV.U32 R204, RZ, RZ, R191 ;  /* 0x000000ffffcc7224 */ /* 0x000fe200078e00bf */
[----:B------:R1:W1:Y:S01]  /*3c10*/  LDSM.16.M88.4 R140, [R173+0xa000] ;  /* 0x00a00000ad8c783b */ /* 0x0002620000000200 */
[----:B------:R-:W-:Y:S01]  /*3c20*/  ULDC.U8 UR8, c[0x0][0x388] ;  /* 0x0000e20000087ab9 */ /* 0x000fe20000000000 */
[----:B------:R-:W-:-:S02]  /*3c30*/  ULDC UR5, c[0x0][0x2ec] ;  /* 0x0000bb0000057ab9 */ /* 0x000fc40000000800 */
[----:B------:R1:W1:Y:S04]  /*3c40*/  LDSM.16.M88.4 R144, [R173+0xa800] ;  /* 0x00a80000ad90783b */ /* 0x0002680000000200 */
[----:B------:R1:W1:Y:S04]  /*3c50*/  LDSM.16.M88.4 R148, [R171+0xa000] ;  /* 0x00a00000ab94783b */ /* 0x0002680000000200 */
[----:B------:R1:W1:Y:S04]  /*3c60*/  LDSM.16.M88.4 R152, [R171+0xa800] ;  /* 0x00a80000ab98783b */ /* 0x0002680000000200 */
[----:B------:R-:W4:Y:S01]  /*3c70*/  LDG.E.64 R218, desc[UR14][R218.64] ;  /* 0x0000000edada7981 */ /* 0x000f22000c1e1b00 */
[----:B------:R-:W-:-:S03]  /*3c80*/  LOP3.LUT R0, R0, 0xfffffff0, RZ, 0xc0, !PT ;  /* 0xfffffff000007812 */ /* 0x000fc600078ec0ff */
[----:B------:R1:W1:Y:S02]  /*3c90*/  LDSM.16.M88.4 R156, [R172+0xa000] ;  /* 0x00a00000ac9c783b */ /* 0x0002640000000200 */
[----:B------:R-:W-:Y:S02]  /*3ca0*/  IMAD.IADD R0, R43, 0x1, -R0 ;  /* 0x000000012b007824 */ /* 0x000fe400078e0a00 */
[----:B------:R1:W1:Y:S03]  /*3cb0*/  LDSM.16.M88.4 R160, [R172+0xa800] ;  /* 0x00a80000aca0783b */ /* 0x0002660000000200 */
[----:B------:R-:W-:Y:S01]  /*3cc0*/  SHF.R.S32.HI R2, RZ, 0x1f, R0 ;  /* 0x0000001fff027819 */ /* 0x000fe20000011400 */
[----:B--2---:R-:W-:-:S03]  /*3cd0*/  IMAD R7, R46, R40, R47 ;  /* 0x000000282e077224 */ /* 0x004fc600078e022f */
[----:B------:R-:W-:-:S04]  /*3ce0*/  LEA.HI R2, R2, R0, RZ, 0x3 ;  /* 0x0000000002027211 */ /* 0x000fc800078f18ff */
[----:B------:R-:W-:Y:S01]  /*3cf0*/  LOP3.LUT R6, R2, 0xfffffff8, RZ, 0xc0, !PT ;  /* 0xfffffff802067812 */ /* 0x000fe200078ec0ff */
[----:B------:R-:W-:-:S04]  /*3d00*/  IMAD.SHL.U32 R2, R7, 0x20, RZ ;  /* 0x0000002007027824 */ /* 0x000fc800078e00ff */
[----:B------:R-:W-:Y:S01]  /*3d10*/  IMAD.IADD R0, R0, 0x1, -R6 ;  /* 0x0000000100007824 */ /* 0x000fe200078e0a06 */
[----:B------:R-:W-:Y:S01]  /*3d20*/  SHF.R.S32.HI R6, RZ, 0x1f, R24 ;  /* 0x0000001fff067819 */ /* 0x000fe20000011418 */
[----:B------:R-:W-:-:S03]  /*3d30*/  VIADD R246, R217, 0x20 ;  /* 0x00000020d9f67836 */ /* 0x000fc60000000000 */
[C---:B------:R-:W-:Y:S02]  /*3d40*/  LOP3.LUT P0, RZ, R0.reuse, 0x2, RZ, 0xc0, !PT ;  /* 0x0000000200ff7812 */ /* 0x040fe4000780c0ff */
[----:B------:R-:W-:Y:S01]  /*3d50*/  LOP3.LUT P2, RZ, R0, 0x4, RZ, 0xc0, !PT ;  /* 0x0000000400ff7812 */ /* 0x000fe2000784c0ff */
[----:B------:R-:W-:Y:S01]  /*3d60*/  VIADD R0, R177, 0x1000 ;  /* 0x00001000b1007836 */ /* 0x000fe20000000000 */
[----:B------:R-:W-:-:S04]  /*3d70*/  SEL R174, R174, 0xffffffe0, !P0 ;  /* 0xffffffe0aeae7807 */ /* 0x000fc80004000000 */
[----:B------:R-:W-:Y:S01]  /*3d80*/  SEL R0, R0, R177, !P1 ;  /* 0x000000b100007207 */ /* 0x000fe20004800000 */
[----:B------:R-:W-:Y:S01]  /*3d90*/  IMAD R232, R232, 0x38, RZ ;  /* 0x00000038e8e87824 */ /* 0x000fe200078e02ff */
[----:B------:R-:W-:Y:S02]  /*3da0*/  CS2R R46, SRZ ;  /* 0x00000000002e7805 */ /* 0x000fe4000001ff00 */
[----:B------:R-:W-:Y:S02]  /*3db0*/  LEA R166, R0, UR6, 0x1 ;  /* 0x0000000600a67c11 */ /* 0x000fe4000f8e08ff */
[----:B------:R-:W-:Y:S02]  /*3dc0*/  CS2R R42, SRZ ;  /* 0x00000000002a7805 */ /* 0x000fe4000001ff00 */
[----:B------:R-:W-:Y:S02]  /*3dd0*/  CS2R R40, SRZ ;  /* 0x0000000000287805 */ /* 0x000fe4000001ff00 */
[----:B------:R-:W-:-:S02]  /*3de0*/  CS2R R36, SRZ ;  /* 0x0000000000247805 */ /* 0x000fc4000001ff00 */
[----:B------:R-:W-:Y:S01]  /*3df0*/  SEL R164, R164, 0xffffffc0, !P2 ;  /* 0xffffffc0a4a47807 */ /* 0x000fe20005000000 */
[----:B------:R-:W-:Y:S01]  /*3e00*/  IMAD.IADD R169, R167, 0x1, R174 ;  /* 0x00000001a7a97824 */ /* 0x000fe200078e02ae */
[----:B---3--:R-:W-:Y:S02]  /*3e10*/  IADD3 R242, P4, P3, R2, R4, R24 ;  /* 0x0000000402f27210 */ /* 0x008fe40007b9e018 */
[----:B------:R-:W-:-:S04]  /*3e20*/  SHF.R.S32.HI R2, RZ, 0x1f, R2 ;  /* 0x0000001fff027819 */ /* 0x000fc80000011402 */
[----:B------:R-:W-:Y:S01]  /*3e30*/  IADD3.X R6, R2, R5, R6, P4, P3 ;  /* 0x0000000502067210 */ /* 0x000fe200027e6406 */
[----:B------:R-:W-:Y:S02]  /*3e40*/  IMAD.SHL.U32 R5, R248, 0x20, RZ ;  /* 0x00000020f8057824 */ /* 0x000fe400078e00ff */
[C---:B------:R-:W-:Y:S02]  /*3e50*/  IMAD.IADD R5, R216.reuse, 0x1, R246 ;  /* 0x00000001d8057824 */ /* 0x040fe400078e02f6 */
[----:B------:R-:W-:Y:S02]  /*3e60*/  VIADD R2, R175, 0x1000 ;  /* 0x00001000af027836 */ /* 0x000fe40000000000 */
[----:B------:R-:W-:Y:S01]  /*3e70*/  IMAD.IADD R223, R216, 0x1, R5 ;  /* 0x00000001d8df7824 */ /* 0x000fe200078e0205 */
[----:B------:R-:W-:-:S03]  /*3e80*/  IADD3 R4, R240, 0x80, R247 ;  /* 0x00000080f0047810 */ /* 0x000fc60007ffe0f7 */
[----:B------:R-:W-:Y:S01]  /*3e90*/  IMAD.IADD R222, R216, 0x1, R223 ;  /* 0x00000001d8de7824 */ /* 0x000fe200078e02df */
[----:B------:R-:W-:Y:S01]  /*3ea0*/  SEL R2, R2, R175, !P1 ;  /* 0x000000af02027207 */ /* 0x000fe20004800000 */
[----:B------:R-:W-:-:S04]  /*3eb0*/  IMAD.WIDE.U32 R242, R242, -0x2daee0ad, RZ ;  /* 0xd2511f53f2f27825 */ /* 0x000fc800078e00ff */
[----:B------:R-:W-:Y:S01]  /*3ec0*/  IMAD.IADD R221, R216, 0x1, R222 ;  /* 0x00000001d8dd7824 */ /* 0x000fe200078e02de */
[----:B------:R-:W-:Y:S01]  /*3ed0*/  LEA R165, R2, UR6, 0x1 ;  /* 0x0000000602a57c11 */ /* 0x000fe2000f8e08ff */
[----:B----4-:R-:W-:Y:S01]  /*3ee0*/  VIADD R224, R219, 0xbb67ae85 ;  /* 0xbb67ae85dbe07836 */ /* 0x010fe20000000000 */
[----:B------:R-:W-:Y:S01]  /*3ef0*/  LOP3.LUT R230, R6, R218, RZ, 0x3c, !PT ;  /* 0x000000da06e67212 */ /* 0x000fe200078e3cff */
[----:B------:R-:W-:Y:S02]  /*3f00*/  IMAD.IADD R244, R4, 0x1, -R201 ;  /* 0x0000000104f47824 */ /* 0x000fe400078e0ac9 */
[----:B------:R-:W-:Y:S01]  /*3f10*/  VIADD R229, R218, 0x9e3779b9 ;  /* 0x9e3779b9dae57836 */ /* 0x000fe20000000000 */
[----:B------:R-:W-:Y:S01]  /*3f20*/  LOP3.LUT R224, R242, R224, RZ, 0x3c, !PT ;  /* 0x000000e0f2e07212 */ /* 0x000fe200078e3cff */
[C---:B------:R-:W-:Y:S02]  /*3f30*/  VIADD R241, R218.reuse, 0x3c6ef372 ;  /* 0x3c6ef372daf17836 */ /* 0x040fe40000000000 */
[----:B------:R-:W-:-:S02]  /*3f40*/  VIADD R228, R218, 0xdaa66d2b ;  /* 0xdaa66d2bdae47836 */ /* 0x000fc40000000000 */
[C---:B------:R-:W-:Y:S02]  /*3f50*/  VIADD R227, R218.reuse, 0x78dde6e4 ;  /* 0x78dde6e4dae37836 */ /* 0x040fe40000000000 */
[----:B------:R-:W-:Y:S02]  /*3f60*/  VIADD R226, R218, 0x1715609d ;  /* 0x1715609ddae27836 */ /* 0x000fe40000000000 */
[C---:B------:R-:W-:Y:S02]  /*3f70*/  VIADD R2, R219.reuse, 0x76cf5d0a ;  /* 0x76cf5d0adb027836 */ /* 0x040fe40000000000 */
[----:B------:R-:W-:Y:S02]  /*3f80*/  VIADD R0, R219, 0x32370b8f ;  /* 0x32370b8fdb007836 */ /* 0x000fe40000000000 */
[----:B------:R-:W-:Y:S02]  /*3f90*/  IMAD.IADD R225, R216, 0x1, R221 ;  /* 0x00000001d8e17824 */ /* 0x000fe400078e02dd */
[----:B------:R-:W-:-:S02]  /*3fa0*/  VIADD R218, R218, 0xb54cda56 ;  /* 0xb54cda56dada7836 */ /* 0x000fc40000000000 */
[C---:B------:R-:W-:Y:S02]  /*3fb0*/  VIADD R4, R219.reuse, 0xed9eba14 ;  /* 0xed9eba14db047836 */ /* 0x040fe40000000000 */
[C---:B------:R-:W-:Y:S02]  /*3fc0*/  VIADD R2, R219.reuse, 0xa9066899 ;  /* 0xa9066899db027836 */ /* 0x040fe40000000000 */
[----:B-1----:R-:W-:-:S07]  /*3fd0*/  VIADD R0, R219, 0x646e171e ;  /* 0x646e171edb007836 */ /* 0x002fce0000000000 */
.L_x_465:
[----:B-----5:R-:W-:Y:S01]  /*3fe0*/  FSETP.NEU.FTZ.AND P1, PT, R205, -INF , PT ;  /* 0xff800000cd00780b */ /* 0x020fe20003f3d000 */
[----:B------:R-:W0:Y:S01]  /*3ff0*/  LDGDEPBAR ;  /* 0x00000000000079af */ /* 0x000e220000000000 */
[----:B------:R-:W-:Y:S01]  /*4000*/  FSETP.NEU.FTZ.AND P4, PT, R211, -INF , PT ;  /* 0xff800000d300780b */ /* 0x000fe20003f9d000 */
[----:B------:R-:W-:Y:S01]  /*4010*/  IMAD.IADD R0, R166, 0x1, R174 ;  /* 0x00000001a6007824 */ /* 0x000fe200078e02ae */
[----:B------:R-:W-:Y:S01]  /*4020*/  FSETP.NEU.FTZ.AND P0, PT, R210, -INF , PT ;  /* 0xff800000d200780b */ /* 0x000fe20003f1d000 */
[----:B------:R-:W-:Y:S01]  /*4030*/  IMAD.IADD R128, R166, 0x1, R164 ;  /* 0x00000001a6807824 */ /* 0x000fe200078e02a4 */
[----:B------:R-:W-:Y:S01]  /*4040*/  FSETP.NEU.FTZ.AND P3, PT, R212, -INF , PT ;  /* 0xff800000d400780b */ /* 0x000fe20003f7d000 */
[----:B------:R-:W-:Y:S02]  /*4050*/  IMAD.SHL.U32 R2, R192, 0x40, RZ ;  /* 0x00000040c0027824 */ /* 0x000fe400078e00ff */
[----:B------:R-:W-:Y:S03]  /*4060*/  VIADD R178, R219, 0x76cf5d0a ;  /* 0x76cf5d0adbb27836 */ /* 0x000fe60000000000 */
[----:B------:R-:W-:Y:S04]  /*4070*/  ISETP.GE.AND P6, PT, R2, R244, PT ;  /* 0x000000f40200720c */ /* 0x000fe80003fc6270 */
[----:B------:R-:W-:Y:S01]  /*4080*/  ISETP.LT.AND P6, PT, R245, R201, P6 ;  /* 0x000000c9f500720c */ /* 0x000fe200037c1270 */
[----:B------:R-:W-:Y:S04]  /*4090*/  DEPBAR.LE SB0, 0x0 ;  /* 0x000080000000791a */ /* 0x000fe80000000000 */
[----:B------:R-:W-:Y:S06]  /*40a0*/  BAR.SYNC.DEFER_BLOCKING 0x0 ;  /* 0x0000000000007b1d */ /* 0x000fec0000010000 */
        /* <DEDUP_REMOVED lines=11> */
[----:B------:R-:W-:Y:S01]  /*4160*/  LDSM.16.M88.4 R120, [R128] ;  /* 0x000000008078783b */ /* 0x000fe20000000200 */
[C---:B------:R-:W-:Y:S07]  /*4170*/  HMMA.16816.F32.BF16 R16, R32.reuse, R18, RZ ;  /* 0x000000122010723c */ /* 0x040fee00000418ff */
[----:B------:R-:W2:Y:S01]  /*4180*/  LDSM.16.M88.4 R124, [R171+0x6000] ;  /* 0x00600000ab7c783b */ /* 0x000ea20000000200 */
[-C--:B---3--:R-:W-:Y:S06]  /*4190*/  HMMA.16816.F32.BF16 R20, R32, R100.reuse, RZ ;  /* 0x000000642014723c */ /* 0x088fec00000418ff */
[C---:B------:R-:W-:Y:S01]  /*41a0*/  HMMA.16816.F32.BF16 R24, R28.reuse, R100, RZ ;  /* 0x000000641c18723c */ /* 0x040fe200000418ff */
[----:B------:R-:W3:Y:S05]  /*41b0*/  LDSM.16.M88.4 R128, [R128+0x1000] ;  /* 0x001000008080783b */ /* 0x000eea0000000200 */
[-C--:B------:R-:W-:Y:S06]  /*41c0*/  HMMA.16816.F32.BF16 R28, R28, R102.reuse, RZ ;  /* 0x000000661c1c723c */ /* 0x080fec00000418ff */
[----:B------:R-:W-:Y:S01]  /*41d0*/  HMMA.16816.F32.BF16 R32, R32, R102, RZ ;  /* 0x000000662020723c */ /* 0x000fe200000418ff */
[----:B------:R-:W3:Y:S05]  /*41e0*/  LDSM.16.M88.4 R100, [R171+0x6800] ;  /* 0x00680000ab64783b */ /* 0x000eea0000000200 */
[-C--:B----4-:R-:W-:Y:S06]  /*41f0*/  HMMA.16816.F32.BF16 R4, R104, R108.reuse, R4 ;  /* 0x0000006c6804723c */ /* 0x090fec0000041804 */
[C---:B-1----:R-:W-:Y:S06]  /*4200*/  HMMA.16816.F32.BF16 R8, R112.reuse, R108, R8 ;  /* 0x0000006c7008723c */ /* 0x042fec0000041808 */
[-C--:B------:R-:W-:Y:S06]  /*4210*/  HMMA.16816.F32.BF16 R12, R112, R110.reuse, R12 ;  /* 0x0000006e700c723c */ /* 0x080fec000004180c */
[C---:B------:R-:W-:Y:S01]  /*4220*/  HMMA.16816.F32.BF16 R16, R104.reuse, R110, R16 ;  /* 0x0000006e6810723c */ /* 0x040fe20000041810 */
[----:B------:R-:W-:Y:S05]  /*4230*/  LDSM.16.M88.4 R108, [R172+0x6000] ;  /* 0x00600000ac6c783b */ /* 0x000fea0000000200 */
[-C--:B--2---:R-:W-:Y:S06]  /*4240*/  HMMA.16816.F32.BF16 R20, R104, R116.reuse, R20 ;  /* 0x000000746814723c */ /* 0x084fec0000041814 */
[C---:B------:R-:W-:Y:S06]  /*4250*/  HMMA.16816.F32.BF16 R24, R112.reuse, R116, R24 ;  /* 0x000000747018723c */ /* 0x040fec0000041818 */
[-C--:B------:R-:W-:Y:S05]  /*4260*/  HMMA.16816.F32.BF16 R28, R112, R118.reuse, R28 ;  /* 0x00000076701c723c */ /* 0x080fea000004181c */
[----:B------:R-:W-:Y:S01]  /*4270*/  IMAD R116, R238, 0x4, R248 ;  /* 0x00000004ee747824 */ /* 0x000fe200078e02f8 */
[----:B------:R-:W-:Y:S05]  /*4280*/  HMMA.16816.F32.BF16 R32, R104, R118, R32 ;  /* 0x000000766820723c */ /* 0x000fea0000041820 */
[----:B------:R-:W-:Y:S01]  /*4290*/  LOP3.LUT R116, R243, R219, R116, 0x96, !PT ;  /* 0x000000dbf3747212 */ /* 0x000fe200078e9674 */
[-C--:B------:R-:W-:Y:S05]  /*42a0*/  HMMA.16816.F32.BF16 R4, R120, R124.reuse, R4 ;  /* 0x0000007c7804723c */ /* 0x080fea0000041804 */
[----:B------:R-:W-:Y:S01]  /*42b0*/  IMAD.IADD R112, R0, 0x1, R164 ;  /* 0x0000000100707824 */ /* 0x000fe200078e02a4 */
[C---:B---3--:R-:W-:Y:S01]  /*42c0*/  HMMA.16816.F32.BF16 R8, R128.reuse, R124, R8 ;  /* 0x0000007c8008723c */ /* 0x048fe20000041808 */
[----:B------:R-:W1:Y:S03]  /*42d0*/  @!P6 S2R R164, SR_TID.X ;  /* 0x0000000000a4e919 */ /* 0x000e660000002100 */
[----:B------:R-:W2:Y:S02]  /*42e0*/  LDSM.16.M88.4 R104, [R112] ;  /* 0x000000007068783b */ /* 0x000ea40000000200 */
[-C--:B------:R-:W-:Y:S05]  /*42f0*/  HMMA.16816.F32.BF16 R12, R128, R126.reuse, R12 ;  /* 0x0000007e800c723c */ /* 0x080fea000004180c */
[----:B------:R-:W-:Y:S01]  /*4300*/  IMAD R0, R192, 0x4, R250 ;  /* 0x00000004c0007824 */ /* 0x000fe200078e02fa */
[C---:B------:R-:W-:Y:S01]  /*4310*/  HMMA.16816.F32.BF16 R16, R120.reuse, R126, R16 ;  /* 0x0000007e7810723c */ /* 0x040fe20000041810 */
[----:B------:R-:W3:Y:S04]  /*4320*/  LDSM.16.M88.4 R112, [R112+0x1000] ;  /* 0x001000007070783b */ /* 0x000ee80000000200 */
[C---:B------:R-:W-:Y:S01]  /*4330*/  VIADD R118, R0.reuse, 0x2 ;  /* 0x0000000200767836 */ /* 0x040fe20000000000 */
[-C--:B------:R-:W-:Y:S05]  /*4340*/  HMMA.16816.F32.BF16 R20, R120, R100.reuse, R20 ;  /* 0x000000647814723c */ /* 0x080fea0000041814 */
[----:B------:R-:W-:Y:S01]  /*4350*/  IMAD.WIDE.U32 R124, R0, -0x326172a9, RZ ;  /* 0xcd9e8d57007c7825 */ /* 0x000fe200078e00ff */
[C---:B------:R-:W-:Y:S05]  /*4360*/  HMMA.16816.F32.BF16 R24, R128.reuse, R100, R24 ;  /* 0x000000648018723c */ /* 0x040fea0000041818 */
[----:B------:R-:W-:Y:S01]  /*4370*/  LOP3.LUT R0, R125, R230, RZ, 0x3c, !PT ;  /* 0x000000e67d007212 */ /* 0x000fe200078e3cff */
[----:B------:R-:W-:Y:S01]  /*4380*/  IMAD.WIDE.U32 R116, R116, -0x326172a9, RZ ;  /* 0xcd9e8d5774747825 */ /* 0x000fe200078e00ff */
[-C--:B------:R-:W-:Y:S04]  /*4390*/  HMMA.16816.F32.BF16 R28, R128, R102.reuse, R28 ;  /* 0x00000066801c723c */ /* 0x080fe8000004181c */
[--C-:B------:R-:W-:Y:S01]  /*43a0*/  LOP3.LUT R124, R117, R124, R229.reuse, 0x96, !PT ;  /* 0x0000007c757c7212 */ /* 0x100fe200078e96e5 */
[----:B------:R-:W-:Y:S01]  /*43b0*/  IMAD.WIDE.U32 R118, R118, -0x326172a9, RZ ;  /* 0xcd9e8d5776767825 */ /* 0x000fe200078e00ff */
[----:B------:R-:W-:Y:S01]  /*43c0*/  LOP3.LUT R116, R116, R241, RZ, 0x3c, !PT ;  /* 0x000000f174747212 */ /* 0x000fe200078e3cff */
[----:B------:R-:W-:Y:S04]  /*43d0*/  HMMA.16816.F32.BF16 R32, R120, R102, R32 ;  /* 0x000000667820723c */ /* 0x000fe80000041820 */
[----:B------:R-:W-:Y:S01]  /*43e0*/  LOP3.LUT R100, R119, R230, RZ, 0x3c, !PT ;  /* 0x000000e677647212 */ /* 0x000fe200078e3cff */
[----:B------:R-:W-:Y:S01]  /*43f0*/  IMAD.WIDE.U32 R128, R124, -0x2daee0ad, RZ ;  /* 0xd2511f537c807825 */ /* 0x000fe200078e00ff */
[----:B------:R-:W-:Y:S01]  /*4400*/  LOP3.LUT R126, R117, R118, R229, 0x96, !PT ;  /* 0x00000076757e7212 */ /* 0x000fe200078e96e5 */
[-C--:B--2---:R-:W-:Y:S05]  /*4410*/  HMMA.16816.F32.BF16 R4, R104, R108.reuse, R4 ;  /* 0x0000006c6804723c */ /* 0x084fea0000041804 */
[----:B------:R-:W-:Y:S01]  /*4420*/  IMAD.WIDE.U32 R118, R0, -0x2daee0ad, RZ ;  /* 0xd2511f5300767825 */ /* 0x000fe200078e00ff */
[----:B------:R-:W-:Y:S01]  /*4430*/  @!P6 IADD3 R0, -R240, 0x1, R213 ;  /* 0x00000001f000e810 */ /* 0x000fe20007ffe1d5 */
[C---:B---3--:R-:W-:Y:S04]  /*4440*/  HMMA.16816.F32.BF16 R8, R112.reuse, R108, R8 ;  /* 0x0000006c7008723c */ /* 0x048fe80000041808 */
[----:B------:R-:W-:Y:S01]  /*4450*/  LOP3.LUT R117, R224, R119, RZ, 0x3c, !PT ;  /* 0x00000077e0757212 */ /* 0x000fe200078e3cff */
[----:B------:R-:W-:Y:S01]  /*4460*/  IMAD.WIDE.U32 R100, R100, -0x2daee0ad, RZ ;  /* 0xd2511f5364647825 */ /* 0x000fe200078e00ff */
[--C-:B------:R-:W-:Y:S01]  /*4470*/  @!P6 IADD3 R2, R2, R0, R201.reuse ;  /* 0x000000000202e210 */ /* 0x100fe20007ffe0c9 */
[-C--:B------:R-:W-:Y:S04]  /*4480*/  HMMA.16816.F32.BF16 R12, R112, R110.reuse, R12 ;  /* 0x0000006e700c723c */ /* 0x080fe8000004180c */
[--C-:B------:R-:W-:Y:S01]  /*4490*/  LOP3.LUT R124, R129, R118, R178.reuse, 0x96, !PT ;  /* 0x00000076817c7212 */ /* 0x100fe200078e96b2 */
[----:B------:R-:W-:Y:S01]  /*44a0*/  IMAD.WIDE.U32 R126, R126, -0x2daee0ad, RZ ;  /* 0xd2511f537e7e7825 */ /* 0x000fe200078e00ff */
[--C-:B------:R-:W-:Y:S01]  /*44b0*/  @!P6 VIADDMNMX R109, R2, 0x8, R201.reuse, PT ;  /* 0x00000008026de846 */ /* 0x100fe200038001c9 */
[C---:B------:R-:W-:Y:S04]  /*44c0*/  HMMA.16816.F32.BF16 R16, R104.reuse, R110, R16 ;  /* 0x0000006e6810723c */ /* 0x040fe80000041810 */
[----:B------:R-:W-:Y:S01]  /*44d0*/  LOP3.LUT R101, R224, R101, RZ, 0x3c, !PT ;  /* 0x00000065e0657212 */ /* 0x000fe200078e3cff */
[----:B------:R-:W-:Y:S01]  /*44e0*/  IMAD.WIDE.U32 R102, R117, -0x326172a9, RZ ;  /* 0xcd9e8d5775667825 */ /* 0x000fe200078e00ff */
[--C-:B------:R-:W-:Y:S02]  /*44f0*/  @!P6 VIADDMNMX R108, R2, 0x20, R201.reuse, PT ;  /* 0x00000020026ce846 */ /* 0x100fe400038001c9 */
[----:B------:R-:W-:Y:S03]  /*4500*/  LOP3.LUT R118, R127, R100, R178, 0x96, !PT ;  /* 0x000000647f767212 */ /* 0x000fe600078e96b2 */
[----:B------:R-:W-:Y:S01]  /*4510*/  LOP3.LUT R127, R116, R103, RZ, 0x3c, !PT ;  /* 0x00000067747f7212 */ /* 0x000fe200078e3cff */
[----:B------:R-:W-:Y:S04]  /*4520*/  IMAD.WIDE.U32 R124, R124, -0x326172a9, RZ ;  /* 0xcd9e8d577c7c7825 */ /* 0x000fe800078e00ff */
[----:B------:R-:W-:Y:S01]  /*4530*/  FMUL.FTZ R120, R211, 1.4426950216293334961 ;  /* 0x3fb8aa3bd3787820 */ /* 0x000fe20000410000 */
[----:B------:R-:W-:Y:S01]  /*4540*/  FMUL.FTZ R117, R210, 1.4426950216293334961 ;  /* 0x3fb8aa3bd2757820 */ /* 0x000fe20000410000 */
[----:B------:R-:W-:Y:S01]  /*4550*/  IMAD.WIDE.U32 R100, R101, -0x326172a9, RZ ;  /* 0xcd9e8d5765647825 */ /* 0x000fe200078e00ff */
[--C-:B------:R-:W-:Y:S02]  /*4560*/  LOP3.LUT R129, R125, R102, R228.reuse, 0x96, !PT ;  /* 0x000000667d817212 */ /* 0x100fe400078e96e4 */
[----:B------:R-:W-:Y:S01]  /*4570*/  FSEL R120, R120, RZ, P4 ;  /* 0x000000ff78787208 */ /* 0x000fe20002000000 */
[----:B------:R-:W-:Y:S01]  /*4580*/  IMAD.WIDE.U32 R122, R118, -0x326172a9, RZ ;  /* 0xcd9e8d57767a7825 */ /* 0x000fe200078e00ff */
[----:B------:R-:W-:Y:S02]  /*4590*/  LOP3.LUT R125, R116, R101, RZ, 0x3c, !PT ;  /* 0x00000065747d7212 */ /* 0x000fe400078e3cff */
[----:B------:R-:W-:Y:S01]  /*45a0*/  @!P6 VIMNMX R116, R2, R201, PT ;  /* 0x000000c90274e248 */ /* 0x000fe20003fe0100 */
[----:B-1----:R-:W-:Y:S01]  /*45b0*/  @!P6 IMAD.SHL.U32 R0, R164, 0x2, RZ ;  /* 0x00000002a400e824 */ /* 0x002fe200078e00ff */
[----:B------:R-:W-:Y:S01]  /*45c0*/  LOP3.LUT R123, R123, R100, R228, 0x96, !PT ;  /* 0x000000647b7b7212 */ /* 0x000fe200078e96e4 */
[----:B------:R-:W-:Y:S01]  /*45d0*/  IMAD.SHL.U32 R178, R248, 0x20, RZ ;  /* 0x00000020f8b27824 */ /* 0x000fe200078e00ff */
[----:B------:R-:W-:Y:S01]  /*45e0*/  @!P6 VIADDMNMX R2, R2, 0x28, R201, PT ;  /* 0x000000280202e846 */ /* 0x000fe200038001c9 */
[----:B------:R-:W1:Y:S01]  /*45f0*/  LDSM.16.M88.4 R100, [R172+0x6800] ;  /* 0x00680000ac64783b */ /* 0x000e620000000200 */
[----:B------:R-:W-:Y:S01]  /*4600*/  FSEL R117, R117, RZ, P0 ;  /* 0x000000ff75757208 */ /* 0x000fe20000000000 */
[----:B------:R-:W-:Y:S01]  /*4610*/  VIADD R130, R219, 0xed9eba14 ;  /* 0xed9eba14db827836 */ /* 0x000fe20000000000 */
[----:B------:R-:W-:Y:S01]  /*4620*/  @!P6 LOP3.LUT R0, R178, 0x6, R0, 0xf8, !PT ;  /* 0x00000006b200e812 */ /* 0x000fe200078ef800 */
[----:B------:R-:W-:Y:S01]  /*4630*/  FMUL.FTZ R118, R205, 1.4426950216293334961 ;  /* 0x3fb8aa3bcd767820 */ /* 0x000fe20000410000 */
[----:B------:R-:W-:Y:S01]  /*4640*/  FMUL.FTZ R119, R212, 1.4426950216293334961 ;  /* 0x3fb8aa3bd4777820 */ /* 0x000fe20000410000 */
[----:B------:R-:W-:Y:S02]  /*4650*/  IMAD.MOV.U32 R164, RZ, RZ, 0x40 ;  /* 0x00000040ffa47424 */ /* 0x000fe400078e00ff */
[----:B------:R-:W-:Y:S01]  /*4660*/  @!P6 IMAD R0, R238, 0x80, R0 ;  /* 0x00000080ee00e824 */ /* 0x000fe200078e0200 */
[----:B------:R-:W-:Y:S01]  /*4670*/  FSEL R118, R118, RZ, P1 ;  /* 0x000000ff76767208 */ /* 0x000fe20000800000 */
[----:B------:R-:W-:Y:S01]  /*4680*/  VIADD R131, R219, 0x32370b8f ;  /* 0x32370b8fdb837836 */ /* 0x000fe20000000000 */
[----:B------:R-:W-:Y:S01]  /*4690*/  SEL R164, R164, 0xffffffc0, !P2 ;  /* 0xffffffc0a4a47807 */ /* 0x000fe20005000000 */
[C---:B------:R-:W-:Y:S01]  /*46a0*/  @!P6 VIADD R111, R0.reuse, 0x9 ;  /* 0x00000009006fe836 */ /* 0x040fe20000000000 */
[----:B------:R-:W-:Y:S01]  /*46b0*/  FSEL R119, R119, RZ, P3 ;  /* 0x000000ff77777208 */ /* 0x000fe20001800000 */
[C---:B------:R-:W-:Y:S01]  /*46c0*/  @!P6 VIADD R121, R0.reuse, 0x1 ;  /* 0x000000010079e836 */ /* 0x040fe20000000000 */
[CC--:B------:R-:W-:Y:S01]  /*46d0*/  @!P6 ISETP.GE.AND P1, PT, R0.reuse, R116.reuse, PT ;  /* 0x000000740000e20c */ /* 0x0c0fe20003f26270 */
[----:B------:R-:W-:Y:S03]  /*46e0*/  @!P6 VIADD R110, R0, 0x8 ;  /* 0x00000008006ee836 */ /* 0x000fe60000000000 */
[----:B------:R-:W-:Y:S02]  /*46f0*/  @!P6 FSEL R4, R4, -INF , !P1 ;  /* 0xff8000000404e808 */ /* 0x000fe40004800000 */
[----:B------:R-:W-:Y:S02]  /*4700*/  @!P6 ISETP.GE.AND P0, PT, R121, R116, PT ;  /* 0x000000747900e20c */ /* 0x000fe40003f06270 */
[-C--:B------:R-:W-:Y:S01]  /*4710*/  @!P6 ISETP.GE.AND P1, PT, R0, R109.reuse, PT ;  /* 0x0000006d0000e20c */ /* 0x080fe20003f26270 */
[--C-:B------:R-:W-:Y:S01]  /*4720*/  FFMA.FTZ R4, R4, UR5, -R120.reuse ;  /* 0x0000000504047c23 */ /* 0x100fe20008010878 */
[----:B------:R-:W-:Y:S02]  /*4730*/  @!P6 FSEL R5, R5, -INF , !P0 ;  /* 0xff8000000505e808 */ /* 0x000fe40004000000 */
[-C--:B------:R-:W-:Y:S01]  /*4740*/  @!P6 ISETP.GE.AND P4, PT, R121, R109.reuse, PT ;  /* 0x0000006d7900e20c */ /* 0x080fe20003f86270 */
[----:B------:R2:W-:Y:S01]  /*4750*/  MUFU.EX2 R179, R4 ;  /* 0x0000000400b37308 */ /* 0x0005e20000000800 */
[-C--:B------:R-:W-:Y:S01]  /*4760*/  @!P6 ISETP.GE.AND P0, PT, R0, R108.reuse, PT ;  /* 0x0000006c0000e20c */ /* 0x080fe20003f06270 */
[----:B------:R-:W-:Y:S01]  /*4770*/  FFMA.FTZ R5, R5, UR5, -R120 ;  /* 0x0000000505057c23 */ /* 0x000fe20008010878 */
[----:B------:R-:W-:Y:S02]  /*4780*/  @!P6 FSEL R7, R7, -INF , !P4 ;  /* 0xff8000000707e808 */ /* 0x000fe40006000000 */
[----:B------:R-:W-:Y:S02]  /*4790*/  @!P6 FSEL R6, R6, -INF , !P1 ;  /* 0xff8000000606e808 */ /* 0x000fe40004800000 */
[----:B------:R-:W-:Y:S01]  /*47a0*/  @!P6 ISETP.GE.AND P3, PT, R121, R108, PT ;  /* 0x0000006c7900e20c */ /* 0x000fe20003f66270 */
[--C-:B------:R-:W-:Y:S01]  /*47b0*/  FFMA.FTZ R7, R7, UR5, -R119.reuse ;  /* 0x0000000507077c23 */ /* 0x100fe20008010877 */
[----:B------:R-:W-:Y:S01]  /*47c0*/  @!P6 ISETP.GE.AND P1, PT, R0, R2, PT ;  /* 0x000000020000e20c */ /* 0x000fe20003f26270 */
[----:B------:R-:W-:Y:S01]  /*47d0*/  FFMA.FTZ R6, R6, UR5, -R119 ;  /* 0x0000000506067c23 */ /* 0x000fe20008010877 */
[----:B------:R-:W-:Y:S01]  /*47e0*/  @!P6 FSEL R9, R9, -INF , !P3 ;  /* 0xff8000000909e808 */ /* 0x000fe20005800000 */
[-C--:B-1----:R-:W-:Y:S01]  /*47f0*/  HMMA.16816.F32.BF16 R20, R104, R100.reuse, R20 ;  /* 0x000000646814723c */ /* 0x082fe20000041814 */
[----:B------:R-:W-:Y:S02]  /*4800*/  MUFU.EX2 R180, R5 ;  /* 0x0000000500b47308 */ /* 0x000fe40000000800 */
[----:B------:R-:W-:Y:S01]  /*4810*/  @!P6 FSEL R8, R8, -INF , !P0 ;  /* 0xff8000000808e808 */ /* 0x000fe20004000000 */
[--C-:B------:R-:W-:Y:S01]  /*4820*/  FFMA.FTZ R9, R9, UR5, -R118.reuse ;  /* 0x0000000509097c23 */ /* 0x100fe20008010876 */
[----:B------:R-:W-:Y:S01]  /*4830*/  @!P6 FSEL R10, R10, -INF , !P1 ;  /* 0xff8000000a0ae808 */ /* 0x000fe20004800000 */
[C---:B------:R-:W-:Y:S05]  /*4840*/  HMMA.16816.F32.BF16 R24, R112.reuse, R100, R24 ;  /* 0x000000647018723c */ /* 0x040fea0000041818 */
[----:B------:R-:W-:Y:S01]  /*4850*/  MUFU.EX2 R184, R6 ;  /* 0x0000000600b87308 */ /* 0x000fe20000000800 */
[----:B------:R-:W-:Y:S01]  /*4860*/  @!P6 ISETP.GE.AND P4, PT, R110, R108, PT ;  /* 0x0000006c6e00e20c */ /* 0x000fe20003f86270 */
[--C-:B------:R-:W-:Y:S01]  /*4870*/  FFMA.FTZ R10, R10, UR5, -R117.reuse ;  /* 0x000000050a0a7c23 */ /* 0x100fe20008010875 */
[CC--:B------:R-:W-:Y:S01]  /*4880*/  @!P6 ISETP.GE.AND P0, PT, R110.reuse, R2.reuse, PT ;  /* 0x000000026e00e20c */ /* 0x0c0fe20003f06270 */
[-C--:B------:R-:W-:Y:S03]  /*4890*/  HMMA.16816.F32.BF16 R28, R112, R102.reuse, R28 ;  /* 0x00000066701c723c */ /* 0x080fe6000004181c */
[----:B------:R-:W-:Y:S01]  /*48a0*/  @!P6 ISETP.GE.AND P5, PT, R121, R2, PT ;  /* 0x000000027900e20c */ /* 0x000fe20003fa6270 */
[----:B------:R-:W-:Y:S01]  /*48b0*/  IMAD.WIDE.U32 R100, R123, -0x2daee0ad, RZ ;  /* 0xd2511f537b647825 */ /* 0x000fe200078e00ff */
[C---:B------:R-:W-:Y:S01]  /*48c0*/  @!P6 ISETP.GE.AND P3, PT, R110.reuse, R116, PT ;  /* 0x000000746e00e20c */ /* 0x040fe20003f66270 */
[----:B------:R-:W-:Y:S01]  /*48d0*/  HMMA.16816.F32.BF16 R32, R104, R102, R32 ;  /* 0x000000666820723c */ /* 0x000fe20000041820 */
[----:B------:R-:W-:Y:S03]  /*48e0*/  MUFU.EX2 R190, R10 ;  /* 0x0000000a00be7308 */ /* 0x000fe60000000800 */
[-C--:B------:R-:W-:Y:S01]  /*48f0*/  @!P6 ISETP.GE.AND P1, PT, R110, R109.reuse, PT ;  /* 0x0000006d6e00e20c */ /* 0x080fe20003f26270 */
[----:B------:R-:W-:Y:S01]  /*4900*/  FFMA.FTZ R8, R8, UR5, -R118 ;  /* 0x0000000508087c23 */ /* 0x000fe20008010876 */
[----:B------:R-:W-:Y:S01]  /*4910*/  @!P6 FSEL R16, R16, -INF , !P3 ;  /* 0xff8000001010e808 */ /* 0x000fe20005800000 */
[----:B------:R-:W-:Y:S01]  /*4920*/  @!P6 VIADD R110, R0, 0x10 ;  /* 0x00000010006ee836 */ /* 0x000fe20000000000 */
[----:B------:R-:W-:Y:S03]  /*4930*/  @!P6 FSEL R12, R12, -INF , !P4 ;  /* 0xff8000000c0ce808 */ /* 0x000fe60006000000 */
[----:B------:R1:W-:Y:S01]  /*4940*/  MUFU.EX2 R183, R7 ;  /* 0x0000000700b77308 */ /* 0x0003e20000000800 */
[----:B------:R-:W-:Y:S01]  /*4950*/  @!P6 ISETP.GE.AND P4, PT, R111, R2, PT ;  /* 0x000000026f00e20c */ /* 0x000fe20003f86270 */
[----:B------:R-:W-:Y:S01]  /*4960*/  FFMA.FTZ R16, R16, UR5, -R120 ;  /* 0x0000000510107c23 */ /* 0x000fe20008010878 */
[----:B------:R-:W-:Y:S01]  /*4970*/  @!P6 FSEL R14, R14, -INF , !P0 ;  /* 0xff8000000e0ee808 */ /* 0x000fe20004000000 */
[----:B------:R-:W-:Y:S01]  /*4980*/  FFMA.FTZ R12, R12, UR5, -R118 ;  /* 0x000000050c0c7c23 */ /* 0x000fe20008010876 */
[----:B------:R-:W-:Y:S01]  /*4990*/  @!P6 FSEL R15, R15, -INF , !P4 ;  /* 0xff8000000f0fe808 */ /* 0x000fe20006000000 */
[----:B--2---:R-:W-:Y:S01]  /*49a0*/  @!P6 VIADD R4, R0, 0x11 ;  /* 0x000000110004e836 */ /* 0x004fe20000000000 */
[-C--:B------:R-:W-:Y:S01]  /*49b0*/  @!P6 ISETP.GE.AND P0, PT, R111, R109.reuse, PT ;  /* 0x0000006d6f00e20c */ /* 0x080fe20003f06270 */
[--C-:B------:R-:W-:Y:S01]  /*49c0*/  FFMA.FTZ R14, R14, UR5, -R117.reuse ;  /* 0x000000050e0e7c23 */ /* 0x100fe20008010875 */
[----:B------:R-:W-:Y:S01]  /*49d0*/  @!P6 FSEL R11, R11, -INF , !P5 ;  /* 0xff8000000b0be808 */ /* 0x000fe20006800000 */
[--C-:B------:R-:W-:Y:S01]  /*49e0*/  FFMA.FTZ R15, R15, UR5, -R117.reuse ;  /* 0x000000050f0f7c23 */ /* 0x100fe20008010875 */
[----:B------:R-:W-:Y:S01]  /*49f0*/  @!P6 FSEL R19, R19, -INF , !P0 ;  /* 0xff8000001313e808 */ /* 0x000fe20004000000 */
[----:B------:R-:W-:Y:S01]  /*4a00*/  MUFU.EX2 R187, R9 ;  /* 0x0000000900bb7308 */ /* 0x000fe20000000800 */
[----:B------:R-:W-:Y:S01]  /*4a10*/  @!P6 ISETP.GE.AND P5, PT, R111, R108, PT ;  /* 0x0000006c6f00e20c */ /* 0x000fe20003fa6270 */
[----:B------:R-:W-:Y:S01]  /*4a20*/  FFMA.FTZ R11, R11, UR5, -R117 ;  /* 0x000000050b0b7c23 */ /* 0x000fe20008010875 */
[CC--:B------:R-:W-:Y:S01]  /*4a30*/  @!P6 ISETP.GE.AND P4, PT, R110.reuse, R116.reuse, PT ;  /* 0x000000746e00e20c */ /* 0x0c0fe20003f86270 */
[----:B------:R-:W-:Y:S01]  /*4a40*/  FFMA.FTZ R19, R19, UR5, -R119 ;  /* 0x0000000513137c23 */ /* 0x000fe20008010877 */
[-C--:B------:R-:W-:Y:S01]  /*4a50*/  @!P6 ISETP.GE.AND P3, PT, R110, R109.reuse, PT ;  /* 0x0000006d6e00e20c */ /* 0x080fe20003f66270 */
[----:B-1----:R-:W-:Y:S01]  /*4a60*/  IMAD.WIDE.U32 R6, R127, -0x2daee0ad, RZ ;  /* 0xd2511f537f067825 */ /* 0x002fe200078e00ff */
[----:B------:R-:W-:Y:S03]  /*4a70*/  @!P6 FSEL R20, R20, -INF , !P4 ;  /* 0xff8000001414e808 */ /* 0x000fe60006000000 */
[----:B------:R1:W-:Y:S01]  /*4a80*/  MUFU.EX2 R189, R8 ;  /* 0x0000000800bd7308 */ /* 0x0003e20000000800 */
[----:B------:R-:W-:Y:S02]  /*4a90*/  @!P6 ISETP.GE.AND P0, PT, R4, R116, PT ;  /* 0x000000740400e20c */ /* 0x000fe40003f06270 */
[----:B------:R-:W-:Y:S01]  /*4aa0*/  LOP3.LUT R7, R7, R128, R131, 0x96, !PT ;  /* 0x0000008007077212 */ /* 0x000fe200078e9683 */
[----:B------:R-:W-:Y:S01]  /*4ab0*/  FFMA.FTZ R20, R20, UR5, -R120 ;  /* 0x0000000514147c23 */ /* 0x000fe20008010878 */
[----:B------:R-:W-:Y:S02]  /*4ac0*/  @!P6 FSEL R13, R13, -INF , !P5 ;  /* 0xff8000000d0de808 */ /* 0x000fe40006800000 */
[----:B------:R-:W-:Y:S03]  /*4ad0*/  @!P6 FSEL R21, R21, -INF , !P0 ;  /* 0xff8000001515e808 */ /* 0x000fe60004000000 */
[----:B------:R2:W-:Y:S01]  /*4ae0*/  MUFU.EX2 R188, R11 ;  /* 0x0000000b00bc7308 */ /* 0x0005e20000000800 */
[----:B------:R-:W-:Y:S01]  /*4af0*/  @!P6 ISETP.GE.AND P5, PT, R111, R116, PT ;  /* 0x000000746f00e20c */ /* 0x000fe20003fa6270 */
[----:B------:R-:W-:Y:S01]  /*4b00*/  FFMA.FTZ R13, R13, UR5, -R118 ;  /* 0x000000050d0d7c23 */ /* 0x000fe20008010876 */
[----:B------:R-:W-:Y:S01]  /*4b10*/  @!P6 FSEL R22, R22, -INF , !P3 ;  /* 0xff8000001616e808 */ /* 0x000fe20005800000 */
[--C-:B------:R-:W-:Y:S01]  /*4b20*/  FFMA.FTZ R21, R21, UR5, -R120.reuse ;  /* 0x0000000515157c23 */ /* 0x100fe20008010878 */
[----:B------:R-:W-:Y:S02]  /*4b30*/  @!P6 FSEL R17, R17, -INF , !P5 ;  /* 0xff8000001111e808 */ /* 0x000fe40006800000 */
[-C--:B------:R-:W-:Y:S01]  /*4b40*/  @!P6 ISETP.GE.AND P4, PT, R4, R109.reuse, PT ;  /* 0x0000006d0400e20c */ /* 0x080fe20003f86270 */
[--C-:B------:R-:W-:Y:S01]  /*4b50*/  FFMA.FTZ R22, R22, UR5, -R119.reuse ;  /* 0x0000000516167c23 */ /* 0x100fe20008010877 */
[C---:B------:R-:W-:Y:S01]  /*4b60*/  @!P6 ISETP.GE.AND P0, PT, R4.reuse, R108, PT ;  /* 0x0000006c0400e20c */ /* 0x040fe20003f06270 */
[----:B------:R-:W-:Y:S01]  /*4b70*/  FFMA.FTZ R17, R17, UR5, -R120 ;  /* 0x0000000511117c23 */ /* 0x000fe20008010878 */
[----:B------:R-:W-:Y:S01]  /*4b80*/  @!P6 FSEL R23, R23, -INF , !P4 ;  /* 0xff8000001717e808 */ /* 0x000fe20006000000 */
[----:B------:R3:W-:Y:S01]  /*4b90*/  MUFU.EX2 R181, R13 ;  /* 0x0000000d00b57308 */ /* 0x0007e20000000800 */
[----:B------:R-:W-:Y:S01]  /*4ba0*/  @!P6 ISETP.GE.AND P3, PT, R4, R2, PT ;  /* 0x000000020400e20c */ /* 0x000fe20003f66270 */
[----:B------:R-:W-:Y:S01]  /*4bb0*/  @!P6 VIADD R4, R0, 0x18 ;  /* 0x000000180004e836 */ /* 0x000fe20000000000 */
[----:B------:R-:W-:Y:S01]  /*4bc0*/  @!P6 ISETP.GE.AND P5, PT, R110, R108, PT ;  /* 0x0000006c6e00e20c */ /* 0x000fe20003fa6270 */
[----:B------:R-:W-:Y:S01]  /*4bd0*/  @!P6 VIADD R0, R0, 0x19 ;  /* 0x000000190000e836 */ /* 0x000fe20000000000 */
[----:B------:R-:W-:Y:S01]  /*4be0*/  @!P6 FSEL R27, R27, -INF , !P3 ;  /* 0xff8000001b1be808 */ /* 0x000fe20005800000 */
[----:B------:R-:W-:Y:S01]  /*4bf0*/  FFMA.FTZ R23, R23, UR5, -R119 ;  /* 0x0000000517177c23 */ /* 0x000fe20008010877 */
[----:B------:R-:W-:Y:S03]  /*4c00*/  @!P6 FSEL R25, R25, -INF , !P0 ;  /* 0xff8000001919e808 */ /* 0x000fe60004000000 */
[----:B------:R4:W-:Y:S01]  /*4c10*/  MUFU.EX2 R186, R14 ;  /* 0x0000000e00ba7308 */ /* 0x0009e20000000800 */
[----:B------:R-:W-:Y:S01]  /*4c20*/  @!P6 FSEL R24, R24, -INF , !P5 ;  /* 0xff8000001818e808 */ /* 0x000fe20006800000 */
[----:B------:R-:W-:Y:S01]  /*4c30*/  FFMA.FTZ R27, R27, UR5, -R117 ;  /* 0x000000051b1b7c23 */ /* 0x000fe20008010875 */
[----:B------:R-:W-:Y:S01]  /*4c40*/  @!P6 ISETP.GE.AND P0, PT, R4, R2, PT ;  /* 0x000000020400e20c */ /* 0x000fe20003f06270 */
[--C-:B------:R-:W-:Y:S01]  /*4c50*/  FFMA.FTZ R25, R25, UR5, -R118.reuse ;  /* 0x0000000519197c23 */ /* 0x100fe20008010876 */
[-C--:B------:R-:W-:Y:S01]  /*4c60*/  @!P6 ISETP.GE.AND P5, PT, R0, R108.reuse, PT ;  /* 0x0000006c0000e20c */ /* 0x080fe20003fa6270 */
[----:B------:R-:W-:Y:S01]  /*4c70*/  FFMA.FTZ R24, R24, UR5, -R118 ;  /* 0x0000000518187c23 */ /* 0x000fe20008010876 */
[C---:B------:R-:W-:Y:S03]  /*4c80*/  @!P6 ISETP.GE.AND P4, PT, R4.reuse, R108, PT ;  /* 0x0000006c0400e20c */ /* 0x040fe60003f86270 */
[----:B------:R-:W-:Y:S01]  /*4c90*/  MUFU.EX2 R182, R12 ;  /* 0x0000000c00b67308 */ /* 0x000fe20000000800 */
[----:B------:R-:W-:Y:S02]  /*4ca0*/  @!P6 FSEL R29, R29, -INF , !P5 ;  /* 0xff8000001d1de808 */ /* 0x000fe40006800000 */
[CC--:B------:R-:W-:Y:S02]  /*4cb0*/  @!P6 ISETP.GE.AND P5, PT, R4.reuse, R109.reuse, PT ;  /* 0x0000006d0400e20c */ /* 0x0c0fe40003fa6270 */
[----:B------:R-:W-:Y:S01]  /*4cc0*/  @!P6 ISETP.GE.AND P3, PT, R4, R116, PT ;  /* 0x000000740400e20c */ /* 0x000fe20003f66270 */
[----:B------:R-:W-:Y:S01]  /*4cd0*/  IMAD.WIDE.U32 R4, R125, -0x2daee0ad, RZ ;  /* 0xd2511f537d047825 */ /* 0x000fe200078e00ff */
[----:B------:R-:W-:Y:S03]  /*4ce0*/  @!P6 FSEL R18, R18, -INF , !P1 ;  /* 0xff8000001212e808 */ /* 0x000fe60004800000 */
[----:B------:R-:W-:Y:S01]  /*4cf0*/  MUFU.EX2 R185, R15 ;  /* 0x0000000f00b97308 */ /* 0x000fe20000000800 */
[----:B------:R-:W-:Y:S02]  /*4d00*/  @!P6 FSEL R30, R30, -INF , !P0 ;  /* 0xff8000001e1ee808 */ /* 0x000fe40004000000 */
[----:B------:R-:W-:Y:S01]  /*4d10*/  @!P6 ISETP.GE.AND P1, PT, R110, R2, PT ;  /* 0x000000026e00e20c */ /* 0x000fe20003f26270 */
[----:B------:R-:W-:Y:S01]  /*4d20*/  FFMA.FTZ R18, R18, UR5, -R119 ;  /* 0x0000000512127c23 */ /* 0x000fe20008010877 */
[----:B------:R-:W-:Y:S01]  /*4d30*/  @!P6 ISETP.GE.AND P0, PT, R0, R109, PT ;  /* 0x0000006d0000e20c */ /* 0x000fe20003f06270 */
[----:B------:R-:W-:Y:S01]  /*4d40*/  IMAD.WIDE.U32 R108, R129, -0x2daee0ad, RZ ;  /* 0xd2511f53816c7825 */ /* 0x000fe200078e00ff */
[----:B------:R-:W-:Y:S03]  /*4d50*/  LOP3.LUT R5, R5, R126, R131, 0x96, !PT ;  /* 0x0000007e05057212 */ /* 0x000fe600078e9683 */
[----:B------:R-:W-:Y:S01]  /*4d60*/  MUFU.EX2 R125, R17 ;  /* 0x00000011007d7308 */ /* 0x000fe20000000800 */
[--C-:B------:R-:W-:Y:S01]  /*4d70*/  LOP3.LUT R112, R101, R4, R130.reuse, 0x96, !PT ;  /* 0x0000000465707212 */ /* 0x100fe200078e9682 */
[----:B------:R-:W-:Y:S01]  /*4d80*/  FFMA.FTZ R30, R30, UR5, -R117 ;  /* 0x000000051e1e7c23 */ /* 0x000fe20008010875 */
[----:B------:R-:W-:Y:S01]  /*4d90*/  LOP3.LUT R110, R109, R6, R130, 0x96, !PT ;  /* 0x000000066d6e7212 */ /* 0x000fe200078e9682 */
[----:B------:R-:W-:Y:S01]  /*4da0*/  IMAD.WIDE.U32 R6, R7, -0x326172a9, RZ ;  /* 0xcd9e8d5707067825 */ /* 0x000fe200078e00ff */
[----:B------:R-:W-:Y:S02]  /*4db0*/  @!P6 FSEL R28, R28, -INF , !P4 ;  /* 0xff8000001c1ce808 */ /* 0x000fe40006000000 */
[----:B------:R-:W-:Y:S01]  /*4dc0*/  @!P6 FSEL R26, R26, -INF , !P1 ;  /* 0xff8000001a1ae808 */ /* 0x000fe20004800000 */
[----:B------:R-:W-:Y:S01]  /*4dd0*/  IMAD.WIDE.U32 R4, R5, -0x326172a9, RZ ;  /* 0xcd9e8d5705047825 */ /* 0x000fe200078e00ff */
[----:B------:R-:W-:Y:S01]  /*4de0*/  @!P6 ISETP.GE.AND P4, PT, R0, R116, PT ;  /* 0x000000740000e20c */ /* 0x000fe20003f86270 */
[----:B------:R-:W-:Y:S01]  /*4df0*/  MUFU.EX2 R115, R30 ;  /* 0x0000001e00737308 */ /* 0x000fe20000000800 */
[--C-:B------:R-:W-:Y:S01]  /*4e00*/  LOP3.LUT R7, R7, R124, R227.reuse, 0x96, !PT ;  /* 0x0000007c07077212 */ /* 0x100fe200078e96e3 */
[----:B------:R-:W-:Y:S01]  /*4e10*/  IMAD.WIDE.U32 R110, R110, -0x326172a9, RZ ;  /* 0xcd9e8d576e6e7825 */ /* 0x000fe200078e00ff */
[----:B------:R-:W-:Y:S02]  /*4e20*/  LOP3.LUT R10, R5, R122, R227, 0x96, !PT ;  /* 0x0000007a050a7212 */ /* 0x000fe400078e96e3 */
[----:B------:R-:W-:Y:S01]  /*4e30*/  @!P6 ISETP.GE.AND P1, PT, R0, R2, PT ;  /* 0x000000020000e20c */ /* 0x000fe20003f26270 */
[----:B------:R-:W-:Y:S01]  /*4e40*/  IMAD.WIDE.U32 R112, R112, -0x326172a9, RZ ;  /* 0xcd9e8d5770707825 */ /* 0x000fe200078e00ff */
[--C-:B------:R-:W-:Y:S03]  /*4e50*/  LOP3.LUT R5, R111, R6, R226.reuse, 0x96, !PT ;  /* 0x000000066f057212 */ /* 0x100fe600078e96e2 */
[----:B------:R-:W-:Y:S01]  /*4e60*/  MUFU.EX2 R178, R18 ;  /* 0x0000001200b27308 */ /* 0x000fe20000000800 */
[----:B------:R-:W-:Y:S01]  /*4e70*/  @!P6 FSEL R31, R31, -INF , !P1 ;  /* 0xff8000001f1fe808 */ /* 0x000fe20004800000 */
[----:B------:R-:W-:Y:S01]  /*4e80*/  VIADD R131, R219, 0xa9066899 ;  /* 0xa9066899db837836 */ /* 0x000fe20000000000 */
[----:B-1----:R-:W-:Y:S01]  /*4e90*/  LOP3.LUT R8, R113, R4, R226, 0x96, !PT ;  /* 0x0000000471087212 */ /* 0x002fe200078e96e2 */
[----:B------:R-:W-:Y:S01]  /*4ea0*/  IMAD.WIDE.U32 R6, R7, -0x2daee0ad, RZ ;  /* 0xd2511f5307067825 */ /* 0x000fe200078e00ff */
[----:B------:R-:W-:Y:S02]  /*4eb0*/  @!P6 FSEL R32, R32, -INF , !P3 ;  /* 0xff8000002020e808 */ /* 0x000fe40005800000 */
[----:B------:R-:W-:Y:S01]  /*4ec0*/  @!P6 FSEL R35, R35, -INF , !P0 ;  /* 0xff8000002323e808 */ /* 0x000fe20004000000 */
[----:B--2---:R-:W-:Y:S01]  /*4ed0*/  IMAD.WIDE.U32 R10, R10, -0x2daee0ad, RZ ;  /* 0xd2511f530a0a7825 */ /* 0x004fe200078e00ff */
[--C-:B------:R-:W-:Y:S01]  /*4ee0*/  LOP3.LUT R7, R7, R108, R131.reuse, 0x96, !PT ;  /* 0x0000006c07077212 */ /* 0x100fe200078e9683 */
[----:B------:R-:W-:Y:S01]  /*4ef0*/  MUFU.EX2 R121, R20 ;  /* 0x0000001400797308 */ /* 0x000fe20000000800 */
[----:B------:R-:W-:Y:S01]  /*4f00*/  @!P6 FSEL R34, R34, -INF , !P5 ;  /* 0xff8000002222e808 */ /* 0x000fe20006800000 */
[----:B------:R-:W-:Y:S01]  /*4f10*/  IMAD.WIDE.U32 R4, R5, -0x2daee0ad, RZ ;  /* 0xd2511f5305047825 */ /* 0x000fe200078e00ff */
[----:B------:R-:W-:Y:S02]  /*4f20*/  LOP3.LUT R100, R11, R100, R131, 0x96, !PT ;  /* 0x000000640b647212 */ /* 0x000fe400078e9683 */
[----:B------:R-:W-:Y:S01]  /*4f30*/  @!P6 FSEL R33, R33, -INF , !P4 ;  /* 0xff8000002121e808 */ /* 0x000fe20006000000 */
[----:B------:R-:W-:Y:S01]  /*4f40*/  VIADD R130, R219, 0x646e171e ;  /* 0x646e171edb827836 */ /* 0x000fe20000000000 */
[----:B------:R-:W-:Y:S01]  /*4f50*/  LOP3.LUT R109, R4, 0xffff, RZ, 0xc0, !PT ;  /* 0x0000ffff046d7812 */ /* 0x000fe200078ec0ff */
[--C-:B------:R-:W-:Y:S01]  /*4f60*/  FFMA.FTZ R32, R32, UR5, -R120.reuse ;  /* 0x0000000520207c23 */ /* 0x100fe20008010878 */
[----:B------:R-:W-:Y:S01]  /*4f70*/  LOP3.LUT R0, R4, 0xff, RZ, 0xc0, !PT ;  /* 0x000000ff04007812 */ /* 0x000fe200078ec0ff */
[----:B------:R-:W-:Y:S01]  /*4f80*/  FFMA.FTZ R120, R33, UR5, -R120 ;  /* 0x0000000521787c23 */ /* 0x000fe20008010878 */
[----:B------:R-:W-:Y:S01]  /*4f90*/  LOP3.LUT R11, R5, R6, R130, 0x96, !PT ;  /* 0x00000006050b7212 */ /* 0x000fe200078e9682 */
[----:B------:R-:W-:Y:S01]  /*4fa0*/  IMAD.WIDE.U32 R6, R7, -0x326172a9, RZ ;  /* 0xcd9e8d5707067825 */ /* 0x000fe200078e00ff */
[--C-:B------:R-:W-:Y:S01]  /*4fb0*/  SHF.R.U32.HI R108, RZ, 0x18, R4.reuse ;  /* 0x00000018ff6c7819 */ /* 0x100fe20000011604 */
[----:B------:R-:W1:Y:S01]  /*4fc0*/  MUFU.EX2 R111, R32 ;  /* 0x00000020006f7308 */ /* 0x000e620000000800 */
[----:B------:R-:W-:Y:S01]  /*4fd0*/  SHF.R.U32.HI R113, RZ, 0x10, R4 ;  /* 0x00000010ff717819 */ /* 0x000fe20000011604 */
[----:B------:R-:W-:Y:S01]  /*4fe0*/  IMAD.WIDE.U32 R8, R8, -0x2daee0ad, RZ ;  /* 0xd2511f5308087825 */ /* 0x000fe200078e00ff */
[----:B---3--:R-:W-:Y:S02]  /*4ff0*/  LOP3.LUT R13, R6, 0xffff, RZ, 0xc0, !PT ;  /* 0x0000ffff060d7812 */ /* 0x008fe400078ec0ff */
[----:B------:R-:W-:Y:S01]  /*5000*/  LOP3.LUT R2, R7, R110, R218, 0x96, !PT ;  /* 0x0000006e07027212 */ /* 0x000fe200078e96da */
[----:B------:R-:W-:Y:S01]  /*5010*/  IMAD.WIDE.U32 R4, R100, -0x326172a9, RZ ;  /* 0xcd9e8d5764047825 */ /* 0x000fe200078e00ff */
[----:B------:R-:W-:Y:S03]  /*5020*/  LOP3.LUT R10, R9, R10, R130, 0x96, !PT ;  /* 0x0000000a090a7212 */ /* 0x000fe600078e9682 */
[----:B------:R-:W2:Y:S01]  /*5030*/  MUFU.EX2 R131, R16 ;  /* 0x0000001000837308 */ /* 0x000ea20000000800 */
[----:B------:R-:W-:Y:S01]  /*5040*/  ISETP.LE.U32.AND P1, PT, R0, UR8, PT ;  /* 0x0000000800007c0c */ /* 0x000fe2000bf23070 */
[--C-:B------:R-:W-:Y:S01]  /*5050*/  FFMA.FTZ R34, R34, UR5, -R119.reuse ;  /* 0x0000000522227c23 */ /* 0x100fe20008010877 */
[----:B------:R-:W-:Y:S01]  /*5060*/  LOP3.LUT R102, R8, 0xff, RZ, 0xc0, !PT ;  /* 0x000000ff08667812 */ /* 0x000fe200078ec0ff */
[----:B------:R-:W-:Y:S01]  /*5070*/  FFMA.FTZ R119, R35, UR5, -R119 ;  /* 0x0000000523777c23 */ /* 0x000fe20008010877 */
[----:B------:R-:W-:Y:S01]  /*5080*/  LOP3.LUT R0, R5, R112, R218, 0x96, !PT ;  /* 0x0000007005007212 */ /* 0x000fe200078e96da */
[----:B------:R-:W-:Y:S01]  /*5090*/  FFMA.FTZ R28, R28, UR5, -R118 ;  /* 0x000000051c1c7c23 */ /* 0x000fe20008010876 */
[--C-:B------:R-:W-:Y:S03]  /*50a0*/  SHF.R.U32.HI R103, RZ, 0x18, R8.reuse ;  /* 0x00000018ff677819 */ /* 0x100fe60000011608 */
[----:B------:R-:W-:Y:S01]  /*50b0*/  MUFU.EX2 R114, R34 ;  /* 0x0000002200727308 */ /* 0x000fe20000000800 */
[----:B------:R-:W-:Y:S01]  /*50c0*/  SHF.R.U32.HI R105, RZ, 0x10, R8 ;  /* 0x00000010ff697819 */ /* 0x000fe20000011608 */
[----:B------:R-:W-:Y:S01]  /*50d0*/  FFMA.FTZ R118, R29, UR5, -R118 ;  /* 0x000000051d767c23 */ /* 0x000fe20008010876 */
[----:B------:R-:W-:Y:S01]  /*50e0*/  LOP3.LUT R104, R8, 0xffff, RZ, 0xc0, !PT ;  /* 0x0000ffff08687812 */ /* 0x000fe200078ec0ff */
[----:B------:R-:W-:Y:S01]  /*50f0*/  IMAD.MOV.U32 R112, RZ, RZ, R215 ;  /* 0x000000ffff707224 */ /* 0x000fe200078e00d7 */
[----:B------:R-:W-:Y:S01]  /*5100*/  LOP3.LUT R100, R6, 0xff, RZ, 0xc0, !PT ;  /* 0x000000ff06647812 */ /* 0x000fe200078ec0ff */
[--C-:B------:R-:W-:Y:S01]  /*5110*/  FFMA.FTZ R26, R26, UR5, -R117.reuse ;  /* 0x000000051a1a7c23 */ /* 0x100fe20008010875 */
[--C-:B------:R-:W-:Y:S01]  /*5120*/  SHF.R.U32.HI R101, RZ, 0x10, R6.reuse ;  /* 0x00000010ff657819 */ /* 0x100fe20000011606 */
[----:B------:R-:W-:Y:S01]  /*5130*/  FFMA.FTZ R117, R31, UR5, -R117 ;  /* 0x000000051f757c23 */ /* 0x000fe20008010875 */
[----:B----4-:R-:W-:Y:S01]  /*5140*/  SHF.R.U32.HI R14, RZ, 0x18, R6 ;  /* 0x00000018ff0e7819 */ /* 0x010fe20000011606 */
[----:B------:R-:W-:Y:S01]  /*5150*/  MUFU.EX2 R122, R28 ;  /* 0x0000001c007a7308 */ /* 0x000fe20000000800 */
[----:B------:R-:W-:Y:S01]  /*5160*/  LOP3.LUT R6, R2, 0xff, RZ, 0xc0, !PT ;  /* 0x000000ff02067812 */ /* 0x000fe200078ec0ff */
[----:B-1----:R-:W-:Y:S01]  /*5170*/  @!P1 FADD.FTZ R111, -R111, -RZ ;  /* 0x800000ff6f6f9221 */ /* 0x002fe20000010100 */
[C---:B------:R-:W-:Y:S02]  /*5180*/  LOP3.LUT R7, R4.reuse, 0xffff, RZ, 0xc0, !PT ;  /* 0x0000ffff04077812 */ /* 0x040fe400078ec0ff */
[----:B------:R-:W-:Y:S02]  /*5190*/  LOP3.LUT R8, R4, 0xff, RZ, 0xc0, !PT ;  /* 0x000000ff04087812 */ /* 0x000fe400078ec0ff */
[--C-:B------:R-:W-:Y:S03]  /*51a0*/  SHF.R.U32.HI R12, RZ, 0x10, R4.reuse ;  /* 0x00000010ff0c7819 */ /* 0x100fe60000011604 */
[----:B------:R-:W-:Y:S01]  /*51b0*/  MUFU.EX2 R117, R117 ;  /* 0x0000007500757308 */ /* 0x000fe20000000800 */
[----:B------:R-:W-:Y:S02]  /*51c0*/  SHF.R.U32.HI R9, RZ, 0x18, R4 ;  /* 0x00000018ff097819 */ /* 0x000fe40000011604 */
[----:B------:R-:W-:Y:S02]  /*51d0*/  LOP3.LUT R4, R2, 0xffff, RZ, 0xc0, !PT ;  /* 0x0000ffff02047812 */ /* 0x000fe400078ec0ff */
[--C-:B------:R-:W-:Y:S02]  /*51e0*/  SHF.R.U32.HI R5, RZ, 0x18, R2.reuse ;  /* 0x00000018ff057819 */ /* 0x100fe40000011602 */
[----:B------:R-:W-:Y:S03]  /*51f0*/  ISETP.LE.U32.AND P3, PT, R6, UR8, PT ;  /* 0x0000000806007c0c */ /* 0x000fe6000bf63070 */
[----:B------:R-:W1:Y:S01]  /*5200*/  MUFU.EX2 R130, R19 ;  /* 0x0000001300827308 */ /* 0x000e620000000800 */
[----:B------:R-:W-:Y:S02]  /*5210*/  SHF.R.U32.HI R2, RZ, 0x10, R2 ;  /* 0x00000010ff027819 */ /* 0x000fe40000011602 */
[----:B------:R-:W-:Y:S02]  /*5220*/  SHF.R.U32.HI R6, RZ, 0x8, R4 ;  /* 0x00000008ff067819 */ /* 0x000fe40000011604 */
[----:B------:R-:W-:Y:S02]  /*5230*/  LOP3.LUT R4, R2, 0xff, RZ, 0xc0, !PT ;  /* 0x000000ff02047812 */ /* 0x000fe400078ec0ff */
[----:B------:R-:W-:Y:S03]  /*5240*/  LOP3.LUT R2, R6, 0xffff, RZ, 0xc0, !PT ;  /* 0x0000ffff06027812 */ /* 0x000fe600078ec0ff */
[----:B------:R-:W-:Y:S01]  /*5250*/  MUFU.EX2 R118, R118 ;  /* 0x0000007600767308 */ /* 0x000fe20000000800 */
[----:B------:R-:W-:Y:S02]  /*5260*/  ISETP.LE.U32.AND P5, PT, R4, UR8, PT ;  /* 0x0000000804007c0c */ /* 0x000fe4000bfa3070 */
[----:B------:R-:W-:Y:S01]  /*5270*/  ISETP.LE.U32.AND P0, PT, R2, UR8, PT ;  /* 0x0000000802007c0c */ /* 0x000fe2000bf03070 */
[----:B------:R-:W-:Y:S01]  /*5280*/  @!P3 FADD.FTZ R179, -R179, -RZ ;  /* 0x800000ffb3b3b221 */ /* 0x000fe20000010100 */
[C---:B------:R-:W-:Y:S02]  /*5290*/  LOP3.LUT R4, R0.reuse, 0xffff, RZ, 0xc0, !PT ;  /* 0x0000ffff00047812 */ /* 0x040fe400078ec0ff */
[----:B------:R-:W-:Y:S03]  /*52a0*/  ISETP.LE.U32.AND P4, PT, R5, UR8, PT ;  /* 0x0000000805007c0c */ /* 0x000fe6000bf83070 */
[----:B------:R-:W3:Y:S01]  /*52b0*/  MUFU.EX2 R123, R23 ;  /* 0x00000017007b7308 */ /* 0x000ee20000000800 */
[----:B------:R-:W-:Y:S02]  /*52c0*/  SHF.R.U32.HI R2, RZ, 0x10, R0 ;  /* 0x00000010ff027819 */ /* 0x000fe40000011600 */
[----:B------:R-:W-:Y:S02]  /*52d0*/  LOP3.LUT R6, R0, 0xff, RZ, 0xc0, !PT ;  /* 0x000000ff00067812 */ /* 0x000fe400078ec0ff */
[----:B------:R-:W-:Y:S01]  /*52e0*/  SHF.R.U32.HI R5, RZ, 0x8, R4 ;  /* 0x00000008ff057819 */ /* 0x000fe20000011604 */
[----:B------:R-:W-:Y:S01]  /*52f0*/  @!P5 FADD.FTZ R184, -R184, -RZ ;  /* 0x800000ffb8b8d221 */ /* 0x000fe20000010100 */
[----:B------:R-:W-:Y:S01]  /*5300*/  LOP3.LUT R4, R2, 0xff, RZ, 0xc0, !PT ;  /* 0x000000ff02047812 */ /* 0x000fe200078ec0ff */
[----:B------:R-:W-:Y:S01]  /*5310*/  @!P0 FADD.FTZ R180, -R180, -RZ ;  /* 0x800000ffb4b48221 */ /* 0x000fe20000010100 */
[----:B------:R-:W-:Y:S01]  /*5320*/  ISETP.LE.U32.AND P6, PT, R6, UR8, PT ;  /* 0x0000000806007c0c */ /* 0x000fe2000bfc3070 */
[----:B------:R-:W-:Y:S01]  /*5330*/  MUFU.EX2 R124, R22 ;  /* 0x00000016007c7308 */ /* 0x000fe20000000800 */
[----:B------:R-:W-:Y:S01]  /*5340*/  LOP3.LUT R2, R5, 0xffff, RZ, 0xc0, !PT ;  /* 0x0000ffff05027812 */ /* 0x000fe200078ec0ff */
[----:B------:R-:W-:Y:S01]  /*5350*/  @!P4 FADD.FTZ R183, -R183, -RZ ;  /* 0x800000ffb7b7c221 */ /* 0x000fe20000010100 */
[----:B------:R-:W-:Y:S02]  /*5360*/  ISETP.LE.U32.AND P3, PT, R4, UR8, PT ;  /* 0x0000000804007c0c */ /* 0x000fe4000bf63070 */
[----:B------:R-:W-:Y:S02]  /*5370*/  ISETP.LE.U32.AND P0, PT, R2, UR8, PT ;  /* 0x0000000802007c0c */ /* 0x000fe4000bf03070 */
[----:B------:R-:W-:Y:S03]  /*5380*/  SHF.R.U32.HI R2, RZ, 0x18, R0 ;  /* 0x00000018ff027819 */ /* 0x000fe60000011600 */
[----:B------:R-:W-:Y:S01]  /*5390*/  MUFU.EX2 R126, R27 ;  /* 0x0000001b007e7308 */ /* 0x000fe20000000800 */
[----:B------:R-:W-:Y:S02]  /*53a0*/  SHF.R.U32.HI R0, RZ, 0x8, R7 ;  /* 0x00000008ff007819 */ /* 0x000fe40000011607 */
[----:B------:R-:W-:Y:S01]  /*53b0*/  ISETP.LE.U32.AND P4, PT, R8, UR8, PT ;  /* 0x0000000808007c0c */ /* 0x000fe2000bf83070 */
[----:B------:R-:W-:Y:S01]  /*53c0*/  @!P6 FADD.FTZ R189, -R189, -RZ ;  /* 0x800000ffbdbde221 */ /* 0x000fe20000010100 */
[----:B------:R-:W-:Y:S02]  /*53d0*/  LOP3.LUT R0, R0, 0xffff, RZ, 0xc0, !PT ;  /* 0x0000ffff00007812 */ /* 0x000fe400078ec0ff */
[----:B------:R-:W-:Y:S01]  /*53e0*/  ISETP.LE.U32.AND P5, PT, R2, UR8, PT ;  /* 0x0000000802007c0c */ /* 0x000fe2000bfa3070 */
[----:B------:R-:W-:Y:S01]  /*53f0*/  @!P3 FADD.FTZ R190, -R190, -RZ ;  /* 0x800000ffbebeb221 */ /* 0x000fe20000010100 */
[----:B------:R-:W-:Y:S01]  /*5400*/  ISETP.LE.U32.AND P6, PT, R0, UR8, PT ;  /* 0x0000000800007c0c */ /* 0x000fe2000bfc3070 */
[----:B------:R-:W-:Y:S01]  /*5410*/  @!P0 FADD.FTZ R187, -R187, -RZ ;  /* 0x800000ffbbbb8221 */ /* 0x000fe20000010100 */
[----:B------:R-:W-:Y:S01]  /*5420*/  LOP3.LUT R0, R12, 0xff, RZ, 0xc0, !PT ;  /* 0x000000ff0c007812 */ /* 0x000fe200078ec0ff */
[----:B------:R-:W4:Y:S01]  /*5430*/  MUFU.EX2 R116, R21 ;  /* 0x0000001500747308 */ /* 0x000f220000000800 */
[----:B------:R-:W-:Y:S02]  /*5440*/  ISETP.LE.U32.AND P0, PT, R9, UR8, PT ;  /* 0x0000000809007c0c */ /* 0x000fe4000bf03070 */
[----:B------:R-:W-:Y:S01]  /*5450*/  ISETP.LE.U32.AND P3, PT, R0, UR8, PT ;  /* 0x0000000800007c0c */ /* 0x000fe2000bf63070 */
[----:B------:R-:W-:Y:S01]  /*5460*/  @!P4 FADD.FTZ R182, -R182, -RZ ;  /* 0x800000ffb6b6c221 */ /* 0x000fe20000010100 */
[----:B------:R-:W-:Y:S02]  /*5470*/  SHF.R.U32.HI R0, RZ, 0x8, R13 ;  /* 0x00000008ff007819 */ /* 0x000fe4000001160d */
[----:B------:R-:W-:Y:S03]  /*5480*/  ISETP.LE.U32.AND P4, PT, R100, UR8, PT ;  /* 0x0000000864007c0c */ /* 0x000fe6000bf83070 */
[----:B------:R-:W-:Y:S01]  /*5490*/  MUFU.EX2 R129, R26 ;  /* 0x0000001a00817308 */ /* 0x000fe20000000800 */
[----:B------:R-:W-:Y:S01]  /*54a0*/  LOP3.LUT R0, R0, 0xffff, RZ, 0xc0, !PT ;  /* 0x0000ffff00007812 */ /* 0x000fe200078ec0ff */
[----:B------:R-:W-:Y:S01]  /*54b0*/  @!P6 FADD.FTZ R181, -R181, -RZ ;  /* 0x800000ffb5b5e221 */ /* 0x000fe20000010100 */
[----:B------:R-:W-:Y:S01]  /*54c0*/  LOP3.LUT R4, R11, 0xffff, RZ, 0xc0, !PT ;  /* 0x0000ffff0b047812 */ /* 0x000fe200078ec0ff */
[----:B------:R-:W-:Y:S01]  /*54d0*/  @!P5 FADD.FTZ R188, -R188, -RZ ;  /* 0x800000ffbcbcd221 */ /* 0x000fe20000010100 */
[----:B------:R-:W-:Y:S01]  /*54e0*/  ISETP.LE.U32.AND P6, PT, R0, UR8, PT ;  /* 0x0000000800007c0c */ /* 0x000fe2000bfc3070 */
[----:B------:R-:W-:Y:S01]  /*54f0*/  @!P0 FADD.FTZ R185, -R185, -RZ ;  /* 0x800000ffb9b98221 */ /* 0x000fe20000010100 */
[----:B------:R-:W-:Y:S01]  /*5500*/  LOP3.LUT R0, R101, 0xff, RZ, 0xc0, !PT ;  /* 0x000000ff65007812 */ /* 0x000fe200078ec0ff */
[----:B------:R-:W-:Y:S01]  /*5510*/  @!P3 FADD.FTZ R186, -R186, -RZ ;  /* 0x800000ffbabab221 */ /* 0x000fe20000010100 */
[----:B------:R-:W-:Y:S01]  /*5520*/  ISETP.LE.U32.AND P3, PT, R14, UR8, PT ;  /* 0x000000080e007c0c */ /* 0x000fe2000bf63070 */
[----:B------:R-:W-:Y:S01]  /*5530*/  MUFU.EX2 R120, R120 ;  /* 0x0000007800787308 */ /* 0x000fe20000000800 */
[----:B------:R-:W-:Y:S01]  /*5540*/  ISETP.LE.U32.AND P0, PT, R0, UR8, PT ;  /* 0x0000000800007c0c */ /* 0x000fe2000bf03070 */
[----:B--2---:R-:W-:Y:S01]  /*5550*/  @!P4 FADD.FTZ R131, -R131, -RZ ;  /* 0x800000ff8383c221 */ /* 0x004fe20000010100 */
[----:B------:R-:W-:Y:S02]  /*5560*/  LOP3.LUT R0, R11, 0xff, RZ, 0xc0, !PT ;  /* 0x000000ff0b007812 */ /* 0x000fe400078ec0ff */
[--C-:B------:R-:W-:Y:S02]  /*5570*/  SHF.R.U32.HI R2, RZ, 0x18, R11.reuse ;  /* 0x00000018ff027819 */ /* 0x100fe4000001160b */
[----:B------:R-:W-:Y:S01]  /*5580*/  ISETP.LE.U32.AND P4, PT, R0, UR8, PT ;  /* 0x0000000800007c0c */ /* 0x000fe2000bf83070 */
[----:B------:R-:W-:Y:S01]  /*5590*/  @!P6 FADD.FTZ R125, -R125, -RZ ;  /* 0x800000ff7d7de221 */ /* 0x000fe20000010100 */
[----:B------:R-:W-:Y:S01]  /*55a0*/  SHF.R.U32.HI R0, RZ, 0x8, R4 ;  /* 0x00000008ff007819 */ /* 0x000fe20000011604 */
[----:B------:R-:W-:Y:S01]  /*55b0*/  MUFU.EX2 R127, R25 ;  /* 0x00000019007f7308 */ /* 0x000fe20000000800 */
[----:B------:R-:W-:Y:S01]  /*55c0*/  ISETP.LE.U32.AND P6, PT, R2, UR8, PT ;  /* 0x0000000802007c0c */ /* 0x000fe2000bfc3070 */
[----:B-1----:R-:W-:Y:S01]  /*55d0*/  @!P3 FADD.FTZ R130, -R130, -RZ ;  /* 0x800000ff8282b221 */ /* 0x002fe20000010100 */
[----:B------:R-:W-:Y:S01]  /*55e0*/  SHF.R.U32.HI R11, RZ, 0x10, R11 ;  /* 0x00000010ff0b7819 */ /* 0x000fe2000001160b */
[----:B------:R-:W-:Y:S01]  /*55f0*/  @!P0 FADD.FTZ R178, -R178, -RZ ;  /* 0x800000ffb2b28221 */ /* 0x000fe20000010100 */
[----:B------:R-:W-:Y:S02]  /*5600*/  LOP3.LUT R2, R10, 0xff, RZ, 0xc0, !PT ;  /* 0x000000ff0a027812 */ /* 0x000fe400078ec0ff */
[----:B------:R-:W-:Y:S03]  /*5610*/  LOP3.LUT R0, R0, 0xffff, RZ, 0xc0, !PT ;  /* 0x0000ffff00007812 */ /* 0x000fe600078ec0ff */
[----:B------:R-:W1:Y:S01]  /*5620*/  MUFU.EX2 R128, R24 ;  /* 0x0000001800807308 */ /* 0x000e620000000800 */
[----:B------:R-:W-:Y:S01]  /*5630*/  LOP3.LUT R11, R11, 0xff, RZ, 0xc0, !PT ;  /* 0x000000ff0b0b7812 */ /* 0x000fe200078ec0ff */
[----:B------:R-:W-:Y:S01]  /*5640*/  @!P4 FADD.FTZ R121, -R121, -RZ ;  /* 0x800000ff7979c221 */ /* 0x000fe20000010100 */
[----:B------:R-:W-:Y:S02]  /*5650*/  ISETP.LE.U32.AND P4, PT, R2, UR8, PT ;  /* 0x0000000802007c0c */ /* 0x000fe4000bf83070 */
[----:B------:R-:W-:Y:S01]  /*5660*/  ISETP.LE.U32.AND P0, PT, R0, UR8, PT ;  /* 0x0000000800007c0c */ /* 0x000fe2000bf03070 */
[----:B---3--:R-:W-:Y:S01]  /*5670*/  @!P6 FADD.FTZ R123, -R123, -RZ ;  /* 0x800000ff7b7be221 */ /* 0x008fe20000010100 */
[----:B------:R-:W-:Y:S03]  /*5680*/  ISETP.LE.U32.AND P3, PT, R11, UR8, PT ;  /* 0x000000080b007c0c */ /* 0x000fe6000bf63070 */
[----:B------:R-:W2:Y:S01]  /*5690*/  MUFU.EX2 R119, R119 ;  /* 0x0000007700777308 */ /* 0x000ea20000000800 */
[----:B------:R-:W-:Y:S02]  /*56a0*/  LOP3.LUT R0, R10, 0xffff, RZ, 0xc0, !PT ;  /* 0x0000ffff0a007812 */ /* 0x000fe400078ec0ff */
[--C-:B------:R-:W-:Y:S02]  /*56b0*/  SHF.R.U32.HI R2, RZ, 0x10, R10.reuse ;  /* 0x00000010ff027819 */ /* 0x100fe4000001160a */
[----:B------:R-:W-:Y:S02]  /*56c0*/  SHF.R.U32.HI R10, RZ, 0x18, R10 ;  /* 0x00000018ff0a7819 */ /* 0x000fe4000001160a */
[----:B------:R-:W-:Y:S02]  /*56d0*/  LOP3.LUT R2, R2, 0xff, RZ, 0xc0, !PT ;  /* 0x000000ff02027812 */ /* 0x000fe400078ec0ff */
[----:B------:R-:W-:Y:S01]  /*56e0*/  ISETP.LE.U32.AND P6, PT, R10, UR8, PT ;  /* 0x000000080a007c0c */ /* 0x000fe2000bfc3070 */
[----:B----4-:R-:W-:Y:S01]  /*56f0*/  @!P0 FADD.FTZ R116, -R116, -RZ ;  /* 0x800000ff74748221 */ /* 0x010fe20000010100 */
[----:B------:R-:W-:Y:S01]  /*5700*/  SHF.R.U32.HI R0, RZ, 0x8, R0 ;  /* 0x00000008ff007819 */ /* 0x000fe20000011600 */
[----:B------:R-:W-:Y:S01]  /*5710*/  @!P3 FADD.FTZ R124, -R124, -RZ ;  /* 0x800000ff7c7cb221 */ /* 0x000fe20000010100 */
[----:B------:R-:W-:Y:S01]  /*5720*/  ISETP.LE.U32.AND P3, PT, R2, UR8, PT ;  /* 0x0000000802007c0c */ /* 0x000fe2000bf63070 */
[----:B-1----:R-:W-:Y:S01]  /*5730*/  @!P4 FADD.FTZ R128, -R128, -RZ ;  /* 0x800000ff8080c221 */ /* 0x002fe20000010100 */
[----:B------:R-:W-:Y:S01]  /*5740*/  LOP3.LUT R2, R113, 0xff, RZ, 0xc0, !PT ;  /* 0x000000ff71027812 */ /* 0x000fe200078ec0ff */
[----:B------:R-:W-:Y:S01]  /*5750*/  IMAD.MOV.U32 R113, RZ, RZ, R214 ;  /* 0x000000ffff717224 */ /* 0x000fe200078e00d6 */
[----:B------:R-:W-:Y:S02]  /*5760*/  LOP3.LUT R0, R0, 0xffff, RZ, 0xc0, !PT ;  /* 0x0000ffff00007812 */ /* 0x000fe400078ec0ff */
[----:B------:R-:W-:Y:S02]  /*5770*/  F2FP.RELU.BF16.F32.PACK_AB R5, R187, R189 ;  /* 0x000000bdbb05723e */ /* 0x000fe400000018ff */
[----:B------:R-:W-:Y:S01]  /*5780*/  ISETP.LE.U32.AND P0, PT, R0, UR8, PT ;  /* 0x0000000800007c0c */ /* 0x000fe2000bf03070 */
[----:B------:R-:W-:Y:S01]  /*5790*/  @!P6 FADD.FTZ R126, -R126, -RZ ;  /* 0x800000ff7e7ee221 */ /* 0x000fe20000010100 */
[----:B------:R-:W-:Y:S02]  /*57a0*/  ISETP.LE.U32.AND P6, PT, R2, UR8, PT ;  /* 0x0000000802007c0c */ /* 0x000fe4000bfc3070 */
[----:B------:R-:W-:Y:S01]  /*57b0*/  SHF.R.U32.HI R2, RZ, 0x8, R104 ;  /* 0x00000008ff027819 */ /* 0x000fe20000011668 */
[----:B------:R-:W-:Y:S01]  /*57c0*/  @!P3 FADD.FTZ R129, -R129, -RZ ;  /* 0x800000ff8181b221 */ /* 0x000fe20000010100 */
[----:B------:R-:W-:Y:S02]  /*57d0*/  SHF.R.U32.HI R0, RZ, 0x8, R109 ;  /* 0x00000008ff007819 */ /* 0x000fe4000001166d */
[----:B------:R-:W-:Y:S02]  /*57e0*/  LOP3.LUT R4, R2, 0xffff, RZ, 0xc0, !PT ;  /* 0x0000ffff02047812 */ /* 0x000fe400078ec0ff */
[----:B------:R-:W-:Y:S02]  /*57f0*/  F2FP.RELU.BF16.F32.PACK_AB R2, R180, R179 ;  /* 0x000000b3b402723e */ /* 0x000fe400000018ff */
[----:B------:R-:W-:Y:S01]  /*5800*/  LOP3.LUT R0, R0, 0xffff, RZ, 0xc0, !PT ;  /* 0x0000ffff00007812 */ /* 0x000fe200078ec0ff */
[----:B------:R-:W-:Y:S01]  /*5810*/  @!P0 FADD.FTZ R127, -R127, -RZ ;  /* 0x800000ff7f7f8221 */ /* 0x000fe20000010100 */
[----:B------:R-:W-:Y:S01]  /*5820*/  ISETP.LE.U32.AND P0, PT, R103, UR8, PT ;  /* 0x0000000867007c0c */ /* 0x000fe2000bf03070 */
[----:B------:R1:W-:Y:S01]  /*5830*/  STS [R199+0xe000], R2 ;  /* 0x00e00002c7007388 */ /* 0x0003e20000000800 */
[----:B------:R-:W-:Y:S01]  /*5840*/  ISETP.LE.U32.AND P3, PT, R0, UR8, PT ;  /* 0x0000000800007c0c */ /* 0x000fe2000bf63070 */
[----:B------:R-:W-:Y:S01]  /*5850*/  @!P6 FADD.FTZ R114, -R114, -RZ ;  /* 0x800000ff7272e221 */ /* 0x000fe20000010100 */
[----:B------:R-:W-:Y:S02]  /*5860*/  LOP3.LUT R0, R105, 0xff, RZ, 0xc0, !PT ;  /* 0x000000ff69007812 */ /* 0x000fe400078ec0ff */
[----:B------:R-:W-:Y:S02]  /*5870*/  F2FP.RELU.BF16.F32.PACK_AB R6, R181, R182 ;  /* 0x000000b6b506723e */ /* 0x000fe400000018ff */
[----:B------:R-:W-:Y:S02]  /*5880*/  ISETP.LE.U32.AND P1, PT, R0, UR8, PT ;  /* 0x0000000800007c0c */ /* 0x000fe4000bf23070 */
[----:B------:R-:W-:Y:S02]  /*5890*/  F2FP.RELU.BF16.F32.PACK_AB R0, R183, R184 ;  /* 0x000000b8b700723e */ /* 0x000fe400000018ff */
[----:B------:R-:W-:Y:S01]  /*58a0*/  ISETP.LE.U32.AND P5, PT, R108, UR8, PT ;  /* 0x000000086c007c0c */ /* 0x000fe2000bfa3070 */
[----:B------:R-:W-:Y:S01]  /*58b0*/  @!P0 FADD.FTZ R117, -R117, -RZ ;  /* 0x800000ff75758221 */ /* 0x000fe20000010100 */
[----:B------:R-:W-:Y:S01]  /*58c0*/  LEA R112, P0, R213, R112, 0x2 ;  /* 0x00000070d5707211 */ /* 0x000fe200078010ff */
[----:B------:R3:W-:Y:S01]  /*58d0*/  STS [R199+0xe400], R0 ;  /* 0x00e40000c7007388 */ /* 0x0007e20000000800 */
[----:B------:R-:W-:Y:S01]  /*58e0*/  @!P3 FADD.FTZ R120, -R120, -RZ ;  /* 0x800000ff7878b221 */ /* 0x000fe20000010100 */
[----:B------:R-:W-:Y:S01]  /*58f0*/  ISETP.LE.U32.AND P3, PT, R4, UR8, PT ;  /* 0x0000000804007c0c */ /* 0x000fe2000bf63070 */
[----:B------:R-:W-:Y:S01]  /*5900*/  IMAD.U32 R108, RZ, RZ, UR6 ;  /* 0x00000006ff6c7e24 */ /* 0x000fe2000f8e00ff */
[----:B------:R-:W-:Y:S02]  /*5910*/  F2FP.RELU.BF16.F32.PACK_AB R4, R125, R131 ;  /* 0x000000837d04723e */ /* 0x000fe400000018ff */
[----:B------:R-:W-:Y:S01]  /*5920*/  LEA.HI.X.SX32 R113, R213, R113, 0x2, P0 ;  /* 0x00000071d5717211 */ /* 0x000fe200000f16ff */
[----:B------:R-:W-:Y:S01]  /*5930*/  @!P1 FADD.FTZ R115, -R115, -RZ ;  /* 0x800000ff73739221 */ /* 0x000fe20000010100 */
[----:B------:R-:W-:Y:S01]  /*5940*/  ISETP.LE.U32.AND P4, PT, R102, UR8, PT ;  /* 0x0000000866007c0c */ /* 0x000fe2000bf83070 */
[----:B------:R4:W-:Y:S01]  /*5950*/  STS [R200+0xe000], R4 ;  /* 0x00e00004c8007388 */ /* 0x0009e20000000800 */
[----:B--2---:R-:W-:Y:S01]  /*5960*/  @!P5 FADD.FTZ R119, -R119, -RZ ;  /* 0x800000ff7777d221 */ /* 0x004fe20000010100 */
[----:B-1----:R-:W-:Y:S02]  /*5970*/  F2FP.RELU.BF16.F32.PACK_AB R2, R130, R178 ;  /* 0x000000b28202723e */ /* 0x002fe400000018ff */
[----:B------:R-:W2:Y:S01]  /*5980*/  LDG.E R110, desc[UR14][R112.64] ;  /* 0x0000000e706e7981 */ /* 0x000ea2000c1e1900 */
[----:B------:R-:W-:Y:S01]  /*5990*/  FSETP.GE.FTZ.AND P0, PT, R179, RZ, PT ;  /* 0x000000ffb300720b */ /* 0x000fe20003f16000 */
[----:B------:R-:W-:Y:S01]  /*59a0*/  @!P3 FADD.FTZ R118, -R118, -RZ ;  /* 0x800000ff7676b221 */ /* 0x000fe20000010100 */
[----:B------:R-:W-:Y:S01]  /*59b0*/  FSETP.GE.FTZ.AND P6, PT, R180, RZ, PT ;  /* 0x000000ffb400720b */ /* 0x000fe20003fd6000 */
[----:B------:R1:W-:Y:S01]  /*59c0*/  STS [R200+0xe400], R2 ;  /* 0x00e40002c8007388 */ /* 0x0003e20000000800 */
[----:B------:R-:W-:Y:S02]  /*59d0*/  FSETP.GE.FTZ.AND P5, PT, R131, RZ, PT ;  /* 0x000000ff8300720b */ /* 0x000fe40003fb6000 */
[----:B------:R-:W-:Y:S01]  /*59e0*/  FSETP.GE.FTZ.AND P1, PT, R116, RZ, PT ;  /* 0x000000ff7400720b */ /* 0x000fe20003f36000 */
[----:B------:R1:W-:Y:S01]  /*59f0*/  STS [R199+0xf000], R5 ;  /* 0x00f00005c7007388 */ /* 0x0003e20000000800 */
[----:B------:R-:W-:Y:S01]  /*5a00*/  @!P4 FADD.FTZ R122, -R122, -RZ ;  /* 0x800000ff7a7ac221 */ /* 0x000fe20000010100 */
[----:B------:R-:W-:Y:S02]  /*5a10*/  FSETP.GE.FTZ.AND P4, PT, R125, RZ, PT ;  /* 0x000000ff7d00720b */ /* 0x000fe40003f96000 */
[----:B---3--:R-:W-:Y:S01]  /*5a20*/  F2FP.RELU.BF16.F32.PACK_AB R0, R188, R190 ;  /* 0x000000bebc00723e */ /* 0x008fe200000018ff */
[----:B------:R-:W3:Y:S01]  /*5a30*/  LDG.E R109, desc[UR14][R112.64+0x20] ;  /* 0x0000200e706d7981 */ /* 0x000ee2000c1e1900 */
[----:B------:R-:W-:Y:S03]  /*5a40*/  FSETP.GE.FTZ.AND P3, PT, R121, RZ, PT ;  /* 0x000000ff7900720b */ /* 0x000fe60003f76000 */
[----:B------:R1:W-:Y:S01]  /*5a50*/  STS [R199+0xf400], R0 ;  /* 0x00f40000c7007388 */ /* 0x0003e20000000800 */
[----:B----4-:R-:W-:Y:S03]  /*5a60*/  F2FP.RELU.BF16.F32.PACK_AB R4, R116, R121 ;  /* 0x000000797404723e */ /* 0x010fe600000018ff */
[----:B------:R4:W-:Y:S01]  /*5a70*/  STS [R200+0xf000], R6 ;  /* 0x00f00006c8007388 */ /* 0x0009e20000000800 */
[----:B-1----:R-:W-:Y:S02]  /*5a80*/  F2FP.RELU.BF16.F32.PACK_AB R2, R123, R124 ;  /* 0x0000007c7b02723e */ /* 0x002fe400000018ff */
[----:B------:R-:W-:Y:S05]  /*5a90*/  F2FP.RELU.BF16.F32.PACK_AB R5, R185, R186 ;  /* 0x000000bab905723e */ /* 0x000fea00000018ff */
[----:B------:R1:W-:Y:S04]  /*5aa0*/  STS [R200+0xf400], R5 ;  /* 0x00f40005c8007388 */ /* 0x0003e80000000800 */
[----:B------:R1:W-:Y:S01]  /*5ab0*/  STS [R198+0xe000], R4 ;  /* 0x00e00004c6007388 */ /* 0x0003e20000000800 */
[----:B------:R-:W-:Y:S03]  /*5ac0*/  F2FP.RELU.BF16.F32.PACK_AB R0, R120, R111 ;  /* 0x0000006f7800723e */ /* 0x000fe600000018ff */
[----:B------:R1:W-:Y:S01]  /*5ad0*/  STS [R198+0xe400], R2 ;  /* 0x00e40002c6007388 */ /* 0x0003e20000000800 */
[----:B----4-:R-:W-:Y:S03]  /*5ae0*/  F2FP.RELU.BF16.F32.PACK_AB R6, R127, R128 ;  /* 0x000000807f06723e */ /* 0x010fe600000018ff */
[----:B------:R4:W-:Y:S01]  /*5af0*/  STS [R193+0xe000], R0 ;  /* 0x00e00000c1007388 */ /* 0x0009e20000000800 */
[----:B-1----:R-:W-:Y:S02]  /*5b00*/  F2FP.RELU.BF16.F32.PACK_AB R5, R126, R129 ;  /* 0x000000817e05723e */ /* 0x002fe400000018ff */
[----:B------:R-:W-:Y:S02]  /*5b10*/  F2FP.RELU.BF16.F32.PACK_AB R4, R119, R114 ;  /* 0x000000727704723e */ /* 0x000fe400000018ff */
[----:B------:R-:W-:Y:S03]  /*5b20*/  F2FP.RELU.BF16.F32.PACK_AB R2, R118, R122 ;  /* 0x0000007a7602723e */ /* 0x000fe600000018ff */
[----:B------:R-:W-:Y:S01]  /*5b30*/  STS [R193+0xe400], R4 ;  /* 0x00e40004c1007388 */ /* 0x000fe20000000800 */
[----:B----4-:R-:W-:Y:S03]  /*5b40*/  F2FP.RELU.BF16.F32.PACK_AB R0, R117, R115 ;  /* 0x000000737500723e */ /* 0x010fe600000018ff */
[----:B------:R-:W-:Y:S04]  /*5b50*/  STS [R198+0xf000], R6 ;  /* 0x00f00006c6007388 */ /* 0x000fe80000000800 */
[----:B------:R-:W-:Y:S04]  /*5b60*/  STS [R198+0xf400], R5 ;  /* 0x00f40005c6007388 */ /* 0x000fe80000000800 */
[----:B------:R-:W-:Y:S04]  /*5b70*/  STS [R193+0xf000], R2 ;  /* 0x00f00002c1007388 */ /* 0x000fe80000000800 */
[----:B------:R1:W-:Y:S04]  /*5b80*/  STS [R193+0xf400], R0 ;  /* 0x00f40000c1007388 */ /* 0x0003e80000000800 */
[----:B------:R-:W4:Y:S08]  /*5b90*/  LDSM.16.M88.4 R32, [R168+UR6+0x4000] ;  /* 0x00400006a820783b */ /* 0x000f300008000200 */
[----:B------:R-:W4:Y:S01]  /*5ba0*/  LDSM.16.M88.4 R28, [R168+UR6+0x5000] ;  /* 0x00500006a81c783b */ /* 0x000f220008000200 */
[----:B-1----:R-:W-:Y:S05]  /*5bb0*/  IADD3 R0, R168, 0x4000, R108 ;  /* 0x00004000a8007810 */ /* 0x002fea0007ffe06c */
[C---:B------:R-:W-:Y:S02]  /*5bc0*/  IMAD.IADD R2, R0.reuse, 0x1, R174 ;  /* 0x0000000100027824 */ /* 0x040fe400078e02ae */
[----:B------:R-:W-:Y:S03]  /*5bd0*/  IMAD.IADD R0, R0, 0x1, R164 ;  /* 0x0000000100007824 */ /* 0x000fe600078e02a4 */
[----:B------:R-:W1:Y:S08]  /*5be0*/  LDSM.16.M88.4 R100, [R2] ;  /* 0x000000000264783b */ /* 0x000e700000000200 */
[----:B------:R-:W1:Y:S01]  /*5bf0*/  LDSM.16.M88.4 R104, [R2+0x1000] ;  /* 0x001000000268783b */ /* 0x000e620000000200 */
[-C--:B----4-:R-:W-:Y:S06]  /*5c00*/  HMMA.16816.F32.BF16 R4, R32, R132.reuse, RZ ;  /* 0x000000842004723c */ /* 0x090fec00000418ff */
[C---:B------:R-:W-:Y:S06]  /*5c10*/  HMMA.16816.F32.BF16 R8, R28.reuse, R132, RZ ;  /* 0x000000841c08723c */ /* 0x040fec00000418ff */
[-C--:B------:R-:W-:Y:S06]  /*5c20*/  HMMA.16816.F32.BF16 R12, R28, R134.reuse, RZ ;  /* 0x000000861c0c723c */ /* 0x080fec00000418ff */
[C---:B------:R-:W-:Y:S06]  /*5c30*/  HMMA.16816.F32.BF16 R16, R32.reuse, R134, RZ ;  /* 0x000000862010723c */ /* 0x040fec00000418ff */
[-C--:B------:R-:W-:Y:S06]  /*5c40*/  HMMA.16816.F32.BF16 R20, R32, R136.reuse, RZ ;  /* 0x000000882014723c */ /* 0x080fec00000418ff */
[C---:B------:R-:W-:Y:S06]  /*5c50*/  HMMA.16816.F32.BF16 R24, R28.reuse, R136, RZ ;  /* 0x000000881c18723c */ /* 0x040fec00000418ff */
[-C--:B------:R-:W-:Y:S06]  /*5c60*/  HMMA.16816.F32.BF16 R28, R28, R138.reuse, RZ ;  /* 0x0000008a1c1c723c */ /* 0x080fec00000418ff */
[----:B------:R-:W-:Y:S06]  /*5c70*/  HMMA.16816.F32.BF16 R32, R32, R138, RZ ;  /* 0x0000008a2020723c */ /* 0x000fec00000418ff */
[-C--:B-1----:R-:W-:Y:S06]  /*5c80*/  HMMA.16816.F32.BF16 R4, R100, R140.reuse, R4 ;  /* 0x0000008c6404723c */ /* 0x082fec0000041804 */
[C---:B------:R-:W-:Y:S06]  /*5c90*/  HMMA.16816.F32.BF16 R8, R104.reuse, R140, R8 ;  /* 0x0000008c6808723c */ /* 0x040fec0000041808 */
[-C--:B------:R-:W-:Y:S06]  /*5ca0*/  HMMA.16816.F32.BF16 R12, R104, R142.reuse, R12 ;  /* 0x0000008e680c723c */ /* 0x080fec000004180c */
[C---:B------:R-:W-:Y:S06]  /*5cb0*/  HMMA.16816.F32.BF16 R16, R100.reuse, R142, R16 ;  /* 0x0000008e6410723c */ /* 0x040fec0000041810 */
[-C--:B------:R-:W-:Y:S06]  /*5cc0*/  HMMA.16816.F32.BF16 R20, R100, R144.reuse, R20 ;  /* 0x000000906414723c */ /* 0x080fec0000041814 */
[C---:B------:R-:W-:Y:S06]  /*5cd0*/  HMMA.16816.F32.BF16 R24, R104.reuse, R144, R24 ;  /* 0x000000906818723c */ /* 0x040fec0000041818 */
[-C--:B------:R-:W-:Y:S01]  /*5ce0*/  HMMA.16816.F32.BF16 R28, R104, R146.reuse, R28 ;  /* 0x00000092681c723c */ /* 0x080fe2000004181c */
[----:B------:R-:W1:Y:S05]  /*5cf0*/  LDSM.16.M88.4 R104, [R0] ;  /* 0x000000000068783b */ /* 0x000e6a0000000200 */
[----:B------:R-:W-:Y:S03]  /*5d00*/  HMMA.16816.F32.BF16 R32, R100, R146, R32 ;  /* 0x000000926420723c */ /* 0x000fe60000041820 */
[----:B------:R4:W1:Y:S02]  /*5d10*/  LDSM.16.M88.4 R100, [R0+0x1000] ;  /* 0x001000000064783b */ /* 0x0008640000000200 */
[----:B----4-:R-:W-:Y:S06]  /*5d20*/  IMAD.IADD R0, R164, 0x1, R2 ;  /* 0x00000001a4007824 */ /* 0x010fec00078e0202 */
[----:B------:R4:W5:Y:S01]  /*5d30*/  LDG.E R2, desc[UR14][R112.64+0xa0] ;  /* 0x0000a00e70027981 */ /* 0x000962000c1e1900 */
        /* <DEDUP_REMOVED lines=9> */
[----:B------:R-:W4:Y:S03]  /*5dd0*/  LDSM.16.M88.4 R104, [R0+0x1000] ;  /* 0x001000000068783b */ /* 0x000f260000000200 */
[-C--:B-1----:R-:W-:Y:S06]  /*5de0*/  HMMA.16816.F32.BF16 R4, R100, R156.reuse, R4 ;  /* 0x0000009c6404723c */ /* 0x082fec0000041804 */
[C---:B----4-:R-:W-:Y:S06]  /*5df0*/  HMMA.16816.F32.BF16 R8, R104.reuse, R156, R8 ;  /* 0x0000009c6808723c */ /* 0x050fec0000041808 */
[-C--:B------:R-:W-:Y:S06]  /*5e00*/  HMMA.16816.F32.BF16 R12, R104, R158.reuse, R12 ;  /* 0x0000009e680c723c */ /* 0x080fec000004180c */
[C---:B------:R-:W-:Y:S06]  /*5e10*/  HMMA.16816.F32.BF16 R16, R100.reuse, R158, R16 ;  /* 0x0000009e6410723c */ /* 0x040fec0000041810 */
[----:B--2---:R-:W-:Y:S01]  /*5e20*/  FADD.FTZ R0, -R110, R4 ;  /* 0x000000046e007221 */ /* 0x004fe20000010100 */
[-C--:B------:R-:W-:Y:S01]  /*5e30*/  HMMA.16816.F32.BF16 R20, R100, R160.reuse, R20 ;  /* 0x000000a06414723c */ /* 0x080fe20000041814 */
[----:B------:R1:W5:Y:S03]  /*5e40*/  LDG.E R4, desc[UR14][R112.64+0x80] ;  /* 0x0000800e70047981 */ /* 0x000366000c1e1900 */
[----:B------:R-:W-:Y:S02]  /*5e50*/  FSEL R0, R0, R110, P0 ;  /* 0x0000006e00007208 */ /* 0x000fe40000000000 */
[C---:B------:R-:W-:Y:S04]  /*5e60*/  HMMA.16816.F32.BF16 R24, R104.reuse, R160, R24 ;  /* 0x000000a06818723c */ /* 0x040fe80000041818 */
[----:B------:R-:W-:Y:S01]  /*5e70*/  FSETP.GE.FTZ.AND P0, PT, R120, RZ, PT ;  /* 0x000000ff7800720b */ /* 0x000fe20003f16000 */
[----:B------:R-:W-:Y:S01]  /*5e80*/  FMUL.FTZ R179, R179, R0 ;  /* 0x00000000b3b37220 */ /* 0x000fe20000410000 */
[-C--:B------:R-:W-:Y:S05]  /*5e90*/  HMMA.16816.F32.BF16 R28, R104, R162.reuse, R28 ;  /* 0x000000a2681c723c */ /* 0x080fea000004181c */
[----:B------:R-:W-:Y:S01]  /*5ea0*/  IMAD.SHL.U32 R0, R175, 0x2, RZ ;  /* 0x00000002af007824 */ /* 0x000fe200078e00ff */
[----:B------:R-:W-:Y:S05]  /*5eb0*/  HMMA.16816.F32.BF16 R32, R100, R162, R32 ;  /* 0x000000a26420723c */ /* 0x000fea0000041820 */
[----:B------:R-:W-:Y:S01]  /*5ec0*/  IADD3 R0, R0, 0x4000, R108 ;  /* 0x0000400000007810 */ /* 0x000fe20007ffe06c */
[C---:B------:R-:W-:Y:S01]  /*5ed0*/  FADD.FTZ R21, -R110.reuse, R21 ;  /* 0x000000156e157221 */ /* 0x040fe20000010100 */
[C---:B------:R-:W-:Y:S01]  /*5ee0*/  FADD.FTZ R100, -R110.reuse, R5 ;  /* 0x000000056e647221 */ /* 0x040fe20000010100 */
[C---:B------:R-:W-:Y:S03]  /*5ef0*/  FADD.FTZ R5, -R110.reuse, R16 ;  /* 0x000000106e057221 */ /* 0x040fe60000010100 */
[-C--:B------:R-:W-:Y:S01]  /*5f00*/  FSEL R21, R21, R110.reuse, P1 ;  /* 0x0000006e15157208 */ /* 0x080fe20000800000 */
[----:B------:R-:W-:Y:S01]  /*5f10*/  FADD.FTZ R16, -R110, R17 ;  /* 0x000000116e107221 */ /* 0x000fe20000010100 */
[-C--:B------:R-:W-:Y:S01]  /*5f20*/  FSEL R100, R100, R110.reuse, P6 ;  /* 0x0000006e64647208 */ /* 0x080fe20003000000 */
[----:B------:R-:W-:Y:S01]  /*5f30*/  FADD.FTZ R20, -R110, R20 ;  /* 0x000000146e147221 */ /* 0x000fe20000010100 */
[----:B------:R-:W-:Y:S01]  /*5f40*/  ISETP.GT.AND P6, PT, R192, R237, PT ;  /* 0x000000edc000720c */ /* 0x000fe20003fc4270 */
[----:B------:R-:W-:Y:S01]  /*5f50*/  FMUL.FTZ R21, R116, R21 ;  /* 0x0000001574157220 */ /* 0x000fe20000410000 */
[----:B------:R-:W-:Y:S01]  /*5f60*/  FSEL R17, R5, R110, P5 ;  /* 0x0000006e05117208 */ /* 0x000fe20002800000 */
[----:B------:R-:W-:Y:S01]  /*5f70*/  FMUL.FTZ R180, R180, R100 ;  /* 0x00000064b4b47220 */ /* 0x000fe20000410000 */
[-C--:B------:R-:W-:Y:S01]  /*5f80*/  FSEL R16, R16, R110.reuse, P4 ;  /* 0x0000006e10107208 */ /* 0x080fe20002000000 */
[----:B---3--:R-:W-:Y:S01]  /*5f90*/  FADD.FTZ R6, -R109, R6 ;  /* 0x000000066d067221 */ /* 0x008fe20000010100 */
[----:B------:R-:W-:Y:S01]  /*5fa0*/  FSEL R5, R20, R110, P3 ;  /* 0x0000006e14057208 */ /* 0x000fe20001800000 */
[----:B------:R-:W-:Y:S01]  /*5fb0*/  FMUL.FTZ R131, R131, R17 ;  /* 0x0000001183837220 */ /* 0x000fe20000410000 */
[----:B------:R-:W-:Y:S01]  /*5fc0*/  FSETP.GE.FTZ.AND P1, PT, R111, RZ, PT ;  /* 0x000000ff6f00720b */ /* 0x000fe20003f36000 */
[----:B------:R-:W-:Y:S01]  /*5fd0*/  FADD.FTZ R32, -R110, R32 ;  /* 0x000000206e207221 */ /* 0x000fe20000010100 */
[----:B------:R-:W-:Y:S01]  /*5fe0*/  FMUL.FTZ R20, R125, R16 ;  /* 0x000000107d147220 */ /* 0x000fe20000410000 */
[----:B------:R-:W-:Y:S01]  /*5ff0*/  F2FP.BF16.F32.PACK_AB R16, R180, R179 ;  /* 0x000000b3b410723e */ /* 0x000fe200000010ff */
[----:B------:R-:W-:Y:S01]  /*6000*/  FMUL.FTZ R121, R121, R5 ;  /* 0x0000000579797220 */ /* 0x000fe20000410000 */
[----:B------:R-:W-:Y:S01]  /*6010*/  FADD.FTZ R7, -R109, R7 ;  /* 0x000000076d077221 */ /* 0x000fe20000010100 */
[----:B------:R-:W-:Y:S01]  /*6020*/  FSEL R32, R32, R110, P1 ;  /* 0x0000006e20207208 */ /* 0x000fe20000800000 */
[----:B------:R-:W-:Y:S01]  /*6030*/  @P0 FADD.FTZ R110, -R110, R33 ;  /* 0x000000216e6e0221 */ /* 0x000fe20000010100 */
[----:B------:R-:W-:Y:S02]  /*6040*/  FSETP.GE.FTZ.AND P1, PT, R184, RZ, PT ;  /* 0x000000ffb800720b */ /* 0x000fe40003f36000 */
[----:B------:R-:W-:Y:S01]  /*6050*/  FSETP.GE.FTZ.AND P0, PT, R183, RZ, PT ;  /* 0x000000ffb700720b */ /* 0x000fe20003f16000 */
[----:B------:R-:W-:Y:S01]  /*6060*/  FMUL.FTZ R111, R111, R32 ;  /* 0x000000206f6f7220 */ /* 0x000fe20000410000 */
[----:B------:R-:W-:Y:S01]  /*6070*/  F2FP.BF16.F32.PACK_AB R20, R20, R131 ;  /* 0x000000831414723e */ /* 0x000fe200000010ff */
[----:B------:R-:W-:Y:S01]  /*6080*/  FMUL.FTZ R17, R120, R110 ;  /* 0x0000006e78117220 */ /* 0x000fe20000410000 */
[----:B------:R-:W-:Y:S02]  /*6090*/  F2FP.BF16.F32.PACK_AB R21, R21, R121 ;  /* 0x000000791515723e */ /* 0x000fe400000010ff */
[-C--:B------:R-:W-:Y:S02]  /*60a0*/  FSEL R33, R6, R109.reuse, P1 ;  /* 0x0000006d06217208 */ /* 0x080fe40000800000 */
[----:B------:R-:W-:Y:S01]  /*60b0*/  FSEL R32, R7, R109, P0 ;  /* 0x0000006d07207208 */ /* 0x000fe20000000000 */
[----:B-1----:R-:W-:Y:S06]  /*60c0*/  @!P6 BRA `(.L_x_463) ;  /* 0x000000000088e947 */ /* 0x002fec0003800000 */
        /* <DEDUP_REMOVED lines=14> */
[C---:B-1----:R-:W-:Y:S05]  /*61b0*/  IMAD.U32 R6, R101.reuse, -0x40, RZ ;  /* 0xffffffc065067824 */ /* 0x042fea00078e00ff */
        /* <DEDUP_REMOVED lines=19> */
.L_x_463:
[----:B---3--:R-:W-:Y:S01]  /*62f0*/  FADD.FTZ R6, -R109, R19 ;  /* 0x000000136d067221 */ /* 0x008fe20000010100 */
[----:B------:R-:W-:Y:S01]  /*6300*/  FSETP.GE.FTZ.AND P4, PT, R130, RZ, PT ;  /* 0x000000ff8200720b */ /* 0x000fe20003f96000 */
[----:B------:R1:W-:Y:S01]  /*6310*/  STS [R199+0xa000], R16 ;  /* 0x00a00010c7007388 */ /* 0x0003e20000000800 */
[----:B------:R-:W-:Y:S01]  /*6320*/  FMUL.FTZ R33, R184, R33 ;  /* 0x00000021b8217220 */ /* 0x000fe20000410000 */
[----:B------:R-:W-:Y:S01]  /*6330*/  FMUL.FTZ R32, R183, R32 ;  /* 0x00000020b7207220 */ /* 0x000fe20000410000 */
[----:B------:R-:W-:Y:S01]  /*6340*/  FSEL R6, R6, R109, P4 ;  /* 0x0000006d06067208 */ /* 0x000fe20002000000 */
[C---:B------:R-:W-:Y:S01]  /*6350*/  FADD.FTZ R5, -R109.reuse, R18 ;  /* 0x000000126d057221 */ /* 0x040fe20000010100 */
[----:B------:R-:W-:Y:S01]  /*6360*/  FSETP.GE.FTZ.AND P0, PT, R178, RZ, PT ;  /* 0x000000ffb200720b */ /* 0x000fe20003f16000 */
[C---:B------:R-:W-:Y:S01]  /*6370*/  FADD.FTZ R22, -R109.reuse, R22 ;  /* 0x000000166d167221 */ /* 0x040fe20000010100 */
[----:B------:R-:W-:Y:S01]  /*6380*/  FSETP.GE.FTZ.AND P3, PT, R124, RZ, PT ;  /* 0x000000ff7c00720b */ /* 0x000fe20003f76000 */
[----:B------:R-:W-:Y:S01]  /*6390*/  FMUL.FTZ R130, R130, R6 ;  /* 0x0000000682827220 */ /* 0x000fe20000410000 */
[----:B------:R-:W-:Y:S01]  /*63a0*/  F2FP.BF16.F32.PACK_AB R6, R32, R33 ;  /* 0x000000212006723e */ /* 0x000fe200000010ff */
[----:B------:R-:W-:Y:S01]  /*63b0*/  FADD.FTZ R7, -R109, R34 ;  /* 0x000000226d077221 */ /* 0x000fe20000010100 */
[----:B------:R-:W-:Y:S01]  /*63c0*/  FSEL R5, R5, R109, P0 ;  /* 0x0000006d05057208 */ /* 0x000fe20000000000 */
[----:B-----5:R-:W-:Y:S01]  /*63d0*/  FADD.FTZ R8, -R4, R8 ;  /* 0x0000000804087221 */ /* 0x020fe20000010100 */
[----:B------:R-:W-:Y:S01]  /*63e0*/  FSETP.GE.FTZ.AND P0, PT, R119, RZ, PT ;  /* 0x000000ff7700720b */ /* 0x000fe20003f16000 */
[----:B------:R2:W-:Y:S01]  /*63f0*/  STS [R199+0xa400], R6 ;  /* 0x00a40006c7007388 */ /* 0x0005e20000000800 */
[----:B------:R-:W-:Y:S01]  /*6400*/  FSETP.GE.FTZ.AND P1, PT, R123, RZ, PT ;  /* 0x000000ff7b00720b */ /* 0x000fe20003f36000 */
[----:B------:R-:W-:Y:S01]  /*6410*/  FMUL.FTZ R178, R178, R5 ;  /* 0x00000005b2b27220 */ /* 0x000fe20000410000 */
[----:B------:R-:W-:Y:S01]  /*6420*/  FSEL R5, R22, R109, P3 ;  /* 0x0000006d16057208 */ /* 0x000fe20001800000 */
[C---:B------:R-:W-:Y:S01]  /*6430*/  FADD.FTZ R13, -R4.reuse, R13 ;  /* 0x0000000d040d7221 */ /* 0x040fe20000010100 */
[----:B------:R-:W-:Y:S01]  /*6440*/  FSETP.GE.FTZ.AND P3, PT, R189, RZ, PT ;  /* 0x000000ffbd00720b */ /* 0x000fe20003f76000 */
[C---:B------:R-:W-:Y:S01]  /*6450*/  FADD.FTZ R25, -R4.reuse, R25 ;  /* 0x0000001904197221 */ /* 0x040fe20000010100 */
[----:B------:R-:W-:Y:S01]  /*6460*/  FADD.FTZ R24, -R4, R24 ;  /* 0x0000001804187221 */ /* 0x000fe20000010100 */
[----:B------:R-:W-:Y:S01]  /*6470*/  FMUL.FTZ R124, R124, R5 ;  /* 0x000000057c7c7220 */ /* 0x000fe20000410000 */
[----:B------:R-:W-:Y:S01]  /*6480*/  F2FP.BF16.F32.PACK_AB R5, R130, R178 ;  /* 0x000000b28205723e */ /* 0x000fe200000010ff */
[----:B------:R-:W-:Y:S01]  /*6490*/  FADD.FTZ R28, -R4, R28 ;  /* 0x0000001c041c7221 */ /* 0x000fe20000010100 */
[----:B-1----:R-:W-:Y:S01]  /*64a0*/  FADD.FTZ R16, -R109, R23 ;  /* 0x000000176d107221 */ /* 0x002fe20000010100 */
[----:B------:R-:W-:Y:S01]  /*64b0*/  FSEL R8, R8, R4, P3 ;  /* 0x0000000408087208 */ /* 0x000fe20001800000 */
[C---:B------:R-:W-:Y:S01]  /*64c0*/  FADD.FTZ R10, -R2.reuse, R10 ;  /* 0x0000000a020a7221 */ /* 0x040fe20000010100 */
[----:B------:R1:W-:Y:S01]  /*64d0*/  STS [R200+0xa400], R5 ;  /* 0x00a40005c8007388 */ /* 0x0003e20000000800 */
[----:B------:R-:W-:Y:S01]  /*64e0*/  FSETP.GE.FTZ.AND P3, PT, R127, RZ, PT ;  /* 0x000000ff7f00720b */ /* 0x000fe20003f76000 */
[----:B------:R-:W-:Y:S01]  /*64f0*/  FADD.FTZ R11, -R2, R11 ;  /* 0x0000000b020b7221 */ /* 0x000fe20000010100 */
[-C--:B------:R-:W-:Y:S01]  /*6500*/  FSEL R16, R16, R109.reuse, P1 ;  /* 0x0000006d10107208 */ /* 0x080fe20000800000 */
[----:B------:R-:W-:Y:S01]  /*6510*/  FMUL.FTZ R8, R189, R8 ;  /* 0x00000008bd087220 */ /* 0x000fe20000410000 */
[----:B------:R-:W-:Y:S01]  /*6520*/  FSETP.GE.FTZ.AND P1, PT, R114, RZ, PT ;  /* 0x000000ff7200720b */ /* 0x000fe20003f36000 */
[----:B------:R-:W-:Y:S01]  /*6530*/  FADD.FTZ R15, -R2, R15 ;  /* 0x0000000f020f7221 */ /* 0x000fe20000010100 */
[----:B------:R-:W-:Y:S01]  /*6540*/  FSETP.GE.FTZ.AND P4, PT, R128, RZ, PT ;  /* 0x000000ff8000720b */ /* 0x000fe20003f96000 */
[----:B------:R-:W-:Y:S01]  /*6550*/  STS [R200+0xa000], R20 ;  /* 0x00a00014c8007388 */ /* 0x000fe20000000800 */
[----:B------:R-:W-:Y:S01]  /*6560*/  FSEL R7, R7, R109, P1 ;  /* 0x0000006d07077208 */ /* 0x000fe20000800000 */
[----:B------:R-:W-:Y:S01]  /*6570*/  @P0 FADD.FTZ R109, -R109, R35 ;  /* 0x000000236d6d0221 */ /* 0x000fe20000010100 */
[----:B--2---:R-:W-:Y:S01]  /*6580*/  FADD.FTZ R6, -R4, R12 ;  /* 0x0000000c04067221 */ /* 0x004fe20000010100 */
[----:B------:R-:W-:Y:S01]  /*6590*/  FSETP.GE.FTZ.AND P0, PT, R182, RZ, PT ;  /* 0x000000ffb600720b */ /* 0x000fe20003f16000 */
[----:B------:R-:W-:Y:S01]  /*65a0*/  FADD.FTZ R26, -R2, R26 ;  /* 0x0000001a021a7221 */ /* 0x000fe20000010100 */
[----:B------:R-:W-:Y:S01]  /*65b0*/  FMUL.FTZ R114, R114, R7 ;  /* 0x0000000772727220 */ /* 0x000fe20000410000 */
[----:B------:R-:W-:Y:S01]  /*65c0*/  FADD.FTZ R7, -R4, R9 ;  /* 0x0000000904077221 */ /* 0x000fe20000010100 */
[----:B------:R-:W-:Y:S01]  /*65d0*/  FSETP.GE.FTZ.AND P1, PT, R187, RZ, PT ;  /* 0x000000ffbb00720b */ /* 0x000fe20003f36000 */
[----:B------:R-:W-:Y:S01]  /*65e0*/  FMUL.FTZ R16, R123, R16 ;  /* 0x000000107b107220 */ /* 0x000fe20000410000 */
[-C--:B------:R-:W-:Y:S01]  /*65f0*/  FSEL R6, R6, R4.reuse, P0 ;  /* 0x0000000406067208 */ /* 0x080fe20000000000 */
[----:B------:R-:W-:Y:S01]  /*6600*/  FMUL.FTZ R109, R119, R109 ;  /* 0x0000006d776d7220 */ /* 0x000fe20000410000 */
[----:B------:R-:W-:Y:S01]  /*6610*/  FSETP.GE.FTZ.AND P0, PT, R118, RZ, PT ;  /* 0x000000ff7600720b */ /* 0x000fe20003f16000 */
[----:B------:R-:W-:Y:S01]  /*6620*/  IMAD.MOV.U32 R116, RZ, RZ, R203 ;  /* 0x000000ffff747224 */ /* 0x000fe200078e00cb */
[----:B------:R-:W-:Y:S01]  /*6630*/  FSEL R7, R7, R4, P1 ;  /* 0x0000000407077208 */ /* 0x000fe20000800000 */
[----:B------:R-:W-:Y:S01]  /*6640*/  FMUL.FTZ R6, R182, R6 ;  /* 0x00000006b6067220 */ /* 0x000fe20000410000 */
[----:B------:R-:W-:Y:S02]  /*6650*/  FSETP.GE.FTZ.AND P1, PT, R181, RZ, PT ;  /* 0x000000ffb500720b */ /* 0x000fe40003f36000 */
[-C--:B------:R-:W-:Y:S01]  /*6660*/  FSEL R9, R25, R4.reuse, P3 ;  /* 0x0000000419097208 */ /* 0x080fe20001800000 */
[----:B-1----:R-:W-:Y:S01]  /*6670*/  FMUL.FTZ R5, R187, R7 ;  /* 0x00000007bb057220 */ /* 0x002fe20000410000 */
[-C--:B------:R-:W-:Y:S02]  /*6680*/  FSEL R13, R13, R4.reuse, P1 ;  /* 0x000000040d0d7208 */ /* 0x080fe40000800000 */
[----:B------:R-:W-:Y:S01]  /*6690*/  FSETP.GE.FTZ.AND P1, PT, R122, RZ, PT ;  /* 0x000000ff7a00720b */ /* 0x000fe20003f36000 */
[----:B------:R-:W-:Y:S01]  /*66a0*/  FMUL.FTZ R9, R127, R9 ;  /* 0x000000097f097220 */ /* 0x000fe20000410000 */
[-C--:B------:R-:W-:Y:S01]  /*66b0*/  FSEL R24, R24, R4.reuse, P4 ;  /* 0x0000000418187208 */ /* 0x080fe20002000000 */
[----:B------:R-:W-:Y:S01]  /*66c0*/  FMUL.FTZ R7, R181, R13 ;  /* 0x0000000db5077220 */ /* 0x000fe20000410000 */
[----:B------:R-:W-:Y:S01]  /*66d0*/  FSEL R28, R28, R4, P1 ;  /* 0x000000041c1c7208 */ /* 0x000fe20000800000 */
[----:B------:R-:W-:Y:S01]  /*66e0*/  @P0 FADD.FTZ R4, -R4, R29 ;  /* 0x0000001d04040221 */ /* 0x000fe20000010100 */
[----:B------:R-:W-:Y:S01]  /*66f0*/  FSETP.GE.FTZ.AND P1, PT, R190, RZ, PT ;  /* 0x000000ffbe00720b */ /* 0x000fe20003f36000 */
[----:B------:R-:W-:Y:S01]  /*6700*/  FMUL.FTZ R24, R128, R24 ;  /* 0x0000001880187220 */ /* 0x000fe20000410000 */
[----:B------:R-:W-:Y:S01]  /*6710*/  F2FP.BF16.F32.PACK_AB R5, R5, R8 ;  /* 0x000000080505723e */ /* 0x000fe200000010ff */
[----:B------:R-:W-:Y:S01]  /*6720*/  FMUL.FTZ R8, R118, R4 ;  /* 0x0000000476087220 */ /* 0x000fe20000410000 */
[----:B------:R-:W-:Y:S01]  /*6730*/  FSETP.GE.FTZ.AND P0, PT, R188, RZ, PT ;  /* 0x000000ffbc00720b */ /* 0x000fe20003f16000 */
[----:B------:R-:W-:Y:S01]  /*6740*/  FMUL.FTZ R28, R122, R28 ;  /* 0x0000001c7a1c7220 */ /* 0x000fe20000410000 */
[-C--:B------:R-:W-:Y:S01]  /*6750*/  FSEL R4, R10, R2.reuse, P1 ;  /* 0x000000020a047208 */ /* 0x080fe20000800000 */
[----:B------:R-:W-:Y:S01]  /*6760*/  FADD.FTZ R10, -R2, R14 ;  /* 0x0000000e020a7221 */ /* 0x000fe20000010100 */
[----:B------:R-:W-:Y:S01]  /*6770*/  FSEL R11, R11, R2, P0 ;  /* 0x000000020b0b7208 */ /* 0x000fe20000000000 */
[----:B------:R1:W-:Y:S01]  /*6780*/  STS [R199+0xb000], R5 ;  /* 0x00b00005c7007388 */ /* 0x0003e20000000800 */
[----:B------:R-:W-:Y:S01]  /*6790*/  FSETP.GE.FTZ.AND P1, PT, R186, RZ, PT ;  /* 0x000000ffba00720b */ /* 0x000fe20003f36000 */
[----:B------:R-:W-:Y:S01]  /*67a0*/  FMUL.FTZ R18, R190, R4 ;  /* 0x00000004be127220 */ /* 0x000fe20000410000 */
[----:B------:R-:W-:Y:S01]  /*67b0*/  FSETP.GE.FTZ.AND P0, PT, R117, RZ, PT ;  /* 0x000000ff7500720b */ /* 0x000fe20003f16000 */
[----:B------:R-:W-:Y:S01]  /*67c0*/  FADD.FTZ R4, -R2, R30 ;  /* 0x0000001e02047221 */ /* 0x000fe20000010100 */
[----:B------:R-:W-:Y:S01]  /*67d0*/  FSEL R10, R10, R2, P1 ;  /* 0x000000020a0a7208 */ /* 0x000fe20000800000 */
[----:B------:R-:W-:Y:S01]  /*67e0*/  FMUL.FTZ R14, R188, R11 ;  /* 0x0000000bbc0e7220 */ /* 0x000fe20000410000 */
[----:B------:R-:W-:Y:S02]  /*67f0*/  FSETP.GE.FTZ.AND P5, PT, R185, RZ, PT ;  /* 0x000000ffb900720b */ /* 0x000fe40003fb6000 */
[----:B------:R-:W-:Y:S01]  /*6800*/  FSETP.GE.FTZ.AND P1, PT, R115, RZ, PT ;  /* 0x000000ff7300720b */ /* 0x000fe20003f36000 */
[----:B------:R-:W-:Y:S01]  /*6810*/  FMUL.FTZ R13, R186, R10 ;  /* 0x0000000aba0d7220 */ /* 0x000fe20000410000 */
[----:B------:R-:W-:Y:S01]  /*6820*/  F2FP.BF16.F32.PACK_AB R7, R7, R6 ;  /* 0x000000060707723e */ /* 0x000fe200000010ff */
[----:B------:R-:W-:Y:S01]  /*6830*/  FADD.FTZ R6, -R2, R27 ;  /* 0x0000001b02067221 */ /* 0x000fe20000010100 */
[-C--:B------:R-:W-:Y:S02]  /*6840*/  FSEL R11, R15, R2.reuse, P5 ;  /* 0x000000020f0b7208 */ /* 0x080fe40002800000 */
[----:B------:R-:W-:Y:S02]  /*6850*/  FSETP.GE.FTZ.AND P4, PT, R129, RZ, PT ;  /* 0x000000ff8100720b */ /* 0x000fe40003f96000 */
[-C--:B------:R-:W-:Y:S01]  /*6860*/  FSEL R4, R4, R2.reuse, P1 ;  /* 0x0000000204047208 */ /* 0x080fe20000800000 */
[----:B------:R-:W-:Y:S01]  /*6870*/  FMUL.FTZ R11, R185, R11 ;  /* 0x0000000bb90b7220 */ /* 0x000fe20000410000 */
[----:B------:R-:W-:Y:S02]  /*6880*/  FSETP.GE.FTZ.AND P3, PT, R126, RZ, PT ;  /* 0x000000ff7e00720b */ /* 0x000fe40003f76000 */
[----:B------:R-:W-:Y:S01]  /*6890*/  FSEL R10, R26, R2, P4 ;  /* 0x000000021a0a7208 */ /* 0x000fe20002000000 */
[----:B------:R-:W-:Y:S01]  /*68a0*/  FMUL.FTZ R115, R115, R4 ;  /* 0x0000000473737220 */ /* 0x000fe20000410000 */
[----:B------:R-:W-:Y:S01]  /*68b0*/  FSEL R6, R6, R2, P3 ;  /* 0x0000000206067208 */ /* 0x000fe20001800000 */
[----:B------:R-:W-:Y:S01]  /*68c0*/  @P0 FADD.FTZ R2, -R2, R31 ;  /* 0x0000001f02020221 */ /* 0x000fe20000010100 */
[----:B------:R-:W-:Y:S01]  /*68d0*/  F2FP.BF16.F32.PACK_AB R4, R14, R18 ;  /* 0x000000120e04723e */ /* 0x000fe200000010ff */
[----:B------:R-:W-:Y:S01]  /*68e0*/  FMUL.FTZ R10, R129, R10 ;  /* 0x0000000a810a7220 */ /* 0x000fe20000410000 */
[----:B------:R-:W-:Y:S01]  /*68f0*/  F2FP.BF16.F32.PACK_AB R16, R16, R124 ;  /* 0x0000007c1010723e */ /* 0x000fe200000010ff */
[----:B------:R-:W-:Y:S01]  /*6900*/  FMUL.FTZ R117, R117, R2 ;  /* 0x0000000275757220 */ /* 0x000fe20000410000 */
[----:B------:R-:W-:Y:S01]  /*6910*/  F2FP.BF16.F32.PACK_AB R2, R11, R13 ;  /* 0x0000000d0b02723e */ /* 0x000fe200000010ff */
[----:B------:R-:W-:Y:S01]  /*6920*/  STS [R199+0xb400], R4 ;  /* 0x00b40004c7007388 */ /* 0x000fe20000000800 */
[----:B------:R-:W-:Y:S01]  /*6930*/  FMUL.FTZ R6, R126, R6 ;  /* 0x000000067e067220 */ /* 0x000fe20000410000 */
[----:B------:R-:W-:Y:S02]  /*6940*/  F2FP.BF16.F32.PACK_AB R17, R17, R111 ;  /* 0x0000006f1111723e */ /* 0x000fe400000010ff */
[----:B------:R-:W-:Y:S01]  /*6950*/  STS [R200+0xb000], R7 ;  /* 0x00b00007c8007388 */ /* 0x000fe20000000800 */
[----:B------:R-:W-:Y:S02]  /*6960*/  F2FP.BF16.F32.PACK_AB R12, R109, R114 ;  /* 0x000000726d0c723e */ /* 0x000fe400000010ff */
[----:B------:R-:W-:Y:S01]  /*6970*/  F2FP.BF16.F32.PACK_AB R9, R9, R24 ;  /* 0x000000180909723e */ /* 0x000fe200000010ff */
[----:B------:R2:W-:Y:S01]  /*6980*/  STS [R200+0xb400], R2 ;  /* 0x00b40002c8007388 */ /* 0x0005e20000000800 */
[----:B------:R-:W-:Y:S02]  /*6990*/  F2FP.BF16.F32.PACK_AB R6, R6, R10 ;  /* 0x0000000a0606723e */ /* 0x000fe400000010ff */
[----:B------:R-:W-:Y:S01]  /*69a0*/  F2FP.BF16.F32.PACK_AB R8, R8, R28 ;  /* 0x0000001c0808723e */ /* 0x000fe200000010ff */
[----:B------:R-:W-:Y:S01]  /*69b0*/  STS [R198+0xa000], R21 ;  /* 0x00a00015c6007388 */ /* 0x000fe20000000800 */
[----:B-1----:R-:W-:Y:S01]  /*69c0*/  F2FP.BF16.F32.PACK_AB R5, R117, R115 ;  /* 0x000000737505723e */ /* 0x002fe200000010ff */
[----:B------:R-:W-:Y:S01]  /*69d0*/  IMAD.MOV.U32 R117, RZ, RZ, R202 ;  /* 0x000000ffff757224 */ /* 0x000fe200078e00ca */
[----:B------:R-:W-:Y:S01]  /*69e0*/  LEA R114, R249, UR6, 0x1 ;  /* 0x00000006f9727c11 */ /* 0x000fe2000f8e08ff */
[----:B------:R-:W-:Y:S04]  /*69f0*/  STS [R198+0xa400], R16 ;  /* 0x00a40010c6007388 */ /* 0x000fe80000000800 */
[----:B------:R-:W-:Y:S04]  /*6a00*/  STS [R193+0xa000], R17 ;  /* 0x00a00011c1007388 */ /* 0x000fe80000000800 */
[----:B------:R-:W-:Y:S04]  /*6a10*/  STS [R193+0xa400], R12 ;  /* 0x00a4000cc1007388 */ /* 0x000fe80000000800 */
[----:B------:R-:W-:Y:S04]  /*6a20*/  STS [R198+0xb000], R9 ;  /* 0x00b00009c6007388 */ /* 0x000fe80000000800 */
[----:B------:R-:W-:Y:S01]  /*6a30*/  STS [R198+0xb400], R6 ;  /* 0x00b40006c6007388 */ /* 0x000fe20000000800 */
[C---:B--2---:R-:W-:Y:S02]  /*6a40*/  VIADD R2, R0.reuse, 0x40 ;  /* 0x0000004000027836 */ /* 0x044fe40000000000 */
[----:B------:R-:W-:Y:S01]  /*6a50*/  @P2 VIADD R2, R0, 0xffffffc0 ;  /* 0xffffffc000022836 */ /* 0x000fe20000000000 */
        /* <DEDUP_REMOVED lines=77> */
.L_x_464:
[----:B------:R-:W-:Y:S01]  /*6f30*/  LDSM.16.M88.4 R16, [R167] ;  /* 0x00000000a710783b */ /* 0x000fe20000000200 */
[--C-:B------:R-:W-:Y:S01]  /*6f40*/  IMAD.IADD R2, R176, 0x1, R164.reuse ;  /* 0x00000001b0027824 */ /* 0x100fe200078e02a4 */
[----:B------:R-:W-:Y:S01]  /*6f50*/  LEA R203, P0, R231, R116, 0x2 ;  /* 0x00000074e7cb7211 */ /* 0x000fe200078010ff */
[----:B------:R-:W-:Y:S01]  /*6f60*/  IMAD.IADD R112, R167, 0x1, R164 ;  /* 0x00000001a7707824 */ /* 0x000fe200078e02a4 */
[----:B------:R-:W2:Y:S01]  /*6f70*/  LDSM.16.MT88.4 R8, [R0+0x2000] ;  /* 0x002000000008783b */ /* 0x000ea20000004200 */
[----:B------:R-:W-:Y:S01]  /*6f80*/  IMAD.IADD R113, R164, 0x1, R169 ;  /* 0x00000001a4717824 */ /* 0x000fe200078e02a9 */
[----:B------:R-:W-:Y:S01]  /*6f90*/  LEA.HI.X.SX32 R202, R231, R117, 0x2, P0 ;  /* 0x00000075e7ca7211 */ /* 0x000fe200000f16ff */
[----:B------:R-:W-:Y:S01]  /*6fa0*/  IMAD.IADD R115, R216, 0x1, R246 ;  /* 0x00000001d8737824 */ /* 0x000fe200078e02f6 */
[----:B------:R-:W1:Y:S04]  /*6fb0*/  LDSM.16.MT88.4 R20, [R2] ;  /* 0x000000000214783b */ /* 0x000e680000004200 */
[----:B------:R-:W-:Y:S04]  /*6fc0*/  LDSM.16.M88.4 R24, [R169] ;  /* 0x00000000a918783b */ /* 0x000fe80000000200 */
[----:B------:R-:W3:Y:S04]  /*6fd0*/  LDSM.16.MT88.4 R28, [R0+0x2800] ;  /* 0x00280000001c783b */ /* 0x000ee80000004200 */
[----:B------:R-:W4:Y:S04]  /*6fe0*/  LDSM.16.MT88.4 R32, [R2+0x800] ;  /* 0x000800000220783b */ /* 0x000f280000004200 */
[----:B------:R-:W-:Y:S04]  /*6ff0*/  LDSM.16.MT88.4 R104, [R0+0x3000] ;  /* 0x003000000068783b */ /* 0x000fe80000004200 */
[----:B------:R-:W4:Y:S04]  /*7000*/  LDSM.16.M88.4 R100, [R112] ;  /* 0x000000007064783b */ /* 0x000f280000000200 */
[----:B------:R-:W-:Y:S01]  /*7010*/  LDSM.16.MT88.4 R108, [R0+0x3800] ;  /* 0x00380000006c783b */ /* 0x000fe20000004200 */
[C---:B--2---:R-:W-:Y:S06]  /*7020*/  HMMA.16816.F32.BF16 R4, R16.reuse, R8, RZ ;  /* 0x000000081004723c */ /* 0x044fec00000418ff */
[C---:B------:R-:W-:Y:S06]  /*7030*/  HMMA.16816.F32.BF16 R8, R16.reuse, R10, RZ ;  /* 0x0000000a1008723c */ /* 0x040fec00000418ff */
[C---:B-1----:R-:W-:Y:S06]  /*7040*/  HMMA.16816.F32.BF16 R12, R16.reuse, R20, RZ ;  /* 0x00000014100c723c */ /* 0x042fec00000418ff */
[----:B------:R-:W-:Y:S01]  /*7050*/  HMMA.16816.F32.BF16 R16, R16, R22, RZ ;  /* 0x000000161010723c */ /* 0x000fe200000418ff */
[----:B------:R-:W1:Y:S05]  /*7060*/  LDSM.16.MT88.4 R20, [R2+0x1000] ;  /* 0x001000000214783b */ /* 0x000e6a0000004200 */
[C---:B---3--:R-:W-:Y:S06]  /*7070*/  HMMA.16816.F32.BF16 R4, R24.reuse, R28, R4 ;  /* 0x0000001c1804723c */ /* 0x048fec0000041804 */
[C---:B------:R-:W-:Y:S01]  /*7080*/  HMMA.16816.F32.BF16 R8, R24.reuse, R30, R8 ;  /* 0x0000001e1808723c */ /* 0x040fe20000041808 */
[----:B------:R-:W2:Y:S05]  /*7090*/  LDSM.16.M88.4 R28, [R113] ;  /* 0x00000000711c783b */ /* 0x000eaa0000000200 */
[C---:B----4-:R-:W-:Y:S06]  /*70a0*/  HMMA.16816.F32.BF16 R12, R24.reuse, R32, R12 ;  /* 0x00000020180c723c */ /* 0x050fec000004180c */
[----:B------:R-:W-:Y:S01]  /*70b0*/  HMMA.16816.F32.BF16 R16, R24, R34, R16 ;  /* 0x000000221810723c */ /* 0x000fe20000041810 */
[----:B------:R-:W3:Y:S04]  /*70c0*/  LDSM.16.MT88.4 R24, [R2+0x1800] ;  /* 0x001800000218783b */ /* 0x000ee80000004200 */
[----:B------:R-:W-:Y:S01]  /*70d0*/  LDSM.16.M88.4 R32, [R167+0x2000] ;  /* 0x00200000a720783b */ /* 0x000fe20000000200 */
[C---:B------:R-:W-:Y:S06]  /*70e0*/  HMMA.16816.F32.BF16 R4, R100.reuse, R104, R4 ;  /* 0x000000686404723c */ /* 0x040fec0000041804 */
[C---:B------:R-:W-:Y:S01]  /*70f0*/  HMMA.16816.F32.BF16 R8, R100.reuse, R106, R8 ;  /* 0x0000006a6408723c */ /* 0x040fe20000041808 */
[----:B------:R-:W4:Y:S05]  /*7100*/  LDSM.16.MT88.4 R104, [R0+0x4000] ;  /* 0x004000000068783b */ /* 0x000f2a0000004200 */
[C---:B-1----:R-:W-:Y:S06]  /*7110*/  HMMA.16816.F32.BF16 R12, R100.reuse, R20, R12 ;  /* 0x00000014640c723c */ /* 0x042fec000004180c */
[----:B------:R-:W-:Y:S01]  /*7120*/  HMMA.16816.F32.BF16 R16, R100, R22, R16 ;  /* 0x000000166410723c */ /* 0x000fe20000041810 */
[----:B------:R-:W1:Y:S04]  /*7130*/  LDSM.16.MT88.4 R20, [R2+0x2000] ;  /* 0x002000000214783b */ /* 0x000e680000004200 */
[----:B------:R-:W-:Y:S01]  /*7140*/  LDSM.16.M88.4 R100, [R169+0x2000] ;  /* 0x00200000a964783b */ /* 0x000fe20000000200 */
[C---:B--2---:R-:W-:Y:S06]  /*7150*/  HMMA.16816.F32.BF16 R4, R28.reuse, R108, R4 ;  /* 0x0000006c1c04723c */ /* 0x044fec0000041804 */
[C---:B------:R-:W-:Y:S01]  /*7160*/  HMMA.16816.F32.BF16 R8, R28.reuse, R110, R8 ;  /* 0x0000006e1c08723c */ /* 0x040fe20000041808 */
[----:B------:R-:W2:Y:S05]  /*7170*/  LDSM.16.MT88.4 R108, [R0+0x4800] ;  /* 0x00480000006c783b */ /* 0x000eaa0000004200 */
[C---:B---3--:R-:W-:Y:S06]  /*7180*/  HMMA.16816.F32.BF16 R12, R28.reuse, R24, R12 ;  /* 0x000000181c0c723c */ /* 0x048fec000004180c */
[----:B------:R-:W-:Y:S01]  /*7190*/  HMMA.16816.F32.BF16 R16, R28, R26, R16 ;  /* 0x0000001a1c10723c */ /* 0x000fe20000041810 */
[----:B------:R-:W3:Y:S04]  /*71a0*/  LDSM.16.MT88.4 R24, [R2+0x2800] ;  /* 0x002800000218783b */ /* 0x000ee80000004200 */
[----:B------:R-:W-:Y:S01]  /*71b0*/  LDSM.16.M88.4 R28, [R112+0x2000] ;  /* 0x00200000701c783b */ /* 0x000fe20000000200 */
[C---:B----4-:R-:W-:Y:S06]  /*71c0*/  HMMA.16816.F32.BF16 R4, R32.reuse, R104, R4 ;  /* 0x000000682004723c */ /* 0x050fec0000041804 */
        /* <DEDUP_REMOVED lines=8> */
[----:B------:R2:W1:Y:S05]  /*7250*/  LDSM.16.MT88.4 R108, [R0+0x5800] ;  /* 0x00580000006c783b */ /* 0x00046a0000004200 */
[C---:B---3--:R-:W-:Y:S06]  /*7260*/  HMMA.16816.F32.BF16 R12, R100.reuse, R24, R12 ;  /* 0x00000018640c723c */ /* 0x048fec000004180c */
[----:B------:R-:W-:Y:S01]  /*7270*/  HMMA.16816.F32.BF16 R16, R100, R26, R16 ;  /* 0x0000001a6410723c */ /* 0x000fe20000041810 */
[----:B------:R-:W3:Y:S04]  /*7280*/  LDSM.16.MT88.4 R24, [R2+0x3800] ;  /* 0x003800000218783b */ /* 0x000ee80000004200 */
[----:B------:R-:W-:Y:S01]  /*7290*/  LDSM.16.MT88.4 R100, [R3+0xd000] ;  /* 0x00d000000364783b */ /* 0x000fe20000004200 */
[C---:B----4-:R-:W-:Y:S06]  /*72a0*/  HMMA.16816.F32.BF16 R4, R28.reuse, R104, R4 ;  /* 0x000000681c04723c */ /* 0x050fec0000041804 */
[C---:B------:R-:W-:Y:S05]  /*72b0*/  HMMA.16816.F32.BF16 R8, R28.reuse, R106, R8 ;  /* 0x0000006a1c08723c */ /* 0x040fea0000041808 */
[----:B--2---:R-:W-:Y:S01]  /*72c0*/  IMAD.IADD R0, R164, 0x1, R165 ;  /* 0x00000001a4007824 */ /* 0x004fe200078e02a5 */
[C---:B-1----:R-:W-:Y:S06]  /*72d0*/  HMMA.16816.F32.BF16 R12, R28.reuse, R20, R12 ;  /* 0x000000141c0c723c */ /* 0x042fec000004180c */
[----:B------:R-:W-:Y:S01]  /*72e0*/  HMMA.16816.F32.BF16 R16, R28, R22, R16 ;  /* 0x000000161c10723c */ /* 0x000fe20000041810 */
[----:B------:R-:W-:Y:S04]  /*72f0*/  LDSM.16.MT88.4 R28, [R3+0xa800] ;  /* 0x00a80000031c783b */ /* 0x000fe80000004200 */
[----:B------:R-:W-:Y:S01]  /*7300*/  IMAD.MOV.U32 R20, RZ, RZ, R203 ;  /* 0x000000ffff147224 */ /* 0x000fe200078e00cb */
[C---:B------:R-:W-:Y:S05]  /*7310*/  HMMA.16816.F32.BF16 R4, R32.reuse, R108, R4 ;  /* 0x0000006c2004723c */ /* 0x040fea0000041804 */
[----:B------:R-:W-:Y:S01]  /*7320*/  IMAD.MOV.U32 R21, RZ, RZ, R202 ;  /* 0x000000ffff157224 */ /* 0x000fe200078e00ca */
[C---:B------:R-:W-:Y:S05]  /*7330*/  HMMA.16816.F32.BF16 R8, R32.reuse, R110, R8 ;  /* 0x0000006e2008723c */ /* 0x040fea0000041808 */
[----:B------:R-:W-:Y:S01]  /*7340*/  @P6 VIADD R22, R213, 0xffffffc0 ;  /* 0xffffffc0d5166836 */ /* 0x000fe20000000000 */
[C---:B---3--:R-:W-:Y:S05]  /*7350*/  HMMA.16816.F32.BF16 R12, R32.reuse, R24, R12 ;  /* 0x00000018200c723c */ /* 0x048fea000004180c */
[----:B------:R-:W-:Y:S01]  /*7360*/  @P6 IMAD.WIDE R22, R22, 0x4, R206 ;  /* 0x0000000416166825 */ /* 0x000fe200078e02ce */
[----:B------:R-:W-:Y:S01]  /*7370*/  HMMA.16816.F32.BF16 R16, R32, R26, R16 ;  /* 0x0000001a2010723c */ /* 0x000fe20000041810 */
[----:B------:R-:W-:Y:S04]  /*7380*/  LDSM.16.MT88.4 R32, [R3+0xc800] ;  /* 0x00c800000320783b */ /* 0x000fe80000004200 */
[----:B------:R-:W5:Y:S01]  /*7390*/  @P6 LDG.E R211, desc[UR14][R22.64] ;  /* 0x0000000e16d36981 */ /* 0x000f62000c1e1900 */
[CC--:B------:R-:W-:Y:S03]  /*73a0*/  LEA R24, P1, R216.reuse, R20.reuse, 0x2 ;  /* 0x00000014d8187211 */ /* 0x0c0fe600078210ff */
[----:B------:R-:W5:Y:S02]  /*73b0*/  @P6 LDG.E R212, desc[UR14][R22.64+0x20] ;  /* 0x0000200e16d46981 */ /* 0x000f64000c1e1900 */
[-C--:B------:R-:W-:Y:S02]  /*73c0*/  LEA.HI.X.SX32 R25, R216, R21.reuse, 0x2, P1 ;  /* 0x00000015d8197211 */ /* 0x080fe400008f16ff */
        /* <DEDUP_REMOVED lines=34> */
[-C--:B------:R-:W-:Y:S01]  /*75f0*/  LEA R6, P1, R221, R20.reuse, 0x2 ;  /* 0x00000014dd067211 */ /* 0x080fe200078210ff */
[----:B------:R-:W-:Y:S01]  /*7600*/  REDG.E.ADD.F32.FTZ.RN.STRONG.GPU desc[UR14][R22.64], R15 ;  /* 0x0000000f160079a6 */ /* 0x000fe2000c10f38e */
[----:B------:R-:W-:Y:S02]  /*7610*/  LEA R4, P0, R225, R20, 0x2 ;  /* 0x00000014e1047211 */ /* 0x000fe400078010ff */
[-C--:B------:R-:W-:Y:S01]  /*7620*/  LEA.HI.X.SX32 R7, R221, R21.reuse, 0x2, P1 ;  /* 0x00000015dd077211 */ /* 0x080fe200008f16ff */
[----:B------:R-:W-:Y:S01]  /*7630*/  REDG.E.ADD.F32.FTZ.RN.STRONG.GPU desc[UR14][R10.64], R16 ;  /* 0x000000100a0079a6 */ /* 0x000fe2000c10f38e */
[----:B------:R-:W-:Y:S02]  /*7640*/  LEA.HI.X.SX32 R5, R225, R21, 0x2, P0 ;  /* 0x00000015e1057211 */ /* 0x000fe400000f16ff */
[----:B------:R-:W-:Y:S01]  /*7650*/  ISETP.GT.AND P4, PT, R192, R237, PT ;  /* 0x000000edc000720c */ /* 0x000fe20003f84270 */
[----:B------:R-:W-:Y:S01]  /*7660*/  REDG.E.ADD.F32.FTZ.RN.STRONG.GPU desc[UR14][R8.64], R17 ;  /* 0x00000011080079a6 */ /* 0x000fe2000c10f38e */
[----:B------:R-:W-:Y:S03]  /*7670*/  @P6 IADD3 R215, P1, R215, -0x100, RZ ;  /* 0xffffff00d7d76810 */ /* 0x000fe60007f3e0ff */
[----:B------:R-:W-:Y:S01]  /*7680*/  REDG.E.ADD.F32.FTZ.RN.STRONG.GPU desc[UR14][R6.64], R18 ;  /* 0x00000012060079a6 */ /* 0x000fe2000c10f38e */
[----:B------:R-:W-:Y:S03]  /*7690*/  @P6 IADD3.X R214, R214, -0x1, RZ, P1, !PT ;  /* 0xffffffffd6d66810 */ /* 0x000fe60000ffe4ff */
        /* <DEDUP_REMOVED lines=39> */
[----:B------:R-:W-:Y:S01]  /*7910*/  @P6 IADD3 R4, P3, R206, -0x100, RZ ;  /* 0xffffff00ce046810 */ /* 0x000fe20007f7e0ff */
[----:B------:R-:W-:Y:S05]  /*7920*/  HMMA.16816.F32.BF16 R96, R8, R6, R96 ;  /* 0x000000060860723c */ /* 0x000fea0000041860 */
[----:B------:R-:W-:Y:S01]  /*7930*/  @P6 IADD3.X R2, R207, -0x1, RZ, P3, !PT ;  /* 0xffffffffcf026810 */ /* 0x000fe20001ffe4ff */
[-C--:B---3--:R-:W-:Y:S05]  /*7940*/  HMMA.16816.F32.BF16 R68, R12, R24.reuse, R68 ;  /* 0x000000180c44723c */ /* 0x088fea0000041844 */
[----:B------:R-:W-:Y:S01]  /*7950*/  VIADD R5, R192, 0xffffffff ;  /* 0xffffffffc0057836 */ /* 0x000fe20000000000 */
[C---:B----4-:R-:W-:Y:S05]  /*7960*/  HMMA.16816.F32.BF16 R72, R32.reuse, R24, R72 ;  /* 0x000000182048723c */ /* 0x050fea0000041848 */
[----:B------:R-:W-:Y:S01]  /*7970*/  @P0 VIADD R0, R165, 0x2000 ;  /* 0x00002000a5000836 */ /* 0x000fe20000000000 */
[-C--:B------:R-:W-:Y:S05]  /*7980*/  HMMA.16816.F32.BF16 R76, R32, R26.reuse, R76 ;  /* 0x0000001a204c723c */ /* 0x080fea000004184c */
[----:B------:R-:W-:Y:S01]  /*7990*/  IMAD.MOV.U32 R192, RZ, RZ, R5 ;  /* 0x000000ffffc07224 */ /* 0x000fe200078e0005 */
[C---:B------:R-:W-:Y:S05]  /*79a0*/  HMMA.16816.F32.BF16 R80, R12.reuse, R26, R80 ;  /* 0x0000001a0c50723c */ /* 0x040fea0000041850 */
[----:B------:R-:W-:Y:S01]  /*79b0*/  IMAD.MOV.U32 R165, RZ, RZ, R0 ;  /* 0x000000ffffa57224 */ /* 0x000fe200078e0000 */
[-C--:B------:R-:W-:Y:S05]  /*79c0*/  HMMA.16816.F32.BF16 R84, R12, R16.reuse, R84 ;  /* 0x000000100c54723c */ /* 0x080fea0000041854 */
[----:B------:R-:W-:Y:S01]  /*79d0*/  @P6 IMAD.MOV.U32 R206, RZ, RZ, R4 ;  /* 0x000000ffffce6224 */ /* 0x000fe200078e0004 */
[C---:B------:R-:W-:Y:S05]  /*79e0*/  HMMA.16816.F32.BF16 R88, R32.reuse, R16, R88 ;  /* 0x000000102058723c */ /* 0x040fea0000041858 */
[----:B------:R-:W-:Y:S01]  /*79f0*/  @P6 IMAD.MOV.U32 R207, RZ, RZ, R2 ;  /* 0x000000ffffcf6224 */ /* 0x000fe200078e0002 */
[-C--:B------:R-:W-:Y:S06]  /*7a00*/  HMMA.16816.F32.BF16 R92, R32, R18.reuse, R92 ;  /* 0x00000012205c723c */ /* 0x080fec000004185c */
[----:B------:R-:W-:Y:S01]  /*7a10*/  HMMA.16816.F32.BF16 R96, R12, R18, R96 ;  /* 0x000000120c60723c */ /* 0x000fe20000041860 */
[----:B------:R-:W-:Y:S11]  /*7a20*/  @!UPT UIADD3 URZ, URZ, URZ, URZ ;  /* 0x0000003f3f3ff290 */ /* 0x000ff6000fffe03f */
[----:B------:R-:W-:Y:S01]  /*7a30*/  @!UPT UIADD3 URZ, URZ, URZ, URZ ;  /* 0x0000003f3f3ff290 */ /* 0x000fe2000fffe03f */
[----:B------:R-:W-:Y:S11]  /*7a40*/  @P4 BRA `(.L_x_465) ;  /* 0xffffffc400644947 */ /* 0x000ff6000383ffff */
[----:B------:R-:W2:Y:S01]  /*7a50*/  LDL R106, [R1+0x8] ;  /* 0x00000800016a7983 */ /* 0x000ea20000100800 */
[----:B------:R-:W-:Y:S01]  /*7a60*/  ULDC UR4, c[0x0][0x390] ;  /* 0x0000e40000047ab9 */ /* 0x000fe20000000800 */
[----:B------:R-:W-:Y:S02]  /*7a70*/  ULDC UR5, c[0x0][0x38c] ;  /* 0x0000e30000057ab9 */ /* 0x000fe40000000800 */
[----:B------:R-:W3:Y:S04]  /*7a80*/  LDL R107, [R1+0xc] ;  /* 0x00000c00016b7983 */ /* 0x000ee80000100800 */
[----:B------:R-:W4:Y:S04]  /*7a90*/  LDL R105, [R1] ;  /* 0x0000000001697983 */ /* 0x000f280000100800 */
        /* <DEDUP_REMOVED lines=41> */
[----:B------:R-:W-:Y:S01]  /*7d30*/  STS [R252], R16 ;  /* 0x00000010fc007388 */ /* 0x000fe20000000800 */
[----:B------:R-:W-:-:S03]  /*7d40*/  F2FP.BF16.F32.PACK_AB R7, R7, R86 ;  /* 0x000000560707723e */ /* 0x000fc600000010ff */
[----:B------:R-:W-:Y:S01]  /*7d50*/  STS [R252+0x400], R15 ;  /* 0x0004000ffc007388 */ /* 0x000fe20000000800 */
        /* <DEDUP_REMOVED lines=43> */
[----:B------:R-:W-:Y:S01]  /*8010*/  ISETP.NE.AND P0, PT, R251, -0x1, PT ;  /* 0xfffffffffb00780c */ /* 0x000fe20003f05270 */
[----:B------:R-:W-:Y:S01]  /*8020*/  FMUL.FTZ R19, R59, UR5 ;  /* 0x000000053b137c20 */ /* 0x000fe20008410000 */
[----:B------:R-:W-:-:S02]  /*8030*/  F2FP.BF16.F32.PACK_AB R22, R22, R52 ;  /* 0x000000341616723e */ /* 0x000fc400000010ff */
[----:B------:R-:W-:Y:S02]  /*8040*/  F2FP.BF16.F32.PACK_AB R21, R21, R54 ;  /* 0x000000361515723e */ /* 0x000fe400000010ff */
[----:B------:R-:W-:Y:S02]  /*8050*/  F2FP.BF16.F32.PACK_AB R18, R18, R64 ;  /* 0x000000401212723e */ /* 0x000fe400000010ff */
[----:B------:R-:W-:Y:S02]  /*8060*/  F2FP.BF16.F32.PACK_AB R17, R17, R66 ;  /* 0x000000421111723e */ /* 0x000fe400000010ff */
[----:B------:R-:W-:Y:S02]  /*8070*/  F2FP.BF16.F32.PACK_AB R20, R20, R56 ;  /* 0x000000381414723e */ /* 0x000fe400000010ff */
[----:B------:R-:W-:Y:S01]  /*8080*/  F2FP.BF16.F32.PACK_AB R19, R19, R58 ;  /* 0x0000003a1313723e */ /* 0x000fe200000010ff */
[----:B------:R-:W-:Y:S01]  /*8090*/  FMUL.FTZ R60, R60, UR5 ;  /* 0x000000053c3c7c20 */ /* 0x000fe20008410000 */
[----:B------:R-:W-:Y:S01]  /*80a0*/  FMUL.FTZ R61, R61, UR5 ;  /* 0x000000053d3d7c20 */ /* 0x000fe20008410000 */
[----:B------:R-:W-:Y:S01]  /*80b0*/  FMUL.FTZ R62, R62, UR5 ;  /* 0x000000053e3e7c20 */ /* 0x000fe20008410000 */
[----:B------:R-:W-:-:S03]  /*80c0*/  FMUL.FTZ R63, R63, UR5 ;  /* 0x000000053f3f7c20 */ /* 0x000fc60008410000 */
[----:B------:R-:W-:Y:S02]  /*80d0*/  F2FP.BF16.F32.PACK_AB R60, R61, R60 ;  /* 0x0000003c3d3c723e */ /* 0x000fe400000010ff */
[----:B------:R-:W-:Y:S01]  /*80e0*/  F2FP.BF16.F32.PACK_AB R62, R63, R62 ;  /* 0x0000003e3f3e723e */ /* 0x000fe200000010ff */
[----:B--2---:R-:W-:Y:S04]  /*80f0*/  STS [R106], R12 ;  /* 0x0000000c6a007388 */ /* 0x004fe80000000800 */
[----:B---3--:R-:W-:Y:S04]  /*8100*/  STS [R107], R11 ;  /* 0x0000000b6b007388 */ /* 0x008fe80000000800 */
[----:B------:R-:W-:Y:S04]  /*8110*/  STS [R252+0x2000], R14 ;  /* 0x0020000efc007388 */ /* 0x000fe80000000800 */
[----:B------:R-:W-:Y:S04]  /*8120*/  STS [R252+0x2400], R13 ;  /* 0x0024000dfc007388 */ /* 0x000fe80000000800 */
[----:B------:R-:W-:Y:S04]  /*8130*/  STS [R106+0x2000], R10 ;  /* 0x0020000a6a007388 */ /* 0x000fe80000000800 */
[----:B------:R-:W-:Y:S04]  /*8140*/  STS [R106+0x2400], R9 ;  /* 0x002400096a007388 */ /* 0x000fe80000000800 */
[----:B----4-:R-:W-:Y:S04]  /*8150*/  STS [R105], R8 ;  /* 0x0000000869007388 */ /* 0x010fe80000000800 */
[----:B------:R-:W-:Y:S04]  /*8160*/  STS [R105+0x400], R7 ;  /* 0x0004000769007388 */ /* 0x000fe80000000800 */
[----:B------:R-:W-:Y:S04]  /*8170*/  STS [R104], R4 ;  /* 0x0000000468007388 */ /* 0x000fe80000000800 */
[----:B------:R-:W-:Y:S04]  /*8180*/  STS [R104+0x400], R2 ;  /* 0x0004000268007388 */ /* 0x000fe80000000800 */
[----:B------:R-:W-:Y:S04]  /*8190*/  STS [R105+0x2000], R6 ;  /* 0x0020000669007388 */ /* 0x000fe80000000800 */
[----:B------:R1:W-:Y:S04]  /*81a0*/  STS [R105+0x2400], R5 ;  /* 0x0024000569007388 */ /* 0x0003e80000000800 */
[----:B------:R-:W-:Y:S04]  /*81b0*/  STS [R104+0x2000], R0 ;  /* 0x0020000068007388 */ /* 0x000fe80000000800 */
[----:B------:R2:W-:Y:S04]  /*81c0*/  STS [R104+0x2400], R26 ;  /* 0x0024001a68007388 */ /* 0x0005e80000000800 */
[----:B------:R-:W-:Y:S04]  /*81d0*/  STS [R252+0x4000], R32 ;  /* 0x00400020fc007388 */ /* 0x000fe80000000800 */
[----:B------:R-:W-:Y:S04]  /*81e0*/  STS [R252+0x4400], R31 ;  /* 0x0044001ffc007388 */ /* 0x000fe80000000800 */
[----:B------:R-:W-:Y:S04]  /*81f0*/  STS [R106+0x4000], R28 ;  /* 0x0040001c6a007388 */ /* 0x000fe80000000800 */
[----:B------:R-:W-:Y:S01]  /*8200*/  STS [R107+0x4000], R25 ;  /* 0x004000196b007388 */ /* 0x000fe20000000800 */
[----:B-1----:R-:W1:Y:S03]  /*8210*/  @P0 LDC.64 R4, c[0x0][0x450] ;  /* 0x00011400ff040b82 */ /* 0x002e660000000a00 */
[----:B------:R-:W-:Y:S04]  /*8220*/  STS [R252+0x6000], R30 ;  /* 0x0060001efc007388 */ /* 0x000fe80000000800 */
[----:B------:R-:W-:Y:S01]  /*8230*/  STS [R252+0x6400], R29 ;  /* 0x0064001dfc007388 */ /* 0x000fe20000000800 */
[----:B--2---:R-:W2:Y:S03]  /*8240*/  @P0 LDC.64 R26, c[0x0][0x458] ;  /* 0x00011600ff1a0b82 */ /* 0x004ea60000000a00 */
[----:B------:R-:W-:Y:S04]  /*8250*/  STS [R106+0x6000], R24 ;  /* 0x006000186a007388 */ /* 0x000fe80000000800 */
[----:B------:R-:W-:Y:S04]  /*8260*/  STS [R106+0x6400], R23 ;  /* 0x006400176a007388 */ /* 0x000fe80000000800 */
[----:B------:R-:W-:Y:S04]  /*8270*/  STS [R105+0x4000], R22 ;  /* 0x0040001669007388 */ /* 0x000fe80000000800 */
[----:B------:R-:W-:Y:S04]  /*8280*/  STS [R105+0x4400], R21 ;  /* 0x0044001569007388 */ /* 0x000fe80000000800 */
[----:B------:R-:W-:Y:S04]  /*8290*/  STS [R104+0x4000], R18 ;  /* 0x0040001268007388 */ /* 0x000fe80000000800 */
[----:B------:R-:W-:Y:S04]  /*82a0*/  STS [R104+0x4400], R17 ;  /* 0x0044001168007388 */ /* 0x000fe80000000800 */
[----:B------:R-:W-:Y:S04]  /*82b0*/  STS [R105+0x6000], R20 ;  /* 0x0060001469007388 */ /* 0x000fe80000000800 */
[----:B------:R3:W-:Y:S01]  /*82c0*/  STS [R105+0x6400], R19 ;  /* 0x0064001369007388 */ /* 0x0007e20000000800 */
[----:B------:R-:W-:-:S02]  /*82d0*/  @P0 IADD3 R8, R239, R251, RZ ;  /* 0x000000fbef080210 */ /* 0x000fc40007ffe0ff */
[----:B------:R-:W-:Y:S01]  /*82e0*/  @P0 IADD3 R6, R239, R251, RZ ;  /* 0x000000fbef060210 */ /* 0x000fe20007ffe0ff */
[----:B---3--:R-:W3:Y:S02]  /*82f0*/  S2R R105, SR_CTAID.Y ;  /* 0x0000000000697919 */ /* 0x008ee40000002600 */
[C---:B-1----:R-:W-:Y:S02]  /*8300*/  @P0 IMAD R2, R8.reuse, R5, RZ ;  /* 0x0000000508020224 */ /* 0x042fe400078e02ff */
[----:B------:R-:W-:-:S04]  /*8310*/  @P0 IMAD.WIDE.U32 R8, R8, R4, RZ ;  /* 0x0000000408080225 */ /* 0x000fc800078e00ff */
[C---:B--2---:R-:W-:Y:S02]  /*8320*/  @P0 IMAD R0, R6.reuse, R27, RZ ;  /* 0x0000001b06000224 */ /* 0x044fe400078e02ff */
[----:B------:R-:W-:Y:S01]  /*8330*/  @P0 IMAD.WIDE.U32 R6, R6, R26, RZ ;  /* 0x0000001a06060225 */ /* 0x000fe200078e00ff */
[----:B------:R-:W-:Y:S02]  /*8340*/  @P0 IADD3 R10, R9, R2, RZ ;  /* 0x00000002090a0210 */ /* 0x000fe40007ffe0ff */
[----:B------:R-:W-:Y:S02]  /*8350*/  @P0 MOV R2, R8 ;  /* 0x0000000800020202 */ /* 0x000fe40000000f00 */
[----:B------:R-:W-:Y:S02]  /*8360*/  @P0 IADD3 R28, R7, R0, RZ ;  /* 0x00000000071c0210 */ /* 0x000fe40007ffe0ff */
[----:B------:R-:W-:Y:S02]  /*8370*/  @P0 MOV R25, R6 ;  /* 0x0000000600190202 */ /* 0x000fe40000000f00 */
[----:B---3--:R-:W-:Y:S01]  /*8380*/  SHF.R.S32.HI R11, RZ, 0x1f, R105 ;  /* 0x0000001fff0b7819 */ /* 0x008fe20000011469 */
        /* <DEDUP_REMOVED lines=13> */
.L_x_466:
        /* <DEDUP_REMOVED lines=13> */
.L_x_467:
[----:B------:R1:W-:Y:S01]  /*8530*/  STS [R104+0x6000], R60 ;  /* 0x0060003c68007388 */ /* 0x0003e20000000800 */
[----:B------:R-:W-:Y:S01]  /*8540*/  SHF.R.S32.HI R24, RZ, 0x1f, R247 ;  /* 0x0000001fff187819 */ /* 0x000fe200000114f7 */
[--C-:B------:R-:W-:Y:S01]  /*8550*/  IMAD.MOV.U32 R8, RZ, RZ, R208.reuse ;  /* 0x000000ffff087224 */ /* 0x100fe200078e00d0 */
[----:B------:R-:W-:Y:S01]  /*8560*/  SHF.R.S32.HI R9, RZ, 0x1f, R208 ;  /* 0x0000001fff097819 */ /* 0x000fe200000114d0 */
[----:B------:R1:W-:Y:S01]  /*8570*/  STS [R104+0x6400], R62 ;  /* 0x0064003e68007388 */ /* 0x0003e20000000800 */
[----:B------:R-:W-:Y:S01]  /*8580*/  ULDC UR4, c[0x0][0x2d0] ;  /* 0x0000b40000047ab9 */ /* 0x000fe20000000800 */
[-C--:B------:R-:W-:Y:S01]  /*8590*/  IMAD R0, R24, R4.reuse, RZ ;  /* 0x0000000418007224 */ /* 0x080fe200078e02ff */
[----:B------:R-:W-:Y:S01]  /*85a0*/  BAR.SYNC.DEFER_BLOCKING 0x0 ;  /* 0x0000000000007b1d */ /* 0x000fe20000010000 */
[C---:B------:R-:W-:Y:S01]  /*85b0*/  IMAD.WIDE.U32 R6, R247.reuse, R4, R8 ;  /* 0x00000004f7067225 */ /* 0x040fe200078e0008 */
[----:B------:R-:W-:Y:S02]  /*85c0*/  ISETP.GE.AND P4, PT, R208, UR4, PT ;  /* 0x00000004d0007c0c */ /* 0x000fe4000bf86270 */
[----:B------:R-:W-:Y:S01]  /*85d0*/  IADD3 R11, R220, 0x40, RZ ;  /* 0x00000040dc0b7810 */ /* 0x000fe20007ffe0ff */
[----:B------:R-:W-:Y:S01]  /*85e0*/  IMAD R0, R247, R5, R0 ;  /* 0x00000005f7007224 */ /* 0x000fe200078e0200 */
[----:B------:R-:W-:Y:S01]  /*85f0*/  IADD3 R6, P0, R2, R6, RZ ;  /* 0x0000000602067210 */ /* 0x000fe20007f1e0ff */
[----:B------:R-:W-:Y:S01]  /*8600*/  VIADD R2, R220, 0x20 ;  /* 0x00000020dc027836 */ /* 0x000fe20000000000 */
[----:B------:R-:W2:Y:S01]  /*8610*/  S2R R31, SR_CTAID.Z ;  /* 0x00000000001f7919 */ /* 0x000ea20000002700 */
[----:B------:R-:W-:Y:S01]  /*8620*/  ULDC.64 UR4, c[0x0][0x468] ;  /* 0x00011a0000047ab9 */ /* 0x000fe20000000a00 */
[----:B------:R-:W-:Y:S01]  /*8630*/  IADD3.X R7, R10, R7, R0, P0, !PT ;  /* 0x000000070a077210 */ /* 0x000fe200007fe400 */
[----:B------:R-:W-:Y:S01]  /*8640*/  IMAD R0, R238, -0x80, R201 ;  /* 0xffffff80ee007824 */ /* 0x000fe200078e02c9 */
[----:B------:R-:W-:Y:S01]  /*8650*/  BSSY B0, `(.L_x_468) ;  /* 0x000001c000007945 */ /* 0x000fe20003800000 */
[----:B------:R-:W-:Y:S01]  /*8660*/  VIADD R10, R220, 0x60 ;  /* 0x00000060dc0a7836 */ /* 0x000fe20000000000 */
[----:B------:R-:W-:-:S02]  /*8670*/  SHF.R.S32.HI R29, RZ, 0x1f, R220 ;  /* 0x0000001fff1d7819 */ /* 0x000fc400000114dc */
[-C--:B------:R-:W-:Y:S02]  /*8680*/  ISETP.GE.OR P3, PT, R2, R0.reuse, P4 ;  /* 0x000000000200720c */ /* 0x080fe40002766670 */
[-C--:B------:R-:W-:Y:S02]  /*8690*/  ISETP.GE.OR P2, PT, R11, R0.reuse, P4 ;  /* 0x000000000b00720c */ /* 0x080fe40002746670 */
[-C--:B------:R-:W-:Y:S02]  /*86a0*/  ISETP.GE.OR P1, PT, R10, R0.reuse, P4 ;  /* 0x000000000a00720c */ /* 0x080fe40002726670 */
[----:B------:R-:W-:Y:S01]  /*86b0*/  ISETP.GE.OR P4, PT, R220, R0, P4 ;  /* 0x00000000dc00720c */ /* 0x000fe20002786670 */
[----:B------:R1:W3:Y:S04]  /*86c0*/  LDS.128 R20, [R114+0x7000] ;  /* 0x0070000072147984 */ /* 0x0002e80000000c00 */
[----:B------:R1:W4:Y:S04]  /*86d0*/  LDS.128 R32, [R114+0xb000] ;  /* 0x00b0000072207984 */ /* 0x0003280000000c00 */
[----:B------:R1:W1:Y:S04]  /*86e0*/  LDS.128 R36, [R114+0xc000] ;  /* 0x00c0000072247984 */ /* 0x0002680000000c00 */
[----:B------:R1:W1:Y:S01]  /*86f0*/  LDS.128 R40, [R114+0xd000] ;  /* 0x00d0000072287984 */ /* 0x0002620000000c00 */
[----:B--2---:R-:W-:Y:S01]  /*8700*/  SHF.R.S32.HI R30, RZ, 0x1f, R31 ;  /* 0x0000001fff1e7819 */ /* 0x004fe2000001141f */
[----:B------:R-:W-:-:S04]  /*8710*/  IMAD.WIDE.U32 R6, R31, UR4, R6 ;  /* 0x000000041f067c25 */ /* 0x000fc8000f8e0006 */
[----:B------:R-:W-:-:S04]  /*8720*/  IMAD R2, R30, UR4, RZ ;  /* 0x000000041e027c24 */ /* 0x000fc8000f8e02ff */
[----:B------:R-:W-:-:S05]  /*8730*/  IMAD R0, R31, UR5, R2 ;  /* 0x000000051f007c24 */ /* 0x000fca000f8e0202 */
[----:B------:R-:W-:Y:S01]  /*8740*/  IADD3 R0, R0, R7, RZ ;  /* 0x0000000700007210 */ /* 0x000fe20007ffe0ff */
[----:B------:R-:W-:Y:S06]  /*8750*/  @P4 BRA `(.L_x_469) ;  /* 0x00000000002c4947 */ /* 0x000fec0003800000 */
        /* <DEDUP_REMOVED lines=11> */
.L_x_469:
[----:B------:R-:W-:Y:S05]  /*8810*/  BSYNC B0 ;  /* 0x0000000000007941 */ /* 0x000fea0003800000 */
.L_x_468:
        /* <DEDUP_REMOVED lines=14> */
.L_x_471:
[----:B------:R-:W-:Y:S05]  /*8900*/  BSYNC B0 ;  /* 0x0000000000007941 */ /* 0x000fea0003800000 */
.L_x_470:
        /* <DEDUP_REMOVED lines=15> */
.L_x_473:
[----:B------:R-:W-:Y:S05]  /*8a00*/  BSYNC B0 ;  /* 0x0000000000007941 */ /* 0x000fea0003800000 */
.L_x_472:
        /* <DEDUP_REMOVED lines=14> */
.L_x_475:
[----:B------:R-:W-:Y:S05]  /*8af0*/  BSYNC B0 ;  /* 0x0000000000007941 */ /* 0x000fea0003800000 */
.L_x_474:
[----:B-12---:R-:W1:Y:S01]  /*8b00*/  LDS.128 R112, [R114+0xa000] ;  /* 0x00a0000072707984 */ /* 0x006e620000000c00 */
[-C--:B------:R-:W-:Y:S01]  /*8b10*/  IMAD.WIDE.U32 R4, R247, R26.reuse, R8 ;  /* 0x0000001af7047225 */ /* 0x080fe200078e0008 */
        /* <DEDUP_REMOVED lines=21> */
.L_x_477:
[----:B------:R-:W-:Y:S05]  /*8c70*/  BSYNC B0 ;  /* 0x0000000000007941 */ /* 0x000fea0003800000 */
.L_x_476:
        /* <DEDUP_REMOVED lines=14> */
.L_x_479:
[----:B------:R-:W-:Y:S05]  /*8d60*/  BSYNC B0 ;  /* 0x0000000000007941 */ /* 0x000fea0003800000 */
.L_x_478:
        /* <DEDUP_REMOVED lines=14> */
.L_x_481:
[----:B------:R-:W-:Y:S05]  /*8e50*/  BSYNC B0 ;  /* 0x0000000000007941 */ /* 0x000fea0003800000 */
.L_x_480:
        /* <DEDUP_REMOVED lines=13> */
.L_x_438:
[----:B------:R-:W-:Y:S05]  /*8f30*/  BSYNC B1 ;  /* 0x0000000000017941 */ /* 0x000fea0003800000 */
.L_x_416:
[----:B------:R-:W3:Y:S02]  /*8f40*/  LDC R0, c[0x0][0xc] ;  /* 0x00000300ff007b82 */ /* 0x000ee40000000800 */
[----:B---3--:R-:W-:-:S04]  /*8f50*/  IADD3 R238, R0, R238, RZ ;  /* 0x000000ee00ee7210 */ /* 0x008fc80007ffe0ff */
[----:B------:R-:W-:-:S13]  /*8f60*/  ISETP.GE.AND P0, PT, R238, UR7, PT ;  /* 0x00000007ee007c0c */ /* 0x000fda000bf06270 */
[----:B------:R-:W-:Y:S05]  /*8f70*/  @P0 BRA `(.L_x_482) ;  /* 0x0000000000040947 */ /* 0x000fea0003800000 */
[----:B------:R-:W-:Y:S05]  /*8f80*/  BRA `(.L_x_483) ;  /* 0xffffff7800647947 */ /* 0x000fea000383ffff */
.L_x_482:
[----:B------:R-:W-:Y:S05]  /*8f90*/  EXIT ;  /* 0x000000000000794d */ /* 0x000fea0003800000 */
.L_x_484:
        /* <DEDUP_REMOVED lines=14> */
.L_x_1264:


//--------------------- .text._ZN5flash44flash_bwd_dq_dk_dv_loop_seqk_parallel_kernelI23Flash_bwd_kernel_traitsILi64ELi64ELi128ELi8ELi2ELi4ELi4ELb1ELb0EN7cutlass10bfloat16_tE19Flash_kernel_traitsILi64ELi64ELi128ELi8ES3_EELb0ELb1ELb0ELb0ELb0ELb0ELb1EEEvNS_16Flash_bwd_paramsE --------------------------
	.section	.text._ZN5flash44flash_bwd_dq_dk_dv_loop_seqk_parallel_kernelI23Flash_bwd_kernel_traitsILi64ELi64ELi128ELi8ELi2ELi4ELi4ELb1ELb0EN7cutlass10bfloat16_tE19Flash_kernel_traitsILi64ELi64ELi128ELi8ES3_EELb0ELb1ELb0ELb0ELb0ELb0ELb1EEEvNS_16Flash_bwd_paramsE,"ax",@progbits
	.align	128
        .global         _ZN5flash44flash_bwd_dq_dk_dv_loop_seqk_parallel_kernelI23Flash_bwd_kernel_traitsILi64ELi64ELi128ELi8ELi2ELi4ELi4ELb1ELb0EN7cutlass10bfloat16_tE19Flash_kernel_traitsILi64ELi64ELi128ELi8ES3_EELb0ELb1ELb0ELb0ELb0ELb0ELb1EEEvNS_16Flash_bwd_paramsE
        .type           _ZN5flash44flash_bwd_dq_dk_dv_loop_seqk_parallel_kernelI23Flash_bwd_kernel_traitsILi64ELi64ELi128ELi8ELi2ELi4ELi4ELb1ELb0EN7cutlass10bfloat16_tE19Flash_kernel_traitsILi64ELi64ELi128ELi8ES3_EELb0ELb1ELb0ELb0ELb0ELb0ELb1EEEvNS_16Flash_bwd_paramsE,@function
        .size           _ZN5flash44flash_bwd_dq_dk_dv_loop_seqk_parallel_kernelI23Flash_bwd_kernel_traitsILi64ELi64ELi128ELi8ELi2ELi4ELi4ELb1ELb0EN7cutlass10bfloat16_tE19Flash_kernel_traitsILi64ELi64ELi128ELi8ES3_EELb0ELb1ELb0ELb0ELb0ELb0ELb1EEEvNS_16Flash_bwd_paramsE,(.L_x_1265 - _ZN5flash44flash_bwd_dq_dk_dv_loop_seqk_parallel_kernelI23Flash_bwd_kernel_traitsILi64ELi64ELi128ELi8ELi2ELi4ELi4ELb1ELb0EN7cutlass10bfloat16_tE19Flash_kernel_traitsILi64ELi64ELi128ELi8ES3_EELb0ELb1ELb0ELb0ELb0ELb0ELb1EEEvNS_16Flash_bwd_paramsE)
        .other          _ZN5flash44flash_bwd_dq_dk_dv_loop_seqk_parallel_kernelI23Flash_bwd_kernel_traitsILi64ELi64ELi128ELi8ELi2ELi4ELi4ELb1ELb0EN7cutlass10bfloat16_tE19Flash_kernel_traitsILi64ELi64ELi128ELi8ES3_EELb0ELb1ELb0ELb0ELb0ELb0ELb1EEEvNS_16Flash_bwd_paramsE,@"STO_CUDA_ENTRY STV_DEFAULT"
_ZN5flash44flash_bwd_dq_dk_dv_loop_seqk_parallel_kernelI23Flash_bwd_kernel_traitsILi64ELi64ELi128ELi8ELi2ELi4ELi4ELb1ELb0EN7cutlass10bfloat16_tE19Flash_kernel_traitsILi64ELi64ELi128ELi8ES3_EELb0ELb1ELb0ELb0ELb0ELb0ELb1EEEvNS_16Flash_bwd_paramsE:
.text._ZN5flash44flash_bwd_dq_dk_dv_loop_seqk_parallel_kernelI23Flash_bwd_kernel_traitsILi64ELi64ELi128ELi8ELi2ELi4ELi4ELb1ELb0EN7cutlass10bfloat16_tE19Flash_kernel_traitsILi64ELi64ELi128ELi8ES3_EELb0ELb1ELb0ELb0ELb0ELb0ELb1EEEvNS_16Flash_bwd_paramsE:
        /* <DEDUP_REMOVED lines=10> */
[----:B------:R1:W-:Y:S02]  /*00a0*/  STL [R1], R0 ;  /* 0x0000000001007387 */ /* 0x0003e40000100800 */
[----:B------:R-:W-:-:S13]  /*00b0*/  PLOP3.LUT P0, PT, PT, PT, UP0, 0x80, 0x0 ;  /* 0x000000000000781c */ /* 0x000fda0003f0f008 */
[----:B------:R-:W-:Y:S05]  /*00c0*/  @P0 EXIT ;  /* 0x000000000000094d */ /* 0x000fea0003800000 */
[----:B------:R-:W2:Y:S01]  /*00d0*/  S2R R11, SR_TID.X ;  /* 0x00000000000b7919 */ /* 0x000ea20000002100 */
[----:B------:R-:W3:Y:S01]  /*00e0*/  S2UR UR4, SR_CgaCtaId ;  /* 0x00000000000479c3 */ /* 0x000ee20000008800 */
[----:B------:R-:W-:Y:S01]  /*00f0*/  UMOV UR5, 0x400 ;  /* 0x0000040000057882 */ /* 0x000fe20000000000 */
[----:B------:R-:W-:Y:S01]  /*0100*/  IMAD.MOV.U32 R191, RZ, RZ, -0x10 ;  /* 0xfffffff0ffbf7424 */ /* 0x000fe200078e00ff */
[----:B------:R-:W-:-:S05]  /*0110*/  ULDC.64 UR8, c[0x0][0x208] ;  /* 0x0000820000087ab9 */ /* 0x000fca0000000a00 */
[----:B------:R-:W4:Y:S08]  /*0120*/  S2UR UR59, SR_CTAID.Z ;  /* 0x00000000003b79c3 */ /* 0x000f300000002700 */
[----:B------:R-:W5:Y:S01]  /*0130*/  S2UR UR49, SR_CTAID.Y ;  /* 0x00000000003179c3 */ /* 0x000f620000002600 */
[----:B---3--:R-:W-:-:S04]  /*0140*/  ULEA UR4, UR4, UR5, 0x18 ;  /* 0x0000000504047291 */ /* 0x008fc8000f8ec03f */
[----:B------:R-:W-:Y:S01]  /*0150*/  UIADD3 UR7, UR4, 0x6000, URZ ;  /* 0x0000600004077890 */ /* 0x000fe2000fffe03f */
[----:B--2---:R-:W-:Y:S01]  /*0160*/  SHF.R.S32.HI R17, RZ, 0x1f, R11 ;  /* 0x0000001fff117819 */ /* 0x004fe2000001140b */
[----:B------:R-:W-:Y:S01]  /*0170*/  IMAD.SHL.U32 R244, R11, 0x2, RZ ;  /* 0x000000020bf47824 */ /* 0x000fe200078e00ff */
[----:B----4-:R-:W-:Y:S02]  /*0180*/  USHF.R.S32.HI UR5, URZ, 0x1f, UR59 ;  /* 0x0000001f3f057899 */ /* 0x010fe4000801143b */
[CC--:B------:R-:W-:Y:S02]  /*0190*/  LEA.HI R4, R17.reuse, R11.reuse, RZ, 0x5 ;  /* 0x0000000b11047211 */ /* 0x0c0fe400078f28ff */
[----:B------:R-:W-:Y:S02]  /*01a0*/  LEA.HI R9, R17, R11, RZ, 0x4 ;  /* 0x0000000b11097211 */ /* 0x000fe400078f20ff */
[--C-:B------:R-:W-:Y:S01]  /*01b0*/  SHF.R.S32.HI R5, RZ, 0x5, R4.reuse ;  /* 0x00000005ff057819 */ /* 0x100fe20000011404 */
[----:B-----5:R-:W-:Y:S01]  /*01c0*/  USHF.R.S32.HI UR6, URZ, 0x1f, UR49 ;  /* 0x0000001f3f067899 */ /* 0x020fe20008011431 */
[----:B-1----:R-:W-:-:S02]  /*01d0*/  SHF.R.S32.HI R0, RZ, 0x1f, R4 ;  /* 0x0000001fff007819 */ /* 0x002fc40000011404 */
[-C--:B------:R-:W-:Y:S02]  /*01e0*/  LEA.HI R2, R4, R5.reuse, RZ, 0x1 ;  /* 0x0000000504027211 */ /* 0x080fe400078f08ff */
[----:B------:R-:W-:Y:S02]  /*01f0*/  LEA.HI R0, R0, R5, RZ, 0x2 ;  /* 0x0000000500007211 */ /* 0x000fe400078f10ff */
[----:B------:R-:W-:Y:S02]  /*0200*/  LEA.HI R19, R17, R11, RZ, 0x2 ;  /* 0x0000000b11137211 */ /* 0x000fe400078f10ff */
[----:B------:R-:W-:Y:S02]  /*0210*/  SHF.R.S32.HI R7, RZ, 0x4, R9 ;  /* 0x00000004ff077819 */ /* 0x000fe40000011409 */
[----:B------:R-:W-:Y:S02]  /*0220*/  LOP3.LUT R2, R2, 0xfffffffe, RZ, 0xc0, !PT ;  /* 0xfffffffe02027812 */ /* 0x000fe400078ec0ff */
[----:B------:R-:W-:-:S02]  /*0230*/  LOP3.LUT R0, R0, 0xfffffffc, RZ, 0xc0, !PT ;  /* 0xfffffffc00007812 */ /* 0x000fc400078ec0ff */
[--C-:B------:R-:W-:Y:S01]  /*0240*/  SHF.R.S32.HI R8, RZ, 0x2, R19.reuse ;  /* 0x00000002ff087819 */ /* 0x100fe20000011413 */
[----:B------:R-:W-:Y:S01]  /*0250*/  IMAD.IADD R16, R5, 0x1, -R2 ;  /* 0x0000000105107824 */ /* 0x000fe200078e0a02 */
[----:B------:R-:W-:Y:S01]  /*0260*/  LEA.HI R3, R9, R7, RZ, 0x1 ;  /* 0x0000000709037211 */ /* 0x000fe200078f08ff */
[----:B------:R-:W-:Y:S01]  /*0270*/  IMAD.IADD R174, R5, 0x1, -R0 ;  /* 0x0000000105ae7824 */ /* 0x000fe200078e0a00 */
[----:B------:R-:W-:Y:S02]  /*0280*/  SHF.R.S32.HI R6, RZ, 0x1f, R19 ;  /* 0x0000001fff067819 */ /* 0x000fe40000011413 */
[----:B------:R-:W-:Y:S02]  /*0290*/  LOP3.LUT R2, R3, 0xfffffffe, RZ, 0xc0, !PT ;  /* 0xfffffffe03027812 */ /* 0x000fe400078ec0ff */
[----:B------:R-:W-:Y:S02]  /*02a0*/  LEA.HI R0, R6, R8, RZ, 0x3 ;  /* 0x0000000806007211 */ /* 0x000fe400078f18ff */
[----:B------:R-:W-:Y:S01]  /*02b0*/  LOP3.LUT R3, R4, 0xffffffe0, RZ, 0xc0, !PT ;  /* 0xffffffe004037812 */ /* 0x000fe200078ec0ff */
[----:B------:R-:W-:Y:S01]  /*02c0*/  IMAD.IADD R12, R7, 0x1, -R2 ;  /* 0x00000001070c7824 */ /* 0x000fe200078e0a02 */
[----:B------:R-:W-:-:S02]  /*02d0*/  LEA.HI R14, R17, R11, RZ, 0x3 ;  /* 0x0000000b110e7211 */ /* 0x000fc400078f18ff */
[----:B------:R-:W-:Y:S01]  /*02e0*/  LOP3.LUT R0, R0, 0xfffffff8, RZ, 0xc0, !PT ;  /* 0xfffffff800007812 */ /* 0x000fe200078ec0ff */
[C---:B------:R-:W-:Y:S01]  /*02f0*/  IMAD.IADD R2, R11.reuse, 0x1, -R3 ;  /* 0x000000010b027824 */ /* 0x040fe200078e0a03 */
[----:B------:R-:W-:Y:S01]  /*0300*/  LOP3.LUT R4, R14, 0xfffffff8, RZ, 0xc0, !PT ;  /* 0xfffffff80e047812 */ /* 0x000fe200078ec0ff */
[----:B------:R-:W-:Y:S01]  /*0310*/  IMAD.SHL.U32 R10, R12, 0x200, RZ ;  /* 0x000002000c0a7824 */ /* 0x000fe200078e00ff */
[----:B------:R-:W-:Y:S01]  /*0320*/  SHF.R.S32.HI R3, RZ, 0x3, R14 ;  /* 0x00000003ff037819 */ /* 0x000fe2000001140e */
[----:B------:R-:W-:Y:S01]  /*0330*/  IMAD.IADD R8, R8, 0x1, -R0 ;  /* 0x0000000108087824 */ /* 0x000fe200078e0a00 */
[----:B------:R-:W-:Y:S01]  /*0340*/  SHF.R.S32.HI R5, RZ, 0x1f, R2 ;  /* 0x0000001fff057819 */ /* 0x000fe20000011402 */
[----:B------:R-:W-:Y:S01]  /*0350*/  IMAD.IADD R0, R11, 0x1, -R4 ;  /* 0x000000010b007824 */ /* 0x000fe200078e0a04 */
[----:B------:R-:W-:Y:S01]  /*0360*/  LOP3.LUT R4, R9, 0xfffffff0, RZ, 0xc0, !PT ;  /* 0xfffffff009047812 */ /* 0x000fe200078ec0ff */
[----:B------:R-:W-:Y:S01]  /*0370*/  IMAD.SHL.U32 R3, R3, 0x40, RZ ;  /* 0x0000004003037824 */ /* 0x000fe200078e00ff */
[----:B------:R-:W-:Y:S01]  /*0380*/  LEA.HI R18, R5, R2, RZ, 0x2 ;  /* 0x0000000205127211 */ /* 0x000fe200078f10ff */
[C---:B------:R-:W-:Y:S01]  /*0390*/  IMAD.SHL.U32 R186, R0.reuse, 0x8, RZ ;  /* 0x0000000800ba7824 */ /* 0x040fe200078e00ff */
[----:B------:R-:W-:Y:S01]  /*03a0*/  LOP3.LUT P4, RZ, R0, 0x2, RZ, 0xc0, !PT ;  /* 0x0000000200ff7812 */ /* 0x000fe2000788c0ff */
[----:B------:R-:W-:Y:S01]  /*03b0*/  IMAD.IADD R2, R11, 0x1, -R4 ;  /* 0x000000010b027824 */ /* 0x000fe200078e0a04 */
[----:B------:R-:W-:-:S02]  /*03c0*/  LOP3.LUT R3, R3, 0x1c0, RZ, 0xc0, !PT ;  /* 0x000001c003037812 */ /* 0x000fc400078ec0ff */
[C---:B------:R-:W-:Y:S01]  /*03d0*/  LOP3.LUT P3, RZ, R0.reuse, 0x4, RZ, 0xc0, !PT ;  /* 0x0000000400ff7812 */ /* 0x040fe2000786c0ff */
[----:B------:R-:W-:Y:S01]  /*03e0*/  IMAD.SHL.U32 R0, R0, 0x40, RZ ;  /* 0x0000004000007824 */ /* 0x000fe200078e00ff */
[----:B------:R-:W-:Y:S02]  /*03f0*/  SHF.R.S32.HI R5, RZ, 0x1f, R2 ;  /* 0x0000001fff057819 */ /* 0x000fe40000011402 */
[----:B------:R-:W-:Y:S02]  /*0400*/  SHF.R.U32.HI R4, RZ, 0x3, R3 ;  /* 0x00000003ff047819 */ /* 0x000fe40000011603 */
[----:B------:R-:W-:Y:S02]  /*0410*/  LOP3.LUT R3, R3, 0x38, R186, 0xf8, !PT ;  /* 0x0000003803037812 */ /* 0x000fe400078ef8ba */
[----:B------:R-:W-:Y:S02]  /*0420*/  LEA.HI R13, R5, R2, RZ, 0x3 ;  /* 0x00000002050d7211 */ /* 0x000fe400078f18ff */
[----:B------:R-:W-:-:S02]  /*0430*/  LEA.HI R6, R17, R11, RZ, 0x6 ;  /* 0x0000000b11067211 */ /* 0x000fc400078f30ff */
[----:B------:R-:W-:Y:S02]  /*0440*/  LOP3.LUT R0, R0, 0x1c0, RZ, 0xc0, !PT ;  /* 0x000001c000007812 */ /* 0x000fe400078ec0ff */
[----:B------:R-:W-:Y:S01]  /*0450*/  LOP3.LUT R243, R3, R4, RZ, 0x3c, !PT ;  /* 0x0000000403f37212 */ /* 0x000fe200078e3cff */
[----:B------:R-:W-:Y:S01]  /*0460*/  IMAD.SHL.U32 R3, R174, 0x10, RZ ;  /* 0x00000010ae037824 */ /* 0x000fe200078e00ff */
[----:B------:R-:W-:Y:S02]  /*0470*/  LOP3.LUT R5, R13, 0xfffffff8, RZ, 0xc0, !PT ;  /* 0xfffffff80d057812 */ /* 0x000fe400078ec0ff */
[----:B------:R-:W-:Y:S02]  /*0480*/  SHF.R.S32.HI R6, RZ, 0x6, R6 ;  /* 0x00000006ff067819 */ /* 0x000fe40000011406 */
[----:B------:R-:W-:Y:S01]  /*0490*/  LOP3.LUT R4, R0, 0x8, R14, 0xf8, !PT ;  /* 0x0000000800047812 */ /* 0x000fe200078ef80e */
[----:B------:R-:W-:Y:S01]  /*04a0*/  IMAD.IADD R15, R2, 0x1, -R5 ;  /* 0x00000001020f7824 */ /* 0x000fe200078e0a05 */
[----:B------:R-:W-:Y:S01]  /*04b0*/  SHF.R.U32.HI R9, RZ, 0x3, R0 ;  /* 0x00000003ff097819 */ /* 0x000fe20000011600 */
[----:B------:R-:W-:Y:S01]  /*04c0*/  IMAD R2, R6, 0x800, R10 ;  /* 0x0000080006027824 */ /* 0x000fe200078e020a */
[----:B------:R-:W-:Y:S01]  /*04d0*/  LOP3.LUT R7, R0, 0x30, R3, 0xf8, !PT ;  /* 0x0000003000077812 */ /* 0x000fe200078ef803 */
[----:B------:R-:W-:Y:S01]  /*04e0*/  IMAD R243, R6, 0x200, R243 ;  /* 0x0000020006f37824 */ /* 0x000fe200078e02f3 */
[----:B------:R-:W-:Y:S01]  /*04f0*/  LOP3.LUT R0, R4, R9, RZ, 0x3c, !PT ;  /* 0x0000000904007212 */ /* 0x000fe200078e3cff */
[----:B------:R-:W-:Y:S01]  /*0500*/  IMAD.SHL.U32 R4, R6, 0x20, RZ ;  /* 0x0000002006047824 */ /* 0x000fe200078e00ff */
[----:B------:R-:W-:-:S02]  /*0510*/  LEA.HI R5, R17, R11, RZ, 0x7 ;  /* 0x0000000b11057211 */ /* 0x000fc400078f38ff */
[----:B------:R-:W-:Y:S01]  /*0520*/  LOP3.LUT R3, R8, 0x1, RZ, 0xc0, !PT ;  /* 0x0000000108037812 */ /* 0x000fe200078ec0ff */
[----:B------:R-:W-:Y:S01]  /*0530*/  IMAD.IADD R182, R2, 0x1, R0 ;  /* 0x0000000102b67824 */ /* 0x000fe200078e0200 */
[----:B------:R-:W-:Y:S01]  /*0540*/  LOP3.LUT R0, R19, 0x7ffffffc, RZ, 0xc0, !PT ;  /* 0x7ffffffc13007812 */ /* 0x000fe200078ec0ff */
[C---:B------:R-:W-:Y:S01]  /*0550*/  IMAD.SHL.U32 R2, R8.reuse, 0x40, RZ ;  /* 0x0000004008027824 */ /* 0x040fe200078e00ff */
[----:B------:R-:W-:Y:S02]  /*0560*/  SHF.R.S32.HI R5, RZ, 0x7, R5 ;  /* 0x00000007ff057819 */ /* 0x000fe40000011405 */
[----:B------:R-:W-:Y:S01]  /*0570*/  ISETP.NE.U32.AND P0, PT, R3, 0x1, PT ;  /* 0x000000010300780c */ /* 0x000fe20003f05070 */
[----:B------:R-:W-:Y:S01]  /*0580*/  IMAD.IADD R0, R11, 0x1, -R0 ;  /* 0x000000010b007824 */ /* 0x000fe200078e0a00 */
[----:B------:R-:W-:Y:S01]  /*0590*/  LOP3.LUT R14, R7, 0x8, R14, 0xf8, !PT ;  /* 0x00000008070e7812 */ /* 0x000fe200078ef80e */
[----:B------:R-:W-:Y:S01]  /*05a0*/  IMAD.SHL.U32 R3, R5, 0x8, RZ ;  /* 0x0000000805037824 */ /* 0x000fe200078e00ff */
[----:B------:R-:W-:Y:S01]  /*05b0*/  R2P PR, R8, 0x6 ;  /* 0x0000000608007804 */ /* 0x000fe20000000000 */
[----:B------:R-:W-:Y:S01]  /*05c0*/  IMAD.SHL.U32 R7, R0, 0x2, RZ ;  /* 0x0000000200077824 */ /* 0x000fe200078e00ff */
[----:B------:R-:W-:Y:S01]  /*05d0*/  LOP3.LUT R0, R2, 0x1c0, RZ, 0xc0, !PT ;  /* 0x000001c002007812 */ /* 0x000fe200078ec0ff */
[----:B------:R-:W-:Y:S01]  /*05e0*/  IMAD.SHL.U32 R8, R12, 0x10, RZ ;  /* 0x000000100c087824 */ /* 0x000fe200078e00ff */
[----:B------:R-:W-:-:S02]  /*05f0*/  LOP3.LUT R2, R3, 0x8, RZ, 0xc0, !PT ;  /* 0x0000000803027812 */ /* 0x000fc400078ec0ff */
[----:B------:R-:W-:Y:S02]  /*0600*/  LOP3.LUT R244, R4, 0x6, R244, 0xf8, !PT ;  /* 0x0000000604f47812 */ /* 0x000fe400078ef8f4 */
[----:B------:R-:W-:Y:S02]  /*0610*/  SHF.R.U32.HI R3, RZ, 0x3, R0 ;  /* 0x00000003ff037819 */ /* 0x000fe40000011600 */
[----:B------:R-:W-:Y:S01]  /*0620*/  LOP3.LUT R6, R0, 0x20, R4, 0xf8, !PT ;  /* 0x0000002000067812 */ /* 0x000fe200078ef804 */
[--C-:B------:R-:W-:Y:S01]  /*0630*/  IMAD R4, R5, 0x1000, R7.reuse ;  /* 0x0000100005047824 */ /* 0x100fe200078e0207 */
[----:B------:R-:W-:Y:S02]  /*0640*/  LOP3.LUT R11, R2, 0x10, R8, 0xf8, !PT ;  /* 0x00000010020b7812 */ /* 0x000fe400078ef808 */
[----:B------:R-:W-:Y:S01]  /*0650*/  LOP3.LUT R8, R3, R0, R2, 0x1e, !PT ;  /* 0x0000000003087212 */ /* 0x000fe200078e1e02 */
[----:B------:R-:W-:Y:S01]  /*0660*/  IMAD R0, R16, 0x400, R4 ;  /* 0x0000040010007824 */ /* 0x000fe200078e0204 */
[----:B------:R-:W-:Y:S01]  /*0670*/  LOP3.LUT R6, R6, R3, RZ, 0x3c, !PT ;  /* 0x0000000306067212 */ /* 0x000fe200078e3cff */
[----:B------:R-:W-:Y:S01]  /*0680*/  IMAD.SHL.U32 R3, R15, 0x40, RZ ;  /* 0x000000400f037824 */ /* 0x000fe200078e00ff */
[----:B------:R-:W-:Y:S01]  /*0690*/  SHF.R.S32.HI R4, RZ, 0x2, R18 ;  /* 0x00000002ff047819 */ /* 0x000fe20000011412 */
[----:B------:R-:W-:Y:S01]  /*06a0*/  IMAD R2, R174, 0x400, R7 ;  /* 0x00000400ae027824 */ /* 0x000fe200078e0207 */
[----:B------:R-:W-:Y:S01]  /*06b0*/  SEL R191, R191, 0x10, !P0 ;  /* 0x00000010bfbf7807 */ /* 0x000fe20004000000 */
[----:B------:R-:W-:Y:S01]  /*06c0*/  IMAD.IADD R193, R6, 0x1, R0 ;  /* 0x0000000106c17824 */ /* 0x000fe200078e0200 */
[----:B------:R-:W-:Y:S01]  /*06d0*/  LOP3.LUT R3, R3, 0x1c0, RZ, 0xc0, !PT ;  /* 0x000001c003037812 */ /* 0x000fe200078ec0ff */
[----:B------:R-:W-:Y:S01]  /*06e0*/  IMAD.SHL.U32 R0, R12, 0x8, RZ ;  /* 0x000000080c007824 */ /* 0x000fe200078e00ff */
[----:B------:R-:W-:Y:S01]  /*06f0*/  LOP3.LUT R5, R10, R14, R9, 0xf6, !PT ;  /* 0x0000000e0a057212 */ /* 0x000fe200078ef609 */
[----:B------:R-:W-:Y:S01]  /*0700*/  IMAD.SHL.U32 R6, R13, 0x40, RZ ;  /* 0x000000400d067824 */ /* 0x000fe200078e00ff */
[----:B------:R-:W-:Y:S01]  /*0710*/  LEA R193, R193, UR4, 0x1 ;  /* 0x00000004c1c17c11 */ /* 0x000fe2000f8e08ff */
[----:B------:R-:W-:Y:S01]  /*0720*/  IMAD.IADD R8, R2, 0x1, R8 ;  /* 0x0000000102087824 */ /* 0x000fe200078e0208 */
[----:B------:R-:W-:Y:S01]  /*0730*/  SHF.R.U32.HI R2, RZ, 0x3, R3 ;  /* 0x00000003ff027819 */ /* 0x000fe20000011603 */
[----:B------:R-:W-:Y:S01]  /*0740*/  IMAD R245, R16, 0x10, R4 ;  /* 0x0000001010f57824 */ /* 0x000fe200078e0204 */
[----:B------:R-:W-:Y:S01]  /*0750*/  LOP3.LUT R7, R3, 0x8, R0, 0xf8, !PT ;  /* 0x0000000803077812 */ /* 0x000fe200078ef800 */
[----:B------:R-:W-:Y:S01]  /*0760*/  IMAD.IADD R194, R193, 0x1, R191 ;  /* 0x00000001c1c27824 */ /* 0x000fe200078e02bf */
[----:B------:R-:W-:Y:S01]  /*0770*/  LOP3.LUT R0, R6, 0xfffffe00, RZ, 0xc0, !PT ;  /* 0xfffffe0006007812 */ /* 0x000fe200078ec0ff */
[----:B------:R-:W-:Y:S01]  /*0780*/  IMAD.U32 R6, RZ, RZ, UR5 ;  /* 0x00000005ff067e24 */ /* 0x000fe2000f8e00ff */
[----:B------:R-:W-:Y:S01]  /*0790*/  LOP3.LUT R3, R2, R11, R3, 0x1e, !PT ;  /* 0x0000000b02037212 */ /* 0x000fe200078e1e03 */
[----:B------:R-:W-:Y:S01]  /*07a0*/  USHF.L.U32 UR5, UR49, 0x7, URZ ;  /* 0x0000000731057899 */ /* 0x000fe2000800063f */
[----:B------:R-:W-:Y:S01]  /*07b0*/  LOP3.LUT R2, R7, R2, RZ, 0x3c, !PT ;  /* 0x0000000207027212 */ /* 0x000fe200078e3cff */
[--C-:B------:R-:W-:Y:S01]  /*07c0*/  IMAD R4, R16, 0x400, R0.reuse ;  /* 0x0000040010047824 */ /* 0x100fe200078e0200 */
[----:B------:R-:W-:Y:S01]  /*07d0*/  LOP3.LUT R181, R3, R0, RZ, 0xfc, !PT ;  /* 0x0000000003b57212 */ /* 0x000fe200078efcff */
[----:B------:R-:W-:Y:S01]  /*07e0*/  IMAD R174, R174, 0x400, R0 ;  /* 0x00000400aeae7824 */ /* 0x000fe200078e0200 */
[----:B------:R-:W-:Y:S01]  /*07f0*/  LEA R248, R8, UR7, 0x1 ;  /* 0x0000000708f87c11 */ /* 0x000fe2000f8e08ff */
[----:B------:R-:W-:Y:S01]  /*0800*/  IMAD.IADD R180, R4, 0x1, R2 ;  /* 0x0000000104b47824 */ /* 0x000fe200078e0202 */
[----:B------:R-:W-:Y:S01]  /*0810*/  LEA R3, R5, UR4, 0x1 ;  /* 0x0000000405037c11 */ /* 0x000fe2000f8e08ff */
[----:B------:R-:W-:-:S02]  /*0820*/  IMAD.IADD R174, R2, 0x1, R174 ;  /* 0x0000000102ae7824 */ /* 0x000fc400078e02ae */
[----:B------:R-:W-:Y:S01]  /*0830*/  IMAD.U32 R0, RZ, RZ, UR5 ;  /* 0x00000005ff007e24 */ /* 0x000fe2000f8e00ff */
[----:B------:R-:W-:Y:S01]  /*0840*/  USHF.R.S32.HI UR5, URZ, 0x1f, UR59 ;  /* 0x0000001f3f057899 */ /* 0x000fe2000801143b */
[----:B------:R-:W-:Y:S01]  /*0850*/  IMAD.U32 R2, RZ, RZ, UR6 ;  /* 0x00000006ff027e24 */ /* 0x000fe2000f8e00ff */
[----:B------:R-:W-:Y:S01]  /*0860*/  UIADD3 UR6, UR4, 0xa000, URZ ;  /* 0x0000a00004067890 */ /* 0x000fe2000fffe03f */
[----:B------:R-:W-:Y:S02]  /*0870*/  IMAD.MOV.U32 R4, RZ, RZ, 0x20 ;  /* 0x00000020ff047424 */ /* 0x000fe400078e00ff */
[----:B------:R-:W-:Y:S02]  /*0880*/  IMAD.MOV.U32 R2, RZ, RZ, 0x40 ;  /* 0x00000040ff027424 */ /* 0x000fe400078e00ff */
[----:B------:R-:W-:Y:S01]  /*0890*/  IMAD.U32 R0, RZ, RZ, UR5 ;  /* 0x00000005ff007e24 */ /* 0x000fe2000f8e00ff */
[----:B------:R-:W-:Y:S01]  /*08a0*/  SEL R177, R4, 0xffffffe0, !P4 ;  /* 0xffffffe004b17807 */ /* 0x000fe20006000000 */
[----:B------:R-:W-:Y:S01]  /*08b0*/  VIADD R249, R248, 0x40 ;  /* 0x00000040f8f97836 */ /* 0x000fe20000000000 */
[----:B------:R-:W-:Y:S01]  /*08c0*/  SEL R2, R2, 0xffffffc0, !P3 ;  /* 0xffffffc002027807 */ /* 0x000fe20005800000 */
[----:B------:R-:W-:Y:S01]  /*08d0*/  @P2 VIADD R249, R248, 0xffffffc0 ;  /* 0xffffffc0f8f92836 */ /* 0x000fe20000000000 */
[----:B------:R-:W-:Y:S01]  /*08e0*/  LEA R0, R182, UR6, 0x1 ;  /* 0x00000006b6007c11 */ /* 0x000fe2000f8e08ff */
[----:B------:R-:W-:Y:S01]  /*08f0*/  VIADD R252, R248, 0x420 ;  /* 0x00000420f8fc7836 */ /* 0x000fe20000000000 */
[----:B------:R-:W-:Y:S01]  /*0900*/  SEL R4, R4, 0xffffffe0, !P1 ;  /* 0xffffffe004047807 */ /* 0x000fe20004800000 */
[----:B------:R-:W-:Y:S01]  /*0910*/  @P1 VIADD R252, R248, 0x3e0 ;  /* 0x000003e0f8fc1836 */ /* 0x000fe20000000000 */
[----:B------:R-:W-:Y:S01]  /*0920*/  LEA R174, R174, UR6, 0x1 ;  /* 0x00000006aeae7c11 */ /* 0x000fe2000f8e08ff */
[----:B------:R-:W-:Y:S01]  /*0930*/  IMAD.IADD R176, R0, 0x1, R2 ;  /* 0x0000000100b07824 */ /* 0x000fe200078e0202 */
[----:B------:R-:W-:Y:S01]  /*0940*/  UIADD3 UR5, UR4, 0x6000, URZ ;  /* 0x0000600004057890 */ /* 0x000fe2000fffe03f */
[----:B------:R-:W-:-:S02]  /*0950*/  IMAD.IADD R192, R193, 0x1, R4 ;  /* 0x00000001c1c07824 */ /* 0x000fc400078e0204 */
[----:B------:R-:W-:Y:S02]  /*0960*/  IMAD.IADD R178, R0, 0x1, R177 ;  /* 0x0000000100b27824 */ /* 0x000fe400078e02b1 */
[----:B------:R-:W-:Y:S02]  /*0970*/  IMAD.IADD R177, R177, 0x1, R176 ;  /* 0x00000001b1b17824 */ /* 0x000fe400078e02b0 */
[C---:B------:R-:W-:Y:S02]  /*0980*/  IMAD.IADD R251, R4.reuse, 0x1, R248 ;  /* 0x0000000104fb7824 */ /* 0x040fe400078e02f8 */
[----:B------:R-:W-:Y:S02]  /*0990*/  IMAD.IADD R191, R191, 0x1, R192 ;  /* 0x00000001bfbf7824 */ /* 0x000fe400078e02c0 */
[----:B------:R-:W-:-:S07]  /*09a0*/  IMAD.IADD R250, R4, 0x1, R249 ;  /* 0x0000000104fa7824 */ /* 0x000fce00078e02f9 */
.L_x_553:
        /* <DEDUP_REMOVED lines=30> */
[----:B--2-4-:R-:W2:Y:S05]  /*0b90*/  @P1 LDG.E R8, desc[UR8][R6.64] ;  /* 0x0000000806081981 */ /* 0x014eaa000c1e1900 */
        /* <DEDUP_REMOVED lines=36> */
.L_x_485:
        /* <DEDUP_REMOVED lines=14> */
[----:B------:R-:W-:Y:S01]  /*0ec0*/  ULDC UR61, c[0x0][0x2d4] ;  /* 0x0000b500003d7ab9 */ /* 0x000fe20000000800 */
[----:B------:R-:W-:Y:S01]  /*0ed0*/  ULDC UR25, c[0x0][0x2dc] ;  /* 0x0000b70000197ab9 */ /* 0x000fe20000000800 */
[----:B------:R-:W-:Y:S01]  /*0ee0*/  UIMAD UR21, UR49, UR13, UR12 ;  /* 0x0000000d311572a4 */ /* 0x000fe2000f8e020c */
[----:B------:R-:W-:-:S02]  /*0ef0*/  ULDC UR46, c[0x0][0x270] ;  /* 0x00009c00002e7ab9 */ /* 0x000fc40000000800 */
[----:B------:R-:W-:Y:S01]  /*0f00*/  @!UP1 ULDC.64 UR12, c[0x0][0x418] ;  /* 0x00010600000c9ab9 */ /* 0x000fe20000000a00 */
[----:B------:R-:W-:Y:S02]  /*0f10*/  USHF.R.S32.HI UR44, URZ, 0x1f, UR61 ;  /* 0x0000001f3f2c7899 */ /* 0x000fe4000801143d */
[----:B------:R-:W-:Y:S02]  /*0f20*/  @!UP1 UIMAD.WIDE.U32 UR40, UR49, UR12, URZ ;  /* 0x0000000c312892a5 */ /* 0x000fe4000f8e003f */
[----:B------:R-:W-:Y:S02]  /*0f30*/  UIMAD UR51, UR59, UR25, URZ ;  /* 0x000000193b3372a4 */ /* 0x000fe4000f8e023f */
[----:B------:R-:W-:Y:S02]  /*0f40*/  USHF.L.U32 UR18, UR49, 0x7, URZ ;  /* 0x0000000731127899 */ /* 0x000fe4000800063f */
[----:B------:R-:W-:Y:S01]  /*0f50*/  USHF.L.U64.HI UR11, UR49, 0x7, UR60 ;  /* 0x00000007310b7899 */ /* 0x000fe2000801023c */
[----:B-1----:R-:W-:Y:S01]  /*0f60*/  IABS R6, R7 ;  /* 0x0000000700067213 */ /* 0x002fe20000000000 */
[----:B------:R-:W-:Y:S01]  /*0f70*/  ULDC.U8 UR22, c[0x0][0x3d8] ;  /* 0x0000f60000167ab9 */ /* 0x000fe20000000000 */
[----:B------:R-:W-:Y:S01]  /*0f80*/  ULDC.64 UR30, c[0x0][0x240] ;  /* 0x00009000001e7ab9 */ /* 0x000fe20000000a00 */
[----:B------:R-:W-:Y:S01]  /*0f90*/  USEL UR39, UR18, URZ, UP2 ;  /* 0x0000003f12277287 */ /* 0x000fe20009000000 */
[----:B------:R-:W1:Y:S01]  /*0fa0*/  I2F.RP R4, R6 ;  /* 0x0000000600047306 */ /* 0x000e620000209400 */
[----:B------:R-:W-:Y:S01]  /*0fb0*/  UISETP.NE.AND UP3, UPT, UR22, URZ, UPT ;  /* 0x0000003f1600728c */ /* 0x000fe2000bf65270 */
[----:B------:R-:W-:Y:S01]  /*0fc0*/  ISETP.NE.AND P3, PT, R7, RZ, PT ;  /* 0x000000ff0700720c */ /* 0x000fe20003f65270 */
[----:B------:R-:W-:-:S02]  /*0fd0*/  UIMAD.WIDE.U32 UR18, UR6, UR30, URZ ;  /* 0x0000001e061272a5 */ /* 0x000fc4000f8e003f */
[----:B--2---:R-:W-:Y:S02]  /*0fe0*/  UIMAD.WIDE.U32 UR28, UR7, UR14, URZ ;  /* 0x0000000e071c72a5 */ /* 0x004fe4000f8e003f */
[----:B------:R-:W-:Y:S02]  /*0ff0*/  USEL UR38, UR11, URZ, UP2 ;  /* 0x0000003f0b267287 */ /* 0x000fe40009000000 */
[----:B------:R-:W-:Y:S02]  /*1000*/  UIMAD UR52, UR7, UR15, UR29 ;  /* 0x0000000f073472a4 */ /* 0x000fe4000f8e021d */
[----:B------:R-:W-:Y:S01]  /*1010*/  @!UP1 UIMAD UR7, UR60, UR12, URZ ;  /* 0x0000000c3c0792a4 */ /* 0x000fe2000f8e023f */
[----:B------:R-:W-:Y:S01]  /*1020*/  @UP1 ULDC.64 UR14, c[0x0][0x420] ;  /* 0x00010800000e1ab9 */ /* 0x000fe20000000a00 */
[----:B------:R-:W-:Y:S01]  /*1030*/  USEL UR58, UR16, UR18, !UP1 ;  /* 0x00000012103a7287 */ /* 0x000fe2000c800000 */
[----:B-1----:R-:W1:Y:S01]  /*1040*/  MUFU.RCP R4, R4 ;  /* 0x0000000400047308 */ /* 0x002e620000001000 */
[----:B------:R-:W-:-:S02]  /*1050*/  @!UP1 UIMAD UR37, UR49, UR13, UR7 ;  /* 0x0000000d312592a4 */ /* 0x000fc4000f8e0207 */
[----:B------:R-:W-:Y:S02]  /*1060*/  UIADD3 UR7, UR27, 0x3f, URZ ;  /* 0x0000003f1b077890 */ /* 0x000fe4000fffe03f */
[----:B------:R-:W-:Y:S02]  /*1070*/  UIMAD.WIDE UR12, UR25, UR46, URZ ;  /* 0x0000002e190c72a5 */ /* 0x000fe4000f8e023f */
[----:B------:R-:W-:Y:S02]  /*1080*/  USHF.R.S32.HI UR20, URZ, 0x1f, UR7 ;  /* 0x0000001f3f147899 */ /* 0x000fe40008011407 */
[----:B------:R-:W-:Y:S02]  /*1090*/  @UP1 UIMAD.WIDE.U32 UR42, UR6, UR14, URZ ;  /* 0x0000000e062a12a5 */ /* 0x000fe4000f8e003f */
[----:B------:R-:W-:Y:S02]  /*10a0*/  ULEA.HI UR25, UR20, UR7, URZ, 0x6 ;  /* 0x0000000714197291 */ /* 0x000fe4000f8f303f */
[----:B------:R-:W-:-:S02]  /*10b0*/  UIMAD UR7, UR44, UR49, URZ ;  /* 0x000000312c0772a4 */ /* 0x000fc4000f8e023f */
[----:B------:R-:W-:Y:S01]  /*10c0*/  @UP1 UIMAD UR53, UR6, UR15, UR43 ;  /* 0x0000000f063512a4 */ /* 0x000fe2000f8e022b */
        /* <DEDUP_REMOVED lines=12> */
[----:B------:R-:W-:Y:S01]  /*1190*/  ULDC UR45, c[0x0][0x2c4] ;  /* 0x0000b100002d7ab9 */ /* 0x000fe20000000800 */
[----:B------:R-:W-:Y:S01]  /*11a0*/  IMAD.MOV.U32 R4, RZ, RZ, RZ ;  /* 0x000000ffff047224 */ /* 0x000fe200078e00ff */
[----:B------:R-:W-:Y:S01]  /*11b0*/  UIADD3 UR48, UR17, UR7, URZ ;  /* 0x0000000711307290 */ /* 0x000fe2000fffe03f */
[----:B------:R-:W-:Y:S01]  /*11c0*/  IMAD R0, R0, R6, RZ ;  /* 0x0000000600007224 */ /* 0x000fe200078e02ff */
[----:B------:R-:W-:-:S02]  /*11d0*/  @UP1 UIADD3 UR48, UR15, UR11, URZ ;  /* 0x0000000b0f301290 */ /* 0x000fc4000fffe03f */
[----:B------:R-:W-:Y:S01]  /*11e0*/  @UP3 UIMAD UR7, UR49, UR45, URZ ;  /* 0x0000002d310732a4 */ /* 0x000fe2000f8e023f */
[----:B------:R-:W-:Y:S01]  /*11f0*/  IMAD.HI.U32 R0, R5, R0, R4 ;  /* 0x0000000005007227 */ /* 0x000fe200078e0004 */
[----:B------:R-:W-:Y:S02]  /*1200*/  ULOP3.LUT UR11, UR25, 0xffffffc0, URZ, 0xc0, !UPT ;  /* 0xffffffc0190b7892 */ /* 0x000fe4000f8ec03f */
[----:B------:R-:W-:Y:S02]  /*1210*/  UISETP.NE.AND UP0, UPT, UR36, -0x1, UPT ;  /* 0xffffffff2400788c */ /* 0x000fe4000bf05270 */
[----:B------:R-:W-:Y:S01]  /*1220*/  UIMAD UR32, UR6, UR31, URZ ;  /* 0x0000001f062072a4 */ /* 0x000fe2000f8e023f */
[----:B------:R-:W-:Y:S01]  /*1230*/  IMAD.HI.U32 R0, R0, R2, RZ ;  /* 0x0000000200007227 */ /* 0x000fe200078e00ff */
[----:B------:R-:W-:Y:S02]  /*1240*/  @UP3 USEL UR15, UR7, UR6, !UP1 ;  /* 0x00000006070f3287 */ /* 0x000fe4000c800000 */
[----:B------:R-:W-:-:S02]  /*1250*/  UIADD3 UR7, UR11, -0x40, URZ ;  /* 0xffffffc00b077890 */ /* 0x000fc4000fffe03f */
[----:B------:R-:W-:Y:S01]  /*1260*/  IADD3 R4, -R0, RZ, RZ ;  /* 0x000000ff00047210 */ /* 0x000fe20007ffe1ff */
[----:B------:R-:W-:Y:S02]  /*1270*/  USEL UR57, UR16, UR14, !UP1 ;  /* 0x0000000e10397287 */ /* 0x000fe4000c800000 */
[----:B------:R-:W-:Y:S02]  /*1280*/  @UP1 UIADD3 UR50, UR19, UR32, URZ ;  /* 0x0000002013321290 */ /* 0x000fe4000fffe03f */
[C---:B------:R-:W-:Y:S01]  /*1290*/  IMAD R2, R6.reuse, R4, R2 ;  /* 0x0000000406027224 */ /* 0x040fe200078e0202 */
[----:B------:R-:W-:Y:S01]  /*12a0*/  @!UP3 UIMAD UR14, UR49, UR46, UR59 ;  /* 0x0000002e310eb2a4 */ /* 0x000fe2000f8e023b */
[----:B------:R-:W-:Y:S01]  /*12b0*/  @UP3 ULDC UR18, c[0x0][0x2e4] ;  /* 0x0000b90000123ab9 */ /* 0x000fe20000000800 */
[----:B------:R-:W-:Y:S02]  /*12c0*/  USHF.R.S32.HI UR19, URZ, 0x1f, UR7 ;  /* 0x0000001f3f137899 */ /* 0x000fe40008011407 */
[----:B------:R-:W-:Y:S01]  /*12d0*/  ISETP.GT.U32.AND P1, PT, R6, R2, PT ;  /* 0x000000020600720c */ /* 0x000fe20003f24070 */
[----:B------:R-:W-:-:S02]  /*12e0*/  UIADD3 UR11, UP2, UR7, UR39, URZ ;  /* 0x00000027070b7290 */ /* 0x000fc4000ff5e03f */
[----:B------:R-:W-:Y:S02]  /*12f0*/  @UP3 UIMAD UR47, UR59, UR18, UR15 ;  /* 0x000000123b2f32a4 */ /* 0x000fe4000f8e020f */
[----:B------:R-:W-:Y:S01]  /*1300*/  @!UP3 UIMAD UR47, UR14, UR45, URZ ;  /* 0x0000002d0e2fb2a4 */ /* 0x000fe2000f8e023f */
[----:B------:R-:W-:Y:S01]  /*1310*/  ULDC.U8 UR23, c[0x0][0x480] ;  /* 0x0001200000177ab9 */ /* 0x000fe20000000000 */
[----:B------:R-:W-:Y:S02]  /*1320*/  UIADD3.X UR14, UR19, UR38, URZ, UP2, !UPT ;  /* 0x00000026130e7290 */ /* 0x000fe400097fe43f */
[----:B------:R-:W-:Y:S02]  /*1330*/  UIMAD UR13, UR13, UR11, URZ ;  /* 0x0000000b0d0d72a4 */ /* 0x000fe4000f8e023f */
[----:B------:R-:W-:Y:S02]  /*1340*/  @UP0 UIADD3 UR24, UR33, UR36, URZ ;  /* 0x0000002421180290 */ /* 0x000fe4000fffe03f */
[----:B------:R-:W-:Y:S01]  /*1350*/  @!P1 IMAD.IADD R2, R2, 0x1, -R6 ;  /* 0x0000000102029824 */ /* 0x000fe200078e0a06 */
[----:B------:R-:W-:Y:S01]  /*1360*/  @UP0 UIADD3 UR29, UR33, UR36, URZ ;  /* 0x00000024211d0290 */ /* 0x000fe2000fffe03f */
[----:B------:R-:W-:Y:S01]  /*1370*/  @!P1 VIADD R0, R0, 0x1 ;  /* 0x0000000100009836 */ /* 0x000fe20000000000 */
[----:B------:R-:W-:Y:S01]  /*1380*/  PLOP3.LUT P1, PT, PT, PT, UP0, 0x80, 0x0 ;  /* 0x000000000000781c */ /* 0x000fe20003f2f008 */
[----:B------:R-:W-:Y:S01]  /*1390*/  UISETP.NE.AND UP4, UPT, UR23, URZ, UPT ;  /* 0x0000003f1700728c */ /* 0x000fe2000bf85270 */
[----:B------:R-:W-:Y:S01]  /*13a0*/  ISETP.GE.U32.AND P0, PT, R2, R6, PT ;  /* 0x000000060200720c */ /* 0x000fe20003f06070 */
[----:B------:R-:W-:Y:S01]  /*13b0*/  @UP0 ULDC.64 UR20, c[0x0][0x250] ;  /* 0x0000940000140ab9 */ /* 0x000fe20000000a00 */
[----:B------:R-:W-:Y:S01]  /*13c0*/  LOP3.LUT R2, R7, UR59, RZ, 0x3c, !PT ;  /* 0x0000003b07027c12 */ /* 0x000fe2000f8e3cff */
[----:B------:R-:W-:Y:S01]  /*13d0*/  @UP0 ULDC.64 UR22, c[0x0][0x248] ;  /* 0x0000920000160ab9 */ /* 0x000fe20000000a00 */
[----:B------:R-:W-:-:S02]  /*13e0*/  UIMAD.WIDE.U32 UR38, UR12, UR11, URZ ;  /* 0x0000000b0c2672a5 */ /* 0x000fc4000f8e003f */
[----:B------:R-:W-:Y:S01]  /*13f0*/  ISETP.GE.AND P2, PT, R2, RZ, PT ;  /* 0x000000ff0200720c */ /* 0x000fe20003f46270 */
[----:B------:R-:W-:Y:S02]  /*1400*/  UIMAD UR11, UR12, UR14, UR13 ;  /* 0x0000000e0c0b72a4 */ /* 0x000fe4000f8e020d */
[----:B------:R-:W-:Y:S02]  /*1410*/  @UP0 UIMAD.WIDE.U32 UR16, UR24, UR22, URZ ;  /* 0x00000016181002a5 */ /* 0x000fe4000f8e003f */
[----:B------:R-:W-:Y:S02]  /*1420*/  @UP0 UIMAD.WIDE.U32 UR12, UR29, UR20, URZ ;  /* 0x000000141d0c02a5 */ /* 0x000fe4000f8e003f */
[----:B------:R-:W-:Y:S01]  /*1430*/  @P0 IADD3 R0, R0, 0x1, RZ ;  /* 0x0000000100000810 */ /* 0x000fe20007ffe0ff */
[----:B------:R-:W-:Y:S01]  /*1440*/  @UP0 UIMAD UR15, UR24, UR23, URZ ;  /* 0x00000017180f02a4 */ /* 0x000fe2000f8e023f */
[----:B------:R-:W-:Y:S01]  /*1450*/  PLOP3.LUT P0, PT, PT, PT, UP3, 0x80, 0x0 ;  /* 0x000000000000781c */ /* 0x000fe20003f0f038 */
[----:B------:R-:W-:-:S02]  /*1460*/  @UP0 UIMAD UR14, UR29, UR21, URZ ;  /* 0x000000151d0e02a4 */ /* 0x000fc4000f8e023f */
[----:B------:R-:W-:Y:S01]  /*1470*/  IMAD.MOV.U32 R11, RZ, RZ, R0 ;  /* 0x000000ffff0b7224 */ /* 0x000fe200078e0000 */
[----:B------:R-:W-:Y:S02]  /*1480*/  USEL UR54, UR52, URZ, UP4 ;  /* 0x0000003f34367287 */ /* 0x000fe4000a000000 */
[----:B------:R-:W-:Y:S02]  /*1490*/  USHF.R.S32.HI UR35, URZ, 0x1f, UR34 ;  /* 0x0000001f3f237899 */ /* 0x000fe40008011422 */
[----:B------:R-:W-:Y:S01]  /*14a0*/  @!UP1 UIADD3 UR53, UR41, UR37, URZ ;  /* 0x0000002529359290 */ /* 0x000fe2000fffe03f */
[----:B------:R-:W-:Y:S01]  /*14b0*/  @!P2 IADD3 R11, -R11, RZ, RZ ;  /* 0x000000ff0b0ba210 */ /* 0x000fe20007ffe1ff */
[----:B------:R-:W-:Y:S01]  /*14c0*/  USHF.R.S32.HI UR56, URZ, 0x1f, UR51 ;  /* 0x0000001f3f387899 */ /* 0x000fe20008011433 */
[----:B------:R-:W-:Y:S01]  /*14d0*/  @!P3 LOP3.LUT R11, RZ, R7, RZ, 0x33, !PT ;  /* 0x00000007ff0bb212 */ /* 0x000fe200078e33ff */
        /* <DEDUP_REMOVED lines=20> */
.L_x_487:
        /* <DEDUP_REMOVED lines=13> */
.L_x_488:
        /* <DEDUP_REMOVED lines=11> */
.L_x_489:
[----:B------:R-:W-:Y:S02]  /*17a0*/  ULDC UR6, c[0x0][0x270] ;  /* 0x00009c0000067ab9 */ /* 0x000fe40000000800 */
[----:B------:R-:W-:-:S04]  /*17b0*/  UIMAD UR6, UR49, UR6, UR59 ;  /* 0x00000006310672a4 */ /* 0x000fc8000f8e023b */
[----:B------:R-:W-:-:S12]  /*17c0*/  UIMAD UR6, UR6, UR61, URZ ;  /* 0x0000003d060672a4 */ /* 0x000fd8000f8e023f */
.L_x_490:
[----:B------:R-:W1:Y:S01]  /*17d0*/  S2R R20, SR_TID.X ;  /* 0x0000000000147919 */ /* 0x000e620000002100 */
[----:B------:R-:W2:Y:S01]  /*17e0*/  LDC.64 R12, c[0x0][0x420] ;  /* 0x00010800ff0c7b82 */ /* 0x000ea20000000a00 */
[----:B------:R-:W-:Y:S01]  /*17f0*/  ULDC UR13, c[0x0][0x270] ;  /* 0x00009c00000d7ab9 */ /* 0x000fe20000000800 */
[----:B------:R-:W-:Y:S01]  /*1800*/  ULDC UR12, c[0x0][0x2dc] ;  /* 0x0000b700000c7ab9 */ /* 0x000fe20000000800 */
[----:B------:R-:W-:Y:S01]  /*1810*/  UIADD3 UR37, UR7, UR6, URZ ;  /* 0x0000000607257290 */ /* 0x000fe2000fffe03f */
[----:B------:R-:W-:Y:S01]  /*1820*/  IADD3 R4, P0, R186, UR11, RZ ;  /* 0x0000000bba047c10 */ /* 0x000fe2000ff1e0ff */
[----:B------:R-:W-:Y:S01]  /*1830*/  UIMAD UR28, UR12, UR13, URZ ;  /* 0x0000000d0c1c72a4 */ /* 0x000fe2000f8e023f */
[--C-:B------:R-:W-:Y:S01]  /*1840*/  SHF.R.S32.HI R247, RZ, 0x1f, R186.reuse ;  /* 0x0000001ffff77819 */ /* 0x100fe200000114ba */
[----:B------:R-:W-:Y:S01]  /*1850*/  UIADD3 UR6, -UR10, UR27, UR34 ;  /* 0x0000001b0a067290 */ /* 0x000fe2000fffe122 */
[----:B------:R-:W-:Y:S01]  /*1860*/  IMAD.MOV.U32 R246, RZ, RZ, R186 ;  /* 0x000000fffff67224 */ /* 0x000fe200078e00ba */
[----:B------:R-:W-:Y:S01]  /*1870*/  USHF.L.U32 UR18, UR28, 0x6, URZ ;  /* 0x000000061c127899 */ /* 0x000fe2000800063f */
[----:B------:R-:W-:Y:S01]  /*1880*/  BSSY B1, `(.L_x_486) ;  /* 0x000076f000017945 */ /* 0x000fe20003800000 */
[----:B------:R-:W-:Y:S01]  /*1890*/  ULDC UR12, c[0x0][0x398] ;  /* 0x0000e600000c7ab9 */ /* 0x000fe20000000800 */
[----:B------:R-:W-:Y:S01]  /*18a0*/  ULDC.64 UR24, c[0x0][0x400] ;  /* 0x0001000000187ab9 */ /* 0x000fe20000000a00 */
[----:B------:R-:W-:-:S02]  /*18b0*/  UIADD3 UR6, UR6, -UR12, URZ ;  /* 0x8000000c06067290 */ /* 0x000fc4000fffe03f */
[----:B------:R-:W-:Y:S02]  /*18c0*/  USHF.R.S32.HI UR11, URZ, 0x1f, UR18 ;  /* 0x0000001f3f0b7899 */ /* 0x000fe40008011412 */
[----:B------:R-:W-:Y:S02]  /*18d0*/  UIADD3 UR12, UP2, UP1, UR38, UR18, UR51 ;  /* 0x00000012260c7290 */ /* 0x000fe4000f95e033 */
[----:B------:R-:W-:Y:S02]  /*18e0*/  USHF.R.S32.HI UR40, URZ, 0x1f, UR59 ;  /* 0x0000001f3f287899 */ /* 0x000fe4000801143b */
[----:B------:R-:W-:Y:S02]  /*18f0*/  UIADD3.X UR11, UR52, UR11, UR56, UP2, UP1 ;  /* 0x0000000b340b7290 */ /* 0x000fe400097e2438 */
[----:B------:R-:W-:Y:S01]  /*1900*/  UIADD3 UR12, UP2, UP1, UR55, UR12, UR57 ;  /* 0x0000000c370c7290 */ /* 0x000fe2000f95e039 */
[----:B--2---:R-:W-:Y:S01]  /*1910*/  IMAD R9, R12, UR19, RZ ;  /* 0x000000130c097c24 */ /* 0x004fe2000f8e02ff */
[----:B------:R-:W-:Y:S01]  /*1920*/  ULDC.64 UR16, c[0x0][0x258] ;  /* 0x0000960000107ab9 */ /* 0x000fe20000000a00 */
[----:B------:R-:W-:Y:S01]  /*1930*/  ULDC.64 UR14, c[0x0][0x428] ;  /* 0x00010a00000e7ab9 */ /* 0x000fe20000000a00 */
[----:B------:R-:W-:Y:S01]  /*1940*/  UIADD3.X UR11, UR54, UR11, UR48, UP2, UP1 ;  /* 0x0000000b360b7290 */ /* 0x000fe200097e2430 */
[----:B------:R-:W-:Y:S01]  /*1950*/  IMAD R9, R13, UR7, R9 ;  /* 0x000000070d097c24 */ /* 0x000fe2000f8e0209 */
[----:B------:R-:W-:Y:S01]  /*1960*/  UIMAD UR13, UR40, UR14, URZ ;  /* 0x0000000e280d72a4 */ /* 0x000fe2000f8e023f */
[----:B-1----:R-:W-:Y:S01]  /*1970*/  SHF.R.S32.HI R21, RZ, 0x1f, R20 ;  /* 0x0000001fff157819 */ /* 0x002fe20000011414 */
[----:B------:R-:W-:-:S02]  /*1980*/  ULDC.64 UR38, c[0x0][0x2b0] ;  /* 0x0000ac0000267ab9 */ /* 0x000fc40000000a00 */
[----:B------:R-:W-:Y:S01]  /*1990*/  UIMAD UR15, UR59, UR15, UR13 ;  /* 0x0000000f3b0f72a4 */ /* 0x000fe2000f8e020d */
[CC--:B------:R-:W-:Y:S02]  /*19a0*/  LEA.HI R8, R21.reuse, R20.reuse, RZ, 0x5 ;  /* 0x0000001415087211 */ /* 0x0c0fe400078f28ff */
[----:B------:R-:W-:Y:S02]  /*19b0*/  LEA.HI R0, R21, R20, RZ, 0x3 ;  /* 0x0000001415007211 */ /* 0x000fe400078f18ff */
[----:B------:R-:W-:Y:S02]  /*19c0*/  LOP3.LUT R2, R8, 0xffffffe0, RZ, 0xc0, !PT ;  /* 0xffffffe008027812 */ /* 0x000fe400078ec0ff */
[----:B------:R-:W-:Y:S02]  /*19d0*/  SHF.R.S32.HI R0, RZ, 0x3, R0 ;  /* 0x00000003ff007819 */ /* 0x000fe40000011400 */
[----:B------:R-:W-:Y:S01]  /*19e0*/  SHF.R.S32.HI R8, RZ, 0x5, R8 ;  /* 0x00000005ff087819 */ /* 0x000fe20000011408 */
[----:B------:R-:W-:Y:S01]  /*19f0*/  IMAD.IADD R5, R20, 0x1, -R2 ;  /* 0x0000000114057824 */ /* 0x000fe200078e0a02 */
[----:B------:R-:W-:-:S02]  /*1a00*/  SHF.R.S32.HI R19, RZ, 0x1f, R0 ;  /* 0x0000001fff137819 */ /* 0x000fc40000011400 */
[----:B------:R-:W-:Y:S01]  /*1a10*/  IADD3 R2, P2, R0, UR7, RZ ;  /* 0x0000000700027c10 */ /* 0x000fe2000ff5e0ff */
[----:B------:R-:W-:Y:S01]  /*1a20*/  IMAD R8, R8, UR28, R5 ;  /* 0x0000001c08087c24 */ /* 0x000fe2000f8e0205 */
[----:B------:R-:W-:Y:S02]  /*1a30*/  IADD3.X R5, R247, UR53, RZ, P0, !PT ;  /* 0x00000035f7057c10 */ /* 0x000fe400087fe4ff */
[----:B------:R-:W-:Y:S01]  /*1a40*/  IADD3.X R6, R19, UR19, RZ, P2, !PT ;  /* 0x0000001313067c10 */ /* 0x000fe200097fe4ff */
[----:B------:R-:W-:Y:S01]  /*1a50*/  USHF.R.S32.HI UR19, URZ, 0x1f, UR6 ;  /* 0x0000001f3f137899 */ /* 0x000fe20008011406 */
[----:B------:R-:W-:-:S03]  /*1a60*/  IMAD.WIDE.U32 R4, R12, UR7, R4 ;  /* 0x000000070c047c25 */ /* 0x000fc6000f8e0004 */
[----:B------:R-:W-:Y:S01]  /*1a70*/  ULEA.HI UR19, UR19, UR6, URZ, 0x6 ;  /* 0x0000000613137291 */ /* 0x000fe2000f8f303f */
[----:B------:R-:W-:-:S03]  /*1a80*/  IMAD R6, R6, UR30, RZ ;  /* 0x0000001e06067c24 */ /* 0x000fc6000f8e02ff */
[----:B------:R-:W-:Y:S01]  /*1a90*/  USHF.R.S32.HI UR19, URZ, 0x6, UR19 ;  /* 0x000000063f137899 */ /* 0x000fe20008011413 */
[----:B------:R-:W-:Y:S02]  /*1aa0*/  IMAD.IADD R5, R5, 0x1, R9 ;  /* 0x0000000105057824 */ /* 0x000fe400078e0209 */
[C---:B------:R-:W-:Y:S01]  /*1ab0*/  IMAD R10, R2.reuse, UR31, R6 ;  /* 0x0000001f020a7c24 */ /* 0x040fe2000f8e0206 */
[----:B------:R-:W-:Y:S01]  /*1ac0*/  UISETP.LT.AND UP1, UPT, URZ, UR19, UPT ;  /* 0x000000133f00728c */ /* 0x000fe2000bf21270 */
[----:B------:R-:W-:Y:S01]  /*1ad0*/  IMAD.WIDE.U32 R6, R2, UR30, R246 ;  /* 0x0000001e02067c25 */ /* 0x000fe2000f8e00f6 */
[C---:B------:R-:W-:Y:S01]  /*1ae0*/  IADD3 R2, P0, R8.reuse, UR12, RZ ;  /* 0x0000000c08027c10 */ /* 0x040fe2000ff1e0ff */
[----:B------:R-:W-:Y:S02]  /*1af0*/  UIMAD UR12, UR40, UR16, URZ ;  /* 0x00000010280c72a4 */ /* 0x000fe4000f8e023f */
[----:B------:R-:W-:Y:S01]  /*1b00*/  USEL UR19, URZ, UR19, !UP1 ;  /* 0x000000133f137287 */ /* 0x000fe2000c800000 */
[----:B------:R-:W-:Y:S01]  /*1b10*/  LEA.HI.X.SX32 R8, R8, UR11, 0x1, P0 ;  /* 0x0000000b08087c11 */ /* 0x000fe200080f0eff */
[----:B------:R-:W-:Y:S01]  /*1b20*/  UIMAD UR17, UR59, UR17, UR12 ;  /* 0x000000113b1172a4 */ /* 0x000fe2000f8e020c */
[----:B------:R-:W-:Y:S01]  /*1b30*/  IADD3 R6, P2, R6, UR58, RZ ;  /* 0x0000003a06067c10 */ /* 0x000fe2000ff5e0ff */
[----:B------:R-:W-:Y:S01]  /*1b40*/  UIADD3 UR12, UR7, UR47, URZ ;  /* 0x0000002f070c7290 */ /* 0x000fe2000fffe03f */
[C---:B------:R-:W-:Y:S01]  /*1b50*/  LEA R223, P0, R2.reuse, UR24, 0x2 ;  /* 0x0000001802df7c11 */ /* 0x040fe2000f8010ff */
[----:B------:R-:W-:Y:S01]  /*1b60*/  UISETP.GT.AND UP1, UPT, UR45, UR19, UPT ;  /* 0x000000132d00728c */ /* 0x000fe2000bf24270 */
[----:B------:R-:W-:Y:S01]  /*1b70*/  IADD3.X R7, R7, UR50, R10, P2, !PT ;  /* 0x0000003207077c10 */ /* 0x000fe200097fe40a */
[----:B------:R-:W-:Y:S01]  /*1b80*/  ULDC.64 UR6, c[0x0][0x210] ;  /* 0x0000840000067ab9 */ /* 0x000fe20000000a00 */
[----:B------:R-:W-:Y:S01]  /*1b90*/  LEA.HI.X R222, R2, UR25, R8, 0x2, P0 ;  /* 0x0000001902de7c11 */ /* 0x000fe200080f1408 */
[----:B------:R-:W-:Y:S01]  /*1ba0*/  IMAD.U32 R8, RZ, RZ, UR16 ;  /* 0x00000010ff087e24 */ /* 0x000fe2000f8e00ff */
[----:B------:R-:W-:Y:S01]  /*1bb0*/  ULDC.64 UR24, c[0x0][0x478] ;  /* 0x00011e0000187ab9 */ /* 0x000fe20000000a00 */
[----:B------:R-:W-:Y:S01]  /*1bc0*/  IMAD.U32 R2, RZ, RZ, UR14 ;  /* 0x0000000eff027e24 */ /* 0x000fe2000f8e00ff */
[----:B------:R-:W-:Y:S01]  /*1bd0*/  UIMAD.WIDE UR12, UR12, 0x4, UR38 ;  /* 0x000000040c0c78a5 */ /* 0x000fe2000f8e0226 */
[----:B------:R-:W-:-:S04]  /*1be0*/  IMAD.WIDE.U32 R6, R8, UR59, R6 ;  /* 0x0000003b08067c25 */ /* 0x000fc8000f8e0006 */
[----:B------:R-:W-:Y:S01]  /*1bf0*/  IMAD.WIDE.U32 R4, R2, UR59, R4 ;  /* 0x0000003b02047c25 */ /* 0x000fe2000f8e0004 */
[----:B------:R-:W-:-:S03]  /*1c00*/  LEA R198, P0, R6, UR6, 0x1 ;  /* 0x0000000606c67c11 */ /* 0x000fc6000f8008ff */
[----:B------:R-:W-:Y:S01]  /*1c10*/  VIADD R7, R7, UR17 ;  /* 0x0000001107077c36 */ /* 0x000fe20008000000 */
[----:B------:R-:W-:Y:S01]  /*1c20*/  UIMAD.WIDE UR16, UR37, 0x4, UR24 ;  /* 0x00000004251078a5 */ /* 0x000fe2000f8e0218 */
[----:B------:R-:W-:Y:S01]  /*1c30*/  VIADD R5, R5, UR15 ;  /* 0x0000000f05057c36 */ /* 0x000fe20008000000 */
[----:B------:R-:W-:Y:S01]  /*1c40*/  ULDC.64 UR14, c[0x0][0x3e0] ;  /* 0x0000f800000e7ab9 */ /* 0x000fe20000000a00 */
[-C--:B------:R-:W-:Y:S01]  /*1c50*/  IMAD R2, R19, R12.reuse, RZ ;  /* 0x0000000c13027224 */ /* 0x080fe200078e02ff */
[----:B------:R-:W-:Y:S01]  /*1c60*/  LEA.HI.X R199, R6, UR7, R7, 0x1, P0 ;  /* 0x0000000706c77c11 */ /* 0x000fe200080f0c07 */
[C---:B------:R-:W-:Y:S01]  /*1c70*/  IMAD.WIDE.U32 R4, R0.reuse, R12, R4 ;  /* 0x0000000c00047225 */ /* 0x040fe200078e0004 */
[----:B------:R-:W-:Y:S01]  /*1c80*/  PLOP3.LUT P0, PT, PT, PT, UP1, 0x80, 0x0 ;  /* 0x000000000000781c */ /* 0x000fe20003f0f018 */
[----:B------:R-:W-:Y:S02]  /*1c90*/  UIADD3 UR7, UR45, -0x1, URZ ;  /* 0xffffffff2d077890 */ /* 0x000fe4000fffe03f */
[----:B------:R-:W-:Y:S01]  /*1ca0*/  IMAD R2, R0, R13, R2 ;  /* 0x0000000d00027224 */ /* 0x000fe200078e0202 */
[----:B------:R-:W-:Y:S01]  /*1cb0*/  LEA R196, P2, R4, UR14, 0x1 ;  /* 0x0000000e04c47c11 */ /* 0x000fe2000f8408ff */
[----:B------:R-:W-:-:S02]  /*1cc0*/  UMOV UR14, UR12 ;  /* 0x0000000c000e7c82 */ /* 0x000fc40008000000 */
[----:B------:R-:W-:-:S05]  /*1cd0*/  IMAD.IADD R2, R5, 0x1, R2 ;  /* 0x0000000105027824 */ /* 0x000fca00078e0202 */
[----:B------:R-:W-:Y:S01]  /*1ce0*/  LEA.HI.X R197, R4, UR15, R2, 0x1, P2 ;  /* 0x0000000f04c57c11 */ /* 0x000fe200090f0c02 */
[----:B------:R-:W-:Y:S01]  /*1cf0*/  UMOV UR15, UR17 ;  /* 0x00000011000f7c82 */ /* 0x000fe20008000000 */
        /* <DEDUP_REMOVED lines=20> */
.L_x_492:
        /* <DEDUP_REMOVED lines=20> */
.L_x_493:
        /* <DEDUP_REMOVED lines=35> */
.L_x_495:
[----:B------:R-:W-:Y:S05]  /*21b0*/  BSYNC B0 ;  /* 0x0000000000007941 */ /* 0x000fea0003800000 */
.L_x_494:
        /* <DEDUP_REMOVED lines=14> */
.L_x_497:
[----:B------:R-:W-:Y:S05]  /*22a0*/  BSYNC B0 ;  /* 0x0000000000007941 */ /* 0x000fea0003800000 */
.L_x_496:
        /* <DEDUP_REMOVED lines=14> */
.L_x_499:
[----:B------:R-:W-:Y:S05]  /*2390*/  BSYNC B0 ;  /* 0x0000000000007941 */ /* 0x000fea0003800000 */
.L_x_498:
        /* <DEDUP_REMOVED lines=14> */
.L_x_501:
[----:B------:R-:W-:Y:S05]  /*2480*/  BSYNC B0 ;  /* 0x0000000000007941 */ /* 0x000fea0003800000 */
.L_x_500:
        /* <DEDUP_REMOVED lines=26> */
.L_x_503:
[----:B------:R-:W-:Y:S05]  /*2630*/  BSYNC B0 ;  /* 0x0000000000007941 */ /* 0x000fea0003800000 */
.L_x_502:
[----:B------:R-:W-:Y:S04]  /*2640*/  BSSY B0, `(.L_x_504) ;  /* 0x000000e000007945 */ /* 0x000fe80003800000 */
[----:B------:R-:W-:Y:S05]  /*2650*/  @P2 BRA `(.L_x_505) ;  /* 0x0000000000302947 */ /* 0x000fea0003800000 */
[----:B------:R-:W-:Y:S01]  /*2660*/  IADD3 R2, P2, R0, 0x20, RZ ;  /* 0x0000002000027810 */ /* 0x000fe20007f5e0ff */
[----:B------:R-:W-:Y:S01]  /*2670*/  ULDC.64 UR10, c[0x0][0x3f8] ;  /* 0x0000fe00000a7ab9 */ /* 0x000fe20000000a00 */
[----:B------:R-:W-:-:S03]  /*2680*/  MOV R7, R10 ;  /* 0x0000000a00077202 */ /* 0x000fc60000000f00 */
[----:B------:R-:W-:-:S04]  /*2690*/  IMAD.X R6, RZ, RZ, R19, P2 ;  /* 0x000000ffff067224 */ /* 0x000fc800010e0613 */
[----:B-1234-:R-:W-:Y:S02]  /*26a0*/  IMAD R8, R6, UR6, RZ ;  /* 0x0000000606087c24 */ /* 0x01efe4000f8e02ff */
[----:B------:R-:W-:-:S04]  /*26b0*/  IMAD.MOV.U32 R6, RZ, RZ, R4 ;  /* 0x000000ffff067224 */ /* 0x000fc800078e0004 */
[----:B------:R-:W-:-:S04]  /*26c0*/  IMAD.WIDE.U32 R6, R2, UR6, R6 ;  /* 0x0000000602067c25 */ /* 0x000fc8000f8e0006 */
[----:B------:R-:W-:Y:S01]  /*26d0*/  IMAD R2, R2, UR7, R8 ;  /* 0x0000000702027c24 */ /* 0x000fe2000f8e0208 */
[----:B------:R-:W-:-:S04]  /*26e0*/  LEA R8, P2, R6, UR10, 0x1 ;  /* 0x0000000a06087c11 */ /* 0x000fc8000f8408ff */
[----:B------:R-:W-:-:S04]  /*26f0*/  IADD3 R2, R7, R2, RZ ;  /* 0x0000000207027210 */ /* 0x000fc80007ffe0ff */
[----:B------:R-:W-:-:S05]  /*2700*/  LEA.HI.X R9, R6, UR11, R2, 0x1, P2 ;  /* 0x0000000b06097c11 */ /* 0x000fca00090f0c02 */
[----:B------:R1:W-:Y:S02]  /*2710*/  STG.E.128 desc[UR8][R8.64], RZ ;  /* 0x000000ff08007986 */ /* 0x0003e4000c101d08 */
.L_x_505:
[----:B------:R-:W-:Y:S05]  /*2720*/  BSYNC B0 ;  /* 0x0000000000007941 */ /* 0x000fea0003800000 */
.L_x_504:
        /* <DEDUP_REMOVED lines=14> */
.L_x_507:
[----:B------:R-:W-:Y:S05]  /*2810*/  BSYNC B0 ;  /* 0x0000000000007941 */ /* 0x000fea0003800000 */
.L_x_506:
        /* <DEDUP_REMOVED lines=14> */
.L_x_491:
[----:B------:R-:W-:Y:S01]  /*2900*/  PLOP3.LUT P4, PT, PT, PT, UP4, 0x80, 0x0 ;  /* 0x000000000000781c */ /* 0x000fe20003f8f048 */
[----:B------:R-:W-:Y:S01]  /*2910*/  UIMAD UR6, UR35, UR20, URZ ;  /* 0x00000014230672a4 */ /* 0x000fe2000f8e023f */
[----:B------:R-:W-:Y:S01]  /*2920*/  IMAD.U32 R4, RZ, RZ, UR20 ;  /* 0x00000014ff047e24 */ /* 0x000fe2000f8e00ff */
[----:B------:R-:W-:Y:S01]  /*2930*/  UIMAD UR11, UR26, -0x80, UR10 ;  /* 0xffffff801a0b78a4 */ /* 0x000fe2000f8e020a */
[----:B------:R-:W-:Y:S01]  /*2940*/  VIADD R6, R0, 0x60 ;  /* 0x0000006000067836 */ /* 0x000fe20000000000 */
[----:B------:R-:W-:Y:S01]  /*2950*/  UIMAD UR6, UR34, UR21, UR6 ;  /* 0x00000015220672a4 */ /* 0x000fe2000f8e0206 */
[----:B------:R-:W-:Y:S01]  /*2960*/  IMAD.WIDE.U32 R4, R4, UR34, R246 ;  /* 0x0000002204047c25 */ /* 0x000fe2000f8e00f6 */
[----:B------:R-:W-:Y:S01]  /*2970*/  ULDC.64 UR24, c[0x0][0x268] ;  /* 0x00009a0000187ab9 */ /* 0x000fe20000000a00 */
[----:B------:R-:W-:-:S05]  /*2980*/  ULEA.HI UR12, UR7, UR7, URZ, 0x1 ;  /* 0x00000007070c7291 */ /* 0x000fca000f8f083f */
[----:B------:R-:W-:Y:S01]  /*2990*/  @P4 BAR.SYNC.DEFER_BLOCKING 0x0 ;  /* 0x0000000000004b1d */ /* 0x000fe20000010000 */
[----:B------:R-:W-:Y:S01]  /*29a0*/  IMAD.U32 R2, RZ, RZ, UR6 ;  /* 0x00000006ff027e24 */ /* 0x000fe2000f8e00ff */
[----:B------:R-:W-:Y:S01]  /*29b0*/  IADD3 R4, P0, R4, UR44, RZ ;  /* 0x0000002c04047c10 */ /* 0x000fe2000ff1e0ff */
[----:B------:R-:W-:Y:S01]  /*29c0*/  ULOP3.LUT UR12, UR12, 0xfffffffe, URZ, 0xc0, !UPT ;  /* 0xfffffffe0c0c7892 */ /* 0x000fe2000f8ec03f */
[----:B------:R-:W-:Y:S01]  /*29d0*/  ISETP.GE.AND P1, PT, R6, UR11, PT ;  /* 0x0000000b06007c0c */ /* 0x000fe2000bf26270 */
[----:B------:R-:W-:Y:S01]  /*29e0*/  UIMAD UR6, UR7, -0x40, UR27 ;  /* 0xffffffc0070678a4 */ /* 0x000fe2000f8e021b */
[----:B------:R-:W-:Y:S01]  /*29f0*/  IADD3.X R5, R5, UR46, R2, P0, !PT ;  /* 0x0000002e05057c10 */ /* 0x000fe200087fe402 */
[----:B------:R-:W-:Y:S01]  /*2a00*/  IMAD R2, R15, UR24, RZ ;  /* 0x000000180f027c24 */ /* 0x000fe2000f8e02ff */
[C---:B------:R-:W-:Y:S01]  /*2a10*/  ISETP.GE.AND P0, PT, R0.reuse, UR11, PT ;  /* 0x0000000b00007c0c */ /* 0x040fe2000bf06270 */
[----:B------:R-:W-:Y:S01]  /*2a20*/  UIADD3 UR12, UR7, -UR12, URZ ;  /* 0x8000000c070c7290 */ /* 0x000fe2000fffe03f */
[----:B------:R-:W-:Y:S01]  /*2a30*/  VIADD R6, R0, 0x20 ;  /* 0x0000002000067836 */ /* 0x000fe20000000000 */
[----:B------:R-:W-:Y:S01]  /*2a40*/  BSSY B0, `(.L_x_509) ;  /* 0x0000021000007945 */ /* 0x000fe20003800000 */
[----:B------:R-:W-:Y:S01]  /*2a50*/  IMAD R10, R11, UR25, R2 ;  /* 0x000000190b0a7c24 */ /* 0x000fe2000f8e0202 */
[C---:B------:R-:W-:Y:S01]  /*2a60*/  LEA R2, R243.reuse, UR4, 0x1 ;  /* 0x00000004f3027c11 */ /* 0x040fe2000f8e08ff */
[----:B------:R-:W-:Y:S01]  /*2a70*/  UISETP.NE.AND UP0, UPT, UR12, 0x1, UPT ;  /* 0x000000010c00788c */ /* 0x000fe2000bf05270 */
[----:B------:R-:W-:Y:S01]  /*2a80*/  ISETP.GE.AND P3, PT, R6, UR11, PT ;  /* 0x0000000b06007c0c */ /* 0x000fe2000bf66270 */
[----:B------:R-:W-:Y:S01]  /*2a90*/  VIADD R7, R0, 0x40 ;  /* 0x0000004000077836 */ /* 0x000fe20000000000 */
[----:B------:R-:W-:Y:S01]  /*2aa0*/  ISETP.GE.AND P5, PT, R6, UR6, PT ;  /* 0x0000000606007c0c */ /* 0x000fe2000bfa6270 */
[----:B------:R-:W-:Y:S01]  /*2ab0*/  VIADD R6, R243, 0x1000 ;  /* 0x00001000f3067836 */ /* 0x000fe20000000000 */
[----:B------:R-:W-:Y:S01]  /*2ac0*/  ISETP.GE.AND P6, PT, R0, UR6, PT ;  /* 0x0000000600007c0c */ /* 0x000fe2000bfc6270 */
[----:B------:R-:W-:Y:S01]  /*2ad0*/  IMAD.WIDE.U32 R4, R11, UR24, R4 ;  /* 0x000000180b047c25 */ /* 0x000fe2000f8e0004 */
[----:B------:R-:W-:-:S02]  /*2ae0*/  PLOP3.LUT P4, PT, PT, PT, UP0, 0x40, 0x0 ;  /* 0x000000000000781c */ /* 0x000fc40003f8e808 */
[----:B------:R-:W-:Y:S01]  /*2af0*/  ISETP.GE.AND P2, PT, R7, UR11, PT ;  /* 0x0000000b07007c0c */ /* 0x000fe2000bf46270 */
[----:B------:R1:W-:Y:S01]  /*2b00*/  @P0 STS.128 [R2+0xa000], RZ ;  /* 0x00a000ff02000388 */ /* 0x0003e20000000c00 */
[----:B------:R-:W-:Y:S01]  /*2b10*/  SEL R183, R6, R243, P4 ;  /* 0x000000f306b77207 */ /* 0x000fe20002000000 */
[----:B------:R-:W-:Y:S01]  /*2b20*/  IMAD.IADD R10, R5, 0x1, R10 ;  /* 0x00000001050a7824 */ /* 0x000fe200078e020a */
[----:B------:R-:W-:Y:S09]  /*2b30*/  @P0 BRA `(.L_x_510) ;  /* 0x0000000000440947 */ /* 0x000ff20003800000 */
        /* <DEDUP_REMOVED lines=17> */
.L_x_510:
[----:B------:R-:W-:Y:S05]  /*2c50*/  BSYNC B0 ;  /* 0x0000000000007941 */ /* 0x000fea0003800000 */
.L_x_509:
        /* <DEDUP_REMOVED lines=22> */
.L_x_512:
[----:B------:R-:W-:Y:S05]  /*2dc0*/  BSYNC B0 ;  /* 0x0000000000007941 */ /* 0x000fea0003800000 */
.L_x_511:
        /* <DEDUP_REMOVED lines=22> */
.L_x_514:
[----:B------:R-:W-:Y:S05]  /*2f30*/  BSYNC B0 ;  /* 0x0000000000007941 */ /* 0x000fea0003800000 */
.L_x_513:
        /* <DEDUP_REMOVED lines=11> */
[----:B---3--:R-:W-:Y:S02]  /*2ff0*/  IMAD R8, R6, UR20, RZ ;  /* 0x0000001406087c24 */ /* 0x008fe4000f8e02ff */
        /* <DEDUP_REMOVED lines=10> */
.L_x_516:
[----:B------:R-:W-:Y:S05]  /*30a0*/  BSYNC B0 ;  /* 0x0000000000007941 */ /* 0x000fea0003800000 */
.L_x_515:
[----:B------:R-:W0:Y:S01]  /*30b0*/  LDGDEPBAR ;  /* 0x00000000000079af */ /* 0x000e220000000000 */
[----:B------:R-:W-:Y:S01]  /*30c0*/  BSSY B0, `(.L_x_517) ;  /* 0x000000d000007945 */ /* 0x000fe20003800000 */
[----:B---3--:R-:W-:Y:S02]  /*30d0*/  IADD3 R4, R245, 0x28, RZ ;  /* 0x00000028f5047810 */ /* 0x008fe40007ffe0ff */
[----:B------:R3:W-:Y:S01]  /*30e0*/  @P6 STS.128 [R2+0x4000], RZ ;  /* 0x004000ff02006388 */ /* 0x0007e20000000c00 */
[----:B------:R-:W-:Y:S01]  /*30f0*/  LEA R183, R183, UR4, 0x1 ;  /* 0x00000004b7b77c11 */ /* 0x000fe2000f8e08ff */
        /* <DEDUP_REMOVED lines=9> */
.L_x_518:
[----:B------:R-:W-:Y:S05]  /*3190*/  BSYNC B0 ;  /* 0x0000000000007941 */ /* 0x000fea0003800000 */
.L_x_517:
[----:B------:R1:W-:Y:S01]  /*31a0*/  @P5 STS.128 [R2+0x5000], RZ ;  /* 0x005000ff02005388 */ /* 0x0003e20000000c00 */
[----:B------:R-:W-:Y:S04]  /*31b0*/  BSSY B0, `(.L_x_519) ;  /* 0x000000c000007945 */ /* 0x000fe80003800000 */
[----:B------:R-:W-:Y:S05]  /*31c0*/  @P5 BRA `(.L_x_520) ;  /* 0x0000000000285947 */ /* 0x000fea0003800000 */
        /* <DEDUP_REMOVED lines=10> */
.L_x_520:
[----:B------:R-:W-:Y:S05]  /*3270*/  BSYNC B0 ;  /* 0x0000000000007941 */ /* 0x000fea0003800000 */
.L_x_519:
[----:B------:R1:W-:Y:S01]  /*3280*/  @P6 STS [R183], RZ ;  /* 0x000000ffb7006388 */ /* 0x0003e20000000800 */
[----:B------:R-:W-:Y:S01]  /*3290*/  BSSY B0, `(.L_x_521) ;  /* 0x0000012000007945 */ /* 0x000fe20003800000 */
[----:B------:R-:W-:Y:S02]  /*32a0*/  ISETP.GE.AND P4, PT, R4, UR6, PT ;  /* 0x0000000604007c0c */ /* 0x000fe4000bf86270 */
[----:B------:R1:W-:Y:S01]  /*32b0*/  @P6 STS [R183+0x4], RZ ;  /* 0x000004ffb7006388 */ /* 0x0003e20000000800 */
[----:B------:R-:W-:-:S03]  /*32c0*/  MOV R5, UR22 ;  /* 0x0000001600057c02 */ /* 0x000fc60008000f00 */
        /* <DEDUP_REMOVED lines=14> */
.L_x_522:
[----:B------:R-:W-:Y:S05]  /*33b0*/  BSYNC B0 ;  /* 0x0000000000007941 */ /* 0x000fea0003800000 */
.L_x_521:
        /* <DEDUP_REMOVED lines=13> */
[----:B-1----:R-:W-:Y:S02]  /*3490*/  IMAD.U32 R7, RZ, RZ, UR30 ;  /* 0x0000001eff077e24 */ /* 0x002fe4000f8e00ff */
[----:B------:R-:W-:-:S03]  /*34a0*/  IMAD.U32 R8, RZ, RZ, UR31 ;  /* 0x0000001fff087e24 */ /* 0x000fc6000f8e00ff */
[----:B------:R-:W-:-:S04]  /*34b0*/  LEA R6, P5, R7, R198, 0x6 ;  /* 0x000000c607067211 */ /* 0x000fc800078a30ff */
[----:B------:R-:W-:-:S05]  /*34c0*/  LEA.HI.X R7, R7, R199, R8, 0x6, P5 ;  /* 0x000000c707077211 */ /* 0x000fca00028f3408 */
[----:B------:R-:W-:Y:S01]  /*34d0*/  @!PT LDS RZ, [RZ] ;  /* 0x00000000fffff984 */ /* 0x000fe20000000800 */
[----:B------:R-:W-:Y:S01]  /*34e0*/  @!PT LDS RZ, [RZ] ;  /* 0x00000000fffff984 */ /* 0x000fe20000000800 */
[----:B------:R-:W-:Y:S01]  /*34f0*/  @!PT LDS RZ, [RZ] ;  /* 0x00000000fffff984 */ /* 0x000fe20000000800 */
[----:B------:R1:W-:Y:S04]  /*3500*/  LDGSTS.E.BYPASS.LTC128B.128 [R183+0x1000], desc[UR8][R6.64] ;  /* 0x0100000006b77fae */ /* 0x0003e8000b901d48 */
.L_x_524:
[----:B------:R-:W-:Y:S05]  /*3510*/  BSYNC B0 ;  /* 0x0000000000007941 */ /* 0x000fea0003800000 */
.L_x_523:
[----:B------:R-:W-:Y:S01]  /*3520*/  UIMAD UR11, UR35, UR22, URZ ;  /* 0x00000016230b72a4 */ /* 0x000fe2000f8e023f */
[----:B-1----:R-:W-:Y:S01]  /*3530*/  IMAD.WIDE.U32 R6, R5, UR34, R246 ;  /* 0x0000002205067c25 */ /* 0x002fe2000f8e00f6 */
[----:B------:R1:W-:Y:S01]  /*3540*/  @P0 STS.128 [R2+0x6000], RZ ;  /* 0x006000ff02000388 */ /* 0x0003e20000000c00 */
[----:B------:R-:W-:Y:S01]  /*3550*/  SHF.R.S32.HI R5, RZ, 0x1f, R4 ;  /* 0x0000001fff057819 */ /* 0x000fe20000011404 */
[----:B------:R-:W-:Y:S01]  /*3560*/  UIMAD UR11, UR34, UR23, UR11 ;  /* 0x00000017220b72a4 */ /* 0x000fe2000f8e020b */
[----:B------:R-:W-:Y:S01]  /*3570*/  @!P4 LEA R16, P6, R4, UR14, 0x2 ;  /* 0x0000000e0410cc11 */ /* 0x000fe2000f8c10ff */
[----:B------:R-:W-:Y:S01]  /*3580*/  ULDC.64 UR20, c[0x0][0x260] ;  /* 0x0000980000147ab9 */ /* 0x000fe20000000a00 */
[----:B------:R-:W-:Y:S01]  /*3590*/  IADD3 R8, P5, R6, UR29, RZ ;  /* 0x0000001d06087c10 */ /* 0x000fe2000ffbe0ff */
[----:B------:R-:W-:Y:S01]  /*35a0*/  VIADD R13, R245, 0x8 ;  /* 0x00000008f50d7836 */ /* 0x000fe20000000000 */
[----:B------:R-:W-:Y:S01]  /*35b0*/  @!P4 LEA.HI.X R17, R4, UR13, R5, 0x2, P6 ;  /* 0x0000000d0411cc11 */ /* 0x000fe2000b0f1405 */
[----:B------:R-:W-:Y:S01]  /*35c0*/  IMAD.U32 R6, RZ, RZ, UR11 ;  /* 0x0000000bff067e24 */ /* 0x000fe2000f8e00ff */
[----:B------:R-:W-:Y:S01]  /*35d0*/  SHF.R.S32.HI R18, RZ, 0x1f, R245 ;  /* 0x0000001fff127819 */ /* 0x000fe200000114f5 */
[----:B------:R-:W-:Y:S01]  /*35e0*/  IMAD R4, R15, UR20, RZ ;  /* 0x000000140f047c24 */ /* 0x000fe2000f8e02ff */
[----:B------:R-:W-:Y:S01]  /*35f0*/  P2R R14, PR, RZ, 0x2 ;  /* 0x00000002ff0e7803 */ /* 0x000fe20000000000 */
[----:B------:R-:W-:Y:S01]  /*3600*/  VIADD R10, R245, 0x20 ;  /* 0x00000020f50a7836 */ /* 0x000fe20000000000 */
[----:B------:R-:W-:Y:S01]  /*3610*/  IADD3.X R9, R7, UR32, R6, P5, !PT ;  /* 0x0000002007097c10 */ /* 0x000fe2000affe406 */
[C---:B------:R-:W-:Y:S01]  /*3620*/  IMAD.SHL.U32 R6, R245.reuse, 0x4, RZ ;  /* 0x00000004f5067824 */ /* 0x040fe200078e00ff */
[----:B------:R-:W-:Y:S01]  /*3630*/  SHF.L.U64.HI R7, R245, 0x2, R18 ;  /* 0x00000002f5077819 */ /* 0x000fe20000010212 */
[----:B------:R-:W-:Y:S01]  /*3640*/  IMAD R12, R11, UR21, R4 ;  /* 0x000000150b0c7c24 */ /* 0x000fe2000f8e0204 */
[----:B------:R-:W-:Y:S01]  /*3650*/  ISETP.GE.AND P1, PT, R245, UR6, PT ;  /* 0x00000006f5007c0c */ /* 0x000fe2000bf26270 */
[----:B------:R-:W-:Y:S01]  /*3660*/  IMAD.WIDE.U32 R4, R11, UR20, R8 ;  /* 0x000000140b047c25 */ /* 0x000fe2000f8e0008 */
[----:B------:R-:W-:Y:S01]  /*3670*/  IADD3 R6, P5, R6, UR14, RZ ;  /* 0x0000000e06067c10 */ /* 0x000fe2000ffbe0ff */
[----:B------:R-:W-:Y:S01]  /*3680*/  BSSY B0, `(.L_x_525) ;  /* 0x0000019000007945 */ /* 0x000fe20003800000 */
[----:B------:R-:W-:Y:S01]  /*3690*/  ISETP.GE.AND P6, PT, R13, UR6, PT ;  /* 0x000000060d007c0c */ /* 0x000fe2000bfc6270 */
[----:B------:R-:W-:Y:S01]  /*36a0*/  IMAD.IADD R12, R5, 0x1, R12 ;  /* 0x00000001050c7824 */ /* 0x000fe200078e020c */
[----:B------:R-:W-:-:S02]  /*36b0*/  IADD3.X R7, R7, UR13, RZ, P5, !PT ;  /* 0x0000000d07077c10 */ /* 0x000fc4000affe4ff */
[----:B------:R-:W-:Y:S02]  /*36c0*/  P2R R13, PR, RZ, 0x2 ;  /* 0x00000002ff0d7803 */ /* 0x000fe40000000000 */
[----:B------:R-:W-:Y:S02]  /*36d0*/  ISETP.GE.AND P5, PT, R10, UR6, PT ;  /* 0x000000060a007c0c */ /* 0x000fe4000bfa6270 */
[----:B------:R-:W-:Y:S01]  /*36e0*/  ISETP.NE.AND P1, PT, R14, RZ, PT ;  /* 0x000000ff0e00720c */ /* 0x000fe20003f25270 */
[----:B-1----:R-:W-:-:S12]  /*36f0*/  @P0 BRA `(.L_x_526) ;  /* 0x0000000000440947 */ /* 0x002fd80003800000 */
        /* <DEDUP_REMOVED lines=17> */
.L_x_526:
[----:B------:R-:W-:Y:S05]  /*3810*/  BSYNC B0 ;  /* 0x0000000000007941 */ /* 0x000fea0003800000 */
.L_x_525:
        /* <DEDUP_REMOVED lines=22> */
.L_x_528:
[----:B------:R-:W-:Y:S05]  /*3980*/  BSYNC B0 ;  /* 0x0000000000007941 */ /* 0x000fea0003800000 */
.L_x_527:
        /* <DEDUP_REMOVED lines=22> */
.L_x_530:
[----:B------:R-:W-:Y:S05]  /*3af0*/  BSYNC B0 ;  /* 0x0000000000007941 */ /* 0x000fea0003800000 */
.L_x_529:
        /* <DEDUP_REMOVED lines=22> */
.L_x_532:
[----:B------:R-:W-:Y:S05]  /*3c60*/  BSYNC B0 ;  /* 0x0000000000007941 */ /* 0x000fea0003800000 */
.L_x_531:
[----:B------:R-:W0:Y:S01]  /*3c70*/  LDGDEPBAR ;  /* 0x00000000000079af */ /* 0x000e220000000000 */
[----:B------:R-:W-:Y:S01]  /*3c80*/  ISETP.NE.AND P0, PT, R13, RZ, PT ;  /* 0x000000ff0d00720c */ /* 0x000fe20003f05270 */
[----:B------:R-:W-:Y:S02]  /*3c90*/  IMAD.MOV.U32 R234, RZ, RZ, 0x7f800000 ;  /* 0x7f800000ffea7424 */ /* 0x000fe400078e00ff */
[----:B------:R-:W-:Y:S02]  /*3ca0*/  IMAD.MOV.U32 R235, RZ, RZ, 0x7f800000 ;  /* 0x7f800000ffeb7424 */ /* 0x000fe400078e00ff */
[----:B------:R-:W-:Y:S02]  /*3cb0*/  IMAD.MOV.U32 R236, RZ, RZ, 0x7f800000 ;  /* 0x7f800000ffec7424 */ /* 0x000fe400078e00ff */
[----:B------:R-:W-:Y:S01]  /*3cc0*/  IMAD.MOV.U32 R233, RZ, RZ, 0x7f800000 ;  /* 0x7f800000ffe97424 */ /* 0x000fe200078e00ff */
[----:B------:R2:W5:Y:S01]  /*3cd0*/  @!P4 LDG.E R234, desc[UR8][R16.64] ;  /* 0x0000000810eac981 */ /* 0x000562000c1e1900 */
[----:B------:R-:W-:Y:S01]  /*3ce0*/  LEA.HI R0, R21, R20, RZ, 0x4 ;  /* 0x0000001415007211 */ /* 0x000fe200078f20ff */
[----:B-1----:R-:W-:Y:S01]  /*3cf0*/  VIADD R5, R245, 0x1 ;  /* 0x00000001f5057836 */ /* 0x002fe20000000000 */
[----:B------:R-:W-:Y:S01]  /*3d00*/  LEA R144, R182, UR4, 0x1 ;  /* 0x00000004b6907c11 */ /* 0x000fe2000f8e08ff */
[----:B------:R1:W5:Y:S01]  /*3d10*/  @!P6 LDG.E R236, desc[UR8][R6.64+0x20] ;  /* 0x0000200806ece981 */ /* 0x000362000c1e1900 */
[----:B------:R-:W-:Y:S01]  /*3d20*/  USHF.L.U32 UR25, UR28, 0x4, URZ ;  /* 0x000000041c197899 */ /* 0x000fe2000800063f */
[----:B------:R-:W-:Y:S01]  /*3d30*/  IMAD R237, RZ, RZ, -UR18 ;  /* 0x80000012ffed7e24 */ /* 0x000fe2000f8e02ff */
[----:B------:R-:W-:Y:S01]  /*3d40*/  ULDC UR35, c[0x0][0x2d0] ;  /* 0x0000b40000237ab9 */ /* 0x000fe20000000800 */
[----:B------:R1:W5:Y:S01]  /*3d50*/  @!P0 LDG.E R235, desc[UR8][R6.64] ;  /* 0x0000000806eb8981 */ /* 0x000362000c1e1900 */
[----:B------:R-:W-:Y:S01]  /*3d60*/  IMAD.MOV.U32 R179, RZ, RZ, 0x20 ;  /* 0x00000020ffb37424 */ /* 0x000fe200078e00ff */
[----:B------:R-:W-:Y:S01]  /*3d70*/  PLOP3.LUT P3, PT, PT, PT, UP0, 0x40, 0x0 ;  /* 0x000000000000781c */ /* 0x000fe20003f6e808 */
[----:B------:R-:W-:Y:S01]  /*3d80*/  VIADD R173, R180, 0x1000 ;  /* 0x00001000b4ad7836 */ /* 0x000fe20000000000 */
[----:B------:R1:W5:Y:S01]  /*3d90*/  @!P5 LDG.E R233, desc[UR8][R6.64+0x80] ;  /* 0x0000800806e9d981 */ /* 0x000362000c1e1900 */
[----:B------:R-:W-:Y:S01]  /*3da0*/  VIADD R172, R181, 0x1000 ;  /* 0x00001000b5ac7836 */ /* 0x000fe20000000000 */
[----:B------:R-:W-:Y:S01]  /*3db0*/  PLOP3.LUT P2, PT, PT, PT, UP0, 0x40, 0x0 ;  /* 0x000000000000781c */ /* 0x000fe20003f4e808 */
[----:B------:R-:W-:-:S04]  /*3dc0*/  DEPBAR.LE SB0, 0x1 ;  /* 0x000080400000791a */ /* 0x000fc80000000000 */
[----:B------:R-:W-:Y:S01]  /*3dd0*/  BAR.SYNC.DEFER_BLOCKING 0x0 ;  /* 0x0000000000007b1d */ /* 0x000fe20000010000 */
[----:B------:R-:W-:-:S05]  /*3de0*/  LOP3.LUT R0, R0, 0xfffffff0, RZ, 0xc0, !PT ;  /* 0xfffffff000007812 */ /* 0x000fca00078ec0ff */
[----:B------:R-:W-:Y:S02]  /*3df0*/  IMAD.IADD R0, R20, 0x1, -R0 ;  /* 0x0000000114007824 */ /* 0x000fe400078e0a00 */
[----:B------:R-:W-:Y:S02]  /*3e00*/  IMAD.U32 R4, RZ, RZ, UR27 ;  /* 0x0000001bff047e24 */ /* 0x000fe4000f8e00ff */
[----:B------:R-:W-:Y:S01]  /*3e10*/  IMAD.MOV.U32 R128, RZ, RZ, 0x40 ;  /* 0x00000040ff807424 */ /* 0x000fe200078e00ff */
[----:B--234-:R-:W-:Y:S01]  /*3e20*/  SHF.R.S32.HI R2, RZ, 0x1f, R0 ;  /* 0x0000001fff027819 */ /* 0x01cfe20000011400 */
[----:B------:R-:W-:Y:S01]  /*3e30*/  UIADD3 UR34, UR27, 0x80, UR34 ;  /* 0x000000801b227890 */ /* 0x000fe2000fffe022 */
[----:B------:R-:W-:Y:S01]  /*3e40*/  IMAD.SHL.U32 R241, R245, 0x4, RZ ;  /* 0x00000004f5f17824 */ /* 0x000fe200078e00ff */
        /* <DEDUP_REMOVED lines=10> */
[----:B------:R1:W2:Y:S01]  /*3ef0*/  LDSM.16.M88.4 R140, [R144+0xa000] ;  /* 0x00a00000908c783b */ /* 0x0002a20000000200 */
[----:B------:R-:W-:Y:S02]  /*3f00*/  CS2R R82, SRZ ;  /* 0x0000000000527805 */ /* 0x000fe4000001ff00 */
[----:B------:R-:W-:Y:S02]  /*3f10*/  CS2R R80, SRZ ;  /* 0x0000000000507805 */ /* 0x000fe4000001ff00 */
[----:B------:R-:W-:Y:S01]  /*3f20*/  CS2R R74, SRZ ;  /* 0x00000000004a7805 */ /* 0x000fe2000001ff00 */
[----:B------:R-:W3:Y:S01]  /*3f30*/  LDSM.16.M88.4 R144, [R144+0xa800] ;  /* 0x00a800009090783b */ /* 0x000ee20000000200 */
[----:B------:R-:W-:-:S02]  /*3f40*/  CS2R R72, SRZ ;  /* 0x0000000000487805 */ /* 0x000fc4000001ff00 */
[----:B------:R-:W-:Y:S02]  /*3f50*/  CS2R R70, SRZ ;  /* 0x0000000000467805 */ /* 0x000fe4000001ff00 */
[----:B------:R-:W-:Y:S01]  /*3f60*/  CS2R R68, SRZ ;  /* 0x0000000000447805 */ /* 0x000fe2000001ff00 */
[----:B------:R1:W4:Y:S01]  /*3f70*/  LDSM.16.M88.4 R148, [R178] ;  /* 0x00000000b294783b */ /* 0x0003220000000200 */
[----:B------:R-:W-:Y:S02]  /*3f80*/  CS2R R62, SRZ ;  /* 0x00000000003e7805 */ /* 0x000fe4000001ff00 */
[----:B------:R-:W-:Y:S02]  /*3f90*/  CS2R R60, SRZ ;  /* 0x00000000003c7805 */ /* 0x000fe4000001ff00 */
[----:B------:R-:W-:Y:S01]  /*3fa0*/  CS2R R66, SRZ ;  /* 0x0000000000427805 */ /* 0x000fe2000001ff00 */
[----:B------:R1:W1:Y:S01]  /*3fb0*/  LDSM.16.M88.4 R152, [R178+0x800] ;  /* 0x00080000b298783b */ /* 0x0002620000000200 */
[----:B------:R-:W-:-:S02]  /*3fc0*/  CS2R R64, SRZ ;  /* 0x0000000000407805 */ /* 0x000fc4000001ff00 */
[----:B------:R-:W-:Y:S02]  /*3fd0*/  CS2R R58, SRZ ;  /* 0x00000000003a7805 */ /* 0x000fe4000001ff00 */
[----:B------:R-:W-:Y:S01]  /*3fe0*/  CS2R R56, SRZ ;  /* 0x0000000000387805 */ /* 0x000fe2000001ff00 */
[----:B------:R1:W1:Y:S01]  /*3ff0*/  LDSM.16.M88.4 R156, [R176] ;  /* 0x00000000b09c783b */ /* 0x0002620000000200 */
        /* <DEDUP_REMOVED lines=12> */
[----:B------:R-:W-:Y:S01]  /*40c0*/  LEA.HI R2, R2, R0, RZ, 0x3 ;  /* 0x0000000002027211 */ /* 0x000fe200078f18ff */
[----:B------:R-:W-:Y:S01]  /*40d0*/  USHF.L.U32 UR18, UR28, 0x3, URZ ;  /* 0x000000031c127899 */ /* 0x000fe2000800063f */
[----:B------:R-:W-:-:S02]  /*40e0*/  CS2R R36, SRZ ;  /* 0x0000000000247805 */ /* 0x000fc4000001ff00 */
[----:B------:R-:W-:Y:S01]  /*40f0*/  SHF.L.U64.HI R240, R245, 0x2, R18 ;  /* 0x00000002f5f07819 */ /* 0x000fe20000010212 */
[----:B------:R-:W-:Y:S01]  /*4100*/  IMAD.MOV.U32 R226, RZ, RZ, R183 ;  /* 0x000000ffffe27224 */ /* 0x000fe200078e00b7 */
[----:B------:R-:W-:Y:S01]  /*4110*/  LOP3.LUT R2, R2, 0xfffffff8, RZ, 0xc0, !PT ;  /* 0xfffffff802027812 */ /* 0x000fe200078ec0ff */
[----:B------:R-:W-:Y:S02]  /*4120*/  UIADD3 UR24, UR25, 0x20, URZ ;  /* 0x0000002019187890 */ /* 0x000fe4000fffe03f */
[----:B------:R-:W-:Y:S02]  /*4130*/  UIMAD UR32, UR28, 0x18, URZ ;  /* 0x000000181c2078a4 */ /* 0x000fe4000f8e023f */
[----:B------:R-:W-:Y:S01]  /*4140*/  IMAD.IADD R0, R0, 0x1, -R2 ;  /* 0x0000000100007824 */ /* 0x000fe200078e0a02 */
[----:B------:R-:W-:Y:S02]  /*4150*/  UIADD3 UR23, UR18, UR24, URZ ;  /* 0x0000001812177290 */ /* 0x000fe4000fffe03f */
[----:B------:R-:W-:-:S02]  /*4160*/  USHF.L.U32 UR31, UR28, 0x5, URZ ;  /* 0x000000051c1f7899 */ /* 0x000fc4000800063f */
[C---:B------:R-:W-:Y:S01]  /*4170*/  LOP3.LUT P0, RZ, R0.reuse, 0x2, RZ, 0xc0, !PT ;  /* 0x0000000200ff7812 */ /* 0x040fe2000780c0ff */
[----:B------:R-:W-:Y:S01]  /*4180*/  UIADD3 UR22, UR18, UR23, URZ ;  /* 0x0000001712167290 */ /* 0x000fe2000fffe03f */
[----:B------:R-:W-:Y:S01]  /*4190*/  LOP3.LUT P1, RZ, R0, 0x4, RZ, 0xc0, !PT ;  /* 0x0000000400ff7812 */ /* 0x000fe2000782c0ff */
[----:B------:R-:W-:Y:S01]  /*41a0*/  VIADD R0, R245, 0xffffffc0 ;  /* 0xffffffc0f5007836 */ /* 0x000fe20000000000 */
[----:B------:R-:W-:Y:S01]  /*41b0*/  SEL R179, R179, 0xffffffe0, !P0 ;  /* 0xffffffe0b3b37807 */ /* 0x000fe20004000000 */
[----:B------:R-:W-:Y:S01]  /*41c0*/  UIADD3 UR21, UR18, UR22, URZ ;  /* 0x0000001612157290 */ /* 0x000fe2000fffe03f */
[----:B------:R-:W-:Y:S01]  /*41d0*/  SEL R173, R173, R180, P3 ;  /* 0x000000b4adad7207 */ /* 0x000fe20001800000 */
[----:B------:R-:W-:Y:S01]  /*41e0*/  UIMAD UR30, UR28, 0x28, URZ ;  /* 0x000000281c1e78a4 */ /* 0x000fe2000f8e023f */
[----:B------:R-:W-:Y:S01]  /*41f0*/  SHF.R.S32.HI R2, RZ, 0x1f, R0 ;  /* 0x0000001fff027819 */ /* 0x000fe20000011400 */
[----:B------:R-:W-:Y:S01]  /*4200*/  UIMAD UR29, UR28, 0x30, URZ ;  /* 0x000000301c1d78a4 */ /* 0x000fe2000f8e023f */
[----:B------:R-:W-:Y:S01]  /*4210*/  SEL R172, R172, R181, P2 ;  /* 0x000000b5acac7207 */ /* 0x000fe20001000000 */
[----:B------:R-:W-:Y:S01]  /*4220*/  UIADD3 UR20, UR18, UR21, URZ ;  /* 0x0000001512147290 */ /* 0x000fe2000fffe03f */
[----:B------:R-:W-:Y:S01]  /*4230*/  IADD3 R242, R5, UR10, -R4 ;  /* 0x0000000a05f27c10 */ /* 0x000fe2000fffe804 */
[C---:B------:R-:W-:Y:S01]  /*4240*/  IMAD.SHL.U32 R238, R0.reuse, 0x4, RZ ;  /* 0x0000000400ee7824 */ /* 0x040fe200078e00ff */
[----:B------:R-:W-:Y:S01]  /*4250*/  SHF.L.U64.HI R239, R0, 0x2, R2 ;  /* 0x0000000200ef7819 */ /* 0x000fe20000010202 */
[----:B------:R-:W-:Y:S01]  /*4260*/  IMAD.IADD R175, R174, 0x1, R179 ;  /* 0x00000001aeaf7824 */ /* 0x000fe200078e02b3 */
[----:B------:R-:W-:Y:S01]  /*4270*/  LEA R173, R173, UR4, 0x1 ;  /* 0x00000004adad7c11 */ /* 0x000fe2000f8e08ff */
[----:B------:R-:W-:Y:S01]  /*4280*/  ULDC UR6, c[0x0][0x39c] ;  /* 0x0000e70000067ab9 */ /* 0x000fe20000000800 */
[----:B------:R-:W-:Y:S01]  /*4290*/  LEA R172, R172, UR4, 0x1 ;  /* 0x00000004acac7c11 */ /* 0x000fe2000f8e08ff */
[----:B------:R-:W-:Y:S01]  /*42a0*/  ULDC UR11, c[0x0][0x2ec] ;  /* 0x0000bb00000b7ab9 */ /* 0x000fe20000000800 */
[----:B------:R-:W-:Y:S01]  /*42b0*/  SEL R128, R128, 0xffffffc0, !P1 ;  /* 0xffffffc080807807 */ /* 0x000fe20004800000 */
[----:B------:R-:W-:-:S02]  /*42c0*/  UIMAD UR28, UR28, 0x38, URZ ;  /* 0x000000381c1c78a4 */ /* 0x000fc4000f8e023f */
[----:B------:R-:W-:Y:S02]  /*42d0*/  UIADD3 UR34, UR34, -UR10, URZ ;  /* 0x8000000a22227290 */ /* 0x000fe4000fffe03f */
[----:B-1234-:R-:W-:-:S12]  /*42e0*/  UIADD3 UR27, UR18, UR20, URZ ;  /* 0x00000014121b7290 */ /* 0x01efd8000fffe03f */
.L_x_535:
[----:B------:R-:W0:Y:S01]  /*42f0*/  LDGDEPBAR ;  /* 0x00000000000079af */ /* 0x000e220000000000 */
[----:B------:R-:W-:Y:S01]  /*4300*/  LEA R100, R182, UR4, 0x1 ;  /* 0x00000004b6647c11 */ /* 0x000fe2000f8e08ff */
[----:B------:R-:W-:Y:S01]  /*4310*/  USHF.L.U32 UR12, UR7, 0x6, URZ ;  /* 0x00000006070c7899 */ /* 0x000fe2000800063f */
[C---:B------:R-:W-:Y:S01]  /*4320*/  IADD3 R0, R173.reuse, R179, RZ ;  /* 0x000000b3ad007210 */ /* 0x040fe20007ffe0ff */
[----:B------:R-:W-:Y:S01]  /*4330*/  USHF.L.U32 UR17, UR26, 0x7, URZ ;  /* 0x000000071a117899 */ /* 0x000fe2000800063f */
[-C--:B------:R-:W-:Y:S01]  /*4340*/  IADD3 R2, R173, R128.reuse, RZ ;  /* 0x00000080ad027210 */ /* 0x080fe20007ffe0ff */
[----:B------:R-:W-:Y:S01]  /*4350*/  UISETP.GE.AND UP0, UPT, UR12, UR34, UPT ;  /* 0x000000220c00728c */ /* 0x000fe2000bf06270 */
[----:B-----5:R-:W-:Y:S01]  /*4360*/  FSETP.NEU.FTZ.AND P3, PT, R235, -INF , PT ;  /* 0xff800000eb00780b */ /* 0x020fe20003f7d000 */
[----:B------:R-:W-:Y:S01]  /*4370*/  UIADD3 UR17, UR17, 0x80, URZ ;  /* 0x0000008011117890 */ /* 0x000fe2000fffe03f */
[----:B------:R-:W-:Y:S01]  /*4380*/  MOV R184, 0x8 ;  /* 0x0000000800b87802 */ /* 0x000fe20000000f00 */
[----:B------:R-:W-:Y:S01]  /*4390*/  IMAD.MOV.U32 R185, RZ, RZ, 0x20 ;  /* 0x00000020ffb97424 */ /* 0x000fe200078e00ff */
[----:B------:R-:W-:Y:S01]  /*43a0*/  FSETP.NEU.FTZ.AND P2, PT, R236, -INF , PT ;  /* 0xff800000ec00780b */ /* 0x000fe20003f5d000 */
[----:B------:R-:W-:Y:S02]  /*43b0*/  UISETP.LT.AND UP0, UPT, UR17, UR10, UP0 ;  /* 0x0000000a1100728c */ /* 0x000fe40008701270 */
[----:B------:R-:W-:Y:S04]  /*43c0*/  UISETP.GT.AND UP3, UPT, UR7, UR19, UPT ;  /* 0x000000130700728c */ /* 0x000fe8000bf64270 */
[----:B------:R-:W-:Y:S01]  /*43d0*/  PLOP3.LUT P0, PT, PT, PT, UP0, 0x80, 0x0 ;  /* 0x000000000000781c */ /* 0x000fe20003f0f008 */
        /* <DEDUP_REMOVED lines=17> */
[----:B-1----:R-:W-:Y:S03]  /*44f0*/  IADD3 R0, R0, R128, RZ ;  /* 0x0000008000007210 */ /* 0x002fe60007ffe0ff */
[C---:B------:R-:W-:Y:S01]  /*4500*/  HMMA.16816.F32.BF16 R24, R28.reuse, R100, RZ ;  /* 0x000000641c18723c */ /* 0x040fe200000418ff */
[----:B------:R-:W-:Y:S05]  /*4510*/  LDSM.16.M88.4 R128, [R176+-0x3800] ;  /* 0xffc80000b080783b */ /* 0x000fea0000000200 */
[-C--:B------:R-:W-:Y:S03]  /*4520*/  HMMA.16816.F32.BF16 R28, R28, R102.reuse, RZ ;  /* 0x000000661c1c723c */ /* 0x080fe600000418ff */
[----:B------:R-:W-:Y:S03]  /*4530*/  LDSM.16.M88.4 R132, [R0] ;  /* 0x000000000084783b */ /* 0x000fe60000000200 */
[----:B------:R-:W-:Y:S05]  /*4540*/  HMMA.16816.F32.BF16 R32, R32, R102, RZ ;  /* 0x000000662020723c */ /* 0x000fea00000418ff */
[----:B------:R-:W1:Y:S01]  /*4550*/  LDSM.16.M88.4 R100, [R2+0x1000] ;  /* 0x001000000264783b */ /* 0x000e620000000200 */
[-C--:B----4-:R-:W-:Y:S06]  /*4560*/  HMMA.16816.F32.BF16 R4, R104, R108.reuse, R4 ;  /* 0x0000006c6804723c */ /* 0x090fec0000041804 */
[C---:B------:R-:W-:Y:S01]  /*4570*/  HMMA.16816.F32.BF16 R8, R112.reuse, R108, R8 ;  /* 0x0000006c7008723c */ /* 0x040fe20000041808 */
[----:B------:R-:W3:Y:S05]  /*4580*/  LDSM.16.M88.4 R136, [R177+-0x4000] ;  /* 0xffc00000b188783b */ /* 0x000eea0000000200 */
[-C--:B------:R-:W-:Y:S01]  /*4590*/  HMMA.16816.F32.BF16 R12, R112, R110.reuse, R12 ;  /* 0x0000006e700c723c */ /* 0x080fe2000004180c */
[----:B------:R-:W-:Y:S05]  /*45a0*/  MOV R108, 0x40 ;  /* 0x00000040006c7802 */ /* 0x000fea0000000f00 */
[C---:B------:R-:W-:Y:S06]  /*45b0*/  HMMA.16816.F32.BF16 R16, R104.reuse, R110, R16 ;  /* 0x0000006e6810723c */ /* 0x040fec0000041810 */
        /* <DEDUP_REMOVED lines=8> */
[C---:B------:R-:W-:Y:S01]  /*4640*/  HMMA.16816.F32.BF16 R16, R120.reuse, R126, R16 ;  /* 0x0000007e7810723c */ /* 0x040fe20000041810 */
[----:B--2---:R-:W-:Y:S04]  /*4650*/  MOV R0, UR26 ;  /* 0x0000001a00007c02 */ /* 0x004fe80008000f00 */
[----:B------:R-:W-:Y:S01]  /*4660*/  @!P0 LEA R0, R0, R244, 0x7 ;  /* 0x000000f400008211 */ /* 0x000fe200078e38ff */
[-C--:B------:R-:W-:Y:S05]  /*4670*/  HMMA.16816.F32.BF16 R20, R120, R128.reuse, R20 ;  /* 0x000000807814723c */ /* 0x080fea0000041814 */
[----:B------:R-:W-:Y:S01]  /*4680*/  @!P0 IADD3 R2, R0, 0x1, RZ ;  /* 0x0000000100028810 */ /* 0x000fe20007ffe0ff */
[C---:B------:R-:W-:Y:S06]  /*4690*/  HMMA.16816.F32.BF16 R24, R100.reuse, R128, R24 ;  /* 0x000000806418723c */ /* 0x040fec0000041818 */
[-C--:B------:R-:W-:Y:S05]  /*46a0*/  HMMA.16816.F32.BF16 R28, R100, R130.reuse, R28 ;  /* 0x00000082641c723c */ /* 0x080fea000004181c */
[----:B------:R-:W-:Y:S01]  /*46b0*/  SEL R128, R108, 0xffffffc0, !P1 ;  /* 0xffffffc06c807807 */ /* 0x000fe20004800000 */
[----:B------:R-:W-:Y:S06]  /*46c0*/  HMMA.16816.F32.BF16 R32, R120, R130, R32 ;  /* 0x000000827820723c */ /* 0x000fec0000041820 */
[-C--:B---3--:R-:W-:Y:S06]  /*46d0*/  HMMA.16816.F32.BF16 R4, R132, R136.reuse, R4 ;  /* 0x000000888404723c */ /* 0x088fec0000041804 */
[C---:B----4-:R-:W-:Y:S06]  /*46e0*/  HMMA.16816.F32.BF16 R8, R104.reuse, R136, R8 ;  /* 0x000000886808723c */ /* 0x050fec0000041808 */
[-C--:B------:R-:W-:Y:S06]  /*46f0*/  HMMA.16816.F32.BF16 R12, R104, R138.reuse, R12 ;  /* 0x0000008a680c723c */ /* 0x080fec000004180c */
[C---:B------:R-:W-:Y:S06]  /*4700*/  HMMA.16816.F32.BF16 R16, R132.reuse, R138, R16 ;  /* 0x0000008a8410723c */ /* 0x040fec0000041810 */
[----:B------:R-:W-:Y:S01]  /*4710*/  FMUL.FTZ R4, R4, UR6 ;  /* 0x0000000604047c20 */ /* 0x000fe20008410000 */
[----:B------:R-:W-:Y:S01]  /*4720*/  FMUL.FTZ R5, R5, UR6 ;  /* 0x0000000605057c20 */ /* 0x000fe20008410000 */
[----:B------:R-:W-:Y:S02]  /*4730*/  FMUL.FTZ R6, R6, UR6 ;  /* 0x0000000606067c20 */ /* 0x000fe40008410000 */
[----:B------:R-:W-:Y:S01]  /*4740*/  MUFU.TANH R118, R4 ;  /* 0x0000000400767308 */ /* 0x000fe20000002400 */
[----:B------:R-:W-:Y:S01]  /*4750*/  FMUL.FTZ R7, R7, UR6 ;  /* 0x0000000607077c20 */ /* 0x000fe20008410000 */
[----:B------:R-:W-:Y:S01]  /*4760*/  FMUL.FTZ R11, R11, UR6 ;  /* 0x000000060b0b7c20 */ /* 0x000fe20008410000 */
[----:B------:R-:W-:Y:S01]  /*4770*/  FMUL.FTZ R10, R10, UR6 ;  /* 0x000000060a0a7c20 */ /* 0x000fe20008410000 */
[----:B------:R-:W-:Y:S01]  /*4780*/  FMUL.FTZ R9, R9, UR6 ;  /* 0x0000000609097c20 */ /* 0x000fe20008410000 */
[----:B------:R-:W-:Y:S05]  /*4790*/  FMUL.FTZ R8, R8, UR6 ;  /* 0x0000000608087c20 */ /* 0x000fea0008410000 */
[----:B------:R1:W-:Y:S01]  /*47a0*/  MUFU.TANH R137, R10 ;  /* 0x0000000a00897308 */ /* 0x0003e20000002400 */
[----:B------:R-:W-:Y:S01]  /*47b0*/  FMUL.FTZ R12, R12, UR6 ;  /* 0x000000060c0c7c20 */ /* 0x000fe20008410000 */
[----:B------:R-:W-:Y:S01]  /*47c0*/  FMUL.FTZ R13, R13, UR6 ;  /* 0x000000060d0d7c20 */ /* 0x000fe20008410000 */
[----:B------:R-:W-:Y:S01]  /*47d0*/  FMUL.FTZ R14, R14, UR6 ;  /* 0x000000060e0e7c20 */ /* 0x000fe20008410000 */
[----:B------:R-:W-:Y:S01]  /*47e0*/  FMUL.FTZ R15, R15, UR6 ;  /* 0x000000060f0f7c20 */ /* 0x000fe20008410000 */
[----:B------:R-:W-:Y:S01]  /*47f0*/  FMUL.FTZ R16, R16, UR6 ;  /* 0x0000000610107c20 */ /* 0x000fe20008410000 */
[----:B------:R-:W-:Y:S04]  /*4800*/  FMUL.FTZ R17, R17, UR6 ;  /* 0x0000000611117c20 */ /* 0x000fe80008410000 */
[----:B------:R-:W2:Y:S01]  /*4810*/  MUFU.TANH R207, R5 ;  /* 0x0000000500cf7308 */ /* 0x000ea20000002400 */
[----:B------:R-:W-:Y:S01]  /*4820*/  FMUL.FTZ R18, R18, UR6 ;  /* 0x0000000612127c20 */ /* 0x000fe20008410000 */
[----:B------:R-:W-:Y:S08]  /*4830*/  FMUL.FTZ R19, R19, UR6 ;  /* 0x0000000613137c20 */ /* 0x000ff00008410000 */
[----:B------:R-:W-:Y:S01]  /*4840*/  MUFU.TANH R120, R12 ;  /* 0x0000000c00787308 */ /* 0x000fe20000002400 */
[----:B-1----:R-:W-:Y:S05]  /*4850*/  FMUL.FTZ R10, R235, 1.4426950216293334961 ;  /* 0x3fb8aa3beb0a7820 */ /* 0x002fea0000410000 */
[----:B------:R-:W-:Y:S04]  /*4860*/  FSEL R10, R10, RZ, P3 ;  /* 0x000000ff0a0a7208 */ /* 0x000fe80001800000 */
[----:B------:R-:W-:Y:S10]  /*4870*/  MUFU.TANH R215, R6 ;  /* 0x0000000600d77308 */ /* 0x000ff40000002400 */
[----:B------:R1:W-:Y:S10]  /*4880*/  MUFU.TANH R122, R9 ;  /* 0x00000009007a7308 */ /* 0x0003f40000002400 */
[----:B------:R3:W4:Y:S10]  /*4890*/  MUFU.TANH R214, R7 ;  /* 0x0000000700d67308 */ /* 0x0007340000002400 */
[----:B------:R-:W-:Y:S01]  /*48a0*/  MUFU.TANH R136, R11 ;  /* 0x0000000b00887308 */ /* 0x000fe20000002400 */
[----:B-1----:R-:W-:Y:S05]  /*48b0*/  FMUL.FTZ R9, R236, 1.4426950216293334961 ;  /* 0x3fb8aa3bec097820 */ /* 0x002fea0000410000 */
[----:B------:R-:W-:Y:S04]  /*48c0*/  FSEL R9, R9, RZ, P2 ;  /* 0x000000ff09097208 */ /* 0x000fe80001000000 */
[----:B------:R2:W-:Y:S01]  /*48d0*/  MUFU.TANH R119, R13 ;  /* 0x0000000d00777308 */ /* 0x0005e20000002400 */
[----:B---3--:R-:W1:Y:S09]  /*48e0*/  LDSM.16.M88.4 R4, [R177+-0x3800] ;  /* 0xffc80000b104783b */ /* 0x008e720000000200 */
[----:B------:R4:W3:Y:S10]  /*48f0*/  MUFU.TANH R124, R8 ;  /* 0x00000008007c7308 */ /* 0x0008f40000002400 */
[----:B------:R3:W-:Y:S01]  /*4900*/  MUFU.TANH R129, R14 ;  /* 0x0000000e00817308 */ /* 0x0007e20000002400 */
[----:B--2---:R-:W-:Y:S09]  /*4910*/  MOV R13, R207 ;  /* 0x000000cf000d7202 */ /* 0x004ff20000000f00 */
[----:B------:R2:W2:Y:S01]  /*4920*/  MUFU.TANH R127, R15 ;  /* 0x0000000f007f7308 */ /* 0x0004a20000002400 */
[----:B----4-:R-:W-:Y:S09]  /*4930*/  MOV R8, R214 ;  /* 0x000000d600087202 */ /* 0x010ff20000000f00 */
[----:B------:R-:W-:Y:S01]  /*4940*/  MUFU.TANH R206, R16 ;  /* 0x0000001000ce7308 */ /* 0x000fe20000002400 */
[----:B---3--:R-:W-:Y:S09]  /*4950*/  MOV R14, R124 ;  /* 0x0000007c000e7202 */ /* 0x008ff20000000f00 */
[----:B------:R-:W3:Y:S01]  /*4960*/  MUFU.TANH R205, R17 ;  /* 0x0000001100cd7308 */ /* 0x000ee20000002400 */
[-C--:B-1----:R-:W-:Y:S03]  /*4970*/  HMMA.16816.F32.BF16 R20, R132, R4.reuse, R20 ;  /* 0x000000048414723c */ /* 0x082fe60000041814 */
[----:B--2---:R-:W-:Y:S03]  /*4980*/  FMUL.FTZ R15, R234, 1.4426950216293334961 ;  /* 0x3fb8aa3bea0f7820 */ /* 0x004fe60000410000 */
[C---:B------:R-:W-:Y:S03]  /*4990*/  HMMA.16816.F32.BF16 R24, R104.reuse, R4, R24 ;  /* 0x000000046818723c */ /* 0x040fe60000041818 */
[----:B------:R-:W-:Y:S03]  /*49a0*/  MUFU.TANH R211, R18 ;  /* 0x0000001200d37308 */ /* 0x000fe60000002400 */
[-C--:B------:R-:W-:Y:S07]  /*49b0*/  HMMA.16816.F32.BF16 R28, R104, R6.reuse, R28 ;  /* 0x00000006681c723c */ /* 0x080fee000004181c */
[----:B------:R-:W-:Y:S01]  /*49c0*/  MUFU.TANH R210, R19 ;  /* 0x0000001300d27308 */ /* 0x000fe20000002400 */
[----:B------:R-:W-:Y:S01]  /*49d0*/  @!P0 IADD3 R5, R242, UR12, RZ ;  /* 0x0000000cf2058c10 */ /* 0x000fe2000fffe0ff */
[----:B------:R-:W-:Y:S04]  /*49e0*/  HMMA.16816.F32.BF16 R32, R132, R6, R32 ;  /* 0x000000068420723c */ /* 0x000fe80000041820 */
[----:B------:R-:W-:Y:S01]  /*49f0*/  @!P0 VIMNMX R12, R5, UR10, PT ;  /* 0x0000000a050c8c48 */ /* 0x000fe2000bfe0100 */
[----:B------:R-:W-:Y:S01]  /*4a00*/  FMUL.FTZ R20, R20, UR6 ;  /* 0x0000000614147c20 */ /* 0x000fe20008410000 */
[----:B------:R-:W-:Y:S01]  /*4a10*/  MOV R4, R118 ;  /* 0x0000007600047202 */ /* 0x000fe20000000f00 */
[----:B------:R-:W-:Y:S01]  /*4a20*/  FMUL.FTZ R21, R21, UR6 ;  /* 0x0000000615157c20 */ /* 0x000fe20008410000 */
[----:B------:R-:W-:Y:S01]  /*4a30*/  @!P0 ISETP.GE.AND P4, PT, R0, R12, PT ;  /* 0x0000000c0000820c */ /* 0x000fe20003f86270 */
[----:B------:R-:W-:Y:S02]  /*4a40*/  MUFU.TANH R204, R20 ;  /* 0x0000001400cc7308 */ /* 0x000fe40000002400 */
[----:B------:R-:W-:Y:S01]  /*4a50*/  @!P0 VIADDMNMX R11, R5, R184, UR10, PT ;  /* 0x0000000a050b8e46 */ /* 0x000fe2000b8001b8 */
[----:B------:R-:W-:Y:S01]  /*4a60*/  FMUL.FTZ R22, R22, UR6 ;  /* 0x0000000616167c20 */ /* 0x000fe20008410000 */
[----:B------:R-:W-:Y:S01]  /*4a70*/  @!P0 FSEL R4, R118, -INF , !P4 ;  /* 0xff80000076048808 */ /* 0x000fe20006000000 */
[----:B------:R-:W-:Y:S01]  /*4a80*/  FMUL.FTZ R23, R23, UR6 ;  /* 0x0000000617177c20 */ /* 0x000fe20008410000 */
[-C--:B------:R-:W-:Y:S01]  /*4a90*/  @!P0 ISETP.GE.AND P2, PT, R0, R11.reuse, PT ;  /* 0x0000000b0000820c */ /* 0x080fe20003f46270 */
[----:B------:R-:W-:Y:S01]  /*4aa0*/  FMUL.FTZ R24, R24, UR6 ;  /* 0x0000000618187c20 */ /* 0x000fe20008410000 */
[----:B------:R-:W-:Y:S02]  /*4ab0*/  @!P0 ISETP.GE.AND P3, PT, R2, R12, PT ;  /* 0x0000000c0200820c */ /* 0x000fe40003f66270 */
[----:B------:R-:W1:Y:S01]  /*4ac0*/  MUFU.TANH R203, R21 ;  /* 0x0000001500cb7308 */ /* 0x000e620000002400 */
[--C-:B------:R-:W-:Y:S01]  /*4ad0*/  FFMA.FTZ R4, R4, UR11, -R10.reuse ;  /* 0x0000000b04047c23 */ /* 0x100fe2000801080a */
[----:B------:R-:W-:Y:S01]  /*4ae0*/  FMUL.FTZ R28, R28, UR6 ;  /* 0x000000061c1c7c20 */ /* 0x000fe20008410000 */
[----:B------:R-:W-:Y:S01]  /*4af0*/  FMUL.FTZ R29, R29, UR6 ;  /* 0x000000061d1d7c20 */ /* 0x000fe20008410000 */
[----:B------:R-:W-:Y:S01]  /*4b00*/  FMUL.FTZ R30, R30, UR6 ;  /* 0x000000061e1e7c20 */ /* 0x000fe20008410000 */
[----:B------:R-:W-:Y:S01]  /*4b10*/  FMUL.FTZ R31, R31, UR6 ;  /* 0x000000061f1f7c20 */ /* 0x000fe20008410000 */
[----:B------:R-:W-:Y:S01]  /*4b20*/  FMUL.FTZ R32, R32, UR6 ;  /* 0x0000000620207c20 */ /* 0x000fe20008410000 */
[----:B------:R-:W-:Y:S03]  /*4b30*/  FMUL.FTZ R33, R33, UR6 ;  /* 0x0000000621217c20 */ /* 0x000fe60008410000 */
[----:B------:R-:W-:Y:S01]  /*4b40*/  MUFU.TANH R113, R28 ;  /* 0x0000001c00717308 */ /* 0x000fe20000002400 */
[----:B------:R-:W-:Y:S01]  /*4b50*/  FMUL.FTZ R34, R34, UR6 ;  /* 0x0000000622227c20 */ /* 0x000fe20008410000 */
[----:B------:R-:W-:Y:S01]  /*4b60*/  FMUL.FTZ R35, R35, UR6 ;  /* 0x0000000623237c20 */ /* 0x000fe20008410000 */
[----:B------:R-:W-:Y:S01]  /*4b70*/  @!P0 FSEL R13, R207, -INF , !P3 ;  /* 0xff800000cf0d8808 */ /* 0x000fe20005800000 */
[----:B------:R-:W-:Y:S01]  /*4b80*/  FMUL.FTZ R25, R25, UR6 ;  /* 0x0000000619197c20 */ /* 0x000fe20008410000 */
[----:B------:R-:W-:Y:S01]  /*4b90*/  @!P0 ISETP.GE.AND P3, PT, R2, R11, PT ;  /* 0x0000000b0200820c */ /* 0x000fe20003f66270 */
[----:B------:R-:W-:Y:S01]  /*4ba0*/  FMUL.FTZ R26, R26, UR6 ;  /* 0x000000061a1a7c20 */ /* 0x000fe20008410000 */
[----:B------:R-:W-:Y:S03]  /*4bb0*/  MOV R184, 0x28 ;  /* 0x0000002800b87802 */ /* 0x000fe60000000f00 */
[----:B------:R2:W-:Y:S01]  /*4bc0*/  MUFU.EX2 R224, R4 ;  /* 0x0000000400e07308 */ /* 0x0005e20000000800 */
[----:B------:R-:W-:Y:S01]  /*4bd0*/  @!P0 FSEL R8, R214, -INF , !P3 ;  /* 0xff800000d6088808 */ /* 0x000fe20005800000 */
[----:B------:R-:W-:Y:S01]  /*4be0*/  FFMA.FTZ R13, R13, UR11, -R10 ;  /* 0x0000000b0d0d7c23 */ /* 0x000fe2000801080a */
[----:B------:R-:W-:Y:S01]  /*4bf0*/  FMUL.FTZ R27, R27, UR6 ;  /* 0x000000061b1b7c20 */ /* 0x000fe20008410000 */
[----:B------:R-:W-:Y:S06]  /*4c00*/  MOV R6, R119 ;  /* 0x0000007700067202 */ /* 0x000fec0000000f00 */
[----:B------:R4:W-:Y:S10]  /*4c10*/  MUFU.EX2 R225, R13 ;  /* 0x0000000d00e17308 */ /* 0x0009f40000000800 */
[----:B------:R-:W1:Y:S01]  /*4c20*/  MUFU.TANH R209, R22 ;  /* 0x0000001600d17308 */ /* 0x000e620000002400 */
[----:B--2---:R-:W-:Y:S02]  /*4c30*/  MOV R4, R215 ;  /* 0x000000d700047202 */ /* 0x004fe40000000f00 */
[----:B------:R-:W-:Y:S02]  /*4c40*/  @!P0 FSEL R4, R215, -INF , !P2 ;  /* 0xff800000d7048808 */ /* 0x000fe40005000000 */
[----:B------:R-:W-:Y:S05]  /*4c50*/  FSETP.NEU.FTZ.AND P2, PT, R233, -INF , PT ;  /* 0xff800000e900780b */ /* 0x000fea0003f5d000 */
[----:B------:R-:W-:Y:S01]  /*4c60*/  MUFU.TANH R112, R29 ;  /* 0x0000001d00707308 */ /* 0x000fe20000002400 */
[--C-:B------:R-:W-:Y:S01]  /*4c70*/  FFMA.FTZ R4, R4, UR11, -R9.reuse ;  /* 0x0000000b04047c23 */ /* 0x100fe20008010809 */
[----:B----4-:R-:W-:Y:S08]  /*4c80*/  MOV R13, R122 ;  /* 0x0000007a000d7202 */ /* 0x010ff00000000f00 */
[----:B------:R-:W2:Y:S10]  /*4c90*/  MUFU.TANH R208, R23 ;  /* 0x0000001700d07308 */ /* 0x000eb40000002400 */
[----:B------:R4:W-:Y:S10]  /*4ca0*/  MUFU.EX2 R231, R4 ;  /* 0x0000000400e77308 */ /* 0x0009f40000000800 */
[----:B------:R-:W2:Y:S10]  /*4cb0*/  MUFU.TANH R115, R24 ;  /* 0x0000001800737308 */ /* 0x000eb40000002400 */
[----:B------:R-:W-:Y:S01]  /*4cc0*/  MUFU.TANH R195, R32 ;  /* 0x0000002000c37308 */ /* 0x000fe20000002400 */
[----:B----4-:R-:W-:Y:S01]  /*4cd0*/  FFMA.FTZ R4, R8, UR11, -R9 ;  /* 0x0000000b08047c23 */ /* 0x010fe20008010809 */
[C---:B------:R-:W-:Y:S02]  /*4ce0*/  @!P0 VIADDMNMX R8, R5.reuse, R185, UR10, PT ;  /* 0x0000000a05088e46 */ /* 0x040fe4000b8001b9 */
[----:B------:R-:W-:Y:S02]  /*4cf0*/  @!P0 VIADDMNMX R5, R5, R184, UR10, PT ;  /* 0x0000000a05058e46 */ /* 0x000fe4000b8001b8 */
[-C--:B------:R-:W-:Y:S04]  /*4d00*/  @!P0 ISETP.GE.AND P4, PT, R0, R8.reuse, PT ;  /* 0x000000080000820c */ /* 0x080fe80003f86270 */
[----:B------:R-:W4:Y:S01]  /*4d10*/  MUFU.TANH R114, R25 ;  /* 0x0000001900727308 */ /* 0x000f220000002400 */
[----:B------:R-:W-:Y:S02]  /*4d20*/  @!P0 ISETP.GE.AND P5, PT, R2, R8, PT ;  /* 0x000000080200820c */ /* 0x000fe40003fa6270 */
[----:B------:R-:W-:Y:S02]  /*4d30*/  @!P0 FSEL R14, R124, -INF , !P4 ;  /* 0xff8000007c0e8808 */ /* 0x000fe40006000000 */
[-C--:B------:R-:W-:Y:S02]  /*4d40*/  @!P0 ISETP.GE.AND P3, PT, R2, R5.reuse, PT ;  /* 0x000000050200820c */ /* 0x080fe40003f66270 */
[----:B------:R-:W-:Y:S03]  /*4d50*/  @!P0 FSEL R13, R122, -INF , !P5 ;  /* 0xff8000007a0d8808 */ /* 0x000fe60006800000 */
[----:B------:R3:W-:Y:S01]  /*4d60*/  MUFU.EX2 R232, R4 ;  /* 0x0000000400e87308 */ /* 0x0007e20000000800 */
[----:B------:R-:W-:Y:S09]  /*4d70*/  @!P0 ISETP.GE.AND P4, PT, R0, R5, PT ;  /* 0x000000050000820c */ /* 0x000ff20003f86270 */
[----:B------:R-:W4:Y:S10]  /*4d80*/  MUFU.TANH R123, R26 ;  /* 0x0000001a007b7308 */ /* 0x000f340000002400 */
[----:B------:R-:W-:Y:S01]  /*4d90*/  MUFU.TANH R200, R33 ;  /* 0x0000002100c87308 */ /* 0x000fe20000002400 */
[----:B---3--:R-:W-:Y:S05]  /*4da0*/  FMUL.FTZ R4, R233, 1.4426950216293334961 ;  /* 0x3fb8aa3be9047820 */ /* 0x008fea0000410000 */
[----:B------:R-:W-:Y:S04]  /*4db0*/  FSEL R4, R4, RZ, P2 ;  /* 0x000000ff04047208 */ /* 0x000fe80001000000 */
[----:B------:R-:W3:Y:S01]  /*4dc0*/  MUFU.TANH R121, R27 ;  /* 0x0000001b00797308 */ /* 0x000ee20000002400 */
[----:B------:R-:W-:Y:S01]  /*4dd0*/  FSETP.NEU.FTZ.AND P2, PT, R234, -INF , PT ;  /* 0xff800000ea00780b */ /* 0x000fe20003f5d000 */
[--C-:B------:R-:W-:Y:S01]  /*4de0*/  FFMA.FTZ R2, R14, UR11, -R4.reuse ;  /* 0x0000000b0e027c23 */ /* 0x100fe20008010804 */
[----:B------:R-:W-:Y:S01]  /*4df0*/  FFMA.FTZ R13, R13, UR11, -R4 ;  /* 0x0000000b0d0d7c23 */ /* 0x000fe20008010804 */
[----:B------:R-:W-:Y:S02]  /*4e00*/  MOV R14, R137 ;  /* 0x00000089000e7202 */ /* 0x000fe40000000f00 */
[----:B------:R-:W-:Y:S04]  /*4e10*/  @!P0 FSEL R14, R137, -INF , !P4 ;  /* 0xff800000890e8808 */ /* 0x000fe80006000000 */
[----:B------:R1:W-:Y:S10]  /*4e20*/  MUFU.EX2 R185, R2 ;  /* 0x0000000200b97308 */ /* 0x0003f40000000800 */
[----:B------:R2:W-:Y:S10]  /*4e30*/  MUFU.EX2 R184, R13 ;  /* 0x0000000d00b87308 */ /* 0x0005f40000000800 */
[----:B------:R-:W-:Y:S01]  /*4e40*/  MUFU.TANH R202, R34 ;  /* 0x0000002200ca7308 */ /* 0x000fe20000002400 */
[----:B-1----:R-:W-:Y:S02]  /*4e50*/  FSEL R2, R15, RZ, P2 ;  /* 0x000000ff0f027208 */ /* 0x002fe40001000000 */
[----:B------:R-:W-:Y:S02]  /*4e60*/  MOV R15, R136 ;  /* 0x00000088000f7202 */ /* 0x000fe40000000f00 */
[----:B------:R-:W-:Y:S05]  /*4e70*/  @!P0 FSEL R15, R136, -INF , !P3 ;  /* 0xff800000880f8808 */ /* 0x000fea0005800000 */
[----:B------:R-:W-:Y:S01]  /*4e80*/  MUFU.TANH R201, R35 ;  /* 0x0000002300c97308 */ /* 0x000fe20000002400 */
[--C-:B--2---:R-:W-:Y:S01]  /*4e90*/  FFMA.FTZ R13, R14, UR11, -R2.reuse ;  /* 0x0000000b0e0d7c23 */ /* 0x104fe20008010802 */
[----:B------:R-:W-:Y:S04]  /*4ea0*/  @!P0 IADD3 R14, R0, 0x8, RZ ;  /* 0x00000008000e8810 */ /* 0x000fe80007ffe0ff */
[C---:B------:R-:W-:Y:S04]  /*4eb0*/  @!P0 ISETP.GE.AND P2, PT, R14.reuse, R8, PT ;  /* 0x000000080e00820c */ /* 0x040fe80003f46270 */
[----:B------:R1:W-:Y:S01]  /*4ec0*/  MUFU.EX2 R190, R13 ;  /* 0x0000000d00be7308 */ /* 0x0003e20000000800 */
[----:B------:R-:W-:Y:S09]  /*4ed0*/  @!P0 ISETP.GE.AND P3, PT, R14, R5, PT ;  /* 0x000000050e00820c */ /* 0x000ff20003f66270 */
[----:B------:R-:W2:Y:S10]  /*4ee0*/  MUFU.TANH R117, R30 ;  /* 0x0000001e00757308 */ /* 0x000eb40000002400 */
[----:B------:R-:W2:Y:S01]  /*4ef0*/  MUFU.TANH R116, R31 ;  /* 0x0000001f00747308 */ /* 0x000ea20000002400 */
[----:B-1----:R-:W-:Y:S01]  /*4f00*/  FFMA.FTZ R13, R15, UR11, -R2 ;  /* 0x0000000b0f0d7c23 */ /* 0x002fe20008010802 */
[----:B------:R-:W-:Y:S02]  /*4f10*/  MOV R15, R120 ;  /* 0x00000078000f7202 */ /* 0x000fe40000000f00 */
[----:B------:R-:W-:Y:S06]  /*4f20*/  @!P0 FSEL R15, R120, -INF , !P2 ;  /* 0xff800000780f8808 */ /* 0x000fec0005000000 */
[----:B------:R1:W-:Y:S01]  /*4f30*/  MUFU.EX2 R189, R13 ;  /* 0x0000000d00bd7308 */ /* 0x0003e20000000800 */
[--C-:B------:R-:W-:Y:S01]  /*4f40*/  FFMA.FTZ R7, R15, UR11, -R4.reuse ;  /* 0x0000000b0f077c23 */ /* 0x100fe20008010804 */
[----:B------:R-:W-:Y:S08]  /*4f50*/  MOV R15, R127 ;  /* 0x0000007f000f7202 */ /* 0x000ff00000000f00 */
[----:B------:R4:W-:Y:S01]  /*4f60*/  MUFU.EX2 R135, R7 ;  /* 0x0000000700877308 */ /* 0x0009e20000000800 */
[----:B-1----:R-:W-:Y:S04]  /*4f70*/  @!P0 IADD3 R13, R0, 0x9, RZ ;  /* 0x00000009000d8810 */ /* 0x002fe80007ffe0ff */
[----:B------:R-:W-:Y:S04]  /*4f80*/  @!P0 ISETP.GE.AND P2, PT, R13, R8, PT ;  /* 0x000000080d00820c */ /* 0x000fe80003f46270 */
[----:B------:R-:W-:Y:S01]  /*4f90*/  @!P0 FSEL R6, R119, -INF , !P2 ;  /* 0xff80000077068808 */ /* 0x000fe20005000000 */
[----:B----4-:R-:W-:Y:S01]  /*4fa0*/  IMAD.MOV.U32 R7, RZ, RZ, R129 ;  /* 0x000000ffff077224 */ /* 0x010fe200078e0081 */
[----:B------:R-:W-:Y:S02]  /*4fb0*/  @!P0 FSEL R7, R129, -INF , !P3 ;  /* 0xff80000081078808 */ /* 0x000fe40005800000 */
[----:B------:R-:W-:Y:S01]  /*4fc0*/  @!P0 ISETP.GE.AND P2, PT, R13, R5, PT ;  /* 0x000000050d00820c */ /* 0x000fe20003f46270 */
[----:B------:R-:W-:Y:S03]  /*4fd0*/  FFMA.FTZ R6, R6, UR11, -R4 ;  /* 0x0000000b06067c23 */ /* 0x000fe60008010804 */
[----:B------:R-:W-:Y:S01]  /*4fe0*/  @!P0 FSEL R15, R127, -INF , !P2 ;  /* 0xff8000007f0f8808 */ /* 0x000fe20005000000 */
[----:B------:R1:W-:Y:S01]  /*4ff0*/  MUFU.EX2 R134, R6 ;  /* 0x0000000600867308 */ /* 0x0003e20000000800 */
[----:B------:R-:W-:Y:S01]  /*5000*/  @!P0 ISETP.GE.AND P2, PT, R14, R12, PT ;  /* 0x0000000c0e00820c */ /* 0x000fe20003f46270 */
[--C-:B-1----:R-:W-:Y:S01]  /*5010*/  FFMA.FTZ R6, R7, UR11, -R2.reuse ;  /* 0x0000000b07067c23 */ /* 0x102fe20008010802 */
[----:B------:R-:W-:Y:S07]  /*5020*/  MOV R7, R205 ;  /* 0x000000cd00077202 */ /* 0x000fee0000000f00 */
[----:B------:R1:W-:Y:S02]  /*5030*/  MUFU.EX2 R188, R6 ;  /* 0x0000000600bc7308 */ /* 0x0003e40000000800 */
[----:B-1----:R-:W-:Y:S01]  /*5040*/  FFMA.FTZ R6, R15, UR11, -R2 ;  /* 0x0000000b0f067c23 */ /* 0x002fe20008010802 */
[----:B------:R-:W-:Y:S07]  /*5050*/  MOV R15, R203 ;  /* 0x000000cb000f7202 */ /* 0x000fee0000000f00 */
[----:B------:R1:W-:Y:S02]  /*5060*/  MUFU.EX2 R187, R6 ;  /* 0x0000000600bb7308 */ /* 0x0003e40000000800 */
[----:B-1----:R-:W-:Y:S02]  /*5070*/  MOV R6, R206 ;  /* 0x000000ce00067202 */ /* 0x002fe40000000f00 */
[----:B------:R-:W-:Y:S02]  /*5080*/  @!P0 FSEL R6, R206, -INF , !P2 ;  /* 0xff800000ce068808 */ /* 0x000fe40005000000 */
[----:B------:R-:W-:Y:S03]  /*5090*/  @!P0 ISETP.GE.AND P2, PT, R13, R12, PT ;  /* 0x0000000c0d00820c */ /* 0x000fe60003f46270 */
[--C-:B------:R-:W-:Y:S01]  /*50a0*/  FFMA.FTZ R6, R6, UR11, -R10.reuse ;  /* 0x0000000b06067c23 */ /* 0x100fe2000801080a */
[----:B------:R-:W-:Y:S02]  /*50b0*/  @!P0 FSEL R7, R205, -INF , !P2 ;  /* 0xff800000cd078808 */ /* 0x000fe40005000000 */
[----:B------:R-:W-:Y:S01]  /*50c0*/  @!P0 ISETP.GE.AND P2, PT, R14, R11, PT ;  /* 0x0000000b0e00820c */ /* 0x000fe20003f46270 */
[----:B------:R1:W-:Y:S01]  /*50d0*/  MUFU.EX2 R219, R6 ;  /* 0x0000000600db7308 */ /* 0x0003e20000000800 */
[----:B------:R-:W-:Y:S01]  /*50e0*/  MOV R14, R204 ;  /* 0x000000cc000e7202 */ /* 0x000fe20000000f00 */
[--C-:B------:R-:W-:Y:S08]  /*50f0*/  FFMA.FTZ R7, R7, UR11, -R10.reuse ;  /* 0x0000000b07077c23 */ /* 0x100ff0000801080a */
[----:B------:R4:W2:Y:S01]  /*5100*/  MUFU.EX2 R218, R7 ;  /* 0x0000000700da7308 */ /* 0x0008a20000000800 */
[----:B-1----:R-:W-:Y:S02]  /*5110*/  MOV R6, R211 ;  /* 0x000000d300067202 */ /* 0x002fe40000000f00 */
[----:B------:R-:W-:Y:S02]  /*5120*/  @!P0 FSEL R6, R211, -INF , !P2 ;  /* 0xff800000d3068808 */ /* 0x000fe40005000000 */
[-C--:B------:R-:W-:Y:S02]  /*5130*/  @!P0 ISETP.GE.AND P2, PT, R13, R11.reuse, PT ;  /* 0x0000000b0d00820c */ /* 0x080fe40003f46270 */
[----:B------:R-:W-:Y:S01]  /*5140*/  MOV R13, R210 ;  /* 0x000000d2000d7202 */ /* 0x000fe20000000f00 */
[--C-:B------:R-:W-:Y:S01]  /*5150*/  FFMA.FTZ R6, R6, UR11, -R9.reuse ;  /* 0x0000000b06067c23 */ /* 0x100fe20008010809 */
[----:B------:R-:W-:Y:S02]  /*5160*/  @!P0 FSEL R13, R210, -INF , !P2 ;  /* 0xff800000d20d8808 */ /* 0x000fe40005000000 */
[----:B----4-:R-:W-:Y:S01]  /*5170*/  @!P0 IADD3 R7, R0, 0x10, RZ ;  /* 0x0000001000078810 */ /* 0x010fe20007ffe0ff */
[----:B------:R1:W-:Y:S02]  /*5180*/  MUFU.EX2 R230, R6 ;  /* 0x0000000600e67308 */ /* 0x0003e40000000800 */
[----:B------:R-:W-:Y:S01]  /*5190*/  FFMA.FTZ R13, R13, UR11, -R9 ;  /* 0x0000000b0d0d7c23 */ /* 0x000fe20008010809 */
[-C--:B------:R-:W-:Y:S04]  /*51a0*/  @!P0 ISETP.GE.AND P2, PT, R7, R12.reuse, PT ;  /* 0x0000000c0700820c */ /* 0x080fe80003f46270 */
[----:B------:R-:W-:Y:S03]  /*51b0*/  @!P0 FSEL R14, R204, -INF , !P2 ;  /* 0xff800000cc0e8808 */ /* 0x000fe60005000000 */
[----:B------:R4:W2:Y:S01]  /*51c0*/  MUFU.EX2 R229, R13 ;  /* 0x0000000d00e57308 */ /* 0x0008a20000000800 */
[----:B-1----:R-:W-:Y:S04]  /*51d0*/  @!P0 IADD3 R6, R0, 0x11, RZ ;  /* 0x0000001100068810 */ /* 0x002fe80007ffe0ff */
[----:B------:R-:W-:Y:S01]  /*51e0*/  @!P0 ISETP.GE.AND P2, PT, R6, R12, PT ;  /* 0x0000000c0600820c */ /* 0x000fe20003f46270 */
[--C-:B----4-:R-:W-:Y:S03]  /*51f0*/  FFMA.FTZ R13, R14, UR11, -R10.reuse ;  /* 0x0000000b0e0d7c23 */ /* 0x110fe6000801080a */
[----:B------:R-:W-:Y:S02]  /*5200*/  @!P0 FSEL R15, R203, -INF , !P2 ;  /* 0xff800000cb0f8808 */ /* 0x000fe40005000000 */
[-C--:B------:R-:W-:Y:S01]  /*5210*/  @!P0 ISETP.GE.AND P2, PT, R7, R11.reuse, PT ;  /* 0x0000000b0700820c */ /* 0x080fe20003f46270 */
[----:B------:R1:W-:Y:S02]  /*5220*/  MUFU.EX2 R216, R13 ;  /* 0x0000000d00d87308 */ /* 0x0003e40000000800 */
[----:B------:R-:W-:Y:S08]  /*5230*/  FFMA.FTZ R14, R15, UR11, -R10 ;  /* 0x0000000b0f0e7c23 */ /* 0x000ff0000801080a */
[----:B------:R4:W-:Y:S01]  /*5240*/  MUFU.EX2 R217, R14 ;  /* 0x0000000e00d97308 */ /* 0x0009e20000000800 */
[----:B-1----:R-:W-:Y:S01]  /*5250*/  IMAD.MOV.U32 R13, RZ, RZ, R209 ;  /* 0x000000ffff0d7224 */ /* 0x002fe200078e00d1 */
[----:B------:R-:W-:Y:S02]  /*5260*/  @!P0 FSEL R13, R209, -INF , !P2 ;  /* 0xff800000d10d8808 */ /* 0x000fe40005000000 */
[----:B------:R-:W-:Y:S03]  /*5270*/  @!P0 ISETP.GE.AND P2, PT, R6, R11, PT ;  /* 0x0000000b0600820c */ /* 0x000fe60003f46270 */
[--C-:B------:R-:W-:Y:S01]  /*5280*/  FFMA.FTZ R13, R13, UR11, -R9.reuse ;  /* 0x0000000b0d0d7c23 */ /* 0x100fe20008010809 */
[----:B----4-:R-:W-:Y:S03]  /*5290*/  MOV R14, R208 ;  /* 0x000000d0000e7202 */ /* 0x010fe60000000f00 */
[----:B------:R1:W-:Y:S01]  /*52a0*/  MUFU.EX2 R227, R13 ;  /* 0x0000000d00e37308 */ /* 0x0003e20000000800 */
[----:B------:R-:W-:Y:S02]  /*52b0*/  @!P0 FSEL R14, R208, -INF , !P2 ;  /* 0xff800000d00e8808 */ /* 0x000fe40005000000 */
[-C--:B------:R-:W-:Y:S03]  /*52c0*/  @!P0 ISETP.GE.AND P2, PT, R7, R8.reuse, PT ;  /* 0x000000080700820c */ /* 0x080fe60003f46270 */
[----:B------:R-:W-:Y:S04]  /*52d0*/  FFMA.FTZ R14, R14, UR11, -R9 ;  /* 0x0000000b0e0e7c23 */ /* 0x000fe80008010809 */
[----:B------:R4:W-:Y:S01]  /*52e0*/  MUFU.EX2 R228, R14 ;  /* 0x0000000e00e47308 */ /* 0x0009e20000000800 */
[----:B-1----:R-:W-:Y:S02]  /*52f0*/  MOV R13, R115 ;  /* 0x00000073000d7202 */ /* 0x002fe40000000f00 */
[----:B------:R-:W-:Y:S02]  /*5300*/  @!P0 FSEL R13, R115, -INF , !P2 ;  /* 0xff800000730d8808 */ /* 0x000fe40005000000 */
[----:B------:R-:W-:Y:S03]  /*5310*/  @!P0 ISETP.GE.AND P2, PT, R6, R8, PT ;  /* 0x000000080600820c */ /* 0x000fe60003f46270 */
[----:B------:R-:W-:Y:S01]  /*5320*/  FFMA.FTZ R13, R13, UR11, -R4 ;  /* 0x0000000b0d0d7c23 */ /* 0x000fe20008010804 */
[----:B----4-:R-:W-:Y:S03]  /*5330*/  MOV R14, R114 ;  /* 0x00000072000e7202 */ /* 0x010fe60000000f00 */
[----:B------:R1:W-:Y:S01]  /*5340*/  MUFU.EX2 R131, R13 ;  /* 0x0000000d00837308 */ /* 0x0003e20000000800 */
[----:B------:R-:W-:Y:S02]  /*5350*/  @!P0 FSEL R14, R114, -INF , !P2 ;  /* 0xff800000720e8808 */ /* 0x000fe40005000000 */
[----:B------:R-:W-:Y:S02]  /*5360*/  @!P0 ISETP.GE.AND P2, PT, R7, R5, PT ;  /* 0x000000050700820c */ /* 0x000fe40003f46270 */
[----:B------:R-:W-:Y:S02]  /*5370*/  MOV R7, R123 ;  /* 0x0000007b00077202 */ /* 0x000fe40000000f00 */
[----:B------:R-:W-:Y:S02]  /*5380*/  @!P0 FSEL R7, R123, -INF , !P2 ;  /* 0xff8000007b078808 */ /* 0x000fe40005000000 */
[-C--:B------:R-:W-:Y:S02]  /*5390*/  @!P0 ISETP.GE.AND P2, PT, R6, R5.reuse, PT ;  /* 0x000000050600820c */ /* 0x080fe40003f46270 */
[C---:B------:R-:W-:Y:S01]  /*53a0*/  @!P0 IADD3 R6, R0.reuse, 0x18, RZ ;  /* 0x0000001800068810 */ /* 0x040fe20007ffe0ff */
[----:B------:R-:W-:Y:S01]  /*53b0*/  FFMA.FTZ R7, R7, UR11, -R2 ;  /* 0x0000000b07077c23 */ /* 0x000fe20008010802 */
[----:B------:R-:W-:Y:S02]  /*53c0*/  @!P0 IADD3 R0, R0, 0x19, RZ ;  /* 0x0000001900008810 */ /* 0x000fe40007ffe0ff */
[----:B------:R-:W-:Y:S01]  /*53d0*/  @!P0 ISETP.GE.AND P3, PT, R6, R5, PT ;  /* 0x000000050600820c */ /* 0x000fe20003f66270 */
[----:B------:R-:W-:Y:S01]  /*53e0*/  MUFU.EX2 R139, R7 ;  /* 0x00000007008b7308 */ /* 0x000fe20000000800 */
[----:B-1----:R-:W-:Y:S01]  /*53f0*/  FFMA.FTZ R13, R14, UR11, -R4 ;  /* 0x0000000b0e0d7c23 */ /* 0x002fe20008010804 */
[----:B------:R-:W-:Y:S08]  /*5400*/  MOV R14, R113 ;  /* 0x00000071000e7202 */ /* 0x000ff00000000f00 */
[----:B------:R3:W-:Y:S02]  /*5410*/  MUFU.EX2 R130, R13 ;  /* 0x0000000d00827308 */ /* 0x0007e40000000800 */
[----:B---3--:R-:W-:Y:S02]  /*5420*/  MOV R13, R121 ;  /* 0x00000079000d7202 */ /* 0x008fe40000000f00 */
[----:B------:R-:W-:Y:S02]  /*5430*/  @!P0 FSEL R13, R121, -INF , !P2 ;  /* 0xff800000790d8808 */ /* 0x000fe40005000000 */
[-C--:B------:R-:W-:Y:S03]  /*5440*/  @!P0 ISETP.GE.AND P2, PT, R6, R8.reuse, PT ;  /* 0x000000080600820c */ /* 0x080fe60003f46270 */
[----:B------:R-:W-:Y:S01]  /*5450*/  FFMA.FTZ R7, R13, UR11, -R2 ;  /* 0x0000000b0d077c23 */ /* 0x000fe20008010802 */
[----:B------:R-:W-:Y:S02]  /*5460*/  @!P0 FSEL R14, R113, -INF , !P2 ;  /* 0xff800000710e8808 */ /* 0x000fe40005000000 */
[----:B------:R-:W-:Y:S01]  /*5470*/  @!P0 ISETP.GE.AND P2, PT, R0, R8, PT ;  /* 0x000000080000820c */ /* 0x000fe20003f46270 */
[----:B------:R1:W-:Y:S02]  /*5480*/  MUFU.EX2 R138, R7 ;  /* 0x00000007008a7308 */ /* 0x0003e40000000800 */
[--C-:B------:R-:W-:Y:S08]  /*5490*/  FFMA.FTZ R8, R14, UR11, -R4.reuse ;  /* 0x0000000b0e087c23 */ /* 0x100ff00008010804 */
[----:B------:R3:W-:Y:S01]  /*54a0*/  MUFU.EX2 R126, R8 ;  /* 0x00000008007e7308 */ /* 0x0007e20000000800 */
[----:B-1----:R-:W-:Y:S02]  /*54b0*/  MOV R7, R112 ;  /* 0x0000007000077202 */ /* 0x002fe40000000f00 */
[----:B------:R-:W-:Y:S02]  /*54c0*/  @!P0 FSEL R7, R112, -INF , !P2 ;  /* 0xff80000070078808 */ /* 0x000fe40005000000 */
[-C--:B------:R-:W-:Y:S03]  /*54d0*/  @!P0 ISETP.GE.AND P2, PT, R6, R12.reuse, PT ;  /* 0x0000000c0600820c */ /* 0x080fe60003f46270 */
[----:B------:R-:W-:Y:S01]  /*54e0*/  FFMA.FTZ R4, R7, UR11, -R4 ;  /* 0x0000000b07047c23 */ /* 0x000fe20008010804 */
[----:B---3--:R-:W-:Y:S01]  /*54f0*/  IMAD.MOV.U32 R8, RZ, RZ, R195 ;  /* 0x000000ffff087224 */ /* 0x008fe200078e00c3 */
[----:B------:R-:W-:Y:S02]  /*5500*/  @!P0 FSEL R8, R195, -INF , !P2 ;  /* 0xff800000c3088808 */ /* 0x000fe40005000000 */
[----:B------:R1:W-:Y:S01]  /*5510*/  MUFU.EX2 R125, R4 ;  /* 0x00000004007d7308 */ /* 0x0003e20000000800 */
[----:B------:R-:W-:Y:S02]  /*5520*/  @!P0 ISETP.GE.AND P2, PT, R0, R12, PT ;  /* 0x0000000c0000820c */ /* 0x000fe40003f46270 */
[--C-:B------:R-:W-:Y:S07]  /*5530*/  FFMA.FTZ R7, R8, UR11, -R10.reuse ;  /* 0x0000000b08077c23 */ /* 0x100fee000801080a */
[----:B------:R3:W-:Y:S01]  /*5540*/  MUFU.EX2 R213, R7 ;  /* 0x0000000700d57308 */ /* 0x0007e20000000800 */
[----:B-1----:R-:W-:Y:S02]  /*5550*/  MOV R4, R200 ;  /* 0x000000c800047202 */ /* 0x002fe40000000f00 */
[----:B------:R-:W-:Y:S02]  /*5560*/  @!P0 FSEL R4, R200, -INF , !P2 ;  /* 0xff800000c8048808 */ /* 0x000fe40005000000 */
[----:B------:R-:W-:Y:S02]  /*5570*/  @!P0 ISETP.GE.AND P2, PT, R6, R11, PT ;  /* 0x0000000b0600820c */ /* 0x000fe40003f46270 */
[----:B--2---:R-:W-:Y:S01]  /*5580*/  MOV R6, R117 ;  /* 0x0000007500067202 */ /* 0x004fe20000000f00 */
[----:B------:R-:W-:Y:S01]  /*5590*/  FFMA.FTZ R10, R4, UR11, -R10 ;  /* 0x0000000b040a7c23 */ /* 0x000fe2000801080a */
[----:B---3--:R-:W-:Y:S02]  /*55a0*/  MOV R7, R202 ;  /* 0x000000ca00077202 */ /* 0x008fe40000000f00 */
[----:B------:R-:W-:Y:S01]  /*55b0*/  @!P0 FSEL R7, R202, -INF , !P2 ;  /* 0xff800000ca078808 */ /* 0x000fe20005000000 */
[----:B------:R-:W1:Y:S01]  /*55c0*/  MUFU.EX2 R212, R10 ;  /* 0x0000000a00d47308 */ /* 0x000e620000000800 */
[C---:B------:R-:W-:Y:S02]  /*55d0*/  @!P0 ISETP.GE.AND P2, PT, R0.reuse, R11, PT ;  /* 0x0000000b0000820c */ /* 0x040fe40003f46270 */
[----:B------:R-:W-:Y:S01]  /*55e0*/  MOV R4, R201 ;  /* 0x000000c900047202 */ /* 0x000fe20000000f00 */
[--C-:B------:R-:W-:Y:S01]  /*55f0*/  FFMA.FTZ R7, R7, UR11, -R9.reuse ;  /* 0x0000000b07077c23 */ /* 0x100fe20008010809 */
[----:B------:R-:W-:Y:S02]  /*5600*/  @!P0 FSEL R4, R201, -INF , !P2 ;  /* 0xff800000c9048808 */ /* 0x000fe40005000000 */
[----:B------:R-:W-:Y:S03]  /*5610*/  @!P0 ISETP.GE.AND P2, PT, R0, R5, PT ;  /* 0x000000050000820c */ /* 0x000fe60003f46270 */
[----:B------:R-:W-:Y:S01]  /*5620*/  MUFU.EX2 R221, R7 ;  /* 0x0000000700dd7308 */ /* 0x000fe20000000800 */
[----:B------:R-:W-:Y:S01]  /*5630*/  F2FP.BF16.F32.PACK_AB R0, R225, R224 ;  /* 0x000000e0e100723e */ /* 0x000fe200000010ff */
[----:B------:R-:W-:Y:S01]  /*5640*/  FFMA.FTZ R9, R4, UR11, -R9 ;  /* 0x0000000b04097c23 */ /* 0x000fe20008010809 */
[----:B------:R-:W-:Y:S02]  /*5650*/  F2FP.BF16.F32.PACK_AB R4, R232, R231 ;  /* 0x000000e7e804723e */ /* 0x000fe400000010ff */
[----:B------:R-:W-:Y:S01]  /*5660*/  @!P0 FSEL R6, R117, -INF , !P3 ;  /* 0xff80000075068808 */ /* 0x000fe20005800000 */
[----:B------:R2:W-:Y:S01]  /*5670*/  STS [R193+0xe000], R0 ;  /* 0x00e00000c1007388 */ /* 0x0005e20000000800 */
[----:B------:R-:W-:Y:S03]  /*5680*/  MOV R5, R116 ;  /* 0x0000007400057202 */ /* 0x000fe60000000f00 */
[----:B------:R-:W3:Y:S01]  /*5690*/  MUFU.EX2 R220, R9 ;  /* 0x0000000900dc7308 */ /* 0x000ee20000000800 */
[----:B------:R-:W-:Y:S01]  /*56a0*/  @!P0 FSEL R5, R116, -INF , !P2 ;  /* 0xff80000074058808 */ /* 0x000fe20005000000 */
[----:B------:R4:W-:Y:S01]  /*56b0*/  STS [R193+0xe400], R4 ;  /* 0x00e40004c1007388 */ /* 0x0009e20000000800 */
[--C-:B------:R-:W-:Y:S01]  /*56c0*/  FFMA.FTZ R6, R6, UR11, -R2.reuse ;  /* 0x0000000b06067c23 */ /* 0x100fe20008010802 */
[----:B------:R-:W-:Y:S02]  /*56d0*/  IADD3 R110, P0, R241, UR16, RZ ;  /* 0x00000010f16e7c10 */ /* 0x000fe4000ff1e0ff */
[----:B------:R-:W-:Y:S01]  /*56e0*/  FFMA.FTZ R2, R5, UR11, -R2 ;  /* 0x0000000b05027c23 */ /* 0x000fe20008010802 */
[----:B------:R-:W-:Y:S03]  /*56f0*/  F2FP.BF16.F32.PACK_AB R5, R184, R185 ;  /* 0x000000b9b805723e */ /* 0x000fe600000010ff */
[----:B------:R1:W-:Y:S01]  /*5700*/  MUFU.EX2 R133, R6 ;  /* 0x0000000600857308 */ /* 0x0003e20000000800 */
[----:B------:R-:W-:Y:S02]  /*5710*/  IADD3.X R111, R240, UR15, RZ, P0, !PT ;  /* 0x0000000ff06f7c10 */ /* 0x000fe400087fe4ff */
[----:B------:R-:W-:Y:S03]  /*5720*/  PLOP3.LUT P2, PT, PT, PT, UP3, 0x80, 0x0 ;  /* 0x000000000000781c */ /* 0x000fe60003f4f038 */
[----:B------:R-:W3:Y:S04]  /*5730*/  LDG.E R108, desc[UR8][R110.64] ;  /* 0x000000086e6c7981 */ /* 0x000ee8000c1e1900 */
[----:B------:R4:W3:Y:S01]  /*5740*/  MUFU.EX2 R132, R2 ;  /* 0x0000000200847308 */ /* 0x0008e20000000800 */
[----:B--2---:R-:W-:Y:S02]  /*5750*/  F2FP.BF16.F32.PACK_AB R0, R218, R219 ;  /* 0x000000dbda00723e */ /* 0x004fe400000010ff */
[----:B-1----:R-:W-:Y:S02]  /*5760*/  F2FP.BF16.F32.PACK_AB R6, R229, R230 ;  /* 0x000000e6e506723e */ /* 0x002fe400000010ff */
[----:B----4-:R-:W-:Y:S01]  /*5770*/  F2FP.BF16.F32.PACK_AB R4, R189, R190 ;  /* 0x000000bebd04723e */ /* 0x010fe200000010ff */
[----:B------:R1:W-:Y:S04]  /*5780*/  STS [R194+0xe000], R0 ;  /* 0x00e00000c2007388 */ /* 0x0003e80000000800 */
        /* <DEDUP_REMOVED lines=11> */
[----:B------:R4:W-:Y:S04]  /*5840*/  STS [R192+0xe400], R4 ;  /* 0x00e40004c0007388 */ /* 0x0009e80000000800 */
[----:B------:R4:W-:Y:S01]  /*5850*/  STS [R191+0xe000], R2 ;  /* 0x00e00002bf007388 */ /* 0x0009e20000000800 */
[----:B---3--:R-:W-:Y:S02]  /*5860*/  F2FP.BF16.F32.PACK_AB R0, R220, R221 ;  /* 0x000000dddc00723e */ /* 0x008fe400000010ff */
[----:B-1----:R-:W-:Y:S03]  /*5870*/  F2FP.BF16.F32.PACK_AB R6, R130, R131 ;  /* 0x000000838206723e */ /* 0x002fe600000010ff */
[----:B------:R1:W-:Y:S01]  /*5880*/  STS [R191+0xe400], R0 ;  /* 0x00e40000bf007388 */ /* 0x0003e20000000800 */
[----:B--2---:R-:W-:Y:S03]  /*5890*/  F2FP.BF16.F32.PACK_AB R5, R138, R139 ;  /* 0x0000008b8a05723e */ /* 0x004fe600000010ff */
[----:B------:R-:W-:Y:S01]  /*58a0*/  STS [R192+0xf000], R6 ;  /* 0x00f00006c0007388 */ /* 0x000fe20000000800 */
[----:B----4-:R-:W-:Y:S03]  /*58b0*/  F2FP.BF16.F32.PACK_AB R4, R125, R126 ;  /* 0x0000007e7d04723e */ /* 0x010fe600000010ff */
[----:B------:R-:W-:Y:S01]  /*58c0*/  STS [R192+0xf400], R5 ;  /* 0x00f40005c0007388 */ /* 0x000fe20000000800 */
[----:B------:R-:W-:Y:S03]  /*58d0*/  F2FP.BF16.F32.PACK_AB R2, R132, R133 ;  /* 0x000000858402723e */ /* 0x000fe600000010ff */
[----:B------:R-:W-:Y:S04]  /*58e0*/  STS [R191+0xf000], R4 ;  /* 0x00f00004bf007388 */ /* 0x000fe80000000800 */
[----:B------:R2:W-:Y:S01]  /*58f0*/  STS [R191+0xf400], R2 ;  /* 0x00f40002bf007388 */ /* 0x0005e20000000800 */
[----:B-1----:R-:W-:Y:S05]  /*5900*/  LEA R0, R180, UR4, 0x1 ;  /* 0x00000004b4007c11 */ /* 0x002fea000f8e08ff */
[----:B------:R-:W1:Y:S08]  /*5910*/  LDSM.16.M88.4 R32, [R0+0x4000] ;  /* 0x004000000020783b */ /* 0x000e700000000200 */
[----:B------:R3:W4:Y:S01]  /*5920*/  LDSM.16.M88.4 R28, [R0+0x5000] ;  /* 0x00500000001c783b */ /* 0x0007220000000200 */
[-C--:B--2---:R-:W-:Y:S07]  /*5930*/  IADD3 R2, R179, R0.reuse, RZ ;  /* 0x00000000b3027210 */ /* 0x084fee0007ffe0ff */
[----:B------:R-:W2:Y:S08]  /*5940*/  LDSM.16.M88.4 R100, [R2+0x4000] ;  /* 0x004000000264783b */ /* 0x000eb00000000200 */
[----:B------:R-:W2:Y:S01]  /*5950*/  LDSM.16.M88.4 R104, [R2+0x5000] ;  /* 0x005000000268783b */ /* 0x000ea20000000200 */
[----:B---3--:R-:W-:Y:S01]  /*5960*/  IADD3 R0, R128, R0, RZ ;  /* 0x0000000080007210 */ /* 0x008fe20007ffe0ff */
[-C--:B-1----:R-:W-:Y:S06]  /*5970*/  HMMA.16816.F32.BF16 R4, R32, R140.reuse, RZ ;  /* 0x0000008c2004723c */ /* 0x082fec00000418ff */
[C---:B----4-:R-:W-:Y:S06]  /*5980*/  HMMA.16816.F32.BF16 R8, R28.reuse, R140, RZ ;  /* 0x0000008c1c08723c */ /* 0x050fec00000418ff */
[-C--:B------:R-:W-:Y:S06]  /*5990*/  HMMA.16816.F32.BF16 R12, R28, R142.reuse, RZ ;  /* 0x0000008e1c0c723c */ /* 0x080fec00000418ff */
[C---:B------:R-:W-:Y:S06]  /*59a0*/  HMMA.16816.F32.BF16 R16, R32.reuse, R142, RZ ;  /* 0x0000008e2010723c */ /* 0x040fec00000418ff */
[-C--:B------:R-:W-:Y:S06]  /*59b0*/  HMMA.16816.F32.BF16 R20, R32, R144.reuse, RZ ;  /* 0x000000902014723c */ /* 0x080fec00000418ff */
[C---:B------:R-:W-:Y:S06]  /*59c0*/  HMMA.16816.F32.BF16 R24, R28.reuse, R144, RZ ;  /* 0x000000901c18723c */ /* 0x040fec00000418ff */
[-C--:B------:R-:W-:Y:S06]  /*59d0*/  HMMA.16816.F32.BF16 R28, R28, R146.reuse, RZ ;  /* 0x000000921c1c723c */ /* 0x080fec00000418ff */
[----:B------:R-:W-:Y:S06]  /*59e0*/  HMMA.16816.F32.BF16 R32, R32, R146, RZ ;  /* 0x000000922020723c */ /* 0x000fec00000418ff */
[-C--:B--2---:R-:W-:Y:S06]  /*59f0*/  HMMA.16816.F32.BF16 R4, R100, R148.reuse, R4 ;  /* 0x000000946404723c */ /* 0x084fec0000041804 */
[C---:B------:R-:W-:Y:S06]  /*5a00*/  HMMA.16816.F32.BF16 R8, R104.reuse, R148, R8 ;  /* 0x000000946808723c */ /* 0x040fec0000041808 */
[-C--:B------:R-:W-:Y:S06]  /*5a10*/  HMMA.16816.F32.BF16 R12, R104, R150.reuse, R12 ;  /* 0x00000096680c723c */ /* 0x080fec000004180c */
[C---:B------:R-:W-:Y:S06]  /*5a20*/  HMMA.16816.F32.BF16 R16, R100.reuse, R150, R16 ;  /* 0x000000966410723c */ /* 0x040fec0000041810 */
[-C--:B------:R-:W-:Y:S06]  /*5a30*/  HMMA.16816.F32.BF16 R20, R100, R152.reuse, R20 ;  /* 0x000000986414723c */ /* 0x080fec0000041814 */
[C---:B------:R-:W-:Y:S06]  /*5a40*/  HMMA.16816.F32.BF16 R24, R104.reuse, R152, R24 ;  /* 0x000000986818723c */ /* 0x040fec0000041818 */
[-C--:B------:R-:W-:Y:S01]  /*5a50*/  HMMA.16816.F32.BF16 R28, R104, R154.reuse, R28 ;  /* 0x0000009a681c723c */ /* 0x080fe2000004181c */
[----:B------:R-:W-:Y:S05]  /*5a60*/  LDSM.16.M88.4 R104, [R0+0x5000] ;  /* 0x005000000068783b */ /* 0x000fea0000000200 */
[----:B------:R-:W-:Y:S03]  /*5a70*/  HMMA.16816.F32.BF16 R32, R100, R154, R32 ;  /* 0x0000009a6420723c */ /* 0x000fe60000041820 */
[----:B------:R1:W2:Y:S02]  /*5a80*/  LDSM.16.M88.4 R100, [R0+0x4000] ;  /* 0x004000000064783b */ /* 0x0002a40000000200 */
[----:B-1----:R-:W-:Y:S06]  /*5a90*/  FFMA.FTZ R0, -R118, R118, 1 ;  /* 0x3f80000076007423 */ /* 0x002fec0000010176 */
[----:B------:R-:W-:Y:S01]  /*5aa0*/  FMUL.FTZ R0, R0, UR6 ;  /* 0x0000000600007c20 */ /* 0x000fe20008410000 */
[-C--:B--2---:R-:W-:Y:S06]  /*5ab0*/  HMMA.16816.F32.BF16 R4, R100, R156.reuse, R4 ;  /* 0x0000009c6404723c */ /* 0x084fec0000041804 */
[C---:B------:R-:W-:Y:S06]  /*5ac0*/  HMMA.16816.F32.BF16 R8, R104.reuse, R156, R8 ;  /* 0x0000009c6808723c */ /* 0x040fec0000041808 */
[-C--:B------:R-:W-:Y:S06]  /*5ad0*/  HMMA.16816.F32.BF16 R12, R104, R158.reuse, R12 ;  /* 0x0000009e680c723c */ /* 0x080fec000004180c */
[C---:B------:R-:W-:Y:S06]  /*5ae0*/  HMMA.16816.F32.BF16 R16, R100.reuse, R158, R16 ;  /* 0x0000009e6410723c */ /* 0x040fec0000041810 */
[-C--:B------:R-:W-:Y:S06]  /*5af0*/  HMMA.16816.F32.BF16 R20, R100, R160.reuse, R20 ;  /* 0x000000a06414723c */ /* 0x080fec0000041814 */
[C---:B------:R-:W-:Y:S06]  /*5b00*/  HMMA.16816.F32.BF16 R24, R104.reuse, R160, R24 ;  /* 0x000000a06818723c */ /* 0x040fec0000041818 */
[-C--:B------:R-:W-:Y:S06]  /*5b10*/  HMMA.16816.F32.BF16 R28, R104, R162.reuse, R28 ;  /* 0x000000a2681c723c */ /* 0x080fec000004181c */
[----:B------:R-:W-:Y:S05]  /*5b20*/  HMMA.16816.F32.BF16 R32, R100, R162, R32 ;  /* 0x000000a26420723c */ /* 0x000fea0000041820 */
[----:B------:R-:W-:Y:S02]  /*5b30*/  IADD3 R104, R128, R2, RZ ;  /* 0x0000000280687210 */ /* 0x000fe40007ffe0ff */
[----:B------:R1:W5:Y:S04]  /*5b40*/  LDG.E R2, desc[UR8][R110.64+0x80] ;  /* 0x000080086e027981 */ /* 0x000368000c1e1900 */
[----:B------:R-:W2:Y:S08]  /*5b50*/  LDSM.16.M88.4 R100, [R104+0x4000] ;  /* 0x004000006864783b */ /* 0x000eb00000000200 */
[----:B------:R-:W3:Y:S01]  /*5b60*/  LDSM.16.M88.4 R104, [R104+0x5000] ;  /* 0x005000006868783b */ /* 0x000ee20000000200 */
[-C--:B--2---:R-:W-:Y:S06]  /*5b70*/  HMMA.16816.F32.BF16 R4, R100, R164.reuse, R4 ;  /* 0x000000a46404723c */ /* 0x084fec0000041804 */
[C---:B---3--:R-:W-:Y:S06]  /*5b80*/  HMMA.16816.F32.BF16 R8, R104.reuse, R164, R8 ;  /* 0x000000a46808723c */ /* 0x048fec0000041808 */
[-C--:B------:R-:W-:Y:S06]  /*5b90*/  HMMA.16816.F32.BF16 R12, R104, R166.reuse, R12 ;  /* 0x000000a6680c723c */ /* 0x080fec000004180c */
[C---:B------:R-:W-:Y:S06]  /*5ba0*/  HMMA.16816.F32.BF16 R16, R100.reuse, R166, R16 ;  /* 0x000000a66410723c */ /* 0x040fec0000041810 */
[----:B------:R-:W-:Y:S01]  /*5bb0*/  FADD.FTZ R109, -R108, R4 ;  /* 0x000000046c6d7221 */ /* 0x000fe20000010100 */
[-C--:B------:R-:W-:Y:S01]  /*5bc0*/  HMMA.16816.F32.BF16 R20, R100, R168.reuse, R20 ;  /* 0x000000a86414723c */ /* 0x080fe20000041814 */
[----:B------:R-:W2:Y:S03]  /*5bd0*/  LDG.E R4, desc[UR8][R110.64+0x20] ;  /* 0x000020086e047981 */ /* 0x000ea6000c1e1900 */
[----:B------:R-:W-:Y:S02]  /*5be0*/  FMUL.FTZ R109, R224, R109 ;  /* 0x0000006de06d7220 */ /* 0x000fe40000410000 */
[C---:B------:R-:W-:Y:S05]  /*5bf0*/  HMMA.16816.F32.BF16 R24, R104.reuse, R168, R24 ;  /* 0x000000a86818723c */ /* 0x040fea0000041818 */
[----:B------:R-:W-:Y:S01]  /*5c00*/  FMUL.FTZ R109, R109, R0 ;  /* 0x000000006d6d7220 */ /* 0x000fe20000410000 */
[-C--:B------:R-:W-:Y:S01]  /*5c10*/  HMMA.16816.F32.BF16 R28, R104, R170.reuse, R28 ;  /* 0x000000aa681c723c */ /* 0x080fe2000004181c */
[----:B------:R1:W5:Y:S04]  /*5c20*/  LDG.E R0, desc[UR8][R110.64+0xa0] ;  /* 0x0000a0086e007981 */ /* 0x000368000c1e1900 */
[C---:B------:R-:W-:Y:S01]  /*5c30*/  FADD.FTZ R5, -R108.reuse, R5 ;  /* 0x000000056c057221 */ /* 0x040fe20000010100 */
[----:B------:R-:W-:Y:S05]  /*5c40*/  HMMA.16816.F32.BF16 R32, R100, R170, R32 ;  /* 0x000000aa6420723c */ /* 0x000fea0000041820 */
[----:B------:R-:W-:Y:S01]  /*5c50*/  FMUL.FTZ R118, R225, R5 ;  /* 0x00000005e1767220 */ /* 0x000fe20000410000 */
[----:B------:R-:W-:Y:S01]  /*5c60*/  FFMA.FTZ R5, -R207, R207, 1 ;  /* 0x3f800000cf057423 */ /* 0x000fe200000101cf */
[C---:B------:R-:W-:Y:S01]  /*5c70*/  FADD.FTZ R20, -R108.reuse, R20 ;  /* 0x000000146c147221 */ /* 0x040fe20000010100 */
[----:B------:R-:W-:Y:S03]  /*5c80*/  FADD.FTZ R100, -R108, R16 ;  /* 0x000000106c647221 */ /* 0x000fe60000010100 */
[----:B------:R-:W-:Y:S01]  /*5c90*/  FMUL.FTZ R5, R5, UR6 ;  /* 0x0000000605057c20 */ /* 0x000fe20008410000 */
[----:B------:R-:W-:Y:S01]  /*5ca0*/  FMUL.FTZ R102, R216, R20 ;  /* 0x00000014d8667220 */ /* 0x000fe20000410000 */
[----:B------:R-:W-:Y:S01]  /*5cb0*/  FFMA.FTZ R20, -R206, R206, 1 ;  /* 0x3f800000ce147423 */ /* 0x000fe200000101ce */
[----:B------:R-:W-:Y:S01]  /*5cc0*/  FADD.FTZ R101, -R108, R17 ;  /* 0x000000116c657221 */ /* 0x000fe20000010100 */
[----:B------:R-:W-:Y:S01]  /*5cd0*/  FMUL.FTZ R5, R118, R5 ;  /* 0x0000000576057220 */ /* 0x000fe20000410000 */
[----:B------:R-:W-:Y:S01]  /*5ce0*/  FMUL.FTZ R17, R219, R100 ;  /* 0x00000064db117220 */ /* 0x000fe20000410000 */
[----:B------:R-:W-:Y:S01]  /*5cf0*/  FMUL.FTZ R20, R20, UR6 ;  /* 0x0000000614147c20 */ /* 0x000fe20008410000 */
[----:B------:R-:W-:Y:S01]  /*5d00*/  FMUL.FTZ R101, R218, R101 ;  /* 0x00000065da657220 */ /* 0x000fe20000410000 */
[----:B------:R-:W-:Y:S01]  /*5d10*/  FADD.FTZ R21, -R108, R21 ;  /* 0x000000156c157221 */ /* 0x000fe20000010100 */
[----:B------:R-:W-:Y:S01]  /*5d20*/  F2FP.BF16.F32.PACK_AB R16, R5, R109 ;  /* 0x0000006d0510723e */ /* 0x000fe200000010ff */
[----:B------:R-:W-:Y:S01]  /*5d30*/  FFMA.FTZ R5, -R205, R205, 1 ;  /* 0x3f800000cd057423 */ /* 0x000fe200000101cd */
[----:B------:R-:W-:Y:S01]  /*5d40*/  FMUL.FTZ R20, R17, R20 ;  /* 0x0000001411147220 */ /* 0x000fe20000410000 */
[----:B------:R-:W-:Y:S01]  /*5d50*/  FMUL.FTZ R103, R217, R21 ;  /* 0x00000015d9677220 */ /* 0x000fe20000410000 */
[----:B------:R-:W-:Y:S01]  /*5d60*/  FFMA.FTZ R17, -R203, R203, 1 ;  /* 0x3f800000cb117423 */ /* 0x000fe200000101cb */
[----:B------:R-:W-:Y:S01]  /*5d70*/  FMUL.FTZ R5, R5, UR6 ;  /* 0x0000000605057c20 */ /* 0x000fe20008410000 */
[----:B------:R-:W-:Y:S01]  /*5d80*/  FFMA.FTZ R21, -R195, R195, 1 ;  /* 0x3f800000c3157423 */ /* 0x000fe200000101c3 */
[----:B------:R-:W-:Y:S01]  /*5d90*/  FFMA.FTZ R100, -R204, R204, 1 ;  /* 0x3f800000cc647423 */ /* 0x000fe200000101cc */
[C---:B------:R-:W-:Y:S01]  /*5da0*/  FADD.FTZ R33, -R108.reuse, R33 ;  /* 0x000000216c217221 */ /* 0x040fe20000010100 */
[----:B------:R-:W-:Y:S01]  /*5db0*/  FMUL.FTZ R5, R101, R5 ;  /* 0x0000000565057220 */ /* 0x000fe20000410000 */
[----:B------:R-:W-:Y:S01]  /*5dc0*/  FADD.FTZ R101, -R108, R32 ;  /* 0x000000206c657221 */ /* 0x000fe20000010100 */
[----:B------:R-:W-:Y:S01]  /*5dd0*/  FMUL.FTZ R32, R17, UR6 ;  /* 0x0000000611207c20 */ /* 0x000fe20008410000 */
[----:B------:R-:W-:Y:S01]  /*5de0*/  FMUL.FTZ R21, R21, UR6 ;  /* 0x0000000615157c20 */ /* 0x000fe20008410000 */
[----:B------:R-:W-:Y:S01]  /*5df0*/  FMUL.FTZ R100, R100, UR6 ;  /* 0x0000000664647c20 */ /* 0x000fe20008410000 */
[----:B------:R-:W-:Y:S01]  /*5e00*/  FMUL.FTZ R17, R213, R101 ;  /* 0x00000065d5117220 */ /* 0x000fe20000410000 */
[----:B------:R-:W-:Y:S01]  /*5e10*/  FMUL.FTZ R32, R103, R32 ;  /* 0x0000002067207220 */ /* 0x000fe20000410000 */
[----:B------:R-:W-:Y:S01]  /*5e20*/  FMUL.FTZ R103, R212, R33 ;  /* 0x00000021d4677220 */ /* 0x000fe20000410000 */
[----:B------:R-:W-:Y:S01]  /*5e30*/  FMUL.FTZ R100, R102, R100 ;  /* 0x0000006466647220 */ /* 0x000fe20000410000 */
[----:B------:R-:W-:Y:S01]  /*5e40*/  FMUL.FTZ R21, R17, R21 ;  /* 0x0000001511157220 */ /* 0x000fe20000410000 */
[----:B------:R-:W-:Y:S01]  /*5e50*/  FFMA.FTZ R17, -R200, R200, 1 ;  /* 0x3f800000c8117423 */ /* 0x000fe200000101c8 */
[----:B------:R-:W-:Y:S02]  /*5e60*/  FFMA.FTZ R33, -R214, R214, 1 ;  /* 0x3f800000d6217423 */ /* 0x000fe400000101d6 */
[----:B------:R-:W-:Y:S01]  /*5e70*/  F2FP.BF16.F32.PACK_AB R32, R32, R100 ;  /* 0x000000642020723e */ /* 0x000fe200000010ff */
[----:B------:R-:W-:Y:S01]  /*5e80*/  FMUL.FTZ R17, R17, UR6 ;  /* 0x0000000611117c20 */ /* 0x000fe20008410000 */
[----:B------:R-:W-:Y:S03]  /*5e90*/  FMUL.FTZ R33, R33, UR6 ;  /* 0x0000000621217c20 */ /* 0x000fe60008410000 */
[----:B------:R-:W-:Y:S05]  /*5ea0*/  FMUL.FTZ R17, R103, R17 ;  /* 0x0000001167117220 */ /* 0x000fea0000410000 */
[----:B------:R-:W-:Y:S01]  /*5eb0*/  F2FP.BF16.F32.PACK_AB R21, R17, R21 ;  /* 0x000000151115723e */ /* 0x000fe200000010ff */
[----:B------:R-:W-:Y:S04]  /*5ec0*/  FFMA.FTZ R17, -R210, R210, 1 ;  /* 0x3f800000d2117423 */ /* 0x000fe800000101d2 */
[----:B------:R-:W-:Y:S01]  /*5ed0*/  FMUL.FTZ R17, R17, UR6 ;  /* 0x0000000611117c20 */ /* 0x000fe20008410000 */
[C---:B--2---:R-:W-:Y:S01]  /*5ee0*/  FADD.FTZ R6, -R4.reuse, R6 ;  /* 0x0000000604067221 */ /* 0x044fe20000010100 */
[C---:B------:R-:W-:Y:S01]  /*5ef0*/  FADD.FTZ R7, -R4.reuse, R7 ;  /* 0x0000000704077221 */ /* 0x040fe20000010100 */
[C---:B------:R-:W-:Y:S01]  /*5f00*/  FADD.FTZ R18, -R4.reuse, R18 ;  /* 0x0000001204127221 */ /* 0x040fe20000010100 */
[----:B------:R-:W-:Y:S01]  /*5f10*/  FADD.FTZ R19, -R4, R19 ;  /* 0x0000001304137221 */ /* 0x000fe20000010100 */
[----:B------:R-:W-:Y:S01]  /*5f20*/  FMUL.FTZ R102, R231, R6 ;  /* 0x00000006e7667220 */ /* 0x000fe20000410000 */
[----:B------:R-:W-:Y:S01]  /*5f30*/  FFMA.FTZ R6, -R215, R215, 1 ;  /* 0x3f800000d7067423 */ /* 0x000fe200000101d7 */
[----:B------:R-:W-:Y:S01]  /*5f40*/  FMUL.FTZ R101, R232, R7 ;  /* 0x00000007e8657220 */ /* 0x000fe20000410000 */
[----:B------:R-:W-:Y:S01]  /*5f50*/  F2FP.BF16.F32.PACK_AB R7, R5, R20 ;  /* 0x000000140507723e */ /* 0x000fe200000010ff */
[----:B------:R-:W-:Y:S01]  /*5f60*/  FADD.FTZ R22, -R4, R22 ;  /* 0x0000001604167221 */ /* 0x000fe20000010100 */
[----:B------:R-:W-:Y:S01]  /*5f70*/  FMUL.FTZ R6, R6, UR6 ;  /* 0x0000000606067c20 */ /* 0x000fe20008410000 */
[----:B------:R-:W-:Y:S01]  /*5f80*/  FMUL.FTZ R19, R229, R19 ;  /* 0x00000013e5137220 */ /* 0x000fe20000410000 */
[C---:B------:R-:W-:Y:S01]  /*5f90*/  FADD.FTZ R23, -R4.reuse, R23 ;  /* 0x0000001704177221 */ /* 0x040fe20000010100 */
[----:B------:R-:W-:Y:S01]  /*5fa0*/  FADD.FTZ R34, -R4, R34 ;  /* 0x0000002204227221 */ /* 0x000fe20000010100 */
[----:B------:R-:W-:Y:S01]  /*5fb0*/  FMUL.FTZ R5, R102, R6 ;  /* 0x0000000666057220 */ /* 0x000fe20000410000 */
[----:B------:R-:W-:Y:S01]  /*5fc0*/  FMUL.FTZ R6, R101, R33 ;  /* 0x0000002165067220 */ /* 0x000fe20000410000 */
[----:B------:R-:W-:Y:S01]  /*5fd0*/  FMUL.FTZ R33, R227, R22 ;  /* 0x00000016e3217220 */ /* 0x000fe20000410000 */
[----:B------:R-:W-:Y:S01]  /*5fe0*/  FMUL.FTZ R100, R228, R23 ;  /* 0x00000017e4647220 */ /* 0x000fe20000410000 */
[----:B------:R-:W-:Y:S01]  /*5ff0*/  FMUL.FTZ R17, R19, R17 ;  /* 0x0000001113117220 */ /* 0x000fe20000410000 */
[----:B------:R-:W-:Y:S01]  /*6000*/  FADD.FTZ R35, -R4, R35 ;  /* 0x0000002304237221 */ /* 0x000fe20000010100 */
[----:B------:R-:W-:Y:S01]  /*6010*/  F2FP.BF16.F32.PACK_AB R6, R6, R5 ;  /* 0x000000050606723e */ /* 0x000fe200000010ff */
[----:B------:R-:W-:Y:S01]  /*6020*/  FMUL.FTZ R5, R230, R18 ;  /* 0x00000012e6057220 */ /* 0x000fe20000410000 */
[----:B------:R-:W-:Y:S01]  /*6030*/  FFMA.FTZ R18, -R211, R211, 1 ;  /* 0x3f800000d3127423 */ /* 0x000fe200000101d3 */
[----:B------:R-:W-:Y:S01]  /*6040*/  FFMA.FTZ R20, -R209, R209, 1 ;  /* 0x3f800000d1147423 */ /* 0x000fe200000101d1 */
[----:B------:R-:W-:Y:S01]  /*6050*/  FFMA.FTZ R19, -R208, R208, 1 ;  /* 0x3f800000d0137423 */ /* 0x000fe200000101d0 */
[----:B------:R-:W-:Y:S01]  /*6060*/  FFMA.FTZ R23, -R202, R202, 1 ;  /* 0x3f800000ca177423 */ /* 0x000fe200000101ca */
[----:B------:R-:W-:Y:S01]  /*6070*/  FMUL.FTZ R18, R18, UR6 ;  /* 0x0000000612127c20 */ /* 0x000fe20008410000 */
[----:B------:R-:W-:Y:S01]  /*6080*/  FFMA.FTZ R22, -R201, R201, 1 ;  /* 0x3f800000c9167423 */ /* 0x000fe200000101c9 */
[----:B------:R-:W-:Y:S01]  /*6090*/  FMUL.FTZ R4, R221, R34 ;  /* 0x00000022dd047220 */ /* 0x000fe20000410000 */
[----:B------:R-:W-:Y:S01]  /*60a0*/  FMUL.FTZ R20, R20, UR6 ;  /* 0x0000000614147c20 */ /* 0x000fe20008410000 */
[----:B------:R-:W-:Y:S01]  /*60b0*/  FMUL.FTZ R18, R5, R18 ;  /* 0x0000001205127220 */ /* 0x000fe20000410000 */
[----:B------:R-:W-:Y:S01]  /*60c0*/  FMUL.FTZ R5, R220, R35 ;  /* 0x00000023dc057220 */ /* 0x000fe20000410000 */
[----:B------:R-:W-:Y:S01]  /*60d0*/  FMUL.FTZ R19, R19, UR6 ;  /* 0x0000000613137c20 */ /* 0x000fe20008410000 */
[----:B------:R-:W-:Y:S01]  /*60e0*/  FMUL.FTZ R23, R23, UR6 ;  /* 0x0000000617177c20 */ /* 0x000fe20008410000 */
[----:B------:R-:W-:Y:S01]  /*60f0*/  FMUL.FTZ R22, R22, UR6 ;  /* 0x0000000616167c20 */ /* 0x000fe20008410000 */
[----:B------:R-:W-:Y:S01]  /*6100*/  FMUL.FTZ R20, R33, R20 ;  /* 0x0000001421147220 */ /* 0x000fe20000410000 */
[----:B------:R-:W-:Y:S01]  /*6110*/  FMUL.FTZ R19, R100, R19 ;  /* 0x0000001364137220 */ /* 0x000fe20000410000 */
[----:B------:R-:W-:Y:S01]  /*6120*/  FMUL.FTZ R23, R4, R23 ;  /* 0x0000001704177220 */ /* 0x000fe20000410000 */
[----:B------:R-:W-:Y:S01]  /*6130*/  FMUL.FTZ R22, R5, R22 ;  /* 0x0000001605167220 */ /* 0x000fe20000410000 */
[----:B-1----:R-:W-:Y:S06]  /*6140*/  @!P2 BRA `(.L_x_533) ;  /* 0x000000000088a947 */ /* 0x002fec0003800000 */
[----:B------:R-:W1:Y:S01]  /*6150*/  LDC R34, c[0x0][0x240] ;  /* 0x00009000ff227b82 */ /* 0x000e620000000800 */
[----:B------:R-:W-:Y:S01]  /*6160*/  ISETP.GE.AND P3, PT, R186, UR35, PT ;  /* 0x00000023ba007c0c */ /* 0x000fe2000bf66270 */
[----:B------:R-:W-:Y:S01]  /*6170*/  ULOP3.LUT UR12, UR7, 0x1, URZ, 0xc0, !UPT ;  /* 0x00000001070c7892 */ /* 0x000fe2000f8ec03f */
[----:B------:R-:W-:Y:S03]  /*6180*/  UMOV UR17, 0xffffe000 ;  /* 0xffffe00000117882 */ /* 0x000fe60000000000 */
[----:B------:R-:W-:Y:S04]  /*6190*/  UISETP.NE.U32.AND UP0, UPT, UR12, 0x1, UPT ;  /* 0x000000010c00788c */ /* 0x000fe8000bf05070 */
[----:B------:R-:W-:Y:S04]  /*61a0*/  USEL UR12, UR17, 0x2000, !UP0 ;  /* 0x00002000110c7887 */ /* 0x000fe8000c000000 */
[----:B------:R-:W2:Y:S02]  /*61b0*/  @!P3 LDC R33, c[0x0][0x244] ;  /* 0x00009100ff21bb82 */ /* 0x000ea40000000800 */
[----:B------:R-:W-:Y:S01]  /*61c0*/  VIADD R183, R183, UR12 ;  /* 0x0000000cb7b77c36 */ /* 0x000fe20008000000 */
[----:B------:R-:W-:Y:S01]  /*61d0*/  IADD3 R173, R173, UR12, RZ ;  /* 0x0000000cadad7c10 */ /* 0x000fe2000fffe0ff */
[----:B------:R-:W-:Y:S03]  /*61e0*/  VIADD R226, R226, UR12 ;  /* 0x0000000ce2e27c36 */ /* 0x000fe60008000000 */
[----:B------:R3:W-:Y:S04]  /*61f0*/  @P3 STS [R183], RZ ;  /* 0x000000ffb7003388 */ /* 0x0007e80000000800 */
[----:B------:R3:W-:Y:S04]  /*6200*/  @P3 STS [R183+0x4], RZ ;  /* 0x000004ffb7003388 */ /* 0x0007e80000000800 */
[----:B------:R3:W-:Y:S04]  /*6210*/  @P3 STS [R183+0x8], RZ ;  /* 0x000008ffb7003388 */ /* 0x0007e80000000800 */
[----:B------:R3:W-:Y:S01]  /*6220*/  @P3 STS [R183+0xc], RZ ;  /* 0x00000cffb7003388 */ /* 0x0007e20000000800 */
[----:B-1----:R-:W-:Y:S05]  /*6230*/  IMAD.U32 R4, R34, -0x40, RZ ;  /* 0xffffffc022047824 */ /* 0x002fea00078e00ff */
[C---:B------:R-:W-:Y:S04]  /*6240*/  LEA R5, P0, R4.reuse, R198, 0x1 ;  /* 0x000000c604057211 */ /* 0x040fe800078008ff */
[----:B------:R-:W-:Y:S02]  /*6250*/  LEA.HI.X.SX32 R4, R4, R199, 0x1, P0 ;  /* 0x000000c704047211 */ /* 0x000fe400000f0eff */
[----:B------:R-:W-:Y:S03]  /*6260*/  MOV R198, R5 ;  /* 0x0000000500c67202 */ /* 0x000fe60000000f00 */
        /* <DEDUP_REMOVED lines=16> */
.L_x_533:
[----:B------:R1:W-:Y:S01]  /*6370*/  STS [R193+0xa000], R16 ;  /* 0x00a00010c1007388 */ /* 0x0003e20000000800 */
[----:B---3--:R-:W-:Y:S01]  /*6380*/  F2FP.BF16.F32.PACK_AB R4, R17, R18 ;  /* 0x000000121104723e */ /* 0x008fe200000010ff */
[C---:B-----5:R-:W-:Y:S01]  /*6390*/  FADD.FTZ R8, -R2.reuse, R8 ;  /* 0x0000000802087221 */ /* 0x060fe20000010100 */
[C---:B------:R-:W-:Y:S01]  /*63a0*/  FADD.FTZ R9, -R2.reuse, R9 ;  /* 0x0000000902097221 */ /* 0x040fe20000010100 */
[----:B------:R2:W-:Y:S01]  /*63b0*/  STS [R193+0xa400], R6 ;  /* 0x00a40006c1007388 */ /* 0x0005e20000000800 */
[----:B------:R-:W-:Y:S01]  /*63c0*/  FADD.FTZ R25, -R2, R25 ;  /* 0x0000001902197221 */ /* 0x000fe20000010100 */
[----:B------:R-:W-:Y:S01]  /*63d0*/  FMUL.FTZ R18, R185, R8 ;  /* 0x00000008b9127220 */ /* 0x000fe20000410000 */
[----:B------:R-:W-:Y:S01]  /*63e0*/  FFMA.FTZ R8, -R124, R124, 1 ;  /* 0x3f8000007c087423 */ /* 0x000fe2000001017c */
[----:B------:R3:W-:Y:S01]  /*63f0*/  STS [R194+0xa000], R7 ;  /* 0x00a00007c2007388 */ /* 0x0007e20000000800 */
[C---:B------:R-:W-:Y:S01]  /*6400*/  FADD.FTZ R29, -R2.reuse, R29 ;  /* 0x0000001d021d7221 */ /* 0x040fe20000010100 */
[----:B------:R-:W-:Y:S01]  /*6410*/  FADD.FTZ R13, -R2, R13 ;  /* 0x0000000d020d7221 */ /* 0x000fe20000010100 */
[----:B------:R-:W-:Y:S01]  /*6420*/  FMUL.FTZ R8, R8, UR6 ;  /* 0x0000000608087c20 */ /* 0x000fe20008410000 */
[----:B------:R4:W-:Y:S01]  /*6430*/  STS [R194+0xa400], R4 ;  /* 0x00a40004c2007388 */ /* 0x0009e20000000800 */
[C---:B------:R-:W-:Y:S01]  /*6440*/  FADD.FTZ R24, -R2.reuse, R24 ;  /* 0x0000001802187221 */ /* 0x040fe20000010100 */
[C---:B------:R-:W-:Y:S01]  /*6450*/  FADD.FTZ R28, -R2.reuse, R28 ;  /* 0x0000001c021c7221 */ /* 0x040fe20000010100 */
[----:B------:R-:W-:Y:S01]  /*6460*/  FADD.FTZ R12, -R2, R12 ;  /* 0x0000000c020c7221 */ /* 0x000fe20000010100 */
[----:B------:R-:W-:Y:S01]  /*6470*/  FMUL.FTZ R9, R184, R9 ;  /* 0x00000009b8097220 */ /* 0x000fe20000410000 */
[----:B------:R-:W-:Y:S01]  /*6480*/  FFMA.FTZ R2, -R112, R112, 1 ;  /* 0x3f80000070027423 */ /* 0x000fe20000010170 */
[----:B------:R-:W-:Y:S01]  /*6490*/  FMUL.FTZ R29, R125, R29 ;  /* 0x0000001d7d1d7220 */ /* 0x000fe20000410000 */
[----:B------:R-:W-:Y:S01]  /*64a0*/  FFMA.FTZ R5, -R119, R119, 1 ;  /* 0x3f80000077057423 */ /* 0x000fe20000010177 */
[----:B------:R-:W-:Y:S01]  /*64b0*/  FMUL.FTZ R12, R135, R12 ;  /* 0x0000000c870c7220 */ /* 0x000fe20000410000 */
[----:B------:R-:W-:Y:S01]  /*64c0*/  FMUL.FTZ R2, R2, UR6 ;  /* 0x0000000602027c20 */ /* 0x000fe20008410000 */
[----:B------:R-:W-:Y:S01]  /*64d0*/  FMUL.FTZ R13, R134, R13 ;  /* 0x0000000d860d7220 */ /* 0x000fe20000410000 */
[----:B------:R-:W-:Y:S01]  /*64e0*/  FMUL.FTZ R5, R5, UR6 ;  /* 0x0000000605057c20 */ /* 0x000fe20008410000 */
[----:B------:R-:W-:Y:S01]  /*64f0*/  FMUL.FTZ R24, R131, R24 ;  /* 0x0000001883187220 */ /* 0x000fe20000410000 */
[----:B-1----:R-:W-:Y:S01]  /*6500*/  F2FP.BF16.F32.PACK_AB R16, R19, R20 ;  /* 0x000000141310723e */ /* 0x002fe200000010ff */
[----:B------:R-:W-:Y:S01]  /*6510*/  FMUL.FTZ R19, R18, R8 ;  /* 0x0000000812137220 */ /* 0x000fe20000410000 */
[----:B------:R-:W-:Y:S01]  /*6520*/  FMUL.FTZ R8, R29, R2 ;  /* 0x000000021d087220 */ /* 0x000fe20000410000 */
[----:B------:R-:W-:Y:S01]  /*6530*/  FMUL.FTZ R13, R13, R5 ;  /* 0x000000050d0d7220 */ /* 0x000fe20000410000 */
[----:B--2---:R-:W-:Y:S01]  /*6540*/  FFMA.FTZ R6, -R120, R120, 1 ;  /* 0x3f80000078067423 */ /* 0x004fe20000010178 */
[----:B------:R-:W-:Y:S01]  /*6550*/  FMUL.FTZ R25, R130, R25 ;  /* 0x0000001982197220 */ /* 0x000fe20000410000 */
[----:B------:R-:W-:Y:S01]  /*6560*/  FADD.FTZ R10, -R0, R10 ;  /* 0x0000000a000a7221 */ /* 0x000fe20000010100 */
[----:B------:R-:W-:Y:S01]  /*6570*/  FFMA.FTZ R5, -R113, R113, 1 ;  /* 0x3f80000071057423 */ /* 0x000fe20000010171 */
[----:B---3--:R-:W-:Y:S01]  /*6580*/  FFMA.FTZ R7, -R122, R122, 1 ;  /* 0x3f8000007a077423 */ /* 0x008fe2000001017a */
[----:B------:R-:W-:Y:S01]  /*6590*/  FMUL.FTZ R6, R6, UR6 ;  /* 0x0000000606067c20 */ /* 0x000fe20008410000 */
[----:B------:R-:W-:Y:S01]  /*65a0*/  FADD.FTZ R15, -R0, R15 ;  /* 0x0000000f000f7221 */ /* 0x000fe20000010100 */
[----:B------:R-:W-:Y:S01]  /*65b0*/  FMUL.FTZ R28, R126, R28 ;  /* 0x0000001c7e1c7220 */ /* 0x000fe20000410000 */
[----:B------:R-:W-:Y:S01]  /*65c0*/  FMUL.FTZ R7, R7, UR6 ;  /* 0x0000000607077c20 */ /* 0x000fe20008410000 */
[----:B------:R-:W-:Y:S01]  /*65d0*/  FMUL.FTZ R12, R12, R6 ;  /* 0x000000060c0c7220 */ /* 0x000fe20000410000 */
[----:B------:R-:W-:Y:S01]  /*65e0*/  FFMA.FTZ R6, -R114, R114, 1 ;  /* 0x3f80000072067423 */ /* 0x000fe20000010172 */
[----:B----4-:R-:W-:Y:S01]  /*65f0*/  FFMA.FTZ R4, -R127, R127, 1 ;  /* 0x3f8000007f047423 */ /* 0x010fe2000001017f */
[----:B------:R-:W-:Y:S01]  /*6600*/  FMUL.FTZ R18, R9, R7 ;  /* 0x0000000709127220 */ /* 0x000fe20000410000 */
[----:B------:R-:W-:Y:S01]  /*6610*/  FFMA.FTZ R7, -R115, R115, 1 ;  /* 0x3f80000073077423 */ /* 0x000fe20000010173 */
[----:B------:R-:W-:Y:S01]  /*6620*/  FMUL.FTZ R6, R6, UR6 ;  /* 0x0000000606067c20 */ /* 0x000fe20008410000 */
[----:B------:R-:W-:Y:S01]  /*6630*/  FMUL.FTZ R5, R5, UR6 ;  /* 0x0000000605057c20 */ /* 0x000fe20008410000 */
[----:B------:R-:W-:Y:S01]  /*6640*/  FMUL.FTZ R15, R187, R15 ;  /* 0x0000000fbb0f7220 */ /* 0x000fe20000410000 */
[----:B------:R-:W-:Y:S01]  /*6650*/  F2FP.BF16.F32.PACK_AB R2, R18, R19 ;  /* 0x000000131202723e */ /* 0x000fe200000010ff */
[----:B------:R-:W-:Y:S01]  /*6660*/  FMUL.FTZ R7, R7, UR6 ;  /* 0x0000000607077c20 */ /* 0x000fe20008410000 */
[----:B------:R-:W-:Y:S01]  /*6670*/  FMUL.FTZ R9, R25, R6 ;  /* 0x0000000619097220 */ /* 0x000fe20000410000 */
[----:B------:R-:W-:Y:S01]  /*6680*/  FMUL.FTZ R4, R4, UR6 ;  /* 0x0000000604047c20 */ /* 0x000fe20008410000 */
[----:B------:R-:W-:Y:S01]  /*6690*/  FADD.FTZ R11, -R0, R11 ;  /* 0x0000000b000b7221 */ /* 0x000fe20000010100 */
[----:B------:R1:W-:Y:S01]  /*66a0*/  STS [R193+0xb000], R2 ;  /* 0x00b00002c1007388 */ /* 0x0003e20000000800 */
[----:B------:R-:W-:Y:S01]  /*66b0*/  FMUL.FTZ R24, R24, R7 ;  /* 0x0000000718187220 */ /* 0x000fe20000410000 */
[----:B------:R-:W-:Y:S01]  /*66c0*/  F2FP.BF16.F32.PACK_AB R7, R13, R12 ;  /* 0x0000000c0d07723e */ /* 0x000fe200000010ff */
[----:B------:R-:W-:Y:S01]  /*66d0*/  FMUL.FTZ R12, R190, R10 ;  /* 0x0000000abe0c7220 */ /* 0x000fe20000410000 */
[----:B------:R-:W-:Y:S01]  /*66e0*/  FFMA.FTZ R10, -R137, R137, 1 ;  /* 0x3f800000890a7423 */ /* 0x000fe20000010189 */
[----:B------:R-:W-:Y:S01]  /*66f0*/  FFMA.FTZ R6, -R136, R136, 1 ;  /* 0x3f80000088067423 */ /* 0x000fe20000010188 */
[----:B------:R-:W-:Y:S01]  /*6700*/  FMUL.FTZ R28, R28, R5 ;  /* 0x000000051c1c7220 */ /* 0x000fe20000410000 */
[----:B------:R-:W-:Y:S01]  /*6710*/  FMUL.FTZ R15, R15, R4 ;  /* 0x000000040f0f7220 */ /* 0x000fe20000410000 */
[----:B------:R-:W-:Y:S01]  /*6720*/  FMUL.FTZ R11, R189, R11 ;  /* 0x0000000bbd0b7220 */ /* 0x000fe20000410000 */
[----:B------:R-:W-:Y:S01]  /*6730*/  FMUL.FTZ R10, R10, UR6 ;  /* 0x000000060a0a7c20 */ /* 0x000fe20008410000 */
[----:B------:R-:W-:Y:S01]  /*6740*/  FMUL.FTZ R6, R6, UR6 ;  /* 0x0000000606067c20 */ /* 0x000fe20008410000 */
[C---:B------:R-:W-:Y:S01]  /*6750*/  FADD.FTZ R14, -R0.reuse, R14 ;  /* 0x0000000e000e7221 */ /* 0x040fe20000010100 */
[----:B------:R-:W-:Y:S01]  /*6760*/  FFMA.FTZ R5, -R129, R129, 1 ;  /* 0x3f80000081057423 */ /* 0x000fe20000010181 */
[----:B------:R-:W-:Y:S01]  /*6770*/  FADD.FTZ R30, -R0, R30 ;  /* 0x0000001e001e7221 */ /* 0x000fe20000010100 */
[----:B------:R-:W-:Y:S01]  /*6780*/  FFMA.FTZ R4, -R117, R117, 1 ;  /* 0x3f80000075047423 */ /* 0x000fe20000010175 */
[----:B------:R-:W-:Y:S01]  /*6790*/  FMUL.FTZ R10, R12, R10 ;  /* 0x0000000a0c0a7220 */ /* 0x000fe20000410000 */
[----:B------:R-:W-:Y:S01]  /*67a0*/  FMUL.FTZ R11, R11, R6 ;  /* 0x000000060b0b7220 */ /* 0x000fe20000410000 */
[----:B------:R-:W-:Y:S01]  /*67b0*/  FMUL.FTZ R14, R188, R14 ;  /* 0x0000000ebc0e7220 */ /* 0x000fe20000410000 */
[----:B------:R-:W-:Y:S01]  /*67c0*/  FMUL.FTZ R5, R5, UR6 ;  /* 0x0000000605057c20 */ /* 0x000fe20008410000 */
[----:B------:R-:W-:Y:S01]  /*67d0*/  FMUL.FTZ R30, R133, R30 ;  /* 0x0000001e851e7220 */ /* 0x000fe20000410000 */
[----:B------:R-:W-:Y:S01]  /*67e0*/  FMUL.FTZ R4, R4, UR6 ;  /* 0x0000000604047c20 */ /* 0x000fe20008410000 */
[----:B------:R-:W-:Y:S01]  /*67f0*/  FADD.FTZ R26, -R0, R26 ;  /* 0x0000001a001a7221 */ /* 0x000fe20000010100 */
[----:B------:R-:W-:Y:S01]  /*6800*/  FMUL.FTZ R14, R14, R5 ;  /* 0x000000050e0e7220 */ /* 0x000fe20000410000 */
[----:B------:R-:W-:Y:S01]  /*6810*/  FFMA.FTZ R6, -R123, R123, 1 ;  /* 0x3f8000007b067423 */ /* 0x000fe2000001017b */
[----:B------:R-:W-:Y:S01]  /*6820*/  FMUL.FTZ R30, R30, R4 ;  /* 0x000000041e1e7220 */ /* 0x000fe20000410000 */
[----:B------:R-:W-:Y:S01]  /*6830*/  F2FP.BF16.F32.PACK_AB R4, R11, R10 ;  /* 0x0000000a0b04723e */ /* 0x000fe200000010ff */
[C---:B------:R-:W-:Y:S01]  /*6840*/  FADD.FTZ R27, -R0.reuse, R27 ;  /* 0x0000001b001b7221 */ /* 0x040fe20000010100 */
[----:B------:R-:W-:Y:S01]  /*6850*/  FFMA.FTZ R5, -R121, R121, 1 ;  /* 0x3f80000079057423 */ /* 0x000fe20000010179 */
[----:B-1----:R-:W-:Y:S01]  /*6860*/  F2FP.BF16.F32.PACK_AB R2, R15, R14 ;  /* 0x0000000e0f02723e */ /* 0x002fe200000010ff */
[----:B------:R-:W-:Y:S01]  /*6870*/  FADD.FTZ R31, -R0, R31 ;  /* 0x0000001f001f7221 */ /* 0x000fe20000010100 */
[----:B------:R-:W-:Y:S01]  /*6880*/  STS [R193+0xb400], R4 ;  /* 0x00b40004c1007388 */ /* 0x000fe20000000800 */
[----:B------:R-:W-:Y:S01]  /*6890*/  FMUL.FTZ R26, R139, R26 ;  /* 0x0000001a8b1a7220 */ /* 0x000fe20000410000 */
[----:B------:R-:W-:Y:S01]  /*68a0*/  FMUL.FTZ R6, R6, UR6 ;  /* 0x0000000606067c20 */ /* 0x000fe20008410000 */
[----:B------:R-:W-:Y:S01]  /*68b0*/  FMUL.FTZ R27, R138, R27 ;  /* 0x0000001b8a1b7220 */ /* 0x000fe20000410000 */
[----:B------:R-:W-:Y:S01]  /*68c0*/  FMUL.FTZ R5, R5, UR6 ;  /* 0x0000000605057c20 */ /* 0x000fe20008410000 */
[----:B------:R-:W-:Y:S01]  /*68d0*/  FFMA.FTZ R0, -R116, R116, 1 ;  /* 0x3f80000074007423 */ /* 0x000fe20000010174 */
[----:B------:R-:W-:Y:S01]  /*68e0*/  STS [R194+0xb000], R7 ;  /* 0x00b00007c2007388 */ /* 0x000fe20000000800 */
[----:B------:R-:W-:Y:S01]  /*68f0*/  FMUL.FTZ R26, R26, R6 ;  /* 0x000000061a1a7220 */ /* 0x000fe20000410000 */
[----:B------:R-:W-:Y:S01]  /*6900*/  FMUL.FTZ R31, R132, R31 ;  /* 0x0000001f841f7220 */ /* 0x000fe20000410000 */
[----:B------:R-:W-:Y:S01]  /*6910*/  FMUL.FTZ R6, R27, R5 ;  /* 0x000000051b067220 */ /* 0x000fe20000410000 */
[----:B------:R1:W-:Y:S01]  /*6920*/  STS [R194+0xb400], R2 ;  /* 0x00b40002c2007388 */ /* 0x0003e20000000800 */
[----:B------:R-:W-:Y:S01]  /*6930*/  FMUL.FTZ R0, R0, UR6 ;  /* 0x0000000600007c20 */ /* 0x000fe20008410000 */
[----:B------:R-:W-:Y:S02]  /*6940*/  F2FP.BF16.F32.PACK_AB R17, R22, R23 ;  /* 0x000000171611723e */ /* 0x000fe400000010ff */
[----:B------:R-:W-:Y:S01]  /*6950*/  STS [R192+0xa000], R32 ;  /* 0x00a00020c0007388 */ /* 0x000fe20000000800 */
[----:B------:R-:W-:Y:S01]  /*6960*/  FMUL.FTZ R5, R31, R0 ;  /* 0x000000001f057220 */ /* 0x000fe20000410000 */
[----:B------:R-:W-:Y:S02]  /*6970*/  F2FP.BF16.F32.PACK_AB R9, R9, R24 ;  /* 0x000000180909723e */ /* 0x000fe400000010ff */
[----:B------:R-:W-:Y:S01]  /*6980*/  STS [R192+0xa400], R16 ;  /* 0x00a40010c0007388 */ /* 0x000fe20000000800 */
[----:B------:R-:W-:Y:S02]  /*6990*/  F2FP.BF16.F32.PACK_AB R6, R6, R26 ;  /* 0x0000001a0606723e */ /* 0x000fe400000010ff */
[----:B------:R-:W-:Y:S01]  /*69a0*/  F2FP.BF16.F32.PACK_AB R8, R8, R28 ;  /* 0x0000001c0808723e */ /* 0x000fe200000010ff */
[----:B------:R-:W-:Y:S01]  /*69b0*/  STS [R191+0xa000], R21 ;  /* 0x00a00015bf007388 */ /* 0x000fe20000000800 */
[----:B------:R-:W-:Y:S02]  /*69c0*/  F2FP.BF16.F32.PACK_AB R5, R5, R30 ;  /* 0x0000001e0505723e */ /* 0x000fe400000010ff */
[----:B------:R-:W-:Y:S01]  /*69d0*/  SHF.L.U32 R100, R181, 0x1, RZ ;  /* 0x00000001b5647819 */ /* 0x000fe200000006ff */
[----:B------:R-:W-:Y:S01]  /*69e0*/  STS [R191+0xa400], R17 ;  /* 0x00a40011bf007388 */ /* 0x000fe20000000800 */
[----:B------:R-:W-:Y:S02]  /*69f0*/  MOV R0, UR4 ;  /* 0x0000000400007c02 */ /* 0x000fe40008000f00 */
[----:B------:R-:W-:Y:S01]  /*6a00*/  LEA R116, R243, UR4, 0x1 ;  /* 0x00000004f3747c11 */ /* 0x000fe2000f8e08ff */
[----:B------:R-:W-:Y:S01]  /*6a10*/  STS [R192+0xb000], R9 ;  /* 0x00b00009c0007388 */ /* 0x000fe20000000800 */
[----:B------:R-:W-:Y:S02]  /*6a20*/  IADD3 R0, R100, 0x4000, R0 ;  /* 0x0000400064007810 */ /* 0x000fe40007ffe000 */
[----:B------:R-:W-:Y:S01]  /*6a30*/  MOV R114, R223 ;  /* 0x000000df00727202 */ /* 0x000fe20000000f00 */
[----:B------:R-:W-:Y:S01]  /*6a40*/  STS [R192+0xb400], R6 ;  /* 0x00b40006c0007388 */ /* 0x000fe20000000800 */
[C---:B-1----:R-:W-:Y:S02]  /*6a50*/  IADD3 R2, R0.reuse, 0x40, RZ ;  /* 0x0000004000027810 */ /* 0x042fe40007ffe0ff */
[----:B------:R-:W-:Y:S01]  /*6a60*/  @P1 IADD3 R2, R0, -0x40, RZ ;  /* 0xffffffc000021810 */ /* 0x000fe20007ffe0ff */
[----:B------:R-:W-:Y:S01]  /*6a70*/  STS [R191+0xb000], R8 ;  /* 0x00b00008bf007388 */ /* 0x000fe20000000800 */
[----:B------:R-:W-:Y:S03]  /*6a80*/  MOV R115, R222 ;  /* 0x000000de00737202 */ /* 0x000fe60000000f00 */
        /* <DEDUP_REMOVED lines=76> */
.L_x_534:
[----:B------:R-:W-:Y:S01]  /*6f50*/  LDSM.16.M88.4 R16, [R174] ;  /* 0x00000000ae10783b */ /* 0x000fe20000000200 */
[----:B------:R-:W-:Y:S01]  /*6f60*/  VIADD R2, R100, UR5 ;  /* 0x0000000564027c36 */ /* 0x000fe20008000000 */
[C---:B------:R-:W-:Y:S01]  /*6f70*/  LEA R223, P0, R237.reuse, R114, 0x2 ;  /* 0x00000072eddf7211 */ /* 0x040fe200078010ff */
[--C-:B------:R-:W-:Y:S01]  /*6f80*/  IMAD.IADD R112, R174, 0x1, R128.reuse ;  /* 0x00000001ae707824 */ /* 0x100fe200078e0280 */
[----:B------:R-:W2:Y:S01]  /*6f90*/  LDSM.16.MT88.4 R8, [R0+0x2000] ;  /* 0x002000000008783b */ /* 0x000ea20000004200 */
[----:B------:R-:W-:Y:S01]  /*6fa0*/  IMAD.IADD R2, R2, 0x1, R128 ;  /* 0x0000000102027824 */ /* 0x000fe200078e0280 */
[----:B------:R-:W-:Y:S01]  /*6fb0*/  LEA.HI.X.SX32 R222, R237, R115, 0x2, P0 ;  /* 0x00000073edde7211 */ /* 0x000fe200000f16ff */
[----:B------:R-:W-:Y:S01]  /*6fc0*/  IMAD.IADD R113, R128, 0x1, R175 ;  /* 0x0000000180717824 */ /* 0x000fe200078e02af */
[----:B------:R-:W-:Y:S01]  /*6fd0*/  LDSM.16.M88.4 R24, [R175] ;  /* 0x00000000af18783b */ /* 0x000fe20000000200 */
[----:B------:R-:W-:Y:S02]  /*6fe0*/  ULOP3.LUT UR12, UR7, 0x1, URZ, 0xc0, !UPT ;  /* 0x00000001070c7892 */ /* 0x000fe4000f8ec03f */
[----:B------:R-:W-:Y:S01]  /*6ff0*/  UISETP.GT.AND UP2, UPT, UR7, UR19, UPT ;  /* 0x000000130700728c */ /* 0x000fe2000bf44270 */
[----:B------:R-:W1:Y:S01]  /*7000*/  LDSM.16.MT88.4 R20, [R2] ;  /* 0x000000000214783b */ /* 0x000e620000004200 */
[----:B------:R-:W-:Y:S02]  /*7010*/  UISETP.NE.U32.AND UP0, UPT, UR12, 0x1, UPT ;  /* 0x000000010c00788c */ /* 0x000fe4000bf05070 */
[----:B------:R-:W-:Y:S01]  /*7020*/  UIADD3 UR7, UR7, -0x1, URZ ;  /* 0xffffffff07077890 */ /* 0x000fe2000fffe03f */
        /* <DEDUP_REMOVED lines=43> */
[----:B------:R3:W3:Y:S04]  /*72e0*/  LDSM.16.MT88.4 R24, [R2+0x3800] ;  /* 0x003800000218783b */ /* 0x0006e80000004200 */
[----:B------:R-:W-:Y:S01]  /*72f0*/  LDSM.16.MT88.4 R100, [R172+0x1000] ;  /* 0x00100000ac64783b */ /* 0x000fe20000004200 */
[C---:B----4-:R-:W-:Y:S06]  /*7300*/  HMMA.16816.F32.BF16 R4, R28.reuse, R104, R4 ;  /* 0x000000681c04723c */ /* 0x050fec0000041804 */
[C---:B------:R-:W-:Y:S01]  /*7310*/  HMMA.16816.F32.BF16 R8, R28.reuse, R106, R8 ;  /* 0x0000006a1c08723c */ /* 0x040fe20000041808 */
[----:B------:R-:W-:Y:S01]  /*7320*/  LDSM.16.MT88.4 R104, [R3+0xd000] ;  /* 0x00d000000368783b */ /* 0x000fe20000004200 */
[----:B--2---:R-:W-:Y:S04]  /*7330*/  IMAD.U32 R0, RZ, RZ, UR18 ;  /* 0x00000012ff007e24 */ /* 0x004fe8000f8e00ff */
[C---:B-1----:R-:W-:Y:S06]  /*7340*/  HMMA.16816.F32.BF16 R12, R28.reuse, R20, R12 ;  /* 0x000000141c0c723c */ /* 0x042fec000004180c */
[----:B------:R-:W-:Y:S01]  /*7350*/  HMMA.16816.F32.BF16 R16, R28, R22, R16 ;  /* 0x000000161c10723c */ /* 0x000fe20000041810 */
[----:B---3--:R-:W-:Y:S04]  /*7360*/  IMAD.U32 R2, RZ, RZ, UR32 ;  /* 0x00000020ff027e24 */ /* 0x008fe8000f8e00ff */
[----:B------:R-:W-:Y:S01]  /*7370*/  @P2 IADD3 R20, P3, R238, UR14, RZ ;  /* 0x0000000eee142c10 */ /* 0x000fe2000ff7e0ff */
[C---:B------:R-:W-:Y:S01]  /*7380*/  HMMA.16816.F32.BF16 R4, R32.reuse, R108, R4 ;  /* 0x0000006c2004723c */ /* 0x040fe20000041804 */
[----:B------:R-:W-:Y:S01]  /*7390*/  IMAD.U32 R22, RZ, RZ, UR18 ;  /* 0x00000012ff167e24 */ /* 0x000fe2000f8e00ff */
[----:B------:R-:W-:Y:S03]  /*73a0*/  @UP3 UIADD3 UR14, UP1, UR14, -0x100, URZ ;  /* 0xffffff000e0e3890 */ /* 0x000fe6000ff3e03f */
[----:B------:R-:W-:Y:S01]  /*73b0*/  @P2 IADD3.X R21, R239, UR13, RZ, P3, !PT ;  /* 0x0000000def152c10 */ /* 0x000fe20009ffe4ff */
[C---:B------:R-:W-:Y:S01]  /*73c0*/  HMMA.16816.F32.BF16 R8, R32.reuse, R110, R8 ;  /* 0x0000006e2008723c */ /* 0x040fe20000041808 */
[----:B------:R-:W-:Y:S01]  /*73d0*/  IMAD.U32 R28, RZ, RZ, UR25 ;  /* 0x00000019ff1c7e24 */ /* 0x000fe2000f8e00ff */
[----:B------:R-:W-:Y:S02]  /*73e0*/  @UP3 UIADD3.X UR13, UR13, -0x1, URZ, UP1, !UPT ;  /* 0xffffffff0d0d3890 */ /* 0x000fe40008ffe43f */
[----:B------:R-:W5:Y:S02]  /*73f0*/  @P2 LDG.E R235, desc[UR8][R20.64] ;  /* 0x0000000814eb2981 */ /* 0x000f64000c1e1900 */
[C---:B------:R-:W-:Y:S02]  /*7400*/  HMMA.16816.F32.BF16 R12, R32.reuse, R24, R12 ;  /* 0x00000018200c723c */ /* 0x040fe4000004180c */
[----:B------:R-:W5:Y:S04]  /*7410*/  @P2 LDG.E R236, desc[UR8][R20.64+0x20] ;  /* 0x0000200814ec2981 */ /* 0x000f68000c1e1900 */
[----:B------:R-:W-:Y:S01]  /*7420*/  HMMA.16816.F32.BF16 R16, R32, R26, R16 ;  /* 0x0000001a2010723c */ /* 0x000fe20000041810 */
[----:B------:R-:W5:Y:S01]  /*7430*/  @P2 LDG.E R233, desc[UR8][R20.64+0x80] ;  /* 0x0000800814e92981 */ /* 0x000f62000c1e1900 */
[----:B------:R-:W-:Y:S03]  /*7440*/  IMAD.U32 R24, RZ, RZ, UR32 ;  /* 0x00000020ff187e24 */ /* 0x000fe6000f8e00ff */
[----:B------:R1:W5:Y:S01]  /*7450*/  @P2 LDG.E R234, desc[UR8][R20.64+0xa0] ;  /* 0x0000a00814ea2981 */ /* 0x000362000c1e1900 */
[----:B------:R-:W-:Y:S01]  /*7460*/  IMAD.U32 R25, RZ, RZ, UR25 ;  /* 0x00000019ff197e24 */ /* 0x000fe2000f8e00ff */
[----:B------:R-:W-:Y:S02]  /*7470*/  MOV R26, UR31 ;  /* 0x0000001f001a7c02 */ /* 0x000fe40008000f00 */
[----:B------:R-:W-:Y:S02]  /*7480*/  LDSM.16.MT88.4 R32, [R3+0xc800] ;  /* 0x00c800000320783b */ /* 0x000fe40000004200 */
[----:B-1----:R-:W-:Y:S02]  /*7490*/  IMAD.MOV.U32 R20, RZ, RZ, R223 ;  /* 0x000000ffff147224 */ /* 0x002fe400078e00df */
[----:B------:R-:W-:Y:S03]  /*74a0*/  IMAD.MOV.U32 R21, RZ, RZ, R222 ;  /* 0x000000ffff157224 */ /* 0x000fe600078e00de */
[-C--:B------:R-:W-:Y:S02]  /*74b0*/  LEA R22, P3, R22, R20.reuse, 0x2 ;  /* 0x0000001416167211 */ /* 0x080fe400078610ff */
[-C--:B------:R-:W-:Y:S01]  /*74c0*/  LEA R28, P2, R28, R20.reuse, 0x2 ;  /* 0x000000141c1c7211 */ /* 0x080fe200078410ff */
[----:B------:R1:W-:Y:S01]  /*74d0*/  REDG.E.ADD.F32.FTZ.RN.STRONG.GPU desc[UR8][R20.64], R4 ;  /* 0x00000004140079a6 */ /* 0x0003e2000c10f388 */
[-C--:B------:R-:W-:Y:S01]  /*74e0*/  LEA.HI.X.SX32 R23, R0, R21.reuse, 0x2, P3 ;  /* 0x0000001500177211 */ /* 0x080fe200018f16ff */
[----:B------:R-:W-:Y:S01]  /*74f0*/  IMAD.U32 R0, RZ, RZ, UR31 ;  /* 0x0000001fff007e24 */ /* 0x000fe2000f8e00ff */
[-C--:B------:R-:W-:Y:S02]  /*7500*/  LEA R24, P0, R24, R20.reuse, 0x2 ;  /* 0x0000001418187211 */ /* 0x080fe400078010ff */
[-C--:B------:R-:W-:Y:S01]  /*7510*/  LEA.HI.X.SX32 R29, R25, R21.reuse, 0x2, P2 ;  /* 0x00000015191d7211 */ /* 0x080fe200010f16ff */
[----:B------:R2:W-:Y:S01]  /*7520*/  REDG.E.ADD.F32.FTZ.RN.STRONG.GPU desc[UR8][R22.64], R5 ;  /* 0x00000005160079a6 */ /* 0x0005e2000c10f388 */
[-C--:B------:R-:W-:Y:S01]  /*7530*/  LEA.HI.X.SX32 R25, R2, R21.reuse, 0x2, P0 ;  /* 0x0000001502197211 */ /* 0x080fe200000f16ff */
[----:B------:R-:W-:Y:S01]  /*7540*/  IMAD.U32 R2, RZ, RZ, UR29 ;  /* 0x0000001dff027e24 */ /* 0x000fe2000f8e00ff */
[-C--:B------:R-:W-:Y:S01]  /*7550*/  LEA R26, P0, R26, R20.reuse, 0x2 ;  /* 0x000000141a1a7211 */ /* 0x080fe200078010ff */
[----:B------:R3:W-:Y:S03]  /*7560*/  REDG.E.ADD.F32.FTZ.RN.STRONG.GPU desc[UR8][R28.64], R6 ;  /* 0x000000061c0079a6 */ /* 0x0007e6000c10f388 */
[-C--:B------:R-:W-:Y:S01]  /*7570*/  LEA.HI.X.SX32 R27, R0, R21.reuse, 0x2, P0 ;  /* 0x00000015001b7211 */ /* 0x080fe200000f16ff */
[----:B------:R4:W-:Y:S01]  /*7580*/  REDG.E.ADD.F32.FTZ.RN.STRONG.GPU desc[UR8][R24.64], R7 ;  /* 0x00000007180079a6 */ /* 0x0009e2000c10f388 */
[----:B------:R-:W-:Y:S03]  /*7590*/  IMAD.U32 R0, RZ, RZ, UR28 ;  /* 0x0000001cff007e24 */ /* 0x000fe6000f8e00ff */
[----:B------:R4:W-:Y:S04]  /*75a0*/  REDG.E.ADD.F32.FTZ.RN.STRONG.GPU desc[UR8][R26.64], R8 ;  /* 0x000000081a0079a6 */ /* 0x0009e8000c10f388 */
[----:B------:R-:W-:Y:S01]  /*75b0*/  LDSM.16.MT88.4 R28, [R3+0xa800] ;  /* 0x00a80000031c783b */ /* 0x000fe20000004200 */
[----:B-1----:R-:W-:Y:S05]  /*75c0*/  IMAD.U32 R4, RZ, RZ, UR28 ;  /* 0x0000001cff047e24 */ /* 0x002fea000f8e00ff */
[-C--:B------:R-:W-:Y:S01]  /*75d0*/  LEA R4, P0, R4, R20.reuse, 0x2 ;  /* 0x0000001404047211 */ /* 0x080fe200078010ff */
[----:B--2---:R-:W-:Y:S02]  /*75e0*/  IMAD.U32 R5, RZ, RZ, UR30 ;  /* 0x0000001eff057e24 */ /* 0x004fe4000f8e00ff */
[----:B---3--:R-:W-:Y:S02]  /*75f0*/  IMAD.U32 R6, RZ, RZ, UR29 ;  /* 0x0000001dff067e24 */ /* 0x008fe4000f8e00ff */
[----:B----4-:R-:W-:Y:S03]  /*7600*/  IMAD.U32 R24, RZ, RZ, UR30 ;  /* 0x0000001eff187e24 */ /* 0x010fe6000f8e00ff */
[-C--:B------:R-:W-:Y:S01]  /*7610*/  LEA R6, P2, R6, R20.reuse, 0x2 ;  /* 0x0000001406067211 */ /* 0x080fe200078410ff */
[----:B------:R-:W-:Y:S01]  /*7620*/  IMAD.U32 R26, RZ, RZ, UR24 ;  /* 0x00000018ff1a7e24 */ /* 0x000fe2000f8e00ff */
[-C--:B------:R-:W-:Y:S01]  /*7630*/  LEA R24, P3, R24, R20.reuse, 0x2 ;  /* 0x0000001418187211 */ /* 0x080fe200078610ff */
[----:B------:R-:W-:Y:S01]  /*7640*/  IMAD.U32 R8, RZ, RZ, UR21 ;  /* 0x00000015ff087e24 */ /* 0x000fe2000f8e00ff */
[-C--:B------:R-:W-:Y:S01]  /*7650*/  LEA.HI.X.SX32 R7, R2, R21.reuse, 0x2, P2 ;  /* 0x0000001502077211 */ /* 0x080fe200010f16ff */
[----:B------:R-:W-:Y:S01]  /*7660*/  IMAD.U32 R2, RZ, RZ, UR20 ;  /* 0x00000014ff027e24 */ /* 0x000fe2000f8e00ff */
[-C--:B------:R-:W-:Y:S02]  /*7670*/  LEA.HI.X.SX32 R25, R5, R21.reuse, 0x2, P3 ;  /* 0x0000001505197211 */ /* 0x080fe400018f16ff */
[-C--:B------:R-:W-:Y:S01]  /*7680*/  LEA.HI.X.SX32 R5, R0, R21.reuse, 0x2, P0 ;  /* 0x0000001500057211 */ /* 0x080fe200000f16ff */
[----:B------:R-:W-:Y:S01]  /*7690*/  IMAD.U32 R0, RZ, RZ, UR27 ;  /* 0x0000001bff007e24 */ /* 0x000fe2000f8e00ff */
[-C--:B------:R-:W-:Y:S01]  /*76a0*/  LEA R26, P6, R26, R20.reuse, 0x2 ;  /* 0x000000141a1a7211 */ /* 0x080fe200078c10ff */
[----:B------:R1:W-:Y:S01]  /*76b0*/  REDG.E.ADD.F32.FTZ.RN.STRONG.GPU desc[UR8][R24.64], R9 ;  /* 0x00000009180079a6 */ /* 0x0003e2000c10f388 */
[-C--:B------:R-:W-:Y:S03]  /*76c0*/  LEA R8, P3, R8, R20.reuse, 0x2 ;  /* 0x0000001408087211 */ /* 0x080fe600078610ff */
[----:B------:R2:W-:Y:S04]  /*76d0*/  REDG.E.ADD.F32.FTZ.RN.STRONG.GPU desc[UR8][R6.64], R10 ;  /* 0x0000000a060079a6 */ /* 0x0005e8000c10f388 */
[----:B------:R3:W-:Y:S04]  /*76e0*/  REDG.E.ADD.F32.FTZ.RN.STRONG.GPU desc[UR8][R4.64], R11 ;  /* 0x0000000b040079a6 */ /* 0x0007e8000c10f388 */
[----:B------:R-:W-:Y:S04]  /*76f0*/  REDG.E.ADD.F32.FTZ.RN.STRONG.GPU desc[UR8][R20.64+0x80], R12 ;  /* 0x0000800c140079a6 */ /* 0x000fe8000c10f388 */
[----:B------:R-:W-:Y:S01]  /*7700*/  REDG.E.ADD.F32.FTZ.RN.STRONG.GPU desc[UR8][R22.64+0x80], R13 ;  /* 0x0000800d160079a6 */ /* 0x000fe2000c10f388 */
[----:B-1----:R-:W-:Y:S01]  /*7710*/  MOV R24, UR23 ;  /* 0x0000001700187c02 */ /* 0x002fe20008000f00 */
[----:B------:R-:W-:Y:S02]  /*7720*/  IMAD.U32 R9, RZ, RZ, UR23 ;  /* 0x00000017ff097e24 */ /* 0x000fe4000f8e00ff */
[----:B--2---:R-:W-:Y:S01]  /*7730*/  IMAD.U32 R10, RZ, RZ, UR22 ;  /* 0x00000016ff0a7e24 */ /* 0x004fe2000f8e00ff */
[-C--:B------:R-:W-:Y:S01]  /*7740*/  LEA R24, P5, R24, R20.reuse, 0x2 ;  /* 0x0000001418187211 */ /* 0x080fe200078a10ff */
[----:B------:R-:W-:Y:S02]  /*7750*/  IMAD.U32 R7, RZ, RZ, UR22 ;  /* 0x00000016ff077e24 */ /* 0x000fe4000f8e00ff */
[----:B---3--:R-:W-:Y:S01]  /*7760*/  IMAD.U32 R11, RZ, RZ, UR24 ;  /* 0x00000018ff0b7e24 */ /* 0x008fe2000f8e00ff */
[-C--:B------:R-:W-:Y:S01]  /*7770*/  LEA R10, P4, R10, R20.reuse, 0x2 ;  /* 0x000000140a0a7211 */ /* 0x080fe200078810ff */
[----:B------:R-:W-:Y:S01]  /*7780*/  IMAD.U32 R6, RZ, RZ, UR20 ;  /* 0x00000014ff067e24 */ /* 0x000fe2000f8e00ff */
[-C--:B------:R-:W-:Y:S01]  /*7790*/  LEA.HI.X.SX32 R25, R9, R21.reuse, 0x2, P5 ;  /* 0x0000001509197211 */ /* 0x080fe200028f16ff */
[----:B------:R-:W-:Y:S01]  /*77a0*/  IMAD.U32 R4, RZ, RZ, UR27 ;  /* 0x0000001bff047e24 */ /* 0x000fe2000f8e00ff */
[-C--:B------:R-:W-:Y:S02]  /*77b0*/  LEA.HI.X.SX32 R27, R11, R21.reuse, 0x2, P6 ;  /* 0x000000150b1b7211 */ /* 0x080fe400030f16ff */
[-C--:B------:R-:W-:Y:S02]  /*77c0*/  LEA.HI.X.SX32 R11, R7, R21.reuse, 0x2, P4 ;  /* 0x00000015070b7211 */ /* 0x080fe400020f16ff */
[----:B------:R-:W-:Y:S01]  /*77d0*/  MOV R5, UR21 ;  /* 0x0000001500057c02 */ /* 0x000fe20008000f00 */
[----:B------:R-:W-:Y:S01]  /*77e0*/  REDG.E.ADD.F32.FTZ.RN.STRONG.GPU desc[UR8][R26.64], R14 ;  /* 0x0000000e1a0079a6 */ /* 0x000fe2000c10f388 */
        /* <DEDUP_REMOVED lines=66> */
[----:B------:R-:W-:Y:S01]  /*7c10*/  F2FP.BF16.F32.PACK_AB R36, R37, R36 ;  /* 0x000000242524723e */ /* 0x000fe200000010ff */
[----:B------:R-:W-:Y:S01]  /*7c20*/  UISETP.NE.AND UP0, UPT, UR36, -0x1, UPT ;  /* 0xffffffff2400788c */ /* 0x000fe2000bf05270 */
        /* <DEDUP_REMOVED lines=41> */
[----:B------:R-:W-:Y:S01]  /*7ec0*/  STS [R248], R17 ;  /* 0x00000011f8007388 */ /* 0x000fe20000000800 */
[----:B------:R-:W-:Y:S01]  /*7ed0*/  F2FP.BF16.F32.PACK_AB R14, R14, R74 ;  /* 0x0000004a0e0e723e */ /* 0x000fe200000010ff */
[----:B------:R-:W-:Y:S01]  /*7ee0*/  @UP0 UIADD3 UR11, UR33, UR36, URZ ;  /* 0x00000024210b0290 */ /* 0x000fe2000fffe03f */
[----:B------:R-:W-:Y:S01]  /*7ef0*/  F2FP.BF16.F32.PACK_AB R11, R11, R76 ;  /* 0x0000004c0b0b723e */ /* 0x000fe200000010ff */
[----:B------:R-:W-:Y:S01]  /*7f00*/  STS [R248+0x400], R16 ;  /* 0x00040010f8007388 */ /* 0x000fe20000000800 */
[----:B------:R-:W-:Y:S01]  /*7f10*/  F2FP.BF16.F32.PACK_AB R10, R10, R78 ;  /* 0x0000004e0a0a723e */ /* 0x000fe200000010ff */
[----:B------:R-:W-:Y:S01]  /*7f20*/  @UP0 ULDC.64 UR6, c[0x0][0x450] ;  /* 0x0001140000060ab9 */ /* 0x000fe20000000a00 */
[----:B------:R-:W-:Y:S01]  /*7f30*/  F2FP.BF16.F32.PACK_AB R9, R9, R84 ;  /* 0x000000540909723e */ /* 0x000fe200000010ff */
[----:B------:R-:W-:Y:S01]  /*7f40*/  STS [R251], R13 ;  /* 0x0000000dfb007388 */ /* 0x000fe20000000800 */
[----:B------:R-:W-:Y:S01]  /*7f50*/  F2FP.BF16.F32.PACK_AB R8, R8, R86 ;  /* 0x000000560808723e */ /* 0x000fe200000010ff */
[----:B------:R-:W-:Y:S01]  /*7f60*/  @UP0 UIMAD.WIDE.U32 UR12, UR11, UR6, URZ ;  /* 0x000000060b0c02a5 */ /* 0x000fe2000f8e003f */
[----:B------:R-:W-:Y:S01]  /*7f70*/  F2FP.BF16.F32.PACK_AB R5, R5, R96 ;  /* 0x000000600505723e */ /* 0x000fe200000010ff */
[----:B------:R-:W-:Y:S01]  /*7f80*/  STS [R252], R12 ;  /* 0x0000000cfc007388 */ /* 0x000fe20000000800 */
[----:B------:R-:W-:Y:S01]  /*7f90*/  F2FP.BF16.F32.PACK_AB R4, R4, R98 ;  /* 0x000000620404723e */ /* 0x000fe200000010ff */
[----:B------:R-:W-:Y:S01]  /*7fa0*/  @UP0 UIMAD UR11, UR11, UR7, URZ ;  /* 0x000000070b0b02a4 */ /* 0x000fe2000f8e023f */
[----:B------:R-:W-:Y:S01]  /*7fb0*/  F2FP.BF16.F32.PACK_AB R7, R7, R88 ;  /* 0x000000580707723e */ /* 0x000fe200000010ff */
[----:B------:R-:W-:Y:S01]  /*7fc0*/  STS [R248+0x2000], R15 ;  /* 0x0020000ff8007388 */ /* 0x000fe20000000800 */
[----:B------:R-:W-:Y:S01]  /*7fd0*/  F2FP.BF16.F32.PACK_AB R6, R6, R90 ;  /* 0x0000005a0606723e */ /* 0x000fe200000010ff */
[----:B------:R-:W-:Y:S01]  /*7fe0*/  @UP0 UIADD3 UR21, UR13, UR11, URZ ;  /* 0x0000000b0d150290 */ /* 0x000fe2000fffe03f */
[----:B------:R-:W-:Y:S01]  /*7ff0*/  F2FP.BF16.F32.PACK_AB R2, R2, R92 ;  /* 0x0000005c0202723e */ /* 0x000fe200000010ff */
[----:B------:R-:W-:Y:S01]  /*8000*/  STS [R248+0x2400], R14 ;  /* 0x0024000ef8007388 */ /* 0x000fe20000000800 */
[----:B------:R-:W-:Y:S01]  /*8010*/  F2FP.BF16.F32.PACK_AB R0, R0, R94 ;  /* 0x0000005e0000723e */ /* 0x000fe200000010ff */
[----:B------:R-:W-:Y:S01]  /*8020*/  @UP0 UMOV UR20, UR12 ;  /* 0x0000000c00140c82 */ /* 0x000fe20008000000 */
        /* <DEDUP_REMOVED lines=14> */
[----:B------:R-:W-:Y:S02]  /*8110*/  F2FP.BF16.F32.PACK_AB R58, R59, R58 ;  /* 0x0000003a3b3a723e */ /* 0x000fe400000010ff */
[----:B------:R-:W-:Y:S01]  /*8120*/  F2FP.BF16.F32.PACK_AB R60, R61, R60 ;  /* 0x0000003c3d3c723e */ /* 0x000fe200000010ff */
[----:B------:R1:W-:Y:S01]  /*8130*/  STS [R250+0x400], R4 ;  /* 0x00040004fa007388 */ /* 0x0003e20000000800 */
[----:B------:R-:W-:Y:S02]  /*8140*/  F2FP.BF16.F32.PACK_AB R62, R63, R62 ;  /* 0x0000003e3f3e723e */ /* 0x000fe400000010ff */
[----:B------:R-:W-:Y:S01]  /*8150*/  PLOP3.LUT P0, PT, PT, PT, UP0, 0x80, 0x0 ;  /* 0x000000000000781c */ /* 0x000fe20003f0f008 */
        /* <DEDUP_REMOVED lines=35> */
.L_x_536:
        /* <DEDUP_REMOVED lines=23> */
.L_x_537:
[----:B------:R-:W-:Y:S01]  /*8500*/  BAR.SYNC.DEFER_BLOCKING 0x0 ;  /* 0x0000000000007b1d */ /* 0x000fe20000010000 */
[----:B------:R-:W-:Y:S01]  /*8510*/  LEA.HI R2, R2, R4, RZ, 0x3 ;  /* 0x0000000402027211 */ /* 0x000fe200078f18ff */
[----:B------:R-:W-:Y:S01]  /*8520*/  IMAD.MOV.U32 R17, RZ, RZ, R0 ;  /* 0x000000ffff117224 */ /* 0x000fe200078e0000 */
[----:B------:R-:W-:Y:S01]  /*8530*/  USHF.R.S32.HI UR14, URZ, 0x1f, UR11 ;  /* 0x0000001f3f0e7899 */ /* 0x000fe2000801140b */
[----:B------:R-:W-:Y:S01]  /*8540*/  IMAD.MOV.U32 R16, RZ, RZ, R186 ;  /* 0x000000ffff107224 */ /* 0x000fe200078e00ba */
[----:B------:R-:W-:Y:S01]  /*8550*/  SHF.R.S32.HI R0, RZ, 0x3, R2 ;  /* 0x00000003ff007819 */ /* 0x000fe20000011402 */
[----:B------:R-:W-:Y:S01]  /*8560*/  UIMAD UR10, UR26, -0x80, UR10 ;  /* 0xffffff801a0a78a4 */ /* 0x000fe2000f8e020a */
[----:B------:R-:W-:Y:S01]  /*8570*/  IMAD.U32 R2, RZ, RZ, UR6 ;  /* 0x00000006ff027e24 */ /* 0x000fe2000f8e00ff */
[----:B------:R-:W-:Y:S01]  /*8580*/  UIMAD UR15, UR14, UR6, URZ ;  /* 0x000000060e0f72a4 */ /* 0x000fe2000f8e023f */
[C---:B------:R-:W-:Y:S01]  /*8590*/  IADD3 R7, R0.reuse, 0x40, RZ ;  /* 0x0000004000077810 */ /* 0x040fe20007ffe0ff */
[----:B------:R-:W-:Y:S01]  /*85a0*/  ULDC UR16, c[0x0][0x2d0] ;  /* 0x0000b40000107ab9 */ /* 0x000fe20000000800 */
[----:B------:R-:W-:Y:S01]  /*85b0*/  VIADD R6, R0, 0x20 ;  /* 0x0000002000067836 */ /* 0x000fe20000000000 */
[----:B------:R-:W-:Y:S01]  /*85c0*/  ISETP.GE.AND P4, PT, R186, UR16, PT ;  /* 0x00000010ba007c0c */ /* 0x000fe2000bf86270 */
[----:B------:R-:W-:Y:S01]  /*85d0*/  UIMAD UR15, UR11, UR7, UR15 ;  /* 0x000000070b0f72a4 */ /* 0x000fe2000f8e020f */
[----:B------:R-:W-:Y:S01]  /*85e0*/  IMAD.WIDE.U32 R4, R2, UR11, R16 ;  /* 0x0000000b02047c25 */ /* 0x000fe2000f8e0010 */
[----:B------:R-:W-:Y:S01]  /*85f0*/  USHF.R.S32.HI UR22, URZ, 0x1f, UR59 ;  /* 0x0000001f3f167899 */ /* 0x000fe2000801143b */
[----:B------:R-:W-:Y:S01]  /*8600*/  ISETP.GE.OR P3, PT, R6, UR10, P4 ;  /* 0x0000000a06007c0c */ /* 0x000fe2000a766670 */
[----:B------:R-:W-:Y:S01]  /*8610*/  ULDC.64 UR16, c[0x0][0x468] ;  /* 0x00011a0000107ab9 */ /* 0x000fe20000000a00 */
[----:B------:R-:W-:Y:S01]  /*8620*/  VIADD R6, R0, 0x60 ;  /* 0x0000006000067836 */ /* 0x000fe20000000000 */
[----:B------:R-:W-:Y:S01]  /*8630*/  IADD3 R4, P0, R4, UR20, RZ ;  /* 0x0000001404047c10 */ /* 0x000fe2000ff1e0ff */
[----:B------:R-:W-:Y:S01]  /*8640*/  IMAD.U32 R2, RZ, RZ, UR15 ;  /* 0x0000000fff027e24 */ /* 0x000fe2000f8e00ff */
[----:B------:R-:W-:Y:S01]  /*8650*/  ISETP.GE.OR P2, PT, R7, UR10, P4 ;  /* 0x0000000a07007c0c */ /* 0x000fe2000a746670 */
[----:B------:R-:W-:Y:S01]  /*8660*/  UIMAD UR15, UR22, UR16, URZ ;  /* 0x00000010160f72a4 */ /* 0x000fe2000f8e023f */
[----:B------:R-:W-:Y:S01]  /*8670*/  ISETP.GE.OR P1, PT, R6, UR10, P4 ;  /* 0x0000000a06007c0c */ /* 0x000fe2000a726670 */
[----:B------:R1:W2:Y:S01]  /*8680*/  LDS.128 R20, [R116+0x7000] ;  /* 0x0070000074147984 */ /* 0x0002a20000000c00 */
[----:B------:R-:W-:Y:S01]  /*8690*/  ISETP.GE.OR P4, PT, R0, UR10, P4 ;  /* 0x0000000a00007c0c */ /* 0x000fe2000a786670 */
[----:B------:R-:W-:Y:S01]  /*86a0*/  UIMAD UR17, UR59, UR17, UR15 ;  /* 0x000000113b1172a4 */ /* 0x000fe2000f8e020f */
[----:B------:R-:W-:Y:S01]  /*86b0*/  IADD3.X R5, R5, UR21, R2, P0, !PT ;  /* 0x0000001505057c10 */ /* 0x000fe200087fe402 */
[----:B------:R1:W3:Y:S01]  /*86c0*/  LDS.128 R24, [R116+0xb000] ;  /* 0x00b0000074187984 */ /* 0x0002e20000000c00 */
[----:B------:R-:W-:Y:S01]  /*86d0*/  MOV R2, UR16 ;  /* 0x0000001000027c02 */ /* 0x000fe20008000f00 */
[----:B------:R-:W-:Y:S01]  /*86e0*/  BSSY B0, `(.L_x_538) ;  /* 0x0000012000007945 */ /* 0x000fe20003800000 */
        /* <DEDUP_REMOVED lines=17> */
.L_x_539:
[----:B------:R-:W-:Y:S05]  /*8800*/  BSYNC B0 ;  /* 0x0000000000007941 */ /* 0x000fea0003800000 */
.L_x_538:
[----:B------:R-:W-:Y:S04]  /*8810*/  BSSY B0, `(.L_x_540) ;  /* 0x000000e000007945 */ /* 0x000fe80003800000 */
[----:B------:R-:W-:Y:S05]  /*8820*/  @P3 BRA `(.L_x_541) ;  /* 0x0000000000303947 */ /* 0x000fea0003800000 */
[----:B------:R-:W-:Y:S01]  /*8830*/  IADD3 R2, P0, R0, 0x20, RZ ;  /* 0x0000002000027810 */ /* 0x000fe20007f1e0ff */
[----:B------:R-:W-:Y:S01]  /*8840*/  ULDC.64 UR16, c[0x0][0x3f0] ;  /* 0x0000fc0000107ab9 */ /* 0x000fe20000000a00 */
[----:B------:R-:W-:-:S03]  /*8850*/  MOV R7, R10 ;  /* 0x0000000a00077202 */ /* 0x000fc60000000f00 */
[----:B------:R-:W-:-:S04]  /*8860*/  IMAD.X R6, RZ, RZ, R11, P0 ;  /* 0x000000ffff067224 */ /* 0x000fc800000e060b */
[----:B--2---:R-:W-:Y:S02]  /*8870*/  IMAD R8, R6, UR6, RZ ;  /* 0x0000000606087c24 */ /* 0x004fe4000f8e02ff */
[----:B------:R-:W-:-:S04]  /*8880*/  IMAD.MOV.U32 R6, RZ, RZ, R4 ;  /* 0x000000ffff067224 */ /* 0x000fc800078e0004 */
[----:B------:R-:W-:-:S04]  /*8890*/  IMAD.WIDE.U32 R6, R2, UR6, R6 ;  /* 0x0000000602067c25 */ /* 0x000fc8000f8e0006 */
[----:B------:R-:W-:Y:S01]  /*88a0*/  IMAD R2, R2, UR7, R8 ;  /* 0x0000000702027c24 */ /* 0x000fe2000f8e0208 */
[----:B------:R-:W-:-:S04]  /*88b0*/  LEA R8, P0, R6, UR16, 0x1 ;  /* 0x0000001006087c11 */ /* 0x000fc8000f8008ff */
[----:B------:R-:W-:-:S04]  /*88c0*/  IADD3 R2, R2, R7, RZ ;  /* 0x0000000702027210 */ /* 0x000fc80007ffe0ff */
[----:B------:R-:W-:-:S05]  /*88d0*/  LEA.HI.X R9, R6, UR17, R2, 0x1, P0 ;  /* 0x0000001106097c11 */ /* 0x000fca00080f0c02 */
[----:B------:R2:W-:Y:S02]  /*88e0*/  STG.E.128 desc[UR8][R8.64], R20 ;  /* 0x0000001408007986 */ /* 0x0005e4000c101d08 */
.L_x_541:
[----:B------:R-:W-:Y:S05]  /*88f0*/  BSYNC B0 ;  /* 0x0000000000007941 */ /* 0x000fea0003800000 */
.L_x_540:
        /* <DEDUP_REMOVED lines=8> */
[----:B------:R-:W-:-:S04]  /*8980*/  IMAD.MOV.U32 R6, RZ, RZ, R4 ;  /* 0x000000ffff067224 */ /* 0x000fc800078e0004 */
[----:B------:R-:W-:-:S04]  /*8990*/  IMAD.WIDE.U32 R6, R2, UR6, R6 ;  /* 0x0000000602067c25 */ /* 0x000fc8000f8e0006 */
[----:B------:R-:W-:Y:S01]  /*89a0*/  IMAD R2, R2, UR7, R8 ;  /* 0x0000000702027c24 */ /* 0x000fe2000f8e0208 */
[----:B------:R-:W-:-:S04]  /*89b0*/  LEA R8, P0, R6, UR16, 0x1 ;  /* 0x0000001006087c11 */ /* 0x000fc8000f8008ff */
[----:B------:R-:W-:-:S04]  /*89c0*/  IADD3 R2, R2, R7, RZ ;  /* 0x0000000702027210 */ /* 0x000fc80007ffe0ff */
[----:B------:R-:W-:-:S05]  /*89d0*/  LEA.HI.X R9, R6, UR17, R2, 0x1, P0 ;  /* 0x0000001106097c11 */ /* 0x000fca00080f0c02 */
[----:B-1----:R1:W-:Y:S02]  /*89e0*/  STG.E.128 desc[UR8][R8.64], R12 ;  /* 0x0000000c08007986 */ /* 0x0023e4000c101d08 */
.L_x_543:
[----:B------:R-:W-:Y:S05]  /*89f0*/  BSYNC B0 ;  /* 0x0000000000007941 */ /* 0x000fea0003800000 */
.L_x_542:
[----:B-1----:R1:W1:Y:S01]  /*8a00*/  LDS.128 R12, [R116+0x9000] ;  /* 0x00900000740c7984 */ /* 0x0022620000000c00 */
        /* <DEDUP_REMOVED lines=13> */
[----:B-1----:R1:W-:Y:S02]  /*8ae0*/  STG.E.128 desc[UR8][R4.64], R12 ;  /* 0x0000000c04007986 */ /* 0x0023e4000c101d08 */
.L_x_545:
[----:B------:R-:W-:Y:S05]  /*8af0*/  BSYNC B0 ;  /* 0x0000000000007941 */ /* 0x000fea0003800000 */
.L_x_544:
        /* <DEDUP_REMOVED lines=8> */
[----:B------:R-:W-:Y:S01]  /*8b80*/  IADD3 R4, P0, R4, UR18, RZ ;  /* 0x0000001204047c10 */ /* 0x000fe2000ff1e0ff */
[----:B------:R-:W-:-:S03]  /*8b90*/  UIMAD UR10, UR10, UR6, URZ ;  /* 0x000000060a0a72a4 */ /* 0x000fc6000f8e023f */
[----:B------:R-:W-:Y:S01]  /*8ba0*/  IMAD.U32 R2, RZ, RZ, UR11 ;  /* 0x0000000bff027e24 */ /* 0x000fe2000f8e00ff */
[----:B------:R-:W-:-:S04]  /*8bb0*/  UIMAD UR7, UR59, UR7, UR10 ;  /* 0x000000073b0772a4 */ /* 0x000fc8000f8e020a */
[----:B------:R-:W-:Y:S02]  /*8bc0*/  IADD3.X R5, R5, UR19, R2, P0, !PT ;  /* 0x0000001305057c10 */ /* 0x000fe400087fe402 */
        /* <DEDUP_REMOVED lines=14> */
.L_x_547:
[----:B------:R-:W-:Y:S05]  /*8cb0*/  BSYNC B0 ;  /* 0x0000000000007941 */ /* 0x000fea0003800000 */
.L_x_546:
        /* <DEDUP_REMOVED lines=13> */
[----:B---3--:R2:W-:Y:S02]  /*8d90*/  STG.E.128 desc[UR8][R8.64], R24 ;  /* 0x0000001808007986 */ /* 0x0085e4000c101d08 */
.L_x_549:
[----:B------:R-:W-:Y:S05]  /*8da0*/  BSYNC B0 ;  /* 0x0000000000007941 */ /* 0x000fea0003800000 */
.L_x_548:
        /* <DEDUP_REMOVED lines=13> */
[----:B----4-:R2:W-:Y:S02]  /*8e80*/  STG.E.128 desc[UR8][R8.64], R28 ;  /* 0x0000001c08007986 */ /* 0x0105e4000c101d08 */
.L_x_551:
[----:B------:R-:W-:Y:S05]  /*8e90*/  BSYNC B0 ;  /* 0x0000000000007941 */ /* 0x000fea0003800000 */
.L_x_550:
        /* <DEDUP_REMOVED lines=13> */
.L_x_508:
[----:B------:R-:W-:Y:S05]  /*8f70*/  BSYNC B1 ;  /* 0x0000000000017941 */ /* 0x000fea0003800000 */
.L_x_486:
[----:B------:R-:W3:Y:S01]  /*8f80*/  LDL R2, [R1] ;  /* 0x0000000001027983 */ /* 0x000ee20000100800 */
[----:B------:R-:W-:Y:S02]  /*8f90*/  ULDC UR6, c[0x0][0xc] ;  /* 0x0000030000067ab9 */ /* 0x000fe40000000800 */
[----:B------:R-:W-:Y:S01]  /*8fa0*/  UIADD3 UR26, UR6, UR26, URZ ;  /* 0x0000001a061a7290 */ /* 0x000fe2000fffe03f */
[----:B---3--:R-:W-:-:S13]  /*8fb0*/  R2UR UR7, R2 ;  /* 0x00000000020772ca */ /* 0x008fda00000e0000 */
[----:B------:R-:W-:-:S06]  /*8fc0*/  UISETP.GE.AND UP0, UPT, UR26, UR7, UPT ;  /* 0x000000071a00728c */ /* 0x000fcc000bf06270 */
[----:B------:R-:W-:-:S13]  /*8fd0*/  PLOP3.LUT P0, PT, PT, PT, UP0, 0x80, 0x0 ;  /* 0x000000000000781c */ /* 0x000fda0003f0f008 */
[----:B------:R-:W-:Y:S05]  /*8fe0*/  @P0 BRA `(.L_x_552) ;  /* 0x0000000000040947 */ /* 0x000fea0003800000 */
[----:B------:R-:W-:Y:S05]  /*8ff0*/  BRA `(.L_x_553) ;  /* 0xffffff78006c7947 */ /* 0x000fea000383ffff */
.L_x_552:
[----:B------:R-:W-:Y:S05]  /*9000*/  EXIT ;  /* 0x000000000000794d */ /* 0x000fea0003800000 */
.L_x_554:
        /* <DEDUP_REMOVED lines=15> */
.L_x_1265:


//--------------------- .text._ZN5flash44flash_bwd_dq_dk_dv_loop_seqk_parallel_kernelI23Flash_bwd_kernel_traitsILi64ELi64ELi128ELi8ELi2ELi4ELi4ELb1ELb0EN7cutlass10bfloat16_tE19Flash_kernel_traitsILi64ELi64ELi128ELi8ES3_EELb1ELb1ELb0ELb0ELb1ELb1ELb0EEEvNS_16Flash_bwd_paramsE --------------------------
	.section	.text._ZN5flash44flash_bwd_dq_dk_dv_loop_seqk_parallel_kernelI23Flash_bwd_kernel_traitsILi64ELi64ELi128ELi8ELi2ELi4ELi4ELb1ELb0EN7cutlass10bfloat16_tE19Flash_kernel_traitsILi64ELi64ELi128ELi8ES3_EELb1ELb1ELb0ELb0ELb1ELb1ELb0EEEvNS_16Flash_bwd_paramsE,"ax",@progbits
	.align	128
        .global         _ZN5flash44flash_bwd_dq_dk_dv_loop_seqk_parallel_kernelI23Flash_bwd_kernel_traitsILi64ELi64ELi128ELi8ELi2ELi4ELi4ELb1ELb0EN7cutlass10bfloat16_tE19Flash_kernel_traitsILi64ELi64ELi128ELi8ES3_EELb1ELb1ELb0ELb0ELb1ELb1ELb0EEEvNS_16Flash_bwd_paramsE
        .type           _ZN5flash44flash_bwd_dq_dk_dv_loop_seqk_parallel_kernelI23Flash_bwd_kernel_traitsILi64ELi64ELi128ELi8ELi2ELi4ELi4ELb1ELb0EN7cutlass10bfloat16_tE19Flash_kernel_traitsILi64ELi64ELi128ELi8ES3_EELb1ELb1ELb0ELb0ELb1ELb1ELb0EEEvNS_16Flash_bwd_paramsE,@function
        .size           _ZN5flash44flash_bwd_dq_dk_dv_loop_seqk_parallel_kernelI23Flash_bwd_kernel_traitsILi64ELi64ELi128ELi8ELi2ELi4ELi4ELb1ELb0EN7cutlass10bfloat16_tE19Flash_kernel_traitsILi64ELi64ELi128ELi8ES3_EELb1ELb1ELb0ELb0ELb1ELb1ELb0EEEvNS_16Flash_bwd_paramsE,(.L_x_1266 - _ZN5flash44flash_bwd_dq_dk_dv_loop_seqk_parallel_kernelI23Flash_bwd_kernel_traitsILi64ELi64ELi128ELi8ELi2ELi4ELi4ELb1ELb0EN7cutlass10bfloat16_tE19Flash_kernel_traitsILi64ELi64ELi128ELi8ES3_EELb1ELb1ELb0ELb0ELb1ELb1ELb0EEEvNS_16Flash_bwd_paramsE)
        .other          _ZN5flash44flash_bwd_dq_dk_dv_loop_seqk_parallel_kernelI23Flash_bwd_kernel_traitsILi64ELi64ELi128ELi8ELi2ELi4ELi4ELb1ELb0EN7cutlass10bfloat16_tE19Flash_kernel_traitsILi64ELi64ELi128ELi8ES3_EELb1ELb1ELb0ELb0ELb1ELb1ELb0EEEvNS_16Flash_bwd_paramsE,@"STO_CUDA_ENTRY STV_DEFAULT"
_ZN5flash44flash_bwd_dq_dk_dv_loop_seqk_parallel_kernelI23Flash_bwd_kernel_traitsILi64ELi64ELi128ELi8ELi2ELi4ELi4ELb1ELb0EN7cutlass10bfloat16_tE19Flash_kernel_traitsILi64ELi64ELi128ELi8ES3_EELb1ELb1ELb0ELb0ELb1ELb1ELb0EEEvNS_16Flash_bwd_paramsE:
.text._ZN5flash44flash_bwd_dq_dk_dv_loop_seqk_parallel_kernelI23Flash_bwd_kernel_traitsILi64ELi64ELi128ELi8ELi2ELi4ELi4ELb1ELb0EN7cutlass10bfloat16_tE19Flash_kernel_traitsILi64ELi64ELi128ELi8ES3_EELb1ELb1ELb0ELb0ELb1ELb1ELb0EEEvNS_16Flash_bwd_paramsE:
        /* <DEDUP_REMOVED lines=13> */
[----:B------:R-:W-:Y:S01]  /*00d0*/  IMAD.MOV.U32 R209, RZ, RZ, 0x20 ;  /* 0x00000020ffd17424 */ /* 0x000fe200078e00ff */
[----:B------:R-:W-:Y:S01]  /*00e0*/  ULDC.64 UR40, c[0x0][0x208] ;  /* 0x0000820000287ab9 */ /* 0x000fe20000000a00 */
[----:B------:R-:W-:-:S04]  /*00f0*/  UMOV UR25, 0xffffe000 ;  /* 0xffffe00000197882 */ /* 0x000fc80000000000 */
        /* <DEDUP_REMOVED lines=8> */
[----:B------:R-:W-:Y:S01]  /*0180*/  IMAD.U32 R179, RZ, RZ, UR6 ;  /* 0x00000006ffb37e24 */ /* 0x000fe2000f8e00ff */
[CC--:B------:R-:W-:Y:S01]  /*0190*/  LEA.HI R188, R0.reuse, R15.reuse, RZ, 0x5 ;  /* 0x0000000f00bc7211 */ /* 0x0c0fe200078f28ff */
[----:B---3--:R-:W-:Y:S01]  /*01a0*/  USHF.R.S32.HI UR21, URZ, 0x1f, UR15 ;  /* 0x0000001f3f157899 */ /* 0x008fe2000801140f */
[CC--:B------:R-:W-:Y:S01]  /*01b0*/  LEA.HI R7, R0.reuse, R15.reuse, RZ, 0x2 ;  /* 0x0000000f00077211 */ /* 0x0c0fe200078f10ff */
[----:B------:R-:W-:Y:S01]  /*01c0*/  UIMAD.WIDE UR22, UR15, 0x80, URZ ;  /* 0x000000800f1678a5 */ /* 0x000fe2000f8e023f */
[CC--:B------:R-:W-:Y:S01]  /*01d0*/  LEA.HI R17, R0.reuse, R15.reuse, RZ, 0x3 ;  /* 0x0000000f00117211 */ /* 0x0c0fe200078f18ff */
[----:B----4-:R-:W-:Y:S01]  /*01e0*/  USHF.R.S32.HI UR20, URZ, 0x1f, UR16 ;  /* 0x0000001f3f147899 */ /* 0x010fe20008011410 */
[----:B------:R-:W-:-:S02]  /*01f0*/  LEA.HI R3, R0, R15, RZ, 0x4 ;  /* 0x0000000f00037211 */ /* 0x000fc400078f20ff */
[----:B------:R-:W-:Y:S02]  /*0200*/  LOP3.LUT R2, R188, 0xffffffe0, RZ, 0xc0, !PT ;  /* 0xffffffe0bc027812 */ /* 0x000fe400078ec0ff */
[CC--:B------:R-:W-:Y:S02]  /*0210*/  LEA.HI R190, R0.reuse, R15.reuse, RZ, 0x6 ;  /* 0x0000000f00be7211 */ /* 0x0c0fe400078f30ff */
[----:B------:R-:W-:Y:S01]  /*0220*/  LEA.HI R5, R0, R15, RZ, 0x7 ;  /* 0x0000000f00057211 */ /* 0x000fe200078f38ff */
[----:B------:R-:W-:Y:S01]  /*0230*/  IMAD.IADD R9, R15, 0x1, -R2 ;  /* 0x000000010f097824 */ /* 0x000fe200078e0a02 */
[----:B------:R-:W-:Y:S01]  /*0240*/  LOP3.LUT R6, R7, 0x7ffffffc, RZ, 0xc0, !PT ;  /* 0x7ffffffc07067812 */ /* 0x000fe200078ec0ff */
[----:B-----5:R-:W-:Y:S01]  /*0250*/  USHF.R.S32.HI UR19, URZ, 0x1f, UR14 ;  /* 0x0000001f3f137899 */ /* 0x020fe2000801140e */
[----:B------:R-:W-:Y:S02]  /*0260*/  LOP3.LUT R8, R17, 0xfffffff8, RZ, 0xc0, !PT ;  /* 0xfffffff811087812 */ /* 0x000fe400078ec0ff */
[----:B------:R-:W-:Y:S01]  /*0270*/  LOP3.LUT R0, R3, 0xfffffff0, RZ, 0xc0, !PT ;  /* 0xfffffff003007812 */ /* 0x000fe200078ec0ff */
[C---:B------:R-:W-:Y:S01]  /*0280*/  IMAD.IADD R6, R15.reuse, 0x1, -R6 ;  /* 0x000000010f067824 */ /* 0x040fe200078e0a06 */
[----:B------:R-:W-:Y:S01]  /*0290*/  SHF.R.S32.HI R2, RZ, 0x4, R3 ;  /* 0x00000004ff027819 */ /* 0x000fe20000011403 */
[C---:B------:R-:W-:Y:S01]  /*02a0*/  IMAD.IADD R8, R15.reuse, 0x1, -R8 ;  /* 0x000000010f087824 */ /* 0x040fe200078e0a08 */
[--C-:B------:R-:W-:Y:S01]  /*02b0*/  SHF.R.S32.HI R4, RZ, 0x2, R7.reuse ;  /* 0x00000002ff047819 */ /* 0x100fe20000011407 */
[----:B------:R-:W-:Y:S01]  /*02c0*/  IMAD.IADD R15, R15, 0x1, -R0 ;  /* 0x000000010f0f7824 */ /* 0x000fe200078e0a00 */
[--C-:B------:R-:W-:Y:S01]  /*02d0*/  SHF.R.S32.HI R13, RZ, 0x5, R188.reuse ;  /* 0x00000005ff0d7819 */ /* 0x100fe200000114bc */
[----:B------:R-:W-:Y:S01]  /*02e0*/  IMAD.SHL.U32 R192, R8, 0x8, RZ ;  /* 0x0000000808c07824 */ /* 0x000fe200078e00ff */
[----:B------:R-:W-:Y:S01]  /*02f0*/  SHF.R.S32.HI R0, RZ, 0x1f, R188 ;  /* 0x0000001fff007819 */ /* 0x000fe200000114bc */
[----:B-1----:R-:W-:Y:S01]  /*0300*/  USHF.R.S32.HI UR18, URZ, 0x1f, UR7 ;  /* 0x0000001f3f127899 */ /* 0x002fe20008011407 */
[----:B------:R-:W-:-:S02]  /*0310*/  SHF.R.S32.HI R7, RZ, 0x1f, R7 ;  /* 0x0000001fff077819 */ /* 0x000fc40000011407 */
[----:B------:R-:W-:Y:S02]  /*0320*/  LEA.HI R3, R3, R2, RZ, 0x1 ;  /* 0x0000000203037211 */ /* 0x000fe400078f08ff */
[----:B------:R-:W-:Y:S02]  /*0330*/  LEA.HI R0, R0, R13, RZ, 0x2 ;  /* 0x0000000d00007211 */ /* 0x000fe400078f10ff */
[----:B------:R-:W-:Y:S02]  /*0340*/  SHF.R.S32.HI R191, RZ, 0x3, R17 ;  /* 0x00000003ffbf7819 */ /* 0x000fe40000011411 */
[----:B------:R-:W-:Y:S02]  /*0350*/  LEA.HI R7, R7, R4, RZ, 0x3 ;  /* 0x0000000407077211 */ /* 0x000fe400078f18ff */
[----:B------:R-:W-:Y:S01]  /*0360*/  LOP3.LUT R3, R3, 0xfffffffe, RZ, 0xc0, !PT ;  /* 0xfffffffe03037812 */ /* 0x000fe200078ec0ff */
[----:B------:R-:W-:Y:S01]  /*0370*/  IMAD.SHL.U32 R11, R191, 0x40, RZ ;  /* 0x00000040bf0b7824 */ /* 0x000fe200078e00ff */
[----:B------:R-:W-:-:S02]  /*0380*/  LOP3.LUT R0, R0, 0xfffffffc, RZ, 0xc0, !PT ;  /* 0xfffffffc00007812 */ /* 0x000fc400078ec0ff */
[----:B------:R-:W-:Y:S01]  /*0390*/  LOP3.LUT R7, R7, 0xfffffff8, RZ, 0xc0, !PT ;  /* 0xfffffff807077812 */ /* 0x000fe200078ec0ff */
[----:B------:R-:W-:Y:S01]  /*03a0*/  IMAD.IADD R3, R2, 0x1, -R3 ;  /* 0x0000000102037824 */ /* 0x000fe200078e0a03 */
[----:B------:R-:W-:Y:S01]  /*03b0*/  LOP3.LUT P4, RZ, R8, 0x2, RZ, 0xc0, !PT ;  /* 0x0000000208ff7812 */ /* 0x000fe2000788c0ff */
[----:B------:R-:W-:Y:S01]  /*03c0*/  IMAD.IADD R0, R13, 0x1, -R0 ;  /* 0x000000010d007824 */ /* 0x000fe200078e0a00 */
[----:B------:R-:W-:Y:S01]  /*03d0*/  SHF.R.S32.HI R2, RZ, 0x1f, R9 ;  /* 0x0000001fff027819 */ /* 0x000fe20000011409 */
[----:B------:R-:W-:Y:S01]  /*03e0*/  IMAD.IADD R7, R4, 0x1, -R7 ;  /* 0x0000000104077824 */ /* 0x000fe200078e0a07 */
[C---:B------:R-:W-:Y:S01]  /*03f0*/  LOP3.LUT P3, RZ, R8.reuse, 0x4, RZ, 0xc0, !PT ;  /* 0x0000000408ff7812 */ /* 0x040fe2000786c0ff */
[----:B------:R-:W-:Y:S01]  /*0400*/  IMAD.SHL.U32 R8, R8, 0x40, RZ ;  /* 0x0000004008087824 */ /* 0x000fe200078e00ff */
[----:B------:R-:W-:Y:S02]  /*0410*/  LOP3.LUT R11, R11, 0x1c0, RZ, 0xc0, !PT ;  /* 0x000001c00b0b7812 */ /* 0x000fe400078ec0ff */
[----:B------:R-:W-:Y:S01]  /*0420*/  LEA.HI R2, R2, R9, RZ, 0x2 ;  /* 0x0000000902027211 */ /* 0x000fe200078f10ff */
[----:B------:R-:W-:Y:S01]  /*0430*/  IMAD.SHL.U32 R9, R0, 0x10, RZ ;  /* 0x0000001000097824 */ /* 0x000fe200078e00ff */
[----:B------:R-:W-:-:S02]  /*0440*/  LOP3.LUT R8, R8, 0x1c0, RZ, 0xc0, !PT ;  /* 0x000001c008087812 */ /* 0x000fc400078ec0ff */
[----:B------:R-:W-:Y:S02]  /*0450*/  SHF.R.U32.HI R189, RZ, 0x3, R11 ;  /* 0x00000003ffbd7819 */ /* 0x000fe4000001160b */
[----:B------:R-:W-:Y:S01]  /*0460*/  LOP3.LUT R4, R11, 0x38, R192, 0xf8, !PT ;  /* 0x000000380b047812 */ /* 0x000fe200078ef8c0 */
[----:B------:R-:W-:Y:S01]  /*0470*/  IMAD.SHL.U32 R11, R3, 0x200, RZ ;  /* 0x00000200030b7824 */ /* 0x000fe200078e00ff */
[----:B------:R-:W-:Y:S02]  /*0480*/  LOP3.LUT R10, R7, 0x1, RZ, 0xc0, !PT ;  /* 0x00000001070a7812 */ /* 0x000fe400078ec0ff */
[----:B------:R-:W-:Y:S02]  /*0490*/  LOP3.LUT R180, R8, 0x30, R9, 0xf8, !PT ;  /* 0x0000003008b47812 */ /* 0x000fe400078ef809 */
[----:B------:R-:W-:Y:S02]  /*04a0*/  LOP3.LUT R189, R4, R189, RZ, 0x3c, !PT ;  /* 0x000000bd04bd7212 */ /* 0x000fe400078e3cff */
[----:B------:R-:W-:Y:S01]  /*04b0*/  ISETP.NE.U32.AND P0, PT, R10, 0x1, PT ;  /* 0x000000010a00780c */ /* 0x000fe20003f05070 */
[----:B------:R-:W-:Y:S01]  /*04c0*/  IMAD.SHL.U32 R10, R6, 0x2, RZ ;  /* 0x00000002060a7824 */ /* 0x000fe200078e00ff */
[----:B------:R-:W-:-:S02]  /*04d0*/  SHF.R.S32.HI R4, RZ, 0x1f, R15 ;  /* 0x0000001fff047819 */ /* 0x000fc4000001140f */
[--C-:B------:R-:W-:Y:S02]  /*04e0*/  LOP3.LUT R174, R8, 0x8, R17.reuse, 0xf8, !PT ;  /* 0x0000000808ae7812 */ /* 0x100fe400078ef811 */
[----:B------:R-:W-:Y:S02]  /*04f0*/  SHF.R.U32.HI R9, RZ, 0x3, R8 ;  /* 0x00000003ff097819 */ /* 0x000fe40000011608 */
[----:B------:R-:W-:Y:S02]  /*0500*/  LOP3.LUT R180, R180, 0x8, R17, 0xf8, !PT ;  /* 0x00000008b4b47812 */ /* 0x000fe400078ef811 */
[----:B------:R-:W-:Y:S02]  /*0510*/  SHF.R.S32.HI R5, RZ, 0x7, R5 ;  /* 0x00000007ff057819 */ /* 0x000fe40000011405 */
[C---:B------:R-:W-:Y:S01]  /*0520*/  R2P PR, R7.reuse, 0x6 ;  /* 0x0000000607007804 */ /* 0x040fe20000000000 */
[----:B------:R-:W-:Y:S01]  /*0530*/  IMAD.SHL.U32 R7, R7, 0x40, RZ ;  /* 0x0000004007077824 */ /* 0x000fe200078e00ff */
[----:B------:R-:W-:-:S02]  /*0540*/  LEA.HI R4, R4, R15, RZ, 0x3 ;  /* 0x0000000f04047211 */ /* 0x000fc400078f18ff */
[----:B------:R-:W-:Y:S02]  /*0550*/  LOP3.LUT R174, R174, R9, RZ, 0x3c, !PT ;  /* 0x00000009aeae7212 */ /* 0x000fe400078e3cff */
[----:B------:R-:W-:Y:S01]  /*0560*/  LOP3.LUT R180, R11, R180, R9, 0xf6, !PT ;  /* 0x000000b40bb47212 */ /* 0x000fe200078ef609 */
[----:B------:R-:W-:Y:S01]  /*0570*/  IMAD.SHL.U32 R9, R5, 0x8, RZ ;  /* 0x0000000805097824 */ /* 0x000fe200078e00ff */
[----:B------:R-:W-:Y:S01]  /*0580*/  SHF.R.S32.HI R190, RZ, 0x6, R190 ;  /* 0x00000006ffbe7819 */ /* 0x000fe200000114be */
[C---:B------:R-:W-:Y:S01]  /*0590*/  IMAD.SHL.U32 R187, R4.reuse, 0x40, RZ ;  /* 0x0000004004bb7824 */ /* 0x040fe200078e00ff */
[----:B------:R-:W-:Y:S02]  /*05a0*/  LOP3.LUT R8, R4, 0xfffffff8, RZ, 0xc0, !PT ;  /* 0xfffffff804087812 */ /* 0x000fe400078ec0ff */
[----:B------:R-:W-:Y:S01]  /*05b0*/  LOP3.LUT R7, R7, 0x1c0, RZ, 0xc0, !PT ;  /* 0x000001c007077812 */ /* 0x000fe200078ec0ff */
[----:B------:R-:W-:Y:S01]  /*05c0*/  IMAD.SHL.U32 R12, R190, 0x20, RZ ;  /* 0x00000020be0c7824 */ /* 0x000fe200078e00ff */
[----:B------:R-:W-:Y:S01]  /*05d0*/  LEA.HI R188, R188, R13, RZ, 0x1 ;  /* 0x0000000dbcbc7211 */ /* 0x000fe200078f08ff */
[----:B------:R-:W-:Y:S01]  /*05e0*/  IMAD.IADD R8, R15, 0x1, -R8 ;  /* 0x000000010f087824 */ /* 0x000fe200078e0a08 */
[----:B------:R-:W-:Y:S01]  /*05f0*/  LOP3.LUT R6, R9, 0x8, RZ, 0xc0, !PT ;  /* 0x0000000809067812 */ /* 0x000fe200078ec0ff */
[----:B------:R-:W-:Y:S01]  /*0600*/  IMAD R189, R190, 0x200, R189 ;  /* 0x00000200bebd7824 */ /* 0x000fe200078e02bd */
[----:B------:R-:W-:Y:S01]  /*0610*/  SHF.R.U32.HI R9, RZ, 0x3, R7 ;  /* 0x00000003ff097819 */ /* 0x000fe20000011607 */
[----:B------:R-:W-:Y:S01]  /*0620*/  IMAD.SHL.U32 R8, R8, 0x40, RZ ;  /* 0x0000004008087824 */ /* 0x000fe200078e00ff */
[----:B------:R-:W-:-:S02]  /*0630*/  LOP3.LUT R188, R188, 0xfffffffe, RZ, 0xc0, !PT ;  /* 0xfffffffebcbc7812 */ /* 0x000fc400078ec0ff */
[----:B------:R-:W-:Y:S02]  /*0640*/  LOP3.LUT R12, R7, 0x20, R12, 0xf8, !PT ;  /* 0x00000020070c7812 */ /* 0x000fe400078ef80c */
[----:B------:R-:W-:Y:S01]  /*0650*/  LOP3.LUT R194, R9, R7, R6, 0x1e, !PT ;  /* 0x0000000709c27212 */ /* 0x000fe200078e1e06 */
[----:B------:R-:W-:Y:S01]  /*0660*/  IMAD R7, R0, 0x400, R10 ;  /* 0x0000040000077824 */ /* 0x000fe200078e020a */
[----:B------:R-:W-:Y:S01]  /*0670*/  LOP3.LUT R8, R8, 0x1c0, RZ, 0xc0, !PT ;  /* 0x000001c008087812 */ /* 0x000fe200078ec0ff */
[----:B------:R-:W-:Y:S01]  /*0680*/  IMAD.IADD R188, R13, 0x1, -R188 ;  /* 0x000000010dbc7824 */ /* 0x000fe200078e0abc */
[----:B------:R-:W-:Y:S01]  /*0690*/  LOP3.LUT R187, R187, 0xfffffe00, RZ, 0xc0, !PT ;  /* 0xfffffe00bbbb7812 */ /* 0x000fe200078ec0ff */
[----:B------:R-:W-:Y:S01]  /*06a0*/  IMAD R13, R190, 0x800, R11 ;  /* 0x00000800be0d7824 */ /* 0x000fe200078e020b */
[----:B------:R-:W-:Y:S01]  /*06b0*/  LOP3.LUT R12, R12, R9, RZ, 0x3c, !PT ;  /* 0x000000090c0c7212 */ /* 0x000fe200078e3cff */
[----:B------:R-:W-:Y:S01]  /*06c0*/  IMAD.SHL.U32 R11, R3, 0x10, RZ ;  /* 0x00000010030b7824 */ /* 0x000fe200078e00ff */
[----:B------:R-:W-:Y:S01]  /*06d0*/  LEA R180, R180, UR6, 0x1 ;  /* 0x00000006b4b47c11 */ /* 0x000fe2000f8e08ff */
[----:B------:R-:W-:-:S02]  /*06e0*/  IMAD.IADD R194, R7, 0x1, R194 ;  /* 0x0000000107c27824 */ /* 0x000fc400078e02c2 */
[----:B------:R-:W-:Y:S01]  /*06f0*/  IMAD.SHL.U32 R7, R3, 0x8, RZ ;  /* 0x0000000803077824 */ /* 0x000fe200078e00ff */
[----:B------:R-:W-:Y:S01]  /*0700*/  SHF.R.U32.HI R3, RZ, 0x3, R8 ;  /* 0x00000003ff037819 */ /* 0x000fe20000011608 */
[----:B------:R-:W-:Y:S01]  /*0710*/  IMAD.IADD R174, R13, 0x1, R174 ;  /* 0x000000010dae7824 */ /* 0x000fe200078e02ae */
[----:B------:R-:W-:Y:S01]  /*0720*/  LEA R194, R194, UR4, 0x1 ;  /* 0x00000004c2c27c11 */ /* 0x000fe2000f8e08ff */
[----:B------:R-:W-:Y:S01]  /*0730*/  IMAD R13, R5, 0x1000, R10 ;  /* 0x00001000050d7824 */ /* 0x000fe200078e020a */
[----:B------:R-:W-:Y:S01]  /*0740*/  LOP3.LUT R5, R6, 0x10, R11, 0xf8, !PT ;  /* 0x0000001006057812 */ /* 0x000fe200078ef80b */
[----:B------:R-:W-:Y:S01]  /*0750*/  IMAD R182, R0, 0x400, R187 ;  /* 0x0000040000b67824 */ /* 0x000fe200078e02bb */
[----:B------:R-:W-:Y:S01]  /*0760*/  LOP3.LUT R4, R8, 0x8, R7, 0xf8, !PT ;  /* 0x0000000808047812 */ /* 0x000fe200078ef807 */
[----:B------:R-:W-:Y:S01]  /*0770*/  IMAD R13, R188, 0x400, R13 ;  /* 0x00000400bc0d7824 */ /* 0x000fe200078e020d */
[----:B------:R-:W-:Y:S01]  /*0780*/  LOP3.LUT R5, R3, R5, R8, 0x1e, !PT ;  /* 0x0000000503057212 */ /* 0x000fe200078e1e08 */
[----:B------:R-:W-:Y:S01]  /*0790*/  IMAD.MOV.U32 R0, RZ, RZ, -0x10 ;  /* 0xfffffff0ff007424 */ /* 0x000fe200078e00ff */
[----:B------:R-:W-:Y:S01]  /*07a0*/  LOP3.LUT R3, R4, R3, RZ, 0x3c, !PT ;  /* 0x0000000304037212 */ /* 0x000fe200078e3cff */
[----:B------:R-:W-:Y:S01]  /*07b0*/  IMAD R4, R188, 0x400, R187 ;  /* 0x00000400bc047824 */ /* 0x000fe200078e02bb */
[----:B------:R-:W-:Y:S01]  /*07c0*/  LOP3.LUT R187, R5, R187, RZ, 0xfc, !PT ;  /* 0x000000bb05bb7212 */ /* 0x000fe200078efcff */
[----:B------:R-:W-:Y:S01]  /*07d0*/  IMAD.IADD R195, R12, 0x1, R13 ;  /* 0x000000010cc37824 */ /* 0x000fe200078e020d */
[----:B------:R-:W-:Y:S01]  /*07e0*/  LEA R174, R174, UR6, 0x1 ;  /* 0x00000006aeae7c11 */ /* 0x000fe2000f8e08ff */
[----:B------:R-:W-:Y:S01]  /*07f0*/  IMAD.MOV.U32 R5, RZ, RZ, 0x40 ;  /* 0x00000040ff057424 */ /* 0x000fe200078e00ff */
[----:B------:R-:W-:Y:S01]  /*0800*/  SHF.R.S32.HI R7, RZ, 0x2, R2 ;  /* 0x00000002ff077819 */ /* 0x000fe20000011402 */
[----:B------:R-:W-:Y:S01]  /*0810*/  IMAD.IADD R181, R4, 0x1, R3 ;  /* 0x0000000104b57824 */ /* 0x000fe200078e0203 */
[----:B------:R-:W-:Y:S01]  /*0820*/  LEA R195, R195, UR6, 0x1 ;  /* 0x00000006c3c37c11 */ /* 0x000fe2000f8e08ff */
[----:B------:R-:W-:Y:S01]  /*0830*/  IMAD.IADD R182, R3, 0x1, R182 ;  /* 0x0000000103b67824 */ /* 0x000fe200078e02b6 */
[----:B------:R-:W-:Y:S01]  /*0840*/  SEL R3, R209, 0xffffffe0, !P4 ;  /* 0xffffffe0d1037807 */ /* 0x000fe20006000000 */
[----:B------:R-:W-:Y:S01]  /*0850*/  IMAD.SHL.U32 R178, R187, 0x2, RZ ;  /* 0x00000002bbb27824 */ /* 0x000fe200078e00ff */
[----:B------:R-:W-:Y:S01]  /*0860*/  SEL R5, R5, 0xffffffc0, !P3 ;  /* 0xffffffc005057807 */ /* 0x000fe20005800000 */
[C---:B------:R-:W-:Y:S01]  /*0870*/  VIADD R196, R194.reuse, 0x40 ;  /* 0x00000040c2c47836 */ /* 0x040fe20000000000 */
[----:B------:R-:W-:Y:S01]  /*0880*/  SEL R209, R209, 0xffffffe0, !P1 ;  /* 0xffffffe0d1d17807 */ /* 0x000fe20004800000 */
[----:B------:R-:W-:Y:S01]  /*0890*/  @P2 VIADD R196, R194, 0xffffffc0 ;  /* 0xffffffc0c2c42836 */ /* 0x000fe20000000000 */
[----:B------:R-:W-:Y:S01]  /*08a0*/  SEL R0, R0, 0x10, !P0 ;  /* 0x0000001000007807 */ /* 0x000fe20004000000 */
[--C-:B------:R-:W-:Y:S01]  /*08b0*/  IMAD.IADD R172, R5, 0x1, R174.reuse ;  /* 0x0000000105ac7824 */ /* 0x100fe200078e02ae */
[----:B------:R-:W-:Y:S01]  /*08c0*/  IADD3 R179, R178, 0x4000, R179 ;  /* 0x00004000b2b37810 */ /* 0x000fe20007ffe0b3 */
[----:B------:R-:W-:Y:S01]  /*08d0*/  IMAD.IADD R199, R195, 0x1, R209 ;  /* 0x00000001c3c77824 */ /* 0x000fe200078e02d1 */
[----:B------:R-:W-:Y:S01]  /*08e0*/  LEA R182, R182, UR5, 0x1 ;  /* 0x00000005b6b67c11 */ /* 0x000fe2000f8e08ff */
[----:B------:R-:W-:-:S02]  /*08f0*/  IMAD.IADD R173, R3, 0x1, R174 ;  /* 0x0000000103ad7824 */ /* 0x000fc400078e02ae */
[----:B------:R-:W-:Y:S02]  /*0900*/  VIADD R197, R194, 0x420 ;  /* 0x00000420c2c57836 */ /* 0x000fe40000000000 */
[----:B------:R-:W-:Y:S02]  /*0910*/  IMAD.IADD R198, R209, 0x1, R194 ;  /* 0x00000001d1c67824 */ /* 0x000fe400078e02c2 */
[----:B------:R-:W-:Y:S02]  /*0920*/  IMAD R186, R188, 0x10, R7 ;  /* 0x00000010bcba7824 */ /* 0x000fe400078e0207 */
[----:B------:R-:W-:Y:S02]  /*0930*/  IMAD.IADD R3, R3, 0x1, R172 ;  /* 0x0000000103037824 */ /* 0x000fe400078e02ac */
[----:B------:R-:W-:Y:S02]  /*0940*/  IMAD.IADD R200, R195, 0x1, R0 ;  /* 0x00000001c3c87824 */ /* 0x000fe400078e0200 */
[----:B------:R-:W-:-:S02]  /*0950*/  @P1 VIADD R197, R194, 0x3e0 ;  /* 0x000003e0c2c51836 */ /* 0x000fc40000000000 */
[----:B------:R-:W-:Y:S02]  /*0960*/  IMAD.IADD R201, R0, 0x1, R199 ;  /* 0x0000000100c97824 */ /* 0x000fe400078e02c7 */
[----:B------:R-:W-:Y:S02]  /*0970*/  VIADD R178, R178, UR4 ;  /* 0x00000004b2b27c36 */ /* 0x000fe40008000000 */
[----:B------:R-:W-:-:S07]  /*0980*/  IMAD.IADD R209, R209, 0x1, R196 ;  /* 0x00000001d1d17824 */ /* 0x000fce00078e02c4 */
.L_x_563:
        /* <DEDUP_REMOVED lines=12> */
[----:B--2---:R-:W-:-:S05]  /*0a50*/  @P1 IMAD.WIDE R6, R2, 0x4, R4 ;  /* 0x0000000402061825 */ /* 0x004fca00078e0204 */
[----:B------:R-:W2:Y:S07]  /*0a60*/  @P1 LDG.E R2, desc[UR40][R6.64] ;  /* 0x0000002806021981 */ /* 0x000eae000c1e1900 */
        /* <DEDUP_REMOVED lines=22> */
[----:B------:R-:W-:Y:S02]  /*0bd0*/  UISETP.NE.U32.AND UP1, UPT, UR4, URZ, UPT ;  /* 0x0000003f0400728c */ /* 0x000fe4000bf25070 */
        /* <DEDUP_REMOVED lines=35> */
[----:B------:R-:W-:Y:S02]  /*0e10*/  IMAD.HI.U32 R9, R9, R4, R8 ;  /* 0x0000000409097227 */ /* 0x000fe400078e0008 */
[----:B------:R-:W1:Y:S04]  /*0e20*/  LDC.64 R4, c[0x0][0x488] ;  /* 0x00012200ff047b82 */ /* 0x000e680000000a00 */
[----:B------:R-:W-:-:S04]  /*0e30*/  IMAD.HI.U32 R15, R9, R2, RZ ;  /* 0x00000002090f7227 */ /* 0x000fc800078e00ff */
[----:B------:R-:W-:-:S04]  /*0e40*/  IMAD.MOV R7, RZ, RZ, -R15 ;  /* 0x000000ffff077224 */ /* 0x000fc800078e0a0f */
[C---:B------:R-:W-:Y:S02]  /*0e50*/  IMAD R7, R6.reuse, R7, R2 ;  /* 0x0000000706077224 */ /* 0x040fe400078e0202 */
[----:B------:R-:W1:Y:S03]  /*0e60*/  S2R R2, SR_CTAID.X ;  /* 0x0000000000027919 */ /* 0x000e660000002500 */
[----:B------:R-:W-:-:S13]  /*0e70*/  ISETP.GT.U32.AND P2, PT, R6, R7, PT ;  /* 0x000000070600720c */ /* 0x000fda0003f44070 */
[----:B------:R-:W-:Y:S01]  /*0e80*/  @!P2 IADD3 R7, R7, -R6, RZ ;  /* 0x800000060707a210 */ /* 0x000fe20007ffe0ff */
[----:B------:R-:W-:-:S03]  /*0e90*/  @!P2 VIADD R15, R15, 0x1 ;  /* 0x000000010f0fa836 */ /* 0x000fc60000000000 */
[----:B------:R-:W-:Y:S02]  /*0ea0*/  ISETP.GE.U32.AND P3, PT, R7, R6, PT ;  /* 0x000000060700720c */ /* 0x000fe40003f66070 */
[----:B------:R-:W-:-:S04]  /*0eb0*/  LOP3.LUT R6, R0, UR16, RZ, 0x3c, !PT ;  /* 0x0000001000067c12 */ /* 0x000fc8000f8e3cff */
[----:B------:R-:W-:Y:S01]  /*0ec0*/  ISETP.GE.AND P0, PT, R6, RZ, PT ;  /* 0x000000ff0600720c */ /* 0x000fe20003f06270 */
[----:B-1----:R-:W-:-:S06]  /*0ed0*/  IMAD.WIDE.U32 R6, R2, R4, RZ ;  /* 0x0000000402067225 */ /* 0x002fcc00078e00ff */
[----:B------:R-:W-:Y:S01]  /*0ee0*/  @P3 VIADD R15, R15, 0x1 ;  /* 0x000000010f0f3836 */ /* 0x000fe20000000000 */
[----:B------:R-:W-:Y:S01]  /*0ef0*/  ISETP.NE.AND P3, PT, RZ, UR5, PT ;  /* 0x00000005ff007c0c */ /* 0x000fe2000bf65270 */
[----:B------:R-:W-:-:S04]  /*0f00*/  IMAD R2, R2, R5, R7 ;  /* 0x0000000502027224 */ /* 0x000fc800078e0207 */
[----:B------:R-:W-:Y:S02]  /*0f10*/  @!P0 IADD3 R15, -R15, RZ, RZ ;  /* 0x000000ff0f0f8210 */ /* 0x000fe40007ffe1ff */
[----:B------:R-:W-:Y:S02]  /*0f20*/  PLOP3.LUT P0, PT, PT, PT, UP0, 0x80, 0x0 ;  /* 0x000000000000781c */ /* 0x000fe40003f0f008 */
[----:B------:R-:W-:Y:S02]  /*0f30*/  @!P1 LOP3.LUT R15, RZ, R0, RZ, 0x33, !PT ;  /* 0x00000000ff0f9212 */ /* 0x000fe400078e33ff */
[----:B------:R-:W-:Y:S02]  /*0f40*/  SEL R14, R6, RZ, P3 ;  /* 0x000000ff060e7207 */ /* 0x000fe40001800000 */
[----:B------:R-:W-:Y:S02]  /*0f50*/  SEL R2, R2, RZ, P3 ;  /* 0x000000ff02027207 */ /* 0x000fe40001800000 */
[----:B------:R-:W-:-:S05]  /*0f60*/  SHF.R.S32.HI R0, RZ, 0x1f, R15 ;  /* 0x0000001fff007819 */ /* 0x000fca000001140f */
        /* <DEDUP_REMOVED lines=9> */
.L_x_556:
[----:B------:R-:W-:Y:S01]  /*1000*/  UIMAD UR34, UR15, UR28, UR16 ;  /* 0x0000001c0f2272a4 */ /* 0x000fe2000f8e0210 */
[----:B------:R-:W-:-:S03]  /*1010*/  ULDC UR26, c[0x0][0x2d4] ;  /* 0x0000b500001a7ab9 */ /* 0x000fc60000000800 */
[----:B------:R-:W-:-:S12]  /*1020*/  UIMAD UR34, UR34, UR26, URZ ;  /* 0x0000001a222272a4 */ /* 0x000fd8000f8e023f */
.L_x_557:
        /* <DEDUP_REMOVED lines=11> */
[----:B------:R-:W-:Y:S01]  /*10e0*/  IMAD.WIDE.U32 R26, R191, UR4, RZ ;  /* 0x00000004bf1a7c25 */ /* 0x000fe2000f8e00ff */
[----:B------:R-:W-:Y:S01]  /*10f0*/  UIMAD UR45, UR20, UR10, URZ ;  /* 0x0000000a142d72a4 */ /* 0x000fe2000f8e023f */
[----:B------:R-:W-:Y:S01]  /*1100*/  LEA R215, R189, UR6, 0x1 ;  /* 0x00000006bdd77c11 */ /* 0x000fe2000f8e08ff */
[----:B------:R-:W-:Y:S01]  /*1110*/  UIADD3 UR24, UP0, UR38, UR24, URZ ;  /* 0x0000001826187290 */ /* 0x000fe2000ff1e03f */
[C---:B------:R-:W-:Y:S01]  /*1120*/  IMAD R17, R191.reuse, UR5, R4 ;  /* 0x00000005bf117c24 */ /* 0x040fe2000f8e0204 */
[----:B------:R-:W3:Y:S01]  /*1130*/  LDC.64 R12, c[0x0][0x228] ;  /* 0x00008a00ff0c7b82 */ /* 0x000ee20000000a00 */
[----:B------:R-:W-:Y:S01]  /*1140*/  IMAD.WIDE.U32 R28, R191, UR8, RZ ;  /* 0x00000008bf1c7c25 */ /* 0x000fe2000f8e00ff */
[----:B------:R-:W-:Y:S01]  /*1150*/  UIMAD UR45, UR16, UR11, UR45 ;  /* 0x0000000b102d72a4 */ /* 0x000fe2000f8e022d */
[----:B------:R-:W-:-:S02]  /*1160*/  ULDC.64 UR12, c[0x0][0x428] ;  /* 0x00010a00000c7ab9 */ /* 0x000fc40000000a00 */
[----:B------:R-:W-:Y:S01]  /*1170*/  IMAD R24, R191, UR9, R24 ;  /* 0x00000009bf187c24 */ /* 0x000fe2000f8e0218 */
[----:B------:R-:W-:Y:S01]  /*1180*/  UIMAD UR46, UR20, UR12, URZ ;  /* 0x0000000c142e72a4 */ /* 0x000fe2000f8e023f */
[----:B------:R-:W-:Y:S01]  /*1190*/  IMAD.IADD R17, R27, 0x1, R17 ;  /* 0x000000011b117824 */ /* 0x000fe200078e0211 */
[----:B------:R-:W4:Y:S01]  /*11a0*/  LDC.64 R6, c[0x0][0x420] ;  /* 0x00010800ff067b82 */ /* 0x000f220000000a00 */
[-C--:B-1----:R-:W-:Y:S01]  /*11b0*/  IMAD R16, R21, R8.reuse, RZ ;  /* 0x0000000815107224 */ /* 0x082fe200078e02ff */
[----:B------:R-:W-:Y:S01]  /*11c0*/  UIADD3.X UR44, UR47, UR44, URZ, UP0, !UPT ;  /* 0x0000002c2f2c7290 */ /* 0x000fe200087fe43f */
[C---:B------:R-:W-:Y:S01]  /*11d0*/  IMAD.WIDE.U32 R30, R23.reuse, R8, R192 ;  /* 0x00000008171e7225 */ /* 0x040fe200078e00c0 */
[----:B------:R-:W-:Y:S02]  /*11e0*/  UIMAD UR46, UR16, UR13, UR46 ;  /* 0x0000000d102e72a4 */ /* 0x000fe4000f8e022e */
[----:B------:R-:W-:Y:S01]  /*11f0*/  UIMAD UR47, UR44, UR8, URZ ;  /* 0x000000082c2f72a4 */ /* 0x000fe2000f8e023f */
[----:B------:R-:W-:Y:S01]  /*1200*/  IMAD R19, R23, R9, R16 ;  /* 0x0000000917137224 */ /* 0x000fe200078e0210 */
[----:B------:R-:W1:Y:S01]  /*1210*/  LDC.64 R4, c[0x0][0x238] ;  /* 0x00008e00ff047b82 */ /* 0x000e620000000a00 */
[C---:B--2---:R-:W-:Y:S01]  /*1220*/  IMAD R18, R10.reuse, UR21, RZ ;  /* 0x000000150a127c24 */ /* 0x044fe2000f8e02ff */
[----:B------:R-:W-:Y:S01]  /*1230*/  UIMAD UR47, UR24, UR9, UR47 ;  /* 0x00000009182f72a4 */ /* 0x000fe2000f8e022f */
[----:B------:R-:W-:Y:S01]  /*1240*/  IMAD.MOV.U32 R16, RZ, RZ, R26 ;  /* 0x000000ffff107224 */ /* 0x000fe200078e001a */
[----:B------:R-:W-:Y:S01]  /*1250*/  UIADD3 UR35, UR42, UR35, URZ ;  /* 0x000000232a237290 */ /* 0x000fe2000fffe03f */
[----:B------:R-:W-:-:S04]  /*1260*/  IMAD.WIDE.U32 R26, R10, UR15, R192 ;  /* 0x0000000f0a1a7c25 */ /* 0x000fc8000f8e00c0 */
        /* <DEDUP_REMOVED lines=13> */
[----:B------:R-:W-:Y:S01]  /*1340*/  IMAD.U32 R20, RZ, RZ, UR10 ;  /* 0x0000000aff147e24 */ /* 0x000fe2000f8e00ff */
[----:B------:R-:W-:Y:S01]  /*1350*/  ULDC.64 UR10, c[0x0][0x268] ;  /* 0x00009a00000a7ab9 */ /* 0x000fe20000000a00 */
[----:B------:R-:W-:Y:S02]  /*1360*/  IMAD R5, R5, UR15, R10 ;  /* 0x0000000f05057c24 */ /* 0x000fe4000f8e020a */
[----:B------:R-:W-:Y:S02]  /*1370*/  IMAD.IADD R27, R27, 0x1, R11 ;  /* 0x000000011b1b7824 */ /* 0x000fe400078e020b */
[----:B------:R-:W-:-:S04]  /*1380*/  IMAD.WIDE.U32 R10, R4, UR15, R192 ;  /* 0x0000000f040a7c25 */ /* 0x000fc8000f8e00c0 */
[----:B------:R-:W-:Y:S02]  /*1390*/  IMAD R4, R0, UR10, RZ ;  /* 0x0000000a00047c24 */ /* 0x000fe4000f8e02ff */
[----:B------:R-:W-:Y:S02]  /*13a0*/  IMAD.IADD R11, R11, 0x1, R5 ;  /* 0x000000010b0b7824 */ /* 0x000fe400078e0205 */
[----:B------:R-:W-:Y:S02]  /*13b0*/  IMAD R13, R15, UR11, R4 ;  /* 0x0000000b0f0d7c24 */ /* 0x000fe4000f8e0204 */
[----:B------:R-:W1:Y:S01]  /*13c0*/  LDC.64 R4, c[0x0][0x230] ;  /* 0x00008c00ff047b82 */ /* 0x000e620000000a00 */
[----:B------:R-:W-:Y:S02]  /*13d0*/  IMAD.U32 R19, RZ, RZ, UR8 ;  /* 0x00000008ff137e24 */ /* 0x000fe4000f8e00ff */
[----:B------:R-:W-:Y:S01]  /*13e0*/  IMAD.U32 R22, RZ, RZ, UR12 ;  /* 0x0000000cff167e24 */ /* 0x000fe2000f8e00ff */
[----:B------:R-:W-:Y:S01]  /*13f0*/  ULDC.64 UR12, c[0x0][0x210] ;  /* 0x00008400000c7ab9 */ /* 0x000fe20000000a00 */
[----:B------:R-:W-:-:S04]  /*1400*/  IMAD.WIDE.U32 R24, R19, UR24, R24 ;  /* 0x0000001813187c25 */ /* 0x000fc8000f8e0018 */
[----:B------:R-:W-:-:S04]  /*1410*/  IMAD.WIDE.U32 R20, R20, UR16, R28 ;  /* 0x0000001014147c25 */ /* 0x000fc8000f8e001c */
[----:B------:R-:W-:Y:S01]  /*1420*/  IMAD.WIDE.U32 R22, R22, UR16, R26 ;  /* 0x0000001016167c25 */ /* 0x000fe2000f8e001a */
[----:B------:R-:W-:Y:S01]  /*1430*/  LEA R224, P2, R20, UR12, 0x1 ;  /* 0x0000000c14e07c11 */ /* 0x000fe2000f8408ff */
[----:B------:R-:W-:Y:S02]  /*1440*/  UIADD3 UR12, UR37, -0x1, URZ ;  /* 0xffffffff250c7890 */ /* 0x000fe4000fffe03f */
[----:B------:R-:W-:Y:S01]  /*1450*/  IMAD.WIDE.U32 R18, R15, UR10, R10 ;  /* 0x0000000a0f127c25 */ /* 0x000fe2000f8e000a */
[----:B------:R-:W-:Y:S02]  /*1460*/  ULDC.64 UR10, c[0x0][0x3e0] ;  /* 0x0000f800000a7ab9 */ /* 0x000fe40000000a00 */
[----:B------:R-:W-:Y:S01]  /*1470*/  LEA R222, P1, R22, UR10, 0x1 ;  /* 0x0000000a16de7c11 */ /* 0x000fe2000f8208ff */
[----:B------:R-:W-:Y:S01]  /*1480*/  VIADD R12, R23, UR46 ;  /* 0x0000002e170c7c36 */ /* 0x000fe20008000000 */
[----:B------:R-:W-:Y:S01]  /*1490*/  IADD3 R18, P0, R18, R24, RZ ;  /* 0x0000001812127210 */ /* 0x000fe20007f1e0ff */
[----:B------:R-:W-:Y:S01]  /*14a0*/  VIADD R10, R21, UR45 ;  /* 0x0000002d150a7c36 */ /* 0x000fe20008000000 */
[----:B------:R-:W-:Y:S01]  /*14b0*/  USHF.L.U64.HI UR45, UR8, 0x6, UR9 ;  /* 0x00000006082d7899 */ /* 0x000fe20008010209 */
[----:B------:R-:W-:Y:S01]  /*14c0*/  IMAD.IADD R13, R19, 0x1, R13 ;  /* 0x00000001130d7824 */ /* 0x000fe200078e020d */
[----:B------:R-:W-:Y:S01]  /*14d0*/  LEA.HI.X R223, R22, UR11, R12, 0x1, P1 ;  /* 0x0000000b16df7c11 */ /* 0x000fe200088f0c0c */
[----:B------:R-:W-:Y:S01]  /*14e0*/  IMAD.U32 R11, RZ, RZ, UR4 ;  /* 0x00000004ff0b7e24 */ /* 0x000fe2000f8e00ff */
[----:B------:R-:W-:Y:S01]  /*14f0*/  LEA.HI.X R225, R20, UR13, R10, 0x1, P2 ;  /* 0x0000000d14e17c11 */ /* 0x000fe200090f0c0a */
[----:B------:R-:W-:Y:S01]  /*1500*/  ULDC.64 UR10, c[0x0][0x220] ;  /* 0x00008800000a7ab9 */ /* 0x000fe20000000a00 */
[----:B------:R-:W-:Y:S01]  /*1510*/  IADD3.X R13, R13, UR47, R25, P0, !PT ;  /* 0x0000002f0d0d7c10 */ /* 0x000fe200087fe419 */
[----:B------:R-:W-:Y:S01]  /*1520*/  USHF.L.U32 UR13, UR8, 0x6, URZ ;  /* 0x00000006080d7899 */ /* 0x000fe2000800063f */
[----:B------:R-:W-:Y:S01]  /*1530*/  LEA R10, P0, R8, R224, 0x6 ;  /* 0x000000e0080a7211 */ /* 0x000fe200078030ff */
[----:B------:R-:W-:Y:S01]  /*1540*/  IMAD.WIDE.U32 R16, R11, UR24, R16 ;  /* 0x000000180b107c25 */ /* 0x000fe2000f8e0010 */
[----:B------:R-:W-:Y:S01]  /*1550*/  LEA R20, P1, R6, R222, 0x6 ;  /* 0x000000de06147211 */ /* 0x000fe200078230ff */
[----:B------:R-:W-:Y:S01]  /*1560*/  ULEA.HI UR46, UR12, UR12, URZ, 0x1 ;  /* 0x0000000c0c2e7291 */ /* 0x000fe2000f8f083f */
[----:B------:R-:W-:Y:S01]  /*1570*/  LEA R12, P2, R18, UR10, 0x1 ;  /* 0x0000000a120c7c11 */ /* 0x000fe2000f8408ff */
[----:B------:R-:W-:Y:S01]  /*1580*/  ULDC.64 UR8, c[0x0][0x218] ;  /* 0x0000860000087ab9 */ /* 0x000fe20000000a00 */
[----:B------:R-:W-:Y:S01]  /*1590*/  LEA.HI.X R11, R8, R225, R9, 0x6, P0 ;  /* 0x000000e1080b7211 */ /* 0x000fe200000f3409 */
[----:B------:R-:W-:Y:S01]  /*15a0*/  ULOP3.LUT UR46, UR46, 0xfffffffe, URZ, 0xc0, !UPT ;  /* 0xfffffffe2e2e7892 */ /* 0x000fe2000f8ec03f */
[----:B------:R-:W-:Y:S01]  /*15b0*/  LEA.HI.X R21, R6, R223, R7, 0x6, P1 ;  /* 0x000000df06157211 */ /* 0x000fe200008f3407 */
[----:B-1----:R-:W-:Y:S01]  /*15c0*/  IMAD R6, R4, UR21, RZ ;  /* 0x0000001504067c24 */ /* 0x002fe2000f8e02ff */
[----:B------:R-:W-:Y:S01]  /*15d0*/  LEA.HI.X R13, R18, UR11, R13, 0x1, P2 ;  /* 0x0000000b120d7c11 */ /* 0x000fe200090f0c0d */
[----:B------:R-:W-:Y:S01]  /*15e0*/  @P3 BAR.SYNC.DEFER_BLOCKING 0x0 ;  /* 0x0000000000003b1d */ /* 0x000fe20000010000 */
[----:B------:R-:W-:Y:S01]  /*15f0*/  IADD3 R8, P0, R12, UR13, RZ ;  /* 0x0000000d0c087c10 */ /* 0x000fe2000ff1e0ff */
[----:B------:R-:W-:Y:S01]  /*1600*/  IMAD R5, R5, UR15, R6 ;  /* 0x0000000f05057c24 */ /* 0x000fe2000f8e0206 */
[----:B------:R-:W-:Y:S01]  /*1610*/  UIADD3 UR46, UR12, -UR46, URZ ;  /* 0x8000002e0c2e7290 */ /* 0x000fe2000fffe03f */
[----:B------:R-:W-:Y:S01]  /*1620*/  IMAD.WIDE.U32 R18, R4, UR15, R192 ;  /* 0x0000000f04127c25 */ /* 0x000fe2000f8e00c0 */
[----:B------:R-:W-:Y:S01]  /*1630*/  IADD3.X R9, R13, UR45, RZ, P0, !PT ;  /* 0x0000002d0d097c10 */ /* 0x000fe200087fe4ff */
[----:B------:R-:W-:Y:S01]  /*1640*/  ULDC.64 UR10, c[0x0][0x260] ;  /* 0x00009800000a7ab9 */ /* 0x000fe20000000a00 */
[----:B------:R-:W-:Y:S01]  /*1650*/  IADD3 R6, P0, R8, UR13, RZ ;  /* 0x0000000d08067c10 */ /* 0x000fe2000ff1e0ff */
[----:B------:R-:W-:Y:S01]  /*1660*/  IMAD.IADD R19, R19, 0x1, R5 ;  /* 0x0000000113137824 */ /* 0x000fe200078e0205 */
[----:B------:R-:W-:Y:S01]  /*1670*/  UISETP.NE.AND UP0, UPT, UR46, 0x1, UPT ;  /* 0x000000012e00788c */ /* 0x000fe2000bf05270 */
[----:B------:R-:W-:Y:S01]  /*1680*/  IMAD R0, R0, UR10, RZ ;  /* 0x0000000a00007c24 */ /* 0x000fe2000f8e02ff */
[----:B------:R-:W-:Y:S01]  /*1690*/  IADD3.X R7, R9, UR45, RZ, P0, !PT ;  /* 0x0000002d09077c10 */ /* 0x000fe200087fe4ff */
[----:B------:R-:W-:Y:S01]  /*16a0*/  IMAD.WIDE.U32 R18, R15, UR10, R18 ;  /* 0x0000000a0f127c25 */ /* 0x000fe2000f8e0012 */
[----:B------:R-:W-:-:S02]  /*16b0*/  UIMAD UR10, UR44, UR4, URZ ;  /* 0x000000042c0a72a4 */ /* 0x000fc4000f8e023f */
[----:B------:R-:W-:Y:S01]  /*16c0*/  PLOP3.LUT P2, PT, PT, PT, UP0, 0x80, 0x0 ;  /* 0x000000000000781c */ /* 0x000fe20003f4f008 */
[----:B------:R-:W-:Y:S01]  /*16d0*/  IMAD R0, R15, UR11, R0 ;  /* 0x0000000b0f007c24 */ /* 0x000fe2000f8e0200 */
[----:B------:R-:W-:Y:S01]  /*16e0*/  UIMAD UR10, UR24, UR5, UR10 ;  /* 0x00000005180a72a4 */ /* 0x000fe2000f8e020a */
[----:B------:R-:W-:Y:S02]  /*16f0*/  VIADD R214, R189, 0x1000 ;  /* 0x00001000bdd67836 */ /* 0x000fe40000000000 */
[----:B------:R-:W-:-:S03]  /*1700*/  IMAD.IADD R5, R19, 0x1, R0 ;  /* 0x0000000113057824 */ /* 0x000fc600078e0200 */
[----:B------:R-:W-:Y:S01]  /*1710*/  SEL R214, R214, R189, !P2 ;  /* 0x000000bdd6d67207 */ /* 0x000fe20005000000 */
[----:B------:R-:W-:Y:S01]  /*1720*/  @!PT LDS RZ, [RZ] ;  /* 0x00000000fffff984 */ /* 0x000fe20000000800 */
[----:B------:R-:W-:Y:S01]  /*1730*/  @!PT LDS RZ, [RZ] ;  /* 0x00000000fffff984 */ /* 0x000fe20000000800 */
[----:B------:R-:W-:Y:S01]  /*1740*/  @!PT LDS RZ, [RZ] ;  /* 0x00000000fffff984 */ /* 0x000fe20000000800 */
[----:B------:R1:W-:Y:S03]  /*1750*/  LDGSTS.E.BYPASS.LTC128B.128 [R215+0xa000], desc[UR40][R12.64] ;  /* 0x0a0000000cd77fae */ /* 0x0003e6000b901d68 */
[----:B------:R-:W-:Y:S01]  /*1760*/  LEA R214, R214, UR6, 0x1 ;  /* 0x00000006d6d67c11 */ /* 0x000fe2000f8e08ff */
[----:B------:R-:W-:Y:S04]  /*1770*/  LDGSTS.E.BYPASS.LTC128B.128 [R215+0xb000], desc[UR40][R8.64] ;  /* 0x0b00000008d77fae */ /* 0x000fe8000b901d68 */
[----:B------:R2:W-:Y:S01]  /*1780*/  LDGSTS.E.BYPASS.LTC128B.128 [R215+0xc000], desc[UR40][R6.64] ;  /* 0x0c00000006d77fae */ /* 0x0005e2000b901d68 */
[----:B-1----:R-:W-:Y:S01]  /*1790*/  IADD3 R12, P0, R6, UR13, RZ ;  /* 0x0000000d060c7c10 */ /* 0x002fe2000ff1e0ff */
[----:B------:R-:W-:-:S02]  /*17a0*/  USHF.L.U32 UR13, UR4, 0x6, URZ ;  /* 0x00000006040d7899 */ /* 0x000fc4000800063f */
[----:B------:R-:W-:Y:S01]  /*17b0*/  USHF.L.U64.HI UR4, UR4, 0x6, UR5 ;  /* 0x0000000604047899 */ /* 0x000fe20008010205 */
[----:B------:R-:W-:Y:S02]  /*17c0*/  IADD3.X R13, R7, UR45, RZ, P0, !PT ;  /* 0x0000002d070d7c10 */ /* 0x000fe400087fe4ff */
[----:B------:R-:W-:Y:S01]  /*17d0*/  IADD3 R0, P0, R18, R16, RZ ;  /* 0x0000001012007210 */ /* 0x000fe20007f1e0ff */
[----:B--2---:R-:W1:Y:S03]  /*17e0*/  S2R R7, SR_TID.X ;  /* 0x0000000000077919 */ /* 0x004e660000002100 */
[----:B------:R-:W-:Y:S01]  /*17f0*/  IADD3.X R5, R5, UR10, R17, P0, !PT ;  /* 0x0000000a05057c10 */ /* 0x000fe200087fe411 */
[----:B------:R-:W-:Y:S01]  /*1800*/  ULDC.64 UR10, c[0x0][0x2b0] ;  /* 0x0000ac00000a7ab9 */ /* 0x000fe20000000a00 */
[C---:B------:R-:W-:Y:S01]  /*1810*/  LEA R8, P0, R0.reuse, UR8, 0x1 ;  /* 0x0000000800087c11 */ /* 0x040fe2000f8008ff */
[----:B------:R-:W-:Y:S01]  /*1820*/  UIMAD.WIDE UR10, UR35, 0x4, UR10 ;  /* 0x00000004230a78a5 */ /* 0x000fe2000f8e020a */
[----:B------:R2:W-:Y:S02]  /*1830*/  LDGSTS.E.BYPASS.LTC128B.128 [R215+0xd000], desc[UR40][R12.64] ;  /* 0x0d0000000cd77fae */ /* 0x0005e4000b901d68 */
[----:B------:R-:W-:Y:S01]  /*1840*/  LEA.HI.X R9, R0, UR9, R5, 0x1, P0 ;  /* 0x0000000900097c11 */ /* 0x000fe200080f0c05 */
[----:B------:R-:W-:Y:S01]  /*1850*/  IMAD.MOV.U32 R5, RZ, RZ, 0x4 ;  /* 0x00000004ff057424 */ /* 0x000fe200078e00ff */
[----:B------:R-:W0:Y:S03]  /*1860*/  LDGDEPBAR ;  /* 0x00000000000079af */ /* 0x000e260000000000 */
[----:B------:R-:W-:Y:S01]  /*1870*/  IMAD.WIDE R18, R186, R5, UR10 ;  /* 0x0000000aba127e25 */ /* 0x000fe2000f8e0205 */
[----:B------:R-:W-:Y:S04]  /*1880*/  LDGSTS.E.BYPASS.LTC128B.128 [R215+0x4000], desc[UR40][R222.64] ;  /* 0x04000000ded77fae */ /* 0x000fe8000b901d68 */
[----:B------:R3:W-:Y:S04]  /*1890*/  LDGSTS.E.BYPASS.LTC128B.128 [R215+0x5000], desc[UR40][R20.64] ;  /* 0x0500000014d77fae */ /* 0x0007e8000b901d68 */
[----:B------:R-:W-:Y:S04]  /*18a0*/  LDGSTS.E.BYPASS.LTC128B.128 [R214], desc[UR40][R224.64] ;  /* 0x00000000e0d67fae */ /* 0x000fe8000b901d68 */
[----:B------:R-:W-:Y:S04]  /*18b0*/  LDGSTS.E.BYPASS.LTC128B.128 [R214+0x1000], desc[UR40][R10.64] ;  /* 0x010000000ad67fae */ /* 0x000fe8000b901d68 */
[----:B------:R4:W-:Y:S01]  /*18c0*/  LDGSTS.E.BYPASS.LTC128B.128 [R215+0x6000], desc[UR40][R8.64] ;  /* 0x0600000008d77fae */ /* 0x0009e2000b901d68 */
[----:B-1----:R-:W-:-:S02]  /*18d0*/  SHF.R.S32.HI R0, RZ, 0x1f, R7 ;  /* 0x0000001fff007819 */ /* 0x002fc40000011407 */
[----:B--2---:R-:W-:Y:S01]  /*18e0*/  IADD3 R12, P0, R8, UR13, RZ ;  /* 0x0000000d080c7c10 */ /* 0x004fe2000ff1e0ff */
[----:B------:R-:W-:Y:S01]  /*18f0*/  UIMAD UR8, UR28, UR27, URZ ;  /* 0x0000001b1c0872a4 */ /* 0x000fe2000f8e023f */
[----:B------:R-:W-:Y:S01]  /*1900*/  LEA.HI R5, R0, R7, RZ, 0x5 ;  /* 0x0000000700057211 */ /* 0x000fe200078f28ff */
[----:B------:R-:W-:Y:S01]  /*1910*/  IMAD.U32 R4, RZ, RZ, UR32 ;  /* 0x00000020ff047e24 */ /* 0x000fe2000f8e00ff */
[----:B------:R-:W-:Y:S01]  /*1920*/  IADD3.X R13, R9, UR4, RZ, P0, !PT ;  /* 0x00000004090d7c10 */ /* 0x000fe200087fe4ff */
[----:B------:R-:W-:Y:S01]  /*1930*/  UIMAD.WIDE UR46, UR15, UR26, UR42 ;  /* 0x0000001a0f2e72a5 */ /* 0x000fe2000f8e022a */
[----:B------:R-:W-:Y:S01]  /*1940*/  IADD3 R16, P0, R12, UR13, RZ ;  /* 0x0000000d0c107c10 */ /* 0x000fe2000ff1e0ff */
[----:B------:R-:W-:Y:S01]  /*1950*/  UIMAD.WIDE.U32 UR48, UR27, UR28, URZ ;  /* 0x0000001c1b3072a5 */ /* 0x000fe2000f8e003f */
[----:B------:R-:W-:Y:S01]  /*1960*/  LOP3.LUT R218, R5, 0xffffffe0, RZ, 0xc0, !PT ;  /* 0xffffffe005da7812 */ /* 0x000fe200078ec0ff */
[----:B------:R-:W-:Y:S01]  /*1970*/  USHF.L.U32 UR5, UR8, 0x6, URZ ;  /* 0x0000000608057899 */ /* 0x000fe2000800063f */
[----:B------:R-:W-:Y:S01]  /*1980*/  IADD3.X R17, R13, UR4, RZ, P0, !PT ;  /* 0x000000040d117c10 */ /* 0x000fe200087fe4ff */
[----:B------:R1:W-:Y:S01]  /*1990*/  LDGSTS.E.BYPASS.LTC128B.128 [R215+0x7000], desc[UR40][R12.64] ;  /* 0x070000000cd77fae */ /* 0x0003e2000b901d68 */
[----:B---3--:R-:W-:Y:S01]  /*19a0*/  IADD3 R20, P0, R16, UR13, RZ ;  /* 0x0000000d10147c10 */ /* 0x008fe2000ff1e0ff */
[----:B------:R-:W-:Y:S01]  /*19b0*/  IMAD.IADD R218, R7, 0x1, -R218 ;  /* 0x0000000107da7824 */ /* 0x000fe200078e0ada */
[----:B------:R-:W-:Y:S01]  /*19c0*/  SHF.R.S32.HI R5, RZ, 0x5, R5 ;  /* 0x00000005ff057819 */ /* 0x000fe20000011405 */
[----:B------:R-:W-:Y:S01]  /*19d0*/  USHF.R.S32.HI UR9, URZ, 0x1f, UR5 ;  /* 0x0000001f3f097899 */ /* 0x000fe20008011405 */
[----:B------:R-:W-:Y:S01]  /*19e0*/  IADD3.X R21, R17, UR4, RZ, P0, !PT ;  /* 0x0000000411157c10 */ /* 0x000fe200087fe4ff */
[----:B------:R-:W-:Y:S01]  /*19f0*/  USHF.R.S32.HI UR4, URZ, 0x1f, UR27 ;  /* 0x0000001f3f047899 */ /* 0x000fe2000801141b */
[----:B------:R1:W-:Y:S01]  /*1a00*/  LDGSTS.E.BYPASS.LTC128B.128 [R215+0x8000], desc[UR40][R16.64] ;  /* 0x0800000010d77fae */ /* 0x0003e2000b901d68 */
[----:B------:R-:W-:-:S02]  /*1a10*/  IMAD R6, R5, UR8, R218 ;  /* 0x0000000805067c24 */ /* 0x000fc4000f8e02da */
[----:B------:R-:W-:Y:S01]  /*1a20*/  IMAD.U32 R5, RZ, RZ, UR36 ;  /* 0x00000024ff057e24 */ /* 0x000fe2000f8e00ff */
[----:B------:R-:W-:Y:S01]  /*1a30*/  UIMAD UR4, UR4, UR28, URZ ;  /* 0x0000001c040472a4 */ /* 0x000fe2000f8e023f */
[----:B------:R1:W-:Y:S01]  /*1a40*/  LDGSTS.E.BYPASS.LTC128B.128 [R215+0x9000], desc[UR40][R20.64] ;  /* 0x0900000014d77fae */ /* 0x0003e2000b901d68 */
[----:B----4-:R-:W-:Y:S02]  /*1a50*/  SHF.R.S32.HI R9, RZ, 0x1f, R6 ;  /* 0x0000001fff097819 */ /* 0x010fe40000011406 */
[----:B------:R-:W-:Y:S01]  /*1a60*/  IADD3 R5, P1, P0, R6, UR5, R5 ;  /* 0x0000000506057c10 */ /* 0x000fe2000f83e005 */
[----:B------:R-:W-:Y:S01]  /*1a70*/  UIMAD UR4, UR33, UR27, UR4 ;  /* 0x0000001b210472a4 */ /* 0x000fe2000f8e0204 */
[----:B------:R-:W0:Y:S01]  /*1a80*/  LDGDEPBAR ;  /* 0x00000000000079af */ /* 0x000e220000000000 */
[----:B------:R-:W-:Y:S01]  /*1a90*/  UIADD3 UR31, UP0, UR46, UR31, URZ ;  /* 0x0000001f2e1f7290 */ /* 0x000fe2000ff1e03f */
[----:B------:R-:W-:Y:S01]  /*1aa0*/  IADD3.X R9, R9, UR9, R4, P1, P0 ;  /* 0x0000000909097c10 */ /* 0x000fe20008fe0404 */
[----:B------:R-:W-:Y:S01]  /*1ab0*/  UIADD3 UR4, UR49, UR4, URZ ;  /* 0x0000000431047290 */ /* 0x000fe2000fffe03f */
[----:B------:R-:W-:Y:S01]  /*1ac0*/  IADD3 R14, P0, R5, R14, RZ ;  /* 0x0000000e050e7210 */ /* 0x000fe20007f1e0ff */
[----:B------:R-:W-:Y:S01]  /*1ad0*/  UIADD3.X UR30, UR47, UR30, URZ, UP0, !UPT ;  /* 0x0000001e2f1e7290 */ /* 0x000fe200087fe43f */
[----:B------:R1:W5:Y:S01]  /*1ae0*/  LDG.E R213, desc[UR40][R18.64] ;  /* 0x0000002812d57981 */ /* 0x000362000c1e1900 */
[----:B------:R-:W-:Y:S01]  /*1af0*/  UIMAD UR4, UR4, UR31, URZ ;  /* 0x0000001f040472a4 */ /* 0x000fe2000f8e023f */
[----:B------:R-:W-:Y:S01]  /*1b00*/  IMAD.U32 R4, RZ, RZ, UR48 ;  /* 0x00000030ff047e24 */ /* 0x000fe2000f8e00ff */
[----:B------:R-:W-:Y:S01]  /*1b10*/  UIADD3 UR34, UR42, UR34, URZ ;  /* 0x000000222a227290 */ /* 0x000fe2000fffe03f */
[----:B------:R-:W-:Y:S01]  /*1b20*/  IMAD.X R15, R9, 0x1, R2, P0 ;  /* 0x00000001090f7824 */ /* 0x000fe200000e0602 */
[----:B------:R-:W-:Y:S01]  /*1b30*/  UIMAD UR30, UR30, UR48, UR4 ;  /* 0x000000301e1e72a4 */ /* 0x000fe2000f8e0204 */
[----:B------:R1:W5:Y:S01]  /*1b40*/  LDG.E R212, desc[UR40][R18.64+0x20] ;  /* 0x0000202812d47981 */ /* 0x000362000c1e1900 */
[----:B------:R-:W-:Y:S01]  /*1b50*/  ULDC.64 UR26, c[0x0][0x478] ;  /* 0x00011e00001a7ab9 */ /* 0x000fe20000000a00 */
[----:B------:R-:W-:Y:S01]  /*1b60*/  IMAD.WIDE.U32 R14, R4, UR31, R14 ;  /* 0x0000001f040e7c25 */ /* 0x000fe2000f8e000e */
[----:B------:R-:W-:Y:S01]  /*1b70*/  ULDC.64 UR4, c[0x0][0x400] ;  /* 0x0001000000047ab9 */ /* 0x000fe20000000a00 */
[----:B------:R1:W5:Y:S02]  /*1b80*/  LDG.E R211, desc[UR40][R18.64+0x80] ;  /* 0x0000802812d37981 */ /* 0x000364000c1e1900 */
[----:B------:R-:W-:Y:S01]  /*1b90*/  VIADD R2, R15, UR30 ;  /* 0x0000001e0f027c36 */ /* 0x000fe20008000000 */
[C---:B------:R-:W-:Y:S01]  /*1ba0*/  LEA R220, P0, R14.reuse, UR4, 0x2 ;  /* 0x000000040edc7c11 */ /* 0x040fe2000f8010ff */
[----:B------:R-:W-:Y:S01]  /*1bb0*/  UIADD3 UR4, -UR39, UR29, UR38 ;  /* 0x0000001d27047290 */ /* 0x000fe2000fffe126 */
[----:B------:R1:W5:Y:S01]  /*1bc0*/  LDG.E R210, desc[UR40][R18.64+0xa0] ;  /* 0x0000a02812d27981 */ /* 0x000362000c1e1900 */
[----:B------:R-:W-:Y:S01]  /*1bd0*/  IMAD.U32 R5, RZ, RZ, UR49 ;  /* 0x00000031ff057e24 */ /* 0x000fe2000f8e00ff */
[----:B------:R-:W-:Y:S01]  /*1be0*/  LEA.HI.X R221, R14, UR5, R2, 0x2, P0 ;  /* 0x000000050edd7c11 */ /* 0x000fe200080f1402 */
[----:B------:R-:W-:Y:S01]  /*1bf0*/  ULDC UR5, c[0x0][0x398] ;  /* 0x0000e60000057ab9 */ /* 0x000fe20000000800 */
[----:B------:R-:W-:-:S04]  /*1c00*/  DEPBAR.LE SB0, 0x1 ;  /* 0x000080400000791a */ /* 0x000fc80000000000 */
[----:B------:R-:W-:Y:S01]  /*1c10*/  UIADD3 UR5, UR4, -UR5, URZ ;  /* 0x8000000504057290 */ /* 0x000fe2000fffe03f */
[----:B------:R-:W-:Y:S01]  /*1c20*/  BAR.SYNC.DEFER_BLOCKING 0x0 ;  /* 0x0000000000007b1d */ /* 0x000fe20000010000 */
[----:B------:R-:W-:Y:S01]  /*1c30*/  UIMAD.WIDE UR34, UR34, 0x4, UR26 ;  /* 0x00000004222278a5 */ /* 0x000fe2000f8e021a */
[----:B------:R-:W-:Y:S01]  /*1c40*/  CS2R R94, SRZ ;  /* 0x00000000005e7805 */ /* 0x000fe2000001ff00 */
[----:B------:R-:W-:Y:S01]  /*1c50*/  USHF.R.S32.HI UR4, URZ, 0x1f, UR5 ;  /* 0x0000001f3f047899 */ /* 0x000fe20008011405 */
[----:B------:R-:W-:Y:S02]  /*1c60*/  CS2R R92, SRZ ;  /* 0x00000000005c7805 */ /* 0x000fe4000001ff00 */
[----:B------:R-:W-:Y:S02]  /*1c70*/  CS2R R98, SRZ ;  /* 0x0000000000627805 */ /* 0x000fe4000001ff00 */
[----:B------:R-:W-:Y:S01]  /*1c80*/  CS2R R96, SRZ ;  /* 0x0000000000607805 */ /* 0x000fe2000001ff00 */
[----:B------:R-:W-:Y:S01]  /*1c90*/  ULEA.HI UR4, UR4, UR5, URZ, 0x6 ;  /* 0x0000000504047291 */ /* 0x000fe2000f8f303f */
[----:B------:R-:W-:-:S02]  /*1ca0*/  CS2R R90, SRZ ;  /* 0x00000000005a7805 */ /* 0x000fc4000001ff00 */
[----:B------:R-:W-:Y:S02]  /*1cb0*/  CS2R R88, SRZ ;  /* 0x0000000000587805 */ /* 0x000fe4000001ff00 */
[----:B------:R-:W-:Y:S01]  /*1cc0*/  CS2R R86, SRZ ;  /* 0x0000000000567805 */ /* 0x000fe2000001ff00 */
[----:B------:R-:W-:Y:S01]  /*1cd0*/  USHF.R.S32.HI UR4, URZ, 0x6, UR4 ;  /* 0x000000063f047899 */ /* 0x000fe20008011404 */
[----:B------:R-:W-:Y:S02]  /*1ce0*/  CS2R R84, SRZ ;  /* 0x0000000000547805 */ /* 0x000fe4000001ff00 */
[----:B------:R-:W-:Y:S02]  /*1cf0*/  CS2R R78, SRZ ;  /* 0x00000000004e7805 */ /* 0x000fe4000001ff00 */
[----:B------:R-:W-:Y:S01]  /*1d00*/  CS2R R76, SRZ ;  /* 0x00000000004c7805 */ /* 0x000fe2000001ff00 */
[----:B------:R-:W-:Y:S01]  /*1d10*/  UISETP.LT.AND UP0, UPT, URZ, UR4, UPT ;  /* 0x000000043f00728c */ /* 0x000fe2000bf01270 */
[----:B------:R-:W-:-:S02]  /*1d20*/  CS2R R82, SRZ ;  /* 0x0000000000527805 */ /* 0x000fc4000001ff00 */
[----:B------:R-:W-:Y:S02]  /*1d30*/  CS2R R80, SRZ ;  /* 0x0000000000507805 */ /* 0x000fe4000001ff00 */
[----:B------:R-:W-:Y:S01]  /*1d40*/  CS2R R74, SRZ ;  /* 0x00000000004a7805 */ /* 0x000fe2000001ff00 */
[----:B------:R-:W-:Y:S01]  /*1d50*/  USEL UR4, URZ, UR4, !UP0 ;  /* 0x000000043f047287 */ /* 0x000fe2000c000000 */
[----:B------:R-:W-:Y:S02]  /*1d60*/  CS2R R72, SRZ ;  /* 0x0000000000487805 */ /* 0x000fe4000001ff00 */
[----:B------:R-:W-:Y:S02]  /*1d70*/  CS2R R70, SRZ ;  /* 0x0000000000467805 */ /* 0x000fe4000001ff00 */
[----:B------:R-:W-:Y:S01]  /*1d80*/  CS2R R68, SRZ ;  /* 0x0000000000447805 */ /* 0x000fe2000001ff00 */
[----:B------:R-:W-:Y:S01]  /*1d90*/  UISETP.GT.AND UP0, UPT, UR37, UR4, UPT ;  /* 0x000000042500728c */ /* 0x000fe2000bf04270 */
[----:B------:R1:W2:Y:S01]  /*1da0*/  LDSM.16.M88.4 R140, [R174+0xa000] ;  /* 0x00a00000ae8c783b */ /* 0x0002a20000000200 */
[----:B------:R-:W-:-:S02]  /*1db0*/  CS2R R62, SRZ ;  /* 0x00000000003e7805 */ /* 0x000fc4000001ff00 */
[----:B------:R-:W-:Y:S02]  /*1dc0*/  CS2R R60, SRZ ;  /* 0x00000000003c7805 */ /* 0x000fe4000001ff00 */
[----:B------:R-:W-:Y:S01]  /*1dd0*/  CS2R R66, SRZ ;  /* 0x0000000000427805 */ /* 0x000fe2000001ff00 */
[----:B------:R1:W3:Y:S01]  /*1de0*/  LDSM.16.M88.4 R144, [R174+0xa800] ;  /* 0x00a80000ae90783b */ /* 0x0002e20000000200 */
[----:B------:R-:W-:Y:S02]  /*1df0*/  PLOP3.LUT P0, PT, PT, PT, UP0, 0x80, 0x0 ;  /* 0x000000000000781c */ /* 0x000fe40003f0f008 */
        /* <DEDUP_REMOVED lines=8> */
[----:B------:R-:W-:Y:S02]  /*1e80*/  CS2R R44, SRZ ;  /* 0x00000000002c7805 */ /* 0x000fe4000001ff00 */
[----:B------:R-:W-:Y:S01]  /*1e90*/  CS2R R50, SRZ ;  /* 0x0000000000327805 */ /* 0x000fe2000001ff00 */
[----:B------:R1:W1:Y:S01]  /*1ea0*/  LDSM.16.M88.4 R156, [R172+0xa000] ;  /* 0x00a00000ac9c783b */ /* 0x0002620000000200 */
[----:B------:R-:W-:-:S02]  /*1eb0*/  CS2R R48, SRZ ;  /* 0x0000000000307805 */ /* 0x000fc4000001ff00 */
[----:B------:R-:W-:Y:S02]  /*1ec0*/  CS2R R42, SRZ ;  /* 0x00000000002a7805 */ /* 0x000fe4000001ff00 */
[----:B------:R-:W-:Y:S01]  /*1ed0*/  CS2R R40, SRZ ;  /* 0x0000000000287805 */ /* 0x000fe2000001ff00 */
[----:B------:R1:W1:Y:S01]  /*1ee0*/  LDSM.16.M88.4 R160, [R172+0xa800] ;  /* 0x00a80000aca0783b */ /* 0x0002620000000200 */
[----:B------:R-:W-:Y:S02]  /*1ef0*/  CS2R R38, SRZ ;  /* 0x0000000000267805 */ /* 0x000fe4000001ff00 */
[----:B------:R-:W-:Y:S01]  /*1f00*/  CS2R R36, SRZ ;  /* 0x0000000000247805 */ /* 0x000fe2000001ff00 */
[----:B------:R1:W1:Y:S04]  /*1f10*/  LDSM.16.M88.4 R164, [R3+0xa000] ;  /* 0x00a0000003a4783b */ /* 0x0002680000000200 */
[----:B------:R1:W1:Y:S01]  /*1f20*/  LDSM.16.M88.4 R168, [R3+0xa800] ;  /* 0x00a8000003a8783b */ /* 0x0002620000000200 */
[----:B------:R-:W-:Y:S05]  /*1f30*/  @!P0 BRA `(.L_x_558) ;  /* 0x0000003c00b48947 */ /* 0x000fea0003800000 */
[----:B------:R-:W2:Y:S01]  /*1f40*/  LDC.64 R8, c[0x0][0x3b8] ;  /* 0x0000ee00ff087b82 */ /* 0x000ea20000000a00 */
[----:B------:R-:W-:Y:S01]  /*1f50*/  LEA.HI R0, R0, R7, RZ, 0x4 ;  /* 0x0000000700007211 */ /* 0x000fe200078f20ff */
[----:B------:R-:W-:-:S06]  /*1f60*/  UIMAD UR5, UR15, UR28, UR16 ;  /* 0x0000001c0f0572a4 */ /* 0x000fcc000f8e0210 */
[----:B------:R-:W1:Y:S01]  /*1f70*/  LDC R207, c[0x0][0x2dc] ;  /* 0x0000b700ffcf7b82 */ /* 0x000e620000000800 */
[----:B--2---:R-:W2:Y:S04]  /*1f80*/  LDG.E.64 R4, desc[UR40][R8.64] ;  /* 0x0000002808047981 */ /* 0x004ea8000c1e1b00 */
[----:B------:R-:W3:Y:S01]  /*1f90*/  LDG.E.64 R216, desc[UR40][R8.64+0x8] ;  /* 0x0000082808d87981 */ /* 0x000ee2000c1e1b00 */
[----:B------:R-:W-:Y:S01]  /*1fa0*/  LOP3.LUT R0, R0, 0xfffffff0, RZ, 0xc0, !PT ;  /* 0xfffffff000007812 */ /* 0x000fe200078ec0ff */
[----:B------:R-:W-:Y:S01]  /*1fb0*/  USHF.L.U32 UR5, UR5, 0x5, URZ ;  /* 0x0000000505057899 */ /* 0x000fe2000800063f */
[----:B------:R-:W-:Y:S01]  /*1fc0*/  VIADD R2, R187, 0x1000 ;  /* 0x00001000bb027836 */ /* 0x000fe20000000000 */
[----:B------:R-:W-:Y:S01]  /*1fd0*/  USHF.L.U32 UR31, UR8, 0x4, URZ ;  /* 0x00000004081f7899 */ /* 0x000fe2000800063f */
[----:B------:R-:W-:Y:S01]  /*1fe0*/  VIADD R176, R181, 0x1000 ;  /* 0x00001000b5b07836 */ /* 0x000fe20000000000 */
[----:B------:R-:W-:Y:S01]  /*1ff0*/  USHF.R.S32.HI UR27, URZ, 0x1f, UR5 ;  /* 0x0000001f3f1b7899 */ /* 0x000fe20008011405 */
[----:B------:R-:W-:Y:S01]  /*2000*/  IMAD.IADD R7, R7, 0x1, -R0 ;  /* 0x0000000107077824 */ /* 0x000fe200078e0a00 */
[----:B------:R-:W-:Y:S01]  /*2010*/  USHF.L.U32 UR32, UR8, 0x3, URZ ;  /* 0x0000000308207899 */ /* 0x000fe2000800063f */
[----:B------:R-:W-:Y:S01]  /*2020*/  IMAD.MOV.U32 R175, RZ, RZ, 0x20 ;  /* 0x00000020ffaf7424 */ /* 0x000fe200078e00ff */
[----:B------:R-:W-:Y:S01]  /*2030*/  UIADD3 UR47, UR31, 0x20, URZ ;  /* 0x000000201f2f7890 */ /* 0x000fe2000fffe03f */
[----:B------:R-:W-:Y:S01]  /*2040*/  IMAD.MOV.U32 R183, RZ, RZ, 0x40 ;  /* 0x00000040ffb77424 */ /* 0x000fe200078e00ff */
[----:B------:R-:W-:Y:S01]  /*2050*/  SHF.R.S32.HI R0, RZ, 0x1f, R7 ;  /* 0x0000001fff007819 */ /* 0x000fe20000011407 */
[----:B------:R-:W-:Y:S01]  /*2060*/  UIADD3 UR37, UR38, UR29, URZ ;  /* 0x0000001d26257290 */ /* 0x000fe2000fffe03f */
[----:B------:R-:W-:Y:S01]  /*2070*/  SHF.L.U32 R206, R190, 0x5, RZ ;  /* 0x00000005bece7819 */ /* 0x000fe200000006ff */
[----:B------:R-:W-:Y:S01]  /*2080*/  UIADD3 UR46, UR32, UR47, URZ ;  /* 0x0000002f202e7290 */ /* 0x000fe2000fffe03f */
[----:B------:R-:W-:Y:S01]  /*2090*/  LEA.HI R0, R0, R7, RZ, 0x3 ;  /* 0x0000000700007211 */ /* 0x000fe200078f18ff */
[----:B------:R-:W-:Y:S01]  /*20a0*/  IMAD.MOV.U32 R205, RZ, RZ, 0x8 ;  /* 0x00000008ffcd7424 */ /* 0x000fe200078e00ff */
[----:B------:R-:W-:Y:S01]  /*20b0*/  MOV R202, 0x4 ;  /* 0x0000000400ca7802 */ /* 0x000fe20000000f00 */
[----:B------:R-:W-:Y:S01]  /*20c0*/  UIADD3 UR45, UR32, UR46, URZ ;  /* 0x0000002e202d7290 */ /* 0x000fe2000fffe03f */
[----:B------:R-:W-:Y:S01]  /*20d0*/  LOP3.LUT R0, R0, 0xfffffff8, RZ, 0xc0, !PT ;  /* 0xfffffff800007812 */ /* 0x000fe200078ec0ff */
[----:B------:R-:W-:Y:S01]  /*20e0*/  IMAD.MOV.U32 R204, RZ, RZ, 0x20 ;  /* 0x00000020ffcc7424 */ /* 0x000fe200078e00ff */
[----:B------:R-:W-:Y:S01]  /*20f0*/  SEL R177, R2, R187, !P2 ;  /* 0x000000bb02b17207 */ /* 0x000fe20005000000 */
[----:B------:R-:W-:Y:S01]  /*2100*/  IMAD.MOV.U32 R203, RZ, RZ, 0x28 ;  /* 0x00000028ffcb7424 */ /* 0x000fe200078e00ff */
[----:B------:R-:W-:Y:S01]  /*2110*/  SEL R176, R176, R181, !P2 ;  /* 0x000000b5b0b07207 */ /* 0x000fe20005000000 */
[----:B------:R-:W-:Y:S01]  /*2120*/  IMAD.IADD R0, R7, 0x1, -R0 ;  /* 0x0000000107007824 */ /* 0x000fe200078e0a00 */
[----:B------:R-:W-:Y:S01]  /*2130*/  UMOV UR26, UR34 ;  /* 0x00000022001a7c82 */ /* 0x000fe20008000000 */
[----:B------:R-:W-:Y:S01]  /*2140*/  IMAD.MOV.U32 R208, RZ, RZ, 0x40 ;  /* 0x00000040ffd07424 */ /* 0x000fe200078e00ff */
[----:B------:R-:W-:Y:S01]  /*2150*/  UIMAD UR30, UR8, 0x18, URZ ;  /* 0x00000018081e78a4 */ /* 0x000fe2000f8e023f */
[----:B------:R-:W-:Y:S01]  /*2160*/  IMAD.MOV.U32 R95, RZ, RZ, RZ ;  /* 0x000000ffff5f7224 */ /* 0x000fe200078e00ff */
[C---:B------:R-:W-:Y:S01]  /*2170*/  LOP3.LUT P0, RZ, R0.reuse, 0x2, RZ, 0xc0, !PT ;  /* 0x0000000200ff7812 */ /* 0x040fe2000780c0ff */
[----:B------:R-:W-:Y:S01]  /*2180*/  USHF.L.U32 UR29, UR8, 0x5, URZ ;  /* 0x00000005081d7899 */ /* 0x000fe2000800063f */
[----:B------:R-:W-:Y:S01]  /*2190*/  LOP3.LUT P1, RZ, R0, 0x4, RZ, 0xc0, !PT ;  /* 0x0000000400ff7812 */ /* 0x000fe2000782c0ff */
[----:B------:R-:W-:Y:S01]  /*21a0*/  IMAD.SHL.U32 R0, R181, 0x2, RZ ;  /* 0x00000002b5007824 */ /* 0x000fe200078e00ff */
[----:B------:R-:W-:-:S02]  /*21b0*/  UIMAD UR28, UR8, 0x28, URZ ;  /* 0x00000028081c78a4 */ /* 0x000fc4000f8e023f */
[----:B------:R-:W-:Y:S01]  /*21c0*/  UIMAD UR48, UR8, 0x38, URZ ;  /* 0x00000038083078a4 */ /* 0x000fe2000f8e023f */
[----:B------:R-:W-:Y:S01]  /*21d0*/  ULDC UR34, c[0x0][0x270] ;  /* 0x00009c0000227ab9 */ /* 0x000fe20000000800 */
[----:B------:R-:W-:Y:S02]  /*21e0*/  UIADD3 UR37, -UR39, 0x80, UR37 ;  /* 0x0000008027257890 */ /* 0x000fe4000fffe125 */
[----:B------:R-:W-:Y:S01]  /*21f0*/  UIADD3 UR43, UR32, UR45, URZ ;  /* 0x0000002d202b7290 */ /* 0x000fe2000fffe03f */
[----:B--2---:R-:W-:Y:S02]  /*2200*/  R2UR UR9, R5 ;  /* 0x00000000050972ca */ /* 0x004fe400000e0000 */
[--C-:B------:R-:W-:Y:S02]  /*2210*/  SHF.R.S32.HI R5, RZ, 0x1f, R218.reuse ;  /* 0x0000001fff057819 */ /* 0x100fe400000114da */
[----:B---3--:R-:W-:Y:S01]  /*2220*/  IADD3 R218, P4, P3, R216, UR5, R218 ;  /* 0x00000005d8da7c10 */ /* 0x008fe2000fb9e0da */
[----:B------:R-:W-:Y:S01]  /*2230*/  UMOV UR5, UR35 ;  /* 0x0000002300057c82 */ /* 0x000fe20008000000 */
[----:B------:R-:W-:-:S02]  /*2240*/  R2UR UR13, R4 ;  /* 0x00000000040d72ca */ /* 0x000fc400000e0000 */
[----:B------:R-:W-:Y:S01]  /*2250*/  IADD3.X R216, R217, UR27, R5, P4, P3 ;  /* 0x0000001bd9d87c10 */ /* 0x000fe2000a7e6405 */
[----:B------:R-:W-:Y:S01]  /*2260*/  IMAD.U32 R5, RZ, RZ, UR17 ;  /* 0x00000011ff057e24 */ /* 0x000fe2000f8e00ff */
[----:B------:R-:W-:Y:S01]  /*2270*/  UIMAD UR27, UR8, 0x30, URZ ;  /* 0x00000030081b78a4 */ /* 0x000fe2000f8e023f */
[----:B------:R-:W-:-:S04]  /*2280*/  IMAD.WIDE.U32 R218, R218, -0x2daee0ad, RZ ;  /* 0xd2511f53dada7825 */ /* 0x000fc800078e00ff */
[----:B------:R-:W-:-:S05]  /*2290*/  IMAD R5, R5, 0x4, R190 ;  /* 0x0000000405057824 */ /* 0x000fca00078e02be */
[----:B------:R-:W-:-:S04]  /*22a0*/  LOP3.LUT R5, R5, UR9, RZ, 0x3c, !PT ;  /* 0x0000000905057c12 */ /* 0x000fc8000f8e3cff */
[----:B------:R-:W-:Y:S01]  /*22b0*/  LOP3.LUT R226, R219, R5, RZ, 0x3c, !PT ;  /* 0x00000005dbe27212 */ /* 0x000fe200078e3cff */
[----:B------:R-:W-:Y:S01]  /*22c0*/  UIADD3 UR33, UR32, UR43, URZ ;  /* 0x0000002b20217290 */ /* 0x000fe2000fffe03f */
[----:B------:R-:W-:Y:S01]  /*22d0*/  SEL R175, R175, 0xffffffe0, !P0 ;  /* 0xffffffe0afaf7807 */ /* 0x000fe20004000000 */
[----:B------:R-:W-:Y:S01]  /*22e0*/  ULDC.U8 UR42, c[0x0][0x388] ;  /* 0x0000e200002a7ab9 */ /* 0x000fe20000000000 */
[----:B------:R-:W-:Y:S01]  /*22f0*/  LEA R177, R177, UR6, 0x1 ;  /* 0x00000006b1b17c11 */ /* 0x000fe2000f8e08ff */
[----:B------:R-:W-:Y:S01]  /*2300*/  IMAD.WIDE.U32 R226, R226, -0x326172a9, RZ ;  /* 0xcd9e8d57e2e27825 */ /* 0x000fe200078e00ff */
[----:B------:R-:W-:Y:S01]  /*2310*/  LEA R176, R176, UR6, 0x1 ;  /* 0x00000006b0b07c11 */ /* 0x000fe2000f8e08ff */
[----:B------:R-:W-:Y:S01]  /*2320*/  UIADD3 UR8, UR32, UR33, URZ ;  /* 0x0000002120087290 */ /* 0x000fe2000fffe03f */
[----:B------:R-:W-:Y:S01]  /*2330*/  LOP3.LUT R216, R216, UR13, RZ, 0x3c, !PT ;  /* 0x0000000dd8d87c12 */ /* 0x000fe2000f8e3cff */
[----:B------:R-:W-:Y:S01]  /*2340*/  IMAD.IADD R2, R182, 0x1, R175 ;  /* 0x00000001b6027824 */ /* 0x000fe200078e02af */
[----:B------:R-:W-:Y:S01]  /*2350*/  SEL R183, R183, 0xffffffc0, !P1 ;  /* 0xffffffc0b7b77807 */ /* 0x000fe20004800000 */
[----:B-1----:R-:W-:-:S08]  /*2360*/  ULDC UR38, c[0x0][0x2ec] ;  /* 0x0000bb0000267ab9 */ /* 0x002fd00000000800 */
.L_x_561:
[----:B-----5:R-:W-:Y:S01]  /*2370*/  FSETP.NEU.FTZ.AND P5, PT, R213, -INF , PT ;  /* 0xff800000d500780b */ /* 0x020fe20003fbd000 */
[----:B------:R-:W0:Y:S01]  /*2380*/  LDGDEPBAR ;  /* 0x00000000000079af */ /* 0x000e220000000000 */
[----:B------:R-:W-:Y:S01]  /*2390*/  FSETP.NEU.FTZ.AND P4, PT, R212, -INF , PT ;  /* 0xff800000d400780b */ /* 0x000fe20003f9d000 */
[C---:B------:R-:W-:Y:S01]  /*23a0*/  IMAD.IADD R184, R176.reuse, 0x1, R175 ;  /* 0x00000001b0b87824 */ /* 0x040fe200078e02af */
[----:B------:R-:W-:Y:S01]  /*23b0*/  FSETP.NEU.FTZ.AND P3, PT, R211, -INF , PT ;  /* 0xff800000d300780b */ /* 0x000fe20003f7d000 */
[--C-:B------:R-:W-:Y:S01]  /*23c0*/  IMAD.IADD R185, R176, 0x1, R183.reuse ;  /* 0x00000001b0b97824 */ /* 0x100fe200078e02b7 */
[----:B------:R-:W-:Y:S01]  /*23d0*/  USHF.L.U32 UR36, UR12, 0x6, URZ ;  /* 0x000000060c247899 */ /* 0x000fe2000800063f */
[----:B------:R-:W-:Y:S01]  /*23e0*/  IMAD.IADD R183, R184, 0x1, R183 ;  /* 0x00000001b8b77824 */ /* 0x000fe200078e02b7 */
[----:B------:R-:W-:Y:S01]  /*23f0*/  UIADD3 UR49, UR13, -0x61c88647, URZ ;  /* 0x9e3779b90d317890 */ /* 0x000fe2000fffe03f */
[----:B------:R-:W-:Y:S01]  /*2400*/  IMAD.U32 R228, RZ, RZ, UR26 ;  /* 0x0000001affe47e24 */ /* 0x000fe2000f8e00ff */
[----:B------:R-:W-:Y:S01]  /*2410*/  UISETP.GE.AND UP0, UPT, UR36, UR37, UPT ;  /* 0x000000252400728c */ /* 0x000fe2000bf06270 */
[----:B------:R-:W-:Y:S01]  /*2420*/  IMAD.U32 R229, RZ, RZ, UR5 ;  /* 0x00000005ffe57e24 */ /* 0x000fe2000f8e00ff */
[----:B------:R-:W-:Y:S01]  /*2430*/  UIADD3 UR51, UR9, 0x76cf5d0a, URZ ;  /* 0x76cf5d0a09337890 */ /* 0x000fe2000fffe03f */
[----:B------:R-:W-:Y:S01]  /*2440*/  IMAD.U32 R232, RZ, RZ, UR36 ;  /* 0x00000024ffe87e24 */ /* 0x000fe2000f8e00ff */
[C---:B------:R-:W-:Y:S01]  /*2450*/  LEA R244, P2, R186.reuse, R228, 0x2 ;  /* 0x000000e4baf47211 */ /* 0x040fe200078410ff */
[----:B------:R-:W-:Y:S01]  /*2460*/  IMAD.U32 R217, RZ, RZ, UR12 ;  /* 0x0000000cffd97e24 */ /* 0x000fe2000f8e00ff */
[----:B------:R-:W-:Y:S01]  /*2470*/  PLOP3.LUT P0, PT, PT, PT, UP0, 0x80, 0x0 ;  /* 0x000000000000781c */ /* 0x000fe20003f0f008 */
[----:B------:R-:W-:Y:S01]  /*2480*/  UIADD3 UR36, UR13, -0x255992d5, URZ ;  /* 0xdaa66d2b0d247890 */ /* 0x000fe2000fffe03f */
[----:B------:R-:W-:Y:S01]  /*2490*/  LEA.HI.X.SX32 R245, R186, R229, 0x2, P2 ;  /* 0x000000e5baf57211 */ /* 0x000fe200010f16ff */
[----:B------:R-:W-:Y:S01]  /*24a0*/  IMAD R217, R217, 0x4, R188 ;  /* 0x00000004d9d97824 */ /* 0x000fe200078e02bc */
[----:B------:R-:W-:Y:S01]  /*24b0*/  FSETP.NEU.FTZ.AND P2, PT, R210, -INF , PT ;  /* 0xff800000d200780b */ /* 0x000fe20003f5d000 */
[----:B------:R-:W-:Y:S02]  /*24c0*/  @!UP0 ULDC UR35, c[0x0][0x2c4] ;  /* 0x0000b10000238ab9 */ /* 0x000fe40000000800 */
[----:B------:R-:W-:Y:S01]  /*24d0*/  IMAD.WIDE.U32 R236, R217, -0x326172a9, RZ ;  /* 0xcd9e8d57d9ec7825 */ /* 0x000fe200078e00ff */
[----:B------:R-:W-:Y:S04]  /*24e0*/  DEPBAR.LE SB0, 0x0 ;  /* 0x000080000000791a */ /* 0x000fe80000000000 */
[-C--:B------:R-:W-:Y:S01]  /*24f0*/  LOP3.LUT R228, R237, R216.reuse, RZ, 0x3c, !PT ;  /* 0x000000d8ede47212 */ /* 0x080fe200078e3cff */
[----:B------:R-:W-:Y:S01]  /*2500*/  BAR.SYNC.DEFER_BLOCKING 0x0 ;  /* 0x0000000000007b1d */ /* 0x000fe20000010000 */
[----:B------:R-:W-:Y:S01]  /*2510*/  LOP3.LUT R236, R227, UR49, R236, 0x96, !PT ;  /* 0x00000031e3ec7c12 */ /* 0x000fe2000f8e96ec */
[----:B------:R-:W-:Y:S01]  /*2520*/  IMAD.U32 R229, RZ, RZ, UR35 ;  /* 0x00000023ffe57e24 */ /* 0x000fe2000f8e00ff */
[----:B------:R-:W-:Y:S01]  /*2530*/  UIADD3 UR50, UR9, -0x4498517b, URZ ;  /* 0xbb67ae8509327890 */ /* 0x000fe2000fffe03f */
[----:B------:R-:W-:Y:S01]  /*2540*/  VIADD R217, R217, 0x2 ;  /* 0x00000002d9d97836 */ /* 0x000fe20000000000 */
[----:B------:R-:W-:Y:S01]  /*2550*/  UIADD3 UR35, UR13, 0x3c6ef372, URZ ;  /* 0x3c6ef3720d237890 */ /* 0x000fe2000fffe03f */
[----:B------:R-:W-:Y:S01]  /*2560*/  IMAD.WIDE.U32 R240, R228, -0x2daee0ad, RZ ;  /* 0xd2511f53e4f07825 */ /* 0x000fe200078e00ff */
[----:B------:R-:W-:Y:S02]  /*2570*/  UISETP.GT.AND UP3, UPT, UR12, UR4, UPT ;  /* 0x000000040c00728c */ /* 0x000fe4000bf64270 */
[----:B------:R-:W-:Y:S01]  /*2580*/  LOP3.LUT R234, R218, UR50, RZ, 0x3c, !PT ;  /* 0x00000032daea7c12 */ /* 0x000fe2000f8e3cff */
[----:B------:R-:W-:Y:S01]  /*2590*/  IMAD.WIDE.U32 R242, R217, -0x326172a9, RZ ;  /* 0xcd9e8d57d9f27825 */ /* 0x000fe200078e00ff */
[----:B------:R-:W-:Y:S02]  /*25a0*/  @!P0 IADD3 R217, R186, 0x1, -R229 ;  /* 0x00000001bad98810 */ /* 0x000fe40007ffe8e5 */
[----:B------:R-:W-:Y:S01]  /*25b0*/  LOP3.LUT R233, R234, R241, RZ, 0x3c, !PT ;  /* 0x000000f1eae97212 */ /* 0x000fe200078e3cff */
[----:B------:R-:W-:Y:S01]  /*25c0*/  IMAD.WIDE.U32 R236, R236, -0x2daee0ad, RZ ;  /* 0xd2511f53ecec7825 */ /* 0x000fe200078e00ff */
[----:B------:R-:W-:Y:S02]  /*25d0*/  @!P0 IADD3 R232, R232, UR39, R217 ;  /* 0x00000027e8e88c10 */ /* 0x000fe4000fffe0d9 */
[----:B------:R-:W-:Y:S01]  /*25e0*/  LOP3.LUT R238, R243, R216, RZ, 0x3c, !PT ;  /* 0x000000d8f3ee7212 */ /* 0x000fe200078e3cff */
[----:B------:R-:W-:Y:S01]  /*25f0*/  IMAD.WIDE.U32 R248, R233, -0x326172a9, RZ ;  /* 0xcd9e8d57e9f87825 */ /* 0x000fe200078e00ff */
[----:B------:R-:W-:Y:S02]  /*2600*/  LOP3.LUT R240, R237, UR51, R240, 0x96, !PT ;  /* 0x00000033edf07c12 */ /* 0x000fe4000f8e96f0 */
[----:B------:R-:W-:Y:S01]  /*2610*/  LOP3.LUT R242, R227, UR49, R242, 0x96, !PT ;  /* 0x00000031e3f27c12 */ /* 0x000fe2000f8e96f2 */
[----:B------:R-:W-:Y:S01]  /*2620*/  IMAD.WIDE.U32 R238, R238, -0x2daee0ad, RZ ;  /* 0xd2511f53eeee7825 */ /* 0x000fe200078e00ff */
[----:B------:R-:W-:Y:S01]  /*2630*/  @!P0 VIADDMNMX R250, R232, R204, UR39, PT ;  /* 0x00000027e8fa8e46 */ /* 0x000fe2000b8001cc */
[----:B------:R-:W-:Y:S01]  /*2640*/  LDSM.16.M88.4 R100, [R176] ;  /* 0x00000000b064783b */ /* 0x000fe20000000200 */
[----:B------:R-:W-:Y:S01]  /*2650*/  LOP3.LUT R235, R226, UR35, RZ, 0x3c, !PT ;  /* 0x00000023e2eb7c12 */ /* 0x000fe2000f8e3cff */
[----:B------:R-:W-:Y:S01]  /*2660*/  IMAD.WIDE.U32 R242, R242, -0x2daee0ad, RZ ;  /* 0xd2511f53f2f27825 */ /* 0x000fe200078e00ff */
[----:B------:R-:W-:Y:S01]  /*2670*/  LOP3.LUT R234, R234, R239, RZ, 0x3c, !PT ;  /* 0x000000efeaea7212 */ /* 0x000fe200078e3cff */
[----:B------:R-:W-:Y:S01]  /*2680*/  UIADD3 UR35, UR9, 0x32370b8f, URZ ;  /* 0x32370b8f09237890 */ /* 0x000fe2000fffe03f */
[----:B------:R-:W-:Y:S01]  /*2690*/  LOP3.LUT R239, R235, R249, RZ, 0x3c, !PT ;  /* 0x000000f9ebef7212 */ /* 0x000fe200078e3cff */
[----:B------:R-:W-:Y:S01]  /*26a0*/  IMAD.WIDE.U32 R240, R240, -0x326172a9, RZ ;  /* 0xcd9e8d57f0f07825 */ /* 0x000fe200078e00ff */
[----:B------:R-:W-:Y:S01]  /*26b0*/  UIADD3 UR49, UR9, -0x126145ec, URZ ;  /* 0xed9eba1409317890 */ /* 0x000fe2000fffe03f */
        /* <DEDUP_REMOVED lines=14> */
[C---:B------:R-:W-:Y:S01]  /*27a0*/  HMMA.16816.F32.BF16 R24, R108.reuse, R112, RZ ;  /* 0x000000706c18723c */ /* 0x040fe200000418ff */
[----:B------:R-:W3:Y:S05]  /*27b0*/  LDSM.16.M88.4 R136, [R185+0x1000] ;  /* 0x00100000b988783b */ /* 0x000eea0000000200 */
[-C--:B------:R-:W-:Y:S03]  /*27c0*/  HMMA.16816.F32.BF16 R28, R108, R114.reuse, RZ ;  /* 0x000000726c1c723c */ /* 0x080fe600000418ff */
[----:B------:R-:W-:Y:S03]  /*27d0*/  LDSM.16.M88.4 R108, [R183] ;  /* 0x00000000b76c783b */ /* 0x000fe60000000200 */
[----:B------:R-:W-:Y:S05]  /*27e0*/  HMMA.16816.F32.BF16 R32, R100, R114, RZ ;  /* 0x000000726420723c */ /* 0x000fea00000418ff */
[----:B------:R-:W3:Y:S01]  /*27f0*/  LDSM.16.M88.4 R100, [R172+0x6800] ;  /* 0x00680000ac64783b */ /* 0x000ee20000000200 */
[-C--:B----4-:R-:W-:Y:S06]  /*2800*/  HMMA.16816.F32.BF16 R4, R116, R120.reuse, R4 ;  /* 0x000000787404723c */ /* 0x090fec0000041804 */
[C---:B-1----:R-:W-:Y:S01]  /*2810*/  HMMA.16816.F32.BF16 R8, R124.reuse, R120, R8 ;  /* 0x000000787c08723c */ /* 0x042fe20000041808 */
[----:B------:R-:W1:Y:S05]  /*2820*/  LDSM.16.M88.4 R112, [R3+0x6000] ;  /* 0x006000000370783b */ /* 0x000e6a0000000200 */
[-C--:B------:R-:W-:Y:S01]  /*2830*/  HMMA.16816.F32.BF16 R12, R124, R122.reuse, R12 ;  /* 0x0000007a7c0c723c */ /* 0x080fe2000004180c */
[----:B------:R-:W4:Y:S05]  /*2840*/  @!P0 S2R R231, SR_TID.X ;  /* 0x0000000000e78919 */ /* 0x000f2a0000002100 */
[C---:B------:R-:W-:Y:S01]  /*2850*/  HMMA.16816.F32.BF16 R16, R116.reuse, R122, R16 ;  /* 0x0000007a7410723c */ /* 0x040fe20000041810 */
[----:B------:R-:W3:Y:S04]  /*2860*/  LDG.E R230, desc[UR40][R244.64] ;  /* 0x00000028f4e67981 */ /* 0x000ee8000c1e1900 */
[----:B------:R-:W3:Y:S01]  /*2870*/  LDG.E R229, desc[UR40][R244.64+0x20] ;  /* 0x00002028f4e57981 */ /* 0x000ee2000c1e1900 */
[-C--:B--2---:R-:W-:Y:S03]  /*2880*/  HMMA.16816.F32.BF16 R20, R116, R128.reuse, R20 ;  /* 0x000000807414723c */ /* 0x084fe60000041814 */
[----:B------:R-:W5:Y:S03]  /*2890*/  LDG.E R228, desc[UR40][R244.64+0x80] ;  /* 0x00008028f4e47981 */ /* 0x000f66000c1e1900 */
[C---:B------:R-:W-:Y:S01]  /*28a0*/  HMMA.16816.F32.BF16 R24, R124.reuse, R128, R24 ;  /* 0x000000807c18723c */ /* 0x040fe20000041818 */
[----:B------:R2:W5:Y:S05]  /*28b0*/  LDG.E R217, desc[UR40][R244.64+0xa0] ;  /* 0x0000a028f4d97981 */ /* 0x00056a000c1e1900 */
[-C--:B------:R-:W-:Y:S06]  /*28c0*/  HMMA.16816.F32.BF16 R28, R124, R130.reuse, R28 ;  /* 0x000000827c1c723c */ /* 0x080fec000004181c */
[----:B------:R-:W-:Y:S01]  /*28d0*/  HMMA.16816.F32.BF16 R32, R116, R130, R32 ;  /* 0x000000827420723c */ /* 0x000fe20000041820 */
[----:B------:R1:W1:Y:S04]  /*28e0*/  LDSM.16.M88.4 R116, [R183+0x1000] ;  /* 0x00100000b774783b */ /* 0x0002680000000200 */
[----:B----4-:R-:W-:Y:S01]  /*28f0*/  @!P0 IMAD.SHL.U32 R237, R231, 0x2, RZ ;  /* 0x00000002e7ed8824 */ /* 0x010fe200078e00ff */
[-C--:B------:R-:W-:Y:S01]  /*2900*/  HMMA.16816.F32.BF16 R4, R104, R132.reuse, R4 ;  /* 0x000000846804723c */ /* 0x080fe20000041804 */
[----:B------:R-:W-:Y:S04]  /*2910*/  IMAD.U32 R231, RZ, RZ, UR17 ;  /* 0x00000011ffe77e24 */ /* 0x000fe8000f8e00ff */
[----:B------:R-:W-:Y:S01]  /*2920*/  @!P0 LOP3.LUT R246, R206, 0x6, R237, 0xf8, !PT ;  /* 0x00000006cef68812 */ /* 0x000fe200078ef8ed */
[C---:B---3--:R-:W-:Y:S05]  /*2930*/  HMMA.16816.F32.BF16 R8, R136.reuse, R132, R8 ;  /* 0x000000848808723c */ /* 0x048fea0000041808 */
[----:B------:R-:W-:Y:S01]  /*2940*/  LOP3.LUT R237, R243, UR51, R238, 0x96, !PT ;  /* 0x00000033f3ed7c12 */ /* 0x000fe2000f8e96ee */
[-C--:B------:R-:W-:Y:S05]  /*2950*/  HMMA.16816.F32.BF16 R12, R136, R134.reuse, R12 ;  /* 0x00000086880c723c */ /* 0x080fea000004180c */
[----:B------:R-:W-:Y:S01]  /*2960*/  LOP3.LUT R238, R241, UR36, R248, 0x96, !PT ;  /* 0x00000024f1ee7c12 */ /* 0x000fe2000f8e96f8 */
[C---:B------:R-:W-:Y:S05]  /*2970*/  HMMA.16816.F32.BF16 R16, R104.reuse, R134, R16 ;  /* 0x000000866810723c */ /* 0x040fea0000041810 */
[C---:B------:R-:W-:Y:S01]  /*2980*/  @!P0 VIADDMNMX R248, R232.reuse, R203, UR39, PT ;  /* 0x00000027e8f88e46 */ /* 0x040fe2000b8001cb */
[-C--:B------:R-:W-:Y:S05]  /*2990*/  HMMA.16816.F32.BF16 R20, R104, R100.reuse, R20 ;  /* 0x000000646814723c */ /* 0x080fea0000041814 */
[----:B------:R-:W-:Y:S01]  /*29a0*/  @!P0 IMAD R233, R231, 0x80, R246 ;  /* 0x00000080e7e98824 */ /* 0x000fe200078e02f6 */
[----:B------:R-:W-:Y:S01]  /*29b0*/  @!P0 VIMNMX R246, R232, UR39, PT ;  /* 0x00000027e8f68c48 */ /* 0x000fe2000bfe0100 */
[C---:B------:R-:W-:Y:S04]  /*29c0*/  HMMA.16816.F32.BF16 R24, R136.reuse, R100, R24 ;  /* 0x000000648818723c */ /* 0x040fe80000041818 */
[----:B------:R-:W-:Y:S01]  /*29d0*/  FMUL.FTZ R231, R210, 1.4426950216293334961 ;  /* 0x3fb8aa3bd2e77820 */ /* 0x000fe20000410000 */
[----:B--2---:R-:W-:Y:S01]  /*29e0*/  FMUL.FTZ R244, R213, 1.4426950216293334961 ;  /* 0x3fb8aa3bd5f47820 */ /* 0x004fe20000410000 */
[-C--:B------:R-:W-:Y:S05]  /*29f0*/  HMMA.16816.F32.BF16 R28, R136, R102.reuse, R28 ;  /* 0x00000066881c723c */ /* 0x080fea000004181c */
[----:B-1----:R-:W-:Y:S01]  /*2a00*/  FSEL R183, R231, RZ, P2 ;  /* 0x000000ffe7b77208 */ /* 0x002fe20001000000 */
[----:B------:R-:W-:Y:S01]  /*2a10*/  HMMA.16816.F32.BF16 R32, R104, R102, R32 ;  /* 0x000000666820723c */ /* 0x000fe20000041820 */
[----:B------:R-:W1:Y:S04]  /*2a20*/  LDSM.16.M88.4 R100, [R3+0x6800] ;  /* 0x006800000364783b */ /* 0x000e680000000200 */
[----:B------:R-:W-:Y:S01]  /*2a30*/  FSEL R137, R244, RZ, P5 ;  /* 0x000000fff4897208 */ /* 0x000fe20002800000 */
[-C--:B------:R-:W-:Y:S01]  /*2a40*/  HMMA.16816.F32.BF16 R4, R108, R112.reuse, R4 ;  /* 0x000000706c04723c */ /* 0x080fe20000041804 */
[----:B------:R-:W-:Y:S04]  /*2a50*/  IMAD.U32 R105, RZ, RZ, UR6 ;  /* 0x00000006ff697e24 */ /* 0x000fe8000f8e00ff */
[----:B------:R-:W-:Y:S01]  /*2a60*/  @!P0 VIADDMNMX R244, R232, R205, UR39, PT ;  /* 0x00000027e8f48e46 */ /* 0x000fe2000b8001cd */
[C---:B------:R-:W-:Y:S04]  /*2a70*/  HMMA.16816.F32.BF16 R8, R116.reuse, R112, R8 ;  /* 0x000000707408723c */ /* 0x040fe80000041808 */
[----:B------:R-:W-:Y:S01]  /*2a80*/  @!P0 ISETP.GE.AND P5, PT, R233, R246, PT ;  /* 0x000000f6e900820c */ /* 0x000fe20003fa6270 */
[----:B------:R-:W-:Y:S01]  /*2a90*/  FMUL.FTZ R243, R212, 1.4426950216293334961 ;  /* 0x3fb8aa3bd4f37820 */ /* 0x000fe20000410000 */
[-C--:B------:R-:W-:Y:S05]  /*2aa0*/  HMMA.16816.F32.BF16 R12, R116, R114.reuse, R12 ;  /* 0x00000072740c723c */ /* 0x080fea000004180c */
[----:B------:R-:W-:Y:S01]  /*2ab0*/  FSEL R129, R243, RZ, P4 ;  /* 0x000000fff3817208 */ /* 0x000fe20002000000 */
[C---:B------:R-:W-:Y:S05]  /*2ac0*/  HMMA.16816.F32.BF16 R16, R108.reuse, R114, R16 ;  /* 0x000000726c10723c */ /* 0x040fea0000041810 */
[----:B------:R-:W-:Y:S01]  /*2ad0*/  @!P0 VIADD R231, R233, 0x1 ;  /* 0x00000001e9e78836 */ /* 0x000fe20000000000 */
[----:B------:R-:W-:Y:S01]  /*2ae0*/  @!P0 FSEL R4, R4, -INF , !P5 ;  /* 0xff80000004048808 */ /* 0x000fe20006800000 */
[----:B------:R-:W-:Y:S01]  /*2af0*/  FMUL.FTZ R241, R211, 1.4426950216293334961 ;  /* 0x3fb8aa3bd3f17820 */ /* 0x000fe20000410000 */
[----:B------:R-:W-:Y:S02]  /*2b00*/  @!P0 ISETP.GE.AND P5, PT, R233, R244, PT ;  /* 0x000000f4e900820c */ /* 0x000fe40003fa6270 */
[----:B------:R-:W-:Y:S01]  /*2b10*/  @!P0 ISETP.GE.AND P4, PT, R231, R246, PT ;  /* 0x000000f6e700820c */ /* 0x000fe20003f86270 */
[----:B------:R-:W-:Y:S01]  /*2b20*/  @!P0 VIADD R243, R233, 0x18 ;  /* 0x00000018e9f38836 */ /* 0x000fe20000000000 */
[----:B------:R-:W-:Y:S01]  /*2b30*/  FSEL R134, R241, RZ, P3 ;  /* 0x000000fff1867208 */ /* 0x000fe20001800000 */
[----:B------:R-:W-:Y:S01]  /*2b40*/  @!P0 VIADD R241, R233, 0x8 ;  /* 0x00000008e9f18836 */ /* 0x000fe20000000000 */
[----:B------:R-:W-:Y:S01]  /*2b50*/  @!P0 ISETP.GE.AND P3, PT, R231, R244, PT ;  /* 0x000000f4e700820c */ /* 0x000fe20003f66270 */
[----:B------:R-:W-:Y:S01]  /*2b60*/  IMAD.WIDE.U32 R130, R237, -0x326172a9, RZ ;  /* 0xcd9e8d57ed827825 */ /* 0x000fe200078e00ff */
[C---:B------:R-:W-:Y:S01]  /*2b70*/  @!P0 ISETP.GE.AND P6, PT, R231.reuse, R250, PT ;  /* 0x000000fae700820c */ /* 0x040fe20003fc6270 */
[-C--:B-1----:R-:W-:Y:S03]  /*2b80*/  HMMA.16816.F32.BF16 R20, R108, R100.reuse, R20 ;  /* 0x000000646c14723c */ /* 0x082fe60000041814 */
[----:B------:R-:W-:Y:S01]  /*2b90*/  @!P0 ISETP.GE.AND P2, PT, R231, R248, PT ;  /* 0x000000f8e700820c */ /* 0x000fe20003f46270 */
[----:B------:R-:W-:Y:S01]  /*2ba0*/  @!P0 VIADD R231, R233, 0x9 ;  /* 0x00000009e9e78836 */ /* 0x000fe20000000000 */
[----:B------:R-:W-:Y:S01]  /*2bb0*/  @!P0 FSEL R5, R5, -INF , !P4 ;  /* 0xff80000005058808 */ /* 0x000fe20006000000 */
[C---:B------:R-:W-:Y:S04]  /*2bc0*/  HMMA.16816.F32.BF16 R24, R116.reuse, R100, R24 ;  /* 0x000000647418723c */ /* 0x040fe80000041818 */
[----:B------:R-:W-:Y:S01]  /*2bd0*/  @!P0 ISETP.GE.AND P4, PT, R233, R250, PT ;  /* 0x000000fae900820c */ /* 0x000fe20003f86270 */
[----:B------:R-:W-:Y:S01]  /*2be0*/  FFMA.FTZ R232, R5, UR38, -R137 ;  /* 0x0000002605e87c23 */ /* 0x000fe20008010889 */
[----:B------:R-:W-:Y:S01]  /*2bf0*/  @!P0 FSEL R6, R6, -INF , !P5 ;  /* 0xff80000006068808 */ /* 0x000fe20006800000 */
[-C--:B------:R-:W-:Y:S03]  /*2c00*/  HMMA.16816.F32.BF16 R28, R116, R102.reuse, R28 ;  /* 0x00000066741c723c */ /* 0x080fe6000004181c */
[----:B------:R-:W-:Y:S01]  /*2c10*/  @!P0 ISETP.GE.AND P5, PT, R233, R248, PT ;  /* 0x000000f8e900820c */ /* 0x000fe20003fa6270 */
[----:B------:R-:W-:Y:S01]  /*2c20*/  MUFU.EX2 R232, R232 ;  /* 0x000000e800e87308 */ /* 0x000fe20000000800 */
[----:B------:R-:W-:Y:S01]  /*2c30*/  @!P0 FSEL R7, R7, -INF , !P3 ;  /* 0xff80000007078808 */ /* 0x000fe20005800000 */
[----:B------:R-:W-:Y:S04]  /*2c40*/  HMMA.16816.F32.BF16 R32, R108, R102, R32 ;  /* 0x000000666c20723c */ /* 0x000fe80000041820 */
[-C--:B------:R-:W-:Y:S01]  /*2c50*/  @!P0 ISETP.GE.AND P3, PT, R241, R250.reuse, PT ;  /* 0x000000faf100820c */ /* 0x080fe20003f66270 */
[----:B------:R-:W-:Y:S01]  /*2c60*/  FFMA.FTZ R245, R7, UR38, -R129 ;  /* 0x0000002607f57c23 */ /* 0x000fe20008010881 */
[----:B------:R-:W-:Y:S02]  /*2c70*/  @!P0 FSEL R8, R8, -INF , !P4 ;  /* 0xff80000008088808 */ /* 0x000fe40006000000 */
[----:B------:R-:W-:Y:S02]  /*2c80*/  @!P0 FSEL R9, R9, -INF , !P6 ;  /* 0xff80000009098808 */ /* 0x000fe40007000000 */
[----:B------:R-:W-:Y:S02]  /*2c90*/  @!P0 ISETP.GE.AND P4, PT, R231, R250, PT ;  /* 0x000000fae700820c */ /* 0x000fe40003f86270 */
[----:B------:R-:W-:Y:S02]  /*2ca0*/  @!P0 ISETP.GE.AND P6, PT, R241, R248, PT ;  /* 0x000000f8f100820c */ /* 0x000fe40003fc6270 */
[----:B------:R-:W-:Y:S02]  /*2cb0*/  @!P0 FSEL R10, R10, -INF , !P5 ;  /* 0xff8000000a0a8808 */ /* 0x000fe40006800000 */
[----:B------:R-:W-:Y:S02]  /*2cc0*/  @!P0 FSEL R11, R11, -INF , !P2 ;  /* 0xff8000000b0b8808 */ /* 0x000fe40005000000 */
[----:B------:R-:W-:Y:S02]  /*2cd0*/  @!P0 FSEL R12, R12, -INF , !P3 ;  /* 0xff8000000c0c8808 */ /* 0x000fe40005800000 */
[----:B------:R-:W-:Y:S02]  /*2ce0*/  @!P0 FSEL R13, R13, -INF , !P4 ;  /* 0xff8000000d0d8808 */ /* 0x000fe40006000000 */
[----:B------:R-:W-:Y:S02]  /*2cf0*/  @!P0 FSEL R14, R14, -INF , !P6 ;  /* 0xff8000000e0e8808 */ /* 0x000fe40007000000 */
[C---:B------:R-:W-:Y:S02]  /*2d00*/  @!P0 ISETP.GE.AND P5, PT, R241.reuse, R246, PT ;  /* 0x000000f6f100820c */ /* 0x040fe40003fa6270 */
[----:B------:R-:W-:Y:S01]  /*2d10*/  @!P0 ISETP.GE.AND P2, PT, R241, R244, PT ;  /* 0x000000f4f100820c */ /* 0x000fe20003f46270 */
[----:B------:R-:W-:Y:S01]  /*2d20*/  @!P0 VIADD R241, R233, 0x11 ;  /* 0x00000011e9f18836 */ /* 0x000fe20000000000 */
[C---:B------:R-:W-:Y:S02]  /*2d30*/  @!P0 ISETP.GE.AND P3, PT, R231.reuse, R248, PT ;  /* 0x000000f8e700820c */ /* 0x040fe40003f66270 */
[C---:B------:R-:W-:Y:S02]  /*2d40*/  @!P0 ISETP.GE.AND P4, PT, R231.reuse, R246, PT ;  /* 0x000000f6e700820c */ /* 0x040fe40003f86270 */
[----:B------:R-:W-:Y:S01]  /*2d50*/  @!P0 ISETP.GE.AND P6, PT, R231, R244, PT ;  /* 0x000000f4e700820c */ /* 0x000fe20003fc6270 */
[----:B------:R-:W-:Y:S01]  /*2d60*/  @!P0 VIADD R231, R233, 0x10 ;  /* 0x00000010e9e78836 */ /* 0x000fe20000000000 */
[----:B------:R-:W-:Y:S02]  /*2d70*/  @!P0 FSEL R15, R15, -INF , !P3 ;  /* 0xff8000000f0f8808 */ /* 0x000fe40005800000 */
[----:B------:R-:W-:Y:S02]  /*2d80*/  @!P0 FSEL R16, R16, -INF , !P5 ;  /* 0xff80000010108808 */ /* 0x000fe40006800000 */
[----:B------:R-:W-:Y:S02]  /*2d90*/  @!P0 FSEL R19, R19, -INF , !P6 ;  /* 0xff80000013138808 */ /* 0x000fe40007000000 */
[C---:B------:R-:W-:Y:S02]  /*2da0*/  @!P0 ISETP.GE.AND P3, PT, R231.reuse, R246, PT ;  /* 0x000000f6e700820c */ /* 0x040fe40003f66270 */
[----:B------:R-:W-:Y:S02]  /*2db0*/  @!P0 ISETP.GE.AND P5, PT, R231, R244, PT ;  /* 0x000000f4e700820c */ /* 0x000fe40003fa6270 */
[----:B------:R-:W-:Y:S02]  /*2dc0*/  @!P0 ISETP.GE.AND P6, PT, R241, R246, PT ;  /* 0x000000f6f100820c */ /* 0x000fe40003fc6270 */
[----:B------:R-:W-:Y:S02]  /*2dd0*/  @!P0 FSEL R20, R20, -INF , !P3 ;  /* 0xff80000014148808 */ /* 0x000fe40005800000 */
[----:B------:R-:W-:Y:S02]  /*2de0*/  @!P0 FSEL R21, R21, -INF , !P6 ;  /* 0xff80000015158808 */ /* 0x000fe40007000000 */
[----:B------:R-:W-:Y:S02]  /*2df0*/  @!P0 FSEL R22, R22, -INF , !P5 ;  /* 0xff80000016168808 */ /* 0x000fe40006800000 */
[----:B------:R-:W-:Y:S01]  /*2e00*/  @!P0 FSEL R18, R18, -INF , !P2 ;  /* 0xff80000012128808 */ /* 0x000fe20005000000 */
[----:B------:R-:W-:Y:S01]  /*2e10*/  FFMA.FTZ R21, R21, UR38, -R137 ;  /* 0x0000002615157c23 */ /* 0x000fe20008010889 */
[C---:B------:R-:W-:Y:S01]  /*2e20*/  @!P0 ISETP.GE.AND P3, PT, R241.reuse, R244, PT ;  /* 0x000000f4f100820c */ /* 0x040fe20003f66270 */
[--C-:B------:R-:W-:Y:S01]  /*2e30*/  FFMA.FTZ R22, R22, UR38, -R129.reuse ;  /* 0x0000002616167c23 */ /* 0x100fe20008010881 */
[C---:B------:R-:W-:Y:S02]  /*2e40*/  @!P0 ISETP.GE.AND P6, PT, R241.reuse, R250, PT ;  /* 0x000000faf100820c */ /* 0x040fe40003fc6270 */
[-C--:B------:R-:W-:Y:S01]  /*2e50*/  @!P0 ISETP.GE.AND P5, PT, R241, R248.reuse, PT ;  /* 0x000000f8f100820c */ /* 0x080fe20003fa6270 */
[----:B------:R-:W-:Y:S01]  /*2e60*/  @!P0 VIADD R241, R233, 0x19 ;  /* 0x00000019e9f18836 */ /* 0x000fe20000000000 */
[----:B------:R-:W-:Y:S01]  /*2e70*/  @!P0 ISETP.GE.AND P2, PT, R231, R248, PT ;  /* 0x000000f8e700820c */ /* 0x000fe20003f46270 */
[--C-:B------:R-:W-:Y:S01]  /*2e80*/  FFMA.FTZ R233, R6, UR38, -R129.reuse ;  /* 0x0000002606e97c23 */ /* 0x100fe20008010881 */
[----:B------:R-:W-:Y:S02]  /*2e90*/  @!P0 FSEL R17, R17, -INF , !P4 ;  /* 0xff80000011118808 */ /* 0x000fe40006000000 */
[----:B------:R-:W-:Y:S02]  /*2ea0*/  @!P0 FSEL R23, R23, -INF , !P3 ;  /* 0xff80000017178808 */ /* 0x000fe40005800000 */
[----:B------:R-:W-:Y:S01]  /*2eb0*/  @!P0 FSEL R25, R25, -INF , !P6 ;  /* 0xff80000019198808 */ /* 0x000fe20007000000 */
[----:B------:R-:W-:Y:S01]  /*2ec0*/  MUFU.EX2 R233, R233 ;  /* 0x000000e900e97308 */ /* 0x000fe20000000800 */
[----:B------:R-:W-:Y:S01]  /*2ed0*/  @!P0 FSEL R26, R26, -INF , !P2 ;  /* 0xff8000001a1a8808 */ /* 0x000fe20005000000 */
[----:B------:R-:W-:Y:S01]  /*2ee0*/  FFMA.FTZ R23, R23, UR38, -R129 ;  /* 0x0000002617177c23 */ /* 0x000fe20008010881 */
[-C--:B------:R-:W-:Y:S01]  /*2ef0*/  @!P0 ISETP.GE.AND P4, PT, R231, R250.reuse, PT ;  /* 0x000000fae700820c */ /* 0x080fe20003f86270 */
[----:B------:R-:W-:Y:S01]  /*2f00*/  FFMA.FTZ R231, R4, UR38, -R137 ;  /* 0x0000002604e77c23 */ /* 0x000fe20008010889 */
[C---:B------:R-:W-:Y:S02]  /*2f10*/  @!P0 ISETP.GE.AND P3, PT, R243.reuse, R250, PT ;  /* 0x000000faf300820c */ /* 0x040fe40003f66270 */
[-C--:B------:R-:W-:Y:S02]  /*2f20*/  @!P0 ISETP.GE.AND P6, PT, R243, R248.reuse, PT ;  /* 0x000000f8f300820c */ /* 0x080fe40003fc6270 */
[C---:B------:R-:W-:Y:S01]  /*2f30*/  @!P0 ISETP.GE.AND P2, PT, R241.reuse, R248, PT ;  /* 0x000000f8f100820c */ /* 0x040fe20003f46270 */
[----:B------:R-:W-:Y:S01]  /*2f40*/  IMAD.WIDE.U32 R248, R234, -0x326172a9, RZ ;  /* 0xcd9e8d57eaf87825 */ /* 0x000fe200078e00ff */
[----:B------:R-:W-:Y:S01]  /*2f50*/  @!P0 FSEL R24, R24, -INF , !P4 ;  /* 0xff80000018188808 */ /* 0x000fe20006000000 */
[----:B------:R1:W-:Y:S01]  /*2f60*/  MUFU.EX2 R234, R245 ;  /* 0x000000f500ea7308 */ /* 0x0003e20000000800 */
[----:B------:R-:W-:Y:S02]  /*2f70*/  @!P0 FSEL R28, R28, -INF , !P3 ;  /* 0xff8000001c1c8808 */ /* 0x000fe40005800000 */
[----:B------:R-:W-:Y:S02]  /*2f80*/  @!P0 FSEL R30, R30, -INF , !P6 ;  /* 0xff8000001e1e8808 */ /* 0x000fe40007000000 */
[C---:B------:R-:W-:Y:S01]  /*2f90*/  @!P0 ISETP.GE.AND P4, PT, R241.reuse, R250, PT ;  /* 0x000000faf100820c */ /* 0x040fe20003f86270 */
[----:B------:R-:W-:Y:S01]  /*2fa0*/  IMAD.WIDE.U32 R250, R238, -0x2daee0ad, RZ ;  /* 0xd2511f53eefa7825 */ /* 0x000fe200078e00ff */
[C---:B------:R-:W-:Y:S03]  /*2fb0*/  @!P0 ISETP.GE.AND P3, PT, R241.reuse, R246, PT ;  /* 0x000000f6f100820c */ /* 0x040fe60003f66270 */
[----:B------:R-:W2:Y:S01]  /*2fc0*/  MUFU.EX2 R231, R231 ;  /* 0x000000e700e77308 */ /* 0x000ea20000000800 */
[----:B------:R-:W-:Y:S01]  /*2fd0*/  @!P0 ISETP.GE.AND P6, PT, R241, R244, PT ;  /* 0x000000f4f100820c */ /* 0x000fe20003fc6270 */
[--C-:B------:R-:W-:Y:S01]  /*2fe0*/  FFMA.FTZ R30, R30, UR38, -R183.reuse ;  /* 0x000000261e1e7c23 */ /* 0x100fe200080108b7 */
[----:B------:R-:W-:Y:S02]  /*2ff0*/  @!P0 FSEL R27, R27, -INF , !P5 ;  /* 0xff8000001b1b8808 */ /* 0x000fe40006800000 */
[----:B------:R-:W-:Y:S01]  /*3000*/  LOP3.LUT R241, R235, R249, RZ, 0x3c, !PT ;  /* 0x000000f9ebf17212 */ /* 0x000fe200078e3cff */
[----:B------:R-:W-:Y:S01]  /*3010*/  FFMA.FTZ R235, R8, UR38, -R134 ;  /* 0x0000002608eb7c23 */ /* 0x000fe20008010886 */
[----:B------:R-:W-:Y:S01]  /*3020*/  @!P0 ISETP.GE.AND P5, PT, R243, R246, PT ;  /* 0x000000f6f300820c */ /* 0x000fe20003fa6270 */
[----:B------:R-:W-:Y:S01]  /*3030*/  IMAD.WIDE.U32 R246, R239, -0x2daee0ad, RZ ;  /* 0xd2511f53eff67825 */ /* 0x000fe200078e00ff */
[----:B------:R-:W-:Y:S01]  /*3040*/  LOP3.LUT R248, R131, UR36, R248, 0x96, !PT ;  /* 0x0000002483f87c12 */ /* 0x000fe2000f8e96f8 */
[----:B------:R-:W-:Y:S01]  /*3050*/  UIADD3 UR36, UR13, 0x1715609d, URZ ;  /* 0x1715609d0d247890 */ /* 0x000fe2000fffe03f */
[----:B------:R-:W-:Y:S01]  /*3060*/  @!P0 FSEL R29, R29, -INF , !P4 ;  /* 0xff8000001d1d8808 */ /* 0x000fe20006000000 */
[----:B------:R-:W-:Y:S01]  /*3070*/  IMAD.WIDE.U32 R238, R241, -0x2daee0ad, RZ ;  /* 0xd2511f53f1ee7825 */ /* 0x000fe200078e00ff */
[----:B------:R-:W-:Y:S01]  /*3080*/  LOP3.LUT R237, R247, UR35, R236, 0x96, !PT ;  /* 0x00000023f7ed7c12 */ /* 0x000fe2000f8e96ec */
[----:B------:R-:W-:Y:S01]  /*3090*/  MUFU.EX2 R235, R235 ;  /* 0x000000eb00eb7308 */ /* 0x000fe20000000800 */
[----:B------:R-:W-:Y:S01]  /*30a0*/  @!P0 ISETP.GE.AND P4, PT, R243, R244, PT ;  /* 0x000000f4f300820c */ /* 0x000fe20003f86270 */
[----:B------:R-:W-:Y:S01]  /*30b0*/  IMAD.WIDE.U32 R248, R248, -0x2daee0ad, RZ ;  /* 0xd2511f53f8f87825 */ /* 0x000fe200078e00ff */
[----:B------:R-:W-:Y:S01]  /*30c0*/  LOP3.LUT R242, R239, UR35, R242, 0x96, !PT ;  /* 0x00000023eff27c12 */ /* 0x000fe2000f8e96f2 */
[----:B------:R-:W-:Y:S01]  /*30d0*/  UIADD3 UR35, UR13, 0x78dde6e4, URZ ;  /* 0x78dde6e40d237890 */ /* 0x000fe2000fffe03f */
[----:B------:R-:W-:Y:S01]  /*30e0*/  LOP3.LUT R246, R251, UR49, R246, 0x96, !PT ;  /* 0x00000031fbf67c12 */ /* 0x000fe2000f8e96f6 */
[----:B------:R-:W-:Y:S01]  /*30f0*/  IMAD.WIDE.U32 R138, R237, -0x326172a9, RZ ;  /* 0xcd9e8d57ed8a7825 */ /* 0x000fe200078e00ff */
[----:B------:R-:W-:Y:S01]  /*3100*/  LOP3.LUT R244, R249, UR49, R238, 0x96, !PT ;  /* 0x00000031f9f47c12 */ /* 0x000fe2000f8e96ee */
[----:B------:R-:W-:Y:S01]  /*3110*/  UIADD3 UR49, UR9, 0x646e171e, URZ ;  /* 0x646e171e09317890 */ /* 0x000fe2000fffe03f */
[----:B------:R-:W-:Y:S01]  /*3120*/  @!P0 FSEL R33, R33, -INF , !P3 ;  /* 0xff80000021218808 */ /* 0x000fe20005800000 */
[----:B------:R-:W-:Y:S01]  /*3130*/  IMAD.WIDE.U32 R242, R242, -0x326172a9, RZ ;  /* 0xcd9e8d57f2f27825 */ /* 0x000fe200078e00ff */
[----:B------:R-:W-:Y:S02]  /*3140*/  LOP3.LUT R241, R139, UR35, R240, 0x96, !PT ;  /* 0x000000238bf17c12 */ /* 0x000fe4000f8e96f0 */
[----:B------:R-:W-:Y:S01]  /*3150*/  @!P0 FSEL R32, R32, -INF , !P5 ;  /* 0xff80000020208808 */ /* 0x000fe20006800000 */
[----:B------:R-:W-:Y:S01]  /*3160*/  IMAD.WIDE.U32 R246, R246, -0x326172a9, RZ ;  /* 0xcd9e8d57f6f67825 */ /* 0x000fe200078e00ff */
[----:B------:R-:W-:Y:S01]  /*3170*/  LOP3.LUT R240, R243, UR35, R130, 0x96, !PT ;  /* 0x00000023f3f07c12 */ /* 0x000fe2000f8e9682 */
[----:B------:R-:W-:Y:S01]  /*3180*/  UIADD3 UR35, UR9, -0x56f99767, URZ ;  /* 0xa906689909237890 */ /* 0x000fe2000fffe03f */
[----:B------:R-:W-:Y:S01]  /*3190*/  @!P0 FSEL R35, R35, -INF , !P6 ;  /* 0xff80000023238808 */ /* 0x000fe20007000000 */
[----:B-1----:R-:W-:Y:S01]  /*31a0*/  IMAD.WIDE.U32 R244, R244, -0x326172a9, RZ ;  /* 0xcd9e8d57f4f47825 */ /* 0x002fe200078e00ff */
[----:B------:R-:W-:Y:S02]  /*31b0*/  LOP3.LUT R239, R247, UR36, R138, 0x96, !PT ;  /* 0x00000024f7ef7c12 */ /* 0x000fe4000f8e968a */
[----:B------:R-:W-:Y:S01]  /*31c0*/  @!P0 FSEL R34, R34, -INF , !P4 ;  /* 0xff80000022228808 */ /* 0x000fe20006000000 */
[----:B------:R-:W-:Y:S01]  /*31d0*/  IMAD.WIDE.U32 R130, R241, -0x2daee0ad, RZ ;  /* 0xd2511f53f1827825 */ /* 0x000fe200078e00ff */
[----:B------:R-:W-:Y:S02]  /*31e0*/  LOP3.LUT R241, R245, UR36, R242, 0x96, !PT ;  /* 0x00000024f5f17c12 */ /* 0x000fe4000f8e96f2 */
[----:B------:R-:W-:Y:S01]  /*31f0*/  @!P0 FSEL R31, R31, -INF , !P2 ;  /* 0xff8000001f1f8808 */ /* 0x000fe20005000000 */
[----:B------:R-:W-:Y:S01]  /*3200*/  FFMA.FTZ R247, R15, UR38, -R183 ;  /* 0x000000260ff77c23 */ /* 0x000fe200080108b7 */
[----:B------:R-:W-:Y:S01]  /*3210*/  LOP3.LUT R242, R131, UR35, R250, 0x96, !PT ;  /* 0x0000002383f27c12 */ /* 0x000fe2000f8e96fa */
[----:B------:R-:W-:Y:S01]  /*3220*/  IMAD.WIDE.U32 R138, R239, -0x2daee0ad, RZ ;  /* 0xd2511f53ef8a7825 */ /* 0x000fe200078e00ff */
[----:B------:R-:W-:Y:S03]  /*3230*/  IADD3 R116, R0, 0x4000, R105 ;  /* 0x0000400000747810 */ /* 0x000fe60007ffe069 */
[----:B------:R-:W-:Y:S01]  /*3240*/  FFMA.FTZ R236, R9, UR38, -R134 ;  /* 0x0000002609ec7c23 */ /* 0x000fe20008010886 */
[----:B------:R-:W-:Y:S01]  /*3250*/  IMAD.WIDE.U32 R132, R240, -0x2daee0ad, RZ ;  /* 0xd2511f53f0847825 */ /* 0x000fe200078e00ff */
[----:B------:R-:W-:Y:S02]  /*3260*/  LOP3.LUT R131, R139, UR49, R130, 0x96, !PT ;  /* 0x000000318b837c12 */ /* 0x000fe4000f8e9682 */
[----:B------:R-:W-:Y:S01]  /*3270*/  LOP3.LUT R243, R138, 0xff, RZ, 0xc0, !PT ;  /* 0x000000ff8af37812 */ /* 0x000fe200078ec0ff */
[----:B------:R-:W-:Y:S01]  /*3280*/  IMAD.WIDE.U32 R250, R241, -0x2daee0ad, RZ ;  /* 0xd2511f53f1fa7825 */ /* 0x000fe200078e00ff */
[--C-:B------:R-:W-:Y:S01]  /*3290*/  SHF.R.U32.HI R245, RZ, 0x18, R138.reuse ;  /* 0x00000018fff57819 */ /* 0x100fe2000001168a */
[----:B------:R-:W-:Y:S01]  /*32a0*/  MUFU.EX2 R236, R236 ;  /* 0x000000ec00ec7308 */ /* 0x000fe20000000800 */
[----:B------:R-:W-:Y:S01]  /*32b0*/  SHF.R.U32.HI R9, RZ, 0x10, R138 ;  /* 0x00000010ff097819 */ /* 0x000fe2000001168a */
[----:B------:R-:W-:Y:S01]  /*32c0*/  IMAD.IADD R120, R116, 0x1, R175 ;  /* 0x0000000174787824 */ /* 0x000fe200078e02af */
[----:B------:R-:W-:Y:S01]  /*32d0*/  LOP3.LUT R6, R138, 0xffff, RZ, 0xc0, !PT ;  /* 0x0000ffff8a067812 */ /* 0x000fe200078ec0ff */
[----:B------:R-:W-:Y:S01]  /*32e0*/  FFMA.FTZ R239, R12, UR38, -R134 ;  /* 0x000000260cef7c23 */ /* 0x000fe20008010886 */
[----:B------:R-:W-:Y:S01]  /*32f0*/  LOP3.LUT R248, R133, UR35, R248, 0x96, !PT ;  /* 0x0000002385f87c12 */ /* 0x000fe2000f8e96f8 */
[----:B------:R-:W-:Y:S01]  /*3300*/  FFMA.FTZ R240, R13, UR38, -R134 ;  /* 0x000000260df07c23 */ /* 0x000fe20008010886 */
[----:B------:R-:W-:Y:S01]  /*3310*/  LOP3.LUT R135, R251, UR49, R132, 0x96, !PT ;  /* 0x00000031fb877c12 */ /* 0x000fe2000f8e9684 */
[--C-:B------:R-:W-:Y:S01]  /*3320*/  FFMA.FTZ R241, R14, UR38, -R183.reuse ;  /* 0x000000260ef17c23 */ /* 0x100fe200080108b7 */
[----:B------:R-:W-:Y:S01]  /*3330*/  LOP3.LUT R138, R250, 0xff, RZ, 0xc0, !PT ;  /* 0x000000fffa8a7812 */ /* 0x000fe200078ec0ff */
[--C-:B------:R-:W-:Y:S01]  /*3340*/  FFMA.FTZ R27, R27, UR38, -R183.reuse ;  /* 0x000000261b1b7c23 */ /* 0x100fe200080108b7 */
[--C-:B------:R-:W-:Y:S01]  /*3350*/  SHF.R.U32.HI R7, RZ, 0x18, R250.reuse ;  /* 0x00000018ff077819 */ /* 0x100fe200000116fa */
[--C-:B------:R-:W-:Y:S01]  /*3360*/  FFMA.FTZ R237, R10, UR38, -R183.reuse ;  /* 0x000000260aed7c23 */ /* 0x100fe200080108b7 */
[----:B------:R-:W-:Y:S01]  /*3370*/  SHF.R.U32.HI R5, RZ, 0x10, R250 ;  /* 0x00000010ff057819 */ /* 0x000fe200000116fa */
[----:B------:R-:W-:Y:S01]  /*3380*/  FFMA.FTZ R238, R11, UR38, -R183 ;  /* 0x000000260bee7c23 */ /* 0x000fe200080108b7 */
[----:B------:R-:W-:Y:S01]  /*3390*/  LOP3.LUT R139, R250, 0xffff, RZ, 0xc0, !PT ;  /* 0x0000fffffa8b7812 */ /* 0x000fe200078ec0ff */
[----:B------:R-:W-:Y:S01]  /*33a0*/  UIADD3 UR35, UR13, -0x4ab325aa, URZ ;  /* 0xb54cda560d237890 */ /* 0x000fe2000fffe03f */
[----:B------:R-:W-:Y:S01]  /*33b0*/  ISETP.LE.U32.AND P5, PT, R245, UR42, PT ;  /* 0x0000002af5007c0c */ /* 0x000fe2000bfa3070 */
[----:B------:R-:W-:Y:S01]  /*33c0*/  IMAD.WIDE.U32 R250, R242, -0x326172a9, RZ ;  /* 0xcd9e8d57f2fa7825 */ /* 0x000fe200078e00ff */
[----:B------:R-:W-:Y:S01]  /*33d0*/  ISETP.LE.U32.AND P2, PT, R243, UR42, PT ;  /* 0x0000002af3007c0c */ /* 0x000fe2000bf43070 */
[----:B------:R1:W-:Y:S02]  /*33e0*/  MUFU.EX2 R242, R247 ;  /* 0x000000f700f27308 */ /* 0x0003e40000000800 */
[--C-:B------:R-:W-:Y:S01]  /*33f0*/  FFMA.FTZ R243, R16, UR38, -R137.reuse ;  /* 0x0000002610f37c23 */ /* 0x100fe20008010889 */
[----:B------:R-:W-:Y:S01]  /*3400*/  IMAD.WIDE.U32 R10, R248, -0x326172a9, RZ ;  /* 0xcd9e8d57f80a7825 */ /* 0x000fe200078e00ff */
[----:B------:R-:W-:Y:S02]  /*3410*/  LOP3.LUT R246, R251, UR35, R246, 0x96, !PT ;  /* 0x00000023fbf67c12 */ /* 0x000fe4000f8e96f6 */
[----:B------:R-:W-:Y:S02]  /*3420*/  LOP3.LUT R251, R250, 0xffff, RZ, 0xc0, !PT ;  /* 0x0000fffffafb7812 */ /* 0x000fe400078ec0ff */
[----:B------:R-:W-:Y:S02]  /*3430*/  LOP3.LUT R249, R11, UR35, R244, 0x96, !PT ;  /* 0x000000230bf97c12 */ /* 0x000fe4000f8e96f4 */
[----:B------:R-:W-:Y:S01]  /*3440*/  MUFU.EX2 R238, R238 ;  /* 0x000000ee00ee7308 */ /* 0x000fe20000000800 */
[C---:B------:R-:W-:Y:S02]  /*3450*/  LOP3.LUT R244, R246.reuse, 0xff, RZ, 0xc0, !PT ;  /* 0x000000fff6f47812 */ /* 0x040fe400078ec0ff */
[----:B------:R-:W-:Y:S02]  /*3460*/  LOP3.LUT R245, R246, 0xffff, RZ, 0xc0, !PT ;  /* 0x0000fffff6f57812 */ /* 0x000fe400078ec0ff */
[----:B------:R-:W-:Y:S02]  /*3470*/  ISETP.LE.U32.AND P3, PT, R244, UR42, PT ;  /* 0x0000002af4007c0c */ /* 0x000fe4000bf63070 */
[--C-:B------:R-:W-:Y:S03]  /*3480*/  SHF.R.U32.HI R248, RZ, 0x10, R246.reuse ;  /* 0x00000010fff87819 */ /* 0x100fe600000116f6 */
[----:B------:R-:W-:Y:S01]  /*3490*/  MUFU.EX2 R237, R237 ;  /* 0x000000ed00ed7308 */ /* 0x000fe20000000800 */
[----:B------:R-:W-:Y:S01]  /*34a0*/  SHF.R.U32.HI R246, RZ, 0x18, R246 ;  /* 0x00000018fff67819 */ /* 0x000fe200000116f6 */
[----:B-1----:R-:W-:Y:S01]  /*34b0*/  FFMA.FTZ R247, R17, UR38, -R137 ;  /* 0x0000002611f77c23 */ /* 0x002fe20008010889 */
[----:B------:R-:W-:Y:S02]  /*34c0*/  LOP3.LUT R133, R250, 0xff, RZ, 0xc0, !PT ;  /* 0x000000fffa857812 */ /* 0x000fe400078ec0ff */
[----:B------:R-:W-:Y:S02]  /*34d0*/  ISETP.LE.U32.AND P6, PT, R246, UR42, PT ;  /* 0x0000002af6007c0c */ /* 0x000fe4000bfc3070 */
[----:B------:R-:W-:Y:S03]  /*34e0*/  LOP3.LUT R246, R10, 0xff, RZ, 0xc0, !PT ;  /* 0x000000ff0af67812 */ /* 0x000fe600078ec0ff */
[----:B------:R1:W-:Y:S01]  /*34f0*/  MUFU.EX2 R244, R247 ;  /* 0x000000f700f47308 */ /* 0x0003e20000000800 */
[--C-:B------:R-:W-:Y:S01]  /*3500*/  SHF.R.U32.HI R252, RZ, 0x10, R250.reuse ;  /* 0x00000010fffc7819 */ /* 0x100fe200000116fa */
[----:B--2---:R-:W-:Y:S01]  /*3510*/  @!P3 FADD.FTZ R231, -R231, -RZ ;  /* 0x800000ffe7e7b221 */ /* 0x004fe20000010100 */
[----:B------:R-:W-:Y:S01]  /*3520*/  SHF.R.U32.HI R130, RZ, 0x18, R250 ;  /* 0x00000018ff827819 */ /* 0x000fe200000116fa */
[----:B------:R-:W-:Y:S01]  /*3530*/  FFMA.FTZ R250, R19, UR38, -R129 ;  /* 0x0000002613fa7c23 */ /* 0x000fe20008010881 */
[----:B------:R-:W-:Y:S02]  /*3540*/  ISETP.LE.U32.AND P3, PT, R246, UR42, PT ;  /* 0x0000002af6007c0c */ /* 0x000fe4000bf63070 */
[----:B------:R-:W-:Y:S03]  /*3550*/  SHF.R.U32.HI R245, RZ, 0x8, R245 ;  /* 0x00000008fff57819 */ /* 0x000fe600000116f5 */
[----:B------:R2:W-:Y:S01]  /*3560*/  MUFU.EX2 R246, R250 ;  /* 0x000000fa00f67308 */ /* 0x0005e20000000800 */
[----:B------:R-:W-:Y:S01]  /*3570*/  LOP3.LUT R248, R248, 0xff, RZ, 0xc0, !PT ;  /* 0x000000fff8f87812 */ /* 0x000fe200078ec0ff */
[----:B------:R-:W-:Y:S01]  /*3580*/  @!P6 FADD.FTZ R234, -R234, -RZ ;  /* 0x800000ffeaeae221 */ /* 0x000fe20000010100 */
[----:B------:R-:W-:Y:S02]  /*3590*/  LOP3.LUT R245, R245, 0xffff, RZ, 0xc0, !PT ;  /* 0x0000fffff5f57812 */ /* 0x000fe400078ec0ff */
[----:B------:R-:W-:Y:S02]  /*35a0*/  ISETP.LE.U32.AND P0, PT, R248, UR42, PT ;  /* 0x0000002af8007c0c */ /* 0x000fe4000bf03070 */
[----:B------:R-:W-:Y:S03]  /*35b0*/  ISETP.LE.U32.AND P4, PT, R245, UR42, PT ;  /* 0x0000002af5007c0c */ /* 0x000fe6000bf83070 */
[----:B------:R-:W3:Y:S01]  /*35c0*/  MUFU.EX2 R239, R239 ;  /* 0x000000ef00ef7308 */ /* 0x000ee20000000800 */
[C---:B------:R-:W-:Y:S01]  /*35d0*/  LOP3.LUT R248, R249.reuse, 0xffff, RZ, 0xc0, !PT ;  /* 0x0000fffff9f87812 */ /* 0x040fe200078ec0ff */
[----:B-1----:R-:W-:Y:S01]  /*35e0*/  FFMA.FTZ R247, R18, UR38, -R129 ;  /* 0x0000002612f77c23 */ /* 0x002fe20008010881 */
[----:B------:R-:W-:Y:S02]  /*35f0*/  SHF.R.U32.HI R251, RZ, 0x8, R251 ;  /* 0x00000008fffb7819 */ /* 0x000fe400000116fb */
[----:B------:R-:W-:Y:S05]  /*3600*/  SHF.R.U32.HI R248, RZ, 0x8, R248 ;  /* 0x00000008fff87819 */ /* 0x000fea00000116f8 */
[----:B------:R-:W1:Y:S01]  /*3610*/  MUFU.EX2 R240, R240 ;  /* 0x000000f000f07308 */ /* 0x000e620000000800 */
[----:B--2---:R-:W-:Y:S01]  /*3620*/  LOP3.LUT R250, R249, 0xff, RZ, 0xc0, !PT ;  /* 0x000000fff9fa7812 */ /* 0x004fe200078ec0ff */
[----:B------:R-:W-:Y:S01]  /*3630*/  @!P0 FADD.FTZ R233, -R233, -RZ ;  /* 0x800000ffe9e98221 */ /* 0x000fe20000010100 */
[----:B------:R-:W-:Y:S01]  /*3640*/  LOP3.LUT R248, R248, 0xffff, RZ, 0xc0, !PT ;  /* 0x0000fffff8f87812 */ /* 0x000fe200078ec0ff */
[----:B------:R-:W-:Y:S01]  /*3650*/  @!P4 FADD.FTZ R232, -R232, -RZ ;  /* 0x800000ffe8e8c221 */ /* 0x000fe20000010100 */
[----:B------:R-:W-:Y:S02]  /*3660*/  ISETP.LE.U32.AND P4, PT, R250, UR42, PT ;  /* 0x0000002afa007c0c */ /* 0x000fe4000bf83070 */
[--C-:B------:R-:W-:Y:S03]  /*3670*/  SHF.R.U32.HI R250, RZ, 0x10, R249.reuse ;  /* 0x00000010fffa7819 */ /* 0x100fe600000116f9 */
[----:B------:R2:W-:Y:S01]  /*3680*/  MUFU.EX2 R245, R247 ;  /* 0x000000f700f57308 */ /* 0x0005e20000000800 */
[----:B------:R-:W-:Y:S01]  /*3690*/  ISETP.LE.U32.AND P0, PT, R248, UR42, PT ;  /* 0x0000002af8007c0c */ /* 0x000fe2000bf03070 */
[----:B---3--:R-:W-:Y:S01]  /*36a0*/  @!P3 FADD.FTZ R239, -R239, -RZ ;  /* 0x800000ffefefb221 */ /* 0x008fe20000010100 */
[----:B------:R-:W-:Y:S02]  /*36b0*/  LOP3.LUT R248, R250, 0xff, RZ, 0xc0, !PT ;  /* 0x000000fffaf87812 */ /* 0x000fe400078ec0ff */
[----:B------:R-:W-:Y:S02]  /*36c0*/  SHF.R.U32.HI R249, RZ, 0x18, R249 ;  /* 0x00000018fff97819 */ /* 0x000fe400000116f9 */
[----:B------:R-:W-:Y:S03]  /*36d0*/  LOP3.LUT R250, R10, 0xffff, RZ, 0xc0, !PT ;  /* 0x0000ffff0afa7812 */ /* 0x000fe600078ec0ff */
[----:B------:R-:W3:Y:S01]  /*36e0*/  MUFU.EX2 R241, R241 ;  /* 0x000000f100f17308 */ /* 0x000ee20000000800 */
[----:B------:R-:W-:Y:S01]  /*36f0*/  ISETP.LE.U32.AND P6, PT, R248, UR42, PT ;  /* 0x0000002af8007c0c */ /* 0x000fe2000bfc3070 */
[----:B------:R-:W-:Y:S01]  /*3700*/  @!P4 FADD.FTZ R235, -R235, -RZ ;  /* 0x800000ffebebc221 */ /* 0x000fe20000010100 */
[----:B------:R-:W-:Y:S02]  /*3710*/  ISETP.LE.U32.AND P4, PT, R249, UR42, PT ;  /* 0x0000002af9007c0c */ /* 0x000fe4000bf83070 */
[----:B------:R-:W-:Y:S01]  /*3720*/  SHF.R.U32.HI R250, RZ, 0x8, R250 ;  /* 0x00000008fffa7819 */ /* 0x000fe200000116fa */
[----:B------:R-:W-:Y:S01]  /*3730*/  @!P0 FADD.FTZ R236, -R236, -RZ ;  /* 0x800000ffecec8221 */ /* 0x000fe20000010100 */
[--C-:B------:R-:W-:Y:S03]  /*3740*/  SHF.R.U32.HI R11, RZ, 0x10, R10.reuse ;  /* 0x00000010ff0b7819 */ /* 0x100fe6000001160a */
[----:B------:R-:W4:Y:S01]  /*3750*/  MUFU.EX2 R243, R243 ;  /* 0x000000f300f37308 */ /* 0x000f220000000800 */
[----:B------:R-:W-:Y:S01]  /*3760*/  LOP3.LUT R250, R250, 0xffff, RZ, 0xc0, !PT ;  /* 0x0000fffffafa7812 */ /* 0x000fe200078ec0ff */
[----:B--2---:R-:W-:Y:S01]  /*3770*/  FFMA.FTZ R247, R20, UR38, -R137 ;  /* 0x0000002614f77c23 */ /* 0x004fe20008010889 */
[----:B------:R-:W-:Y:S02]  /*3780*/  SHF.R.U32.HI R10, RZ, 0x18, R10 ;  /* 0x00000018ff0a7819 */ /* 0x000fe4000001160a */
[----:B------:R-:W-:Y:S01]  /*3790*/  ISETP.LE.U32.AND P0, PT, R250, UR42, PT ;  /* 0x0000002afa007c0c */ /* 0x000fe2000bf03070 */
[----:B------:R-:W-:Y:S01]  /*37a0*/  @!P6 FADD.FTZ R237, -R237, -RZ ;  /* 0x800000ffedede221 */ /* 0x000fe20000010100 */
[----:B------:R-:W-:Y:S01]  /*37b0*/  LOP3.LUT R250, R11, 0xff, RZ, 0xc0, !PT ;  /* 0x000000ff0bfa7812 */ /* 0x000fe200078ec0ff */
[----:B------:R-:W-:Y:S01]  /*37c0*/  @!P4 FADD.FTZ R238, -R238, -RZ ;  /* 0x800000ffeeeec221 */ /* 0x000fe20000010100 */
[----:B------:R-:W-:Y:S01]  /*37d0*/  ISETP.LE.U32.AND P4, PT, R10, UR42, PT ;  /* 0x0000002a0a007c0c */ /* 0x000fe2000bf83070 */
[----:B------:R-:W2:Y:S01]  /*37e0*/  MUFU.EX2 R247, R247 ;  /* 0x000000f700f77308 */ /* 0x000ea20000000800 */
[----:B------:R-:W-:Y:S01]  /*37f0*/  LOP3.LUT R10, R251, 0xffff, RZ, 0xc0, !PT ;  /* 0x0000fffffb0a7812 */ /* 0x000fe200078ec0ff */
[--C-:B------:R-:W-:Y:S01]  /*3800*/  FFMA.FTZ R11, R24, UR38, -R134.reuse ;  /* 0x00000026180b7c23 */ /* 0x100fe20008010886 */
[----:B------:R-:W-:Y:S02]  /*3810*/  ISETP.LE.U32.AND P6, PT, R250, UR42, PT ;  /* 0x0000002afa007c0c */ /* 0x000fe4000bfc3070 */
[----:B------:R-:W-:Y:S02]  /*3820*/  ISETP.LE.U32.AND P3, PT, R133, UR42, PT ;  /* 0x0000002a85007c0c */ /* 0x000fe4000bf63070 */
[----:B------:R-:W-:Y:S01]  /*3830*/  LOP3.LUT R133, R131, 0xff, RZ, 0xc0, !PT ;  /* 0x000000ff83857812 */ /* 0x000fe200078ec0ff */
[----:B-1----:R-:W-:Y:S01]  /*3840*/  @!P0 FADD.FTZ R240, -R240, -RZ ;  /* 0x800000fff0f08221 */ /* 0x002fe20000010100 */
[----:B------:R-:W-:Y:S01]  /*3850*/  ISETP.LE.U32.AND P0, PT, R10, UR42, PT ;  /* 0x0000002a0a007c0c */ /* 0x000fe2000bf03070 */
[----:B------:R-:W-:Y:S01]  /*3860*/  FFMA.FTZ R10, R25, UR38, -R134 ;  /* 0x00000026190a7c23 */ /* 0x000fe20008010886 */
[----:B------:R-:W-:Y:S01]  /*3870*/  LOP3.LUT R25, R252, 0xff, RZ, 0xc0, !PT ;  /* 0x000000fffc197812 */ /* 0x000fe200078ec0ff */
[----:B------:R-:W-:Y:S01]  /*3880*/  @!P4 FADD.FTZ R242, -R242, -RZ ;  /* 0x800000fff2f2c221 */ /* 0x000fe20000010100 */
[----:B------:R-:W1:Y:S02]  /*3890*/  MUFU.EX2 R248, R21 ;  /* 0x0000001500f87308 */ /* 0x000e640000000800 */
[----:B------:R-:W-:Y:S01]  /*38a0*/  ISETP.LE.U32.AND P4, PT, R25, UR42, PT ;  /* 0x0000002a19007c0c */ /* 0x000fe2000bf83070 */
[----:B---3--:R-:W-:Y:S01]  /*38b0*/  @!P6 FADD.FTZ R241, -R241, -RZ ;  /* 0x800000fff1f1e221 */ /* 0x008fe20000010100 */
[----:B------:R-:W-:Y:S01]  /*38c0*/  LOP3.LUT R25, R131, 0xffff, RZ, 0xc0, !PT ;  /* 0x0000ffff83197812 */ /* 0x000fe200078ec0ff */
[----:B----4-:R-:W-:Y:S01]  /*38d0*/  @!P3 FADD.FTZ R243, -R243, -RZ ;  /* 0x800000fff3f3b221 */ /* 0x010fe20000010100 */
[----:B------:R-:W-:Y:S01]  /*38e0*/  ISETP.LE.U32.AND P6, PT, R133, UR42, PT ;  /* 0x0000002a85007c0c */ /* 0x000fe2000bfc3070 */
[----:B------:R-:W-:Y:S01]  /*38f0*/  FFMA.FTZ R133, R26, UR38, -R183 ;  /* 0x000000261a857c23 */ /* 0x000fe200080108b7 */
[----:B------:R-:W-:Y:S01]  /*3900*/  SHF.R.U32.HI R25, RZ, 0x8, R25 ;  /* 0x00000008ff197819 */ /* 0x000fe20000011619 */
[----:B------:R-:W-:Y:S01]  /*3910*/  @!P0 FADD.FTZ R244, -R244, -RZ ;  /* 0x800000fff4f48221 */ /* 0x000fe20000010100 */
[----:B------:R-:W-:Y:S01]  /*3920*/  ISETP.LE.U32.AND P3, PT, R130, UR42, PT ;  /* 0x0000002a82007c0c */ /* 0x000fe2000bf63070 */
[----:B------:R-:W-:Y:S01]  /*3930*/  MUFU.EX2 R249, R22 ;  /* 0x0000001600f97308 */ /* 0x000fe20000000800 */
[----:B------:R-:W-:Y:S01]  /*3940*/  SHF.R.U32.HI R26, RZ, 0x18, R131 ;  /* 0x00000018ff1a7819 */ /* 0x000fe20000011683 */
[----:B------:R-:W-:Y:S01]  /*3950*/  FFMA.FTZ R183, R31, UR38, -R183 ;  /* 0x000000261fb77c23 */ /* 0x000fe200080108b7 */
[----:B------:R-:W-:Y:S01]  /*3960*/  LOP3.LUT R25, R25, 0xffff, RZ, 0xc0, !PT ;  /* 0x0000ffff19197812 */ /* 0x000fe200078ec0ff */
[----:B------:R-:W-:Y:S01]  /*3970*/  @!P4 FADD.FTZ R245, -R245, -RZ ;  /* 0x800000fff5f5c221 */ /* 0x000fe20000010100 */
[----:B------:R-:W-:Y:S02]  /*3980*/  ISETP.LE.U32.AND P0, PT, R26, UR42, PT ;  /* 0x0000002a1a007c0c */ /* 0x000fe4000bf03070 */
[----:B------:R-:W-:Y:S03]  /*3990*/  SHF.R.U32.HI R26, RZ, 0x10, R131 ;  /* 0x00000010ff1a7819 */ /* 0x000fe60000011683 */
[----:B------:R-:W3:Y:S01]  /*39a0*/  MUFU.EX2 R250, R23 ;  /* 0x0000001700fa7308 */ /* 0x000ee20000000800 */
[----:B------:R-:W-:Y:S01]  /*39b0*/  ISETP.LE.U32.AND P4, PT, R25, UR42, PT ;  /* 0x0000002a19007c0c */ /* 0x000fe2000bf83070 */
[----:B--2---:R-:W-:Y:S01]  /*39c0*/  @!P6 FADD.FTZ R247, -R247, -RZ ;  /* 0x800000fff7f7e221 */ /* 0x004fe20000010100 */
[C---:B------:R-:W-:Y:S01]  /*39d0*/  LOP3.LUT R25, R135.reuse, 0xffff, RZ, 0xc0, !PT ;  /* 0x0000ffff87197812 */ /* 0x040fe200078ec0ff */
[----:B------:R-:W-:Y:S01]  /*39e0*/  @!P3 FADD.FTZ R246, -R246, -RZ ;  /* 0x800000fff6f6b221 */ /* 0x000fe20000010100 */
[----:B------:R-:W-:Y:S02]  /*39f0*/  LOP3.LUT R26, R26, 0xff, RZ, 0xc0, !PT ;  /* 0x000000ff1a1a7812 */ /* 0x000fe400078ec0ff */
[----:B------:R-:W-:Y:S03]  /*3a00*/  SHF.R.U32.HI R25, RZ, 0x8, R25 ;  /* 0x00000008ff197819 */ /* 0x000fe60000011619 */
[----:B------:R-:W2:Y:S01]  /*3a10*/  MUFU.EX2 R251, R11 ;  /* 0x0000000b00fb7308 */ /* 0x000ea20000000800 */
[----:B------:R-:W-:Y:S02]  /*3a20*/  ISETP.LE.U32.AND P3, PT, R26, UR42, PT ;  /* 0x0000002a1a007c0c */ /* 0x000fe4000bf63070 */
[----:B------:R-:W-:Y:S02]  /*3a30*/  LOP3.LUT R26, R135, 0xff, RZ, 0xc0, !PT ;  /* 0x000000ff871a7812 */ /* 0x000fe400078ec0ff */
[----:B------:R-:W-:Y:S01]  /*3a40*/  LOP3.LUT R25, R25, 0xffff, RZ, 0xc0, !PT ;  /* 0x0000ffff19197812 */ /* 0x000fe200078ec0ff */
[----:B-1----:R-:W-:Y:S01]  /*3a50*/  @!P4 FADD.FTZ R248, -R248, -RZ ;  /* 0x800000fff8f8c221 */ /* 0x002fe20000010100 */
[----:B------:R-:W-:Y:S03]  /*3a60*/  ISETP.LE.U32.AND P6, PT, R26, UR42, PT ;  /* 0x0000002a1a007c0c */ /* 0x000fe6000bfc3070 */
[----:B------:R1:W4:Y:S01]  /*3a70*/  MUFU.EX2 R130, R133 ;  /* 0x0000008500827308 */ /* 0x0003220000000800 */
[--C-:B------:R-:W-:Y:S01]  /*3a80*/  SHF.R.U32.HI R26, RZ, 0x10, R135.reuse ;  /* 0x00000010ff1a7819 */ /* 0x100fe20000011687 */
[----:B---3--:R-:W-:Y:S01]  /*3a90*/  @!P0 FADD.FTZ R250, -R250, -RZ ;  /* 0x800000fffafa8221 */ /* 0x008fe20000010100 */
[----:B------:R-:W-:Y:S02]  /*3aa0*/  ISETP.LE.U32.AND P4, PT, R25, UR42, PT ;  /* 0x0000002a19007c0c */ /* 0x000fe4000bf83070 */
[----:B------:R-:W-:Y:S01]  /*3ab0*/  SHF.R.U32.HI R25, RZ, 0x18, R135 ;  /* 0x00000018ff197819 */ /* 0x000fe20000011687 */
[--C-:B------:R-:W-:Y:S01]  /*3ac0*/  FFMA.FTZ R135, R32, UR38, -R137.reuse ;  /* 0x0000002620877c23 */ /* 0x100fe20008010889 */
[----:B------:R-:W-:Y:S01]  /*3ad0*/  LOP3.LUT R26, R26, 0xff, RZ, 0xc0, !PT ;  /* 0x000000ff1a1a7812 */ /* 0x000fe200078ec0ff */
[----:B------:R-:W-:Y:S01]  /*3ae0*/  @!P3 FADD.FTZ R249, -R249, -RZ ;  /* 0x800000fff9f9b221 */ /* 0x000fe20000010100 */
[----:B------:R-:W-:Y:S01]  /*3af0*/  ISETP.LE.U32.AND P0, PT, R25, UR42, PT ;  /* 0x0000002a19007c0c */ /* 0x000fe2000bf03070 */
[----:B------:R-:W3:Y:S01]  /*3b00*/  MUFU.EX2 R252, R10 ;  /* 0x0000000a00fc7308 */ /* 0x000ee20000000800 */
[----:B------:R-:W-:Y:S01]  /*3b10*/  ISETP.LE.U32.AND P3, PT, R26, UR42, PT ;  /* 0x0000002a1a007c0c */ /* 0x000fe2000bf63070 */
[----:B--2---:R-:W-:Y:S01]  /*3b20*/  @!P6 FADD.FTZ R251, -R251, -RZ ;  /* 0x800000fffbfbe221 */ /* 0x004fe20000010100 */
[----:B------:R-:W-:Y:S01]  /*3b30*/  SHF.R.U32.HI R26, RZ, 0x8, R6 ;  /* 0x00000008ff1a7819 */ /* 0x000fe20000011606 */
[----:B------:R-:W-:Y:S01]  /*3b40*/  FFMA.FTZ R137, R33, UR38, -R137 ;  /* 0x0000002621897c23 */ /* 0x000fe20008010889 */
[----:B------:R-:W-:Y:S02]  /*3b50*/  LOP3.LUT R25, R9, 0xff, RZ, 0xc0, !PT ;  /* 0x000000ff09197812 */ /* 0x000fe400078ec0ff */
[----:B------:R-:W-:Y:S03]  /*3b60*/  LOP3.LUT R26, R26, 0xffff, RZ, 0xc0, !PT ;  /* 0x0000ffff1a1a7812 */ /* 0x000fe600078ec0ff */
[----:B------:R-:W2:Y:S01]  /*3b70*/  MUFU.EX2 R135, R135 ;  /* 0x0000008700877308 */ /* 0x000ea20000000800 */
[----:B------:R-:W-:Y:S01]  /*3b80*/  ISETP.LE.U32.AND P6, PT, R25, UR42, PT ;  /* 0x0000002a19007c0c */ /* 0x000fe2000bfc3070 */
[--C-:B-1----:R-:W-:Y:S01]  /*3b90*/  FFMA.FTZ R133, R28, UR38, -R134.reuse ;  /* 0x000000261c857c23 */ /* 0x102fe20008010886 */
[----:B------:R-:W-:Y:S01]  /*3ba0*/  LOP3.LUT R25, R5, 0xff, RZ, 0xc0, !PT ;  /* 0x000000ff05197812 */ /* 0x000fe200078ec0ff */
[----:B------:R-:W-:Y:S01]  /*3bb0*/  FFMA.FTZ R134, R29, UR38, -R134 ;  /* 0x000000261d867c23 */ /* 0x000fe20008010886 */
[----:B------:R-:W-:Y:S01]  /*3bc0*/  F2FP.RELU.BF16.F32.PACK_AB R33, R246, R245 ;  /* 0x000000f5f621723e */ /* 0x000fe200000018ff */
[----:B----4-:R-:W-:Y:S01]  /*3bd0*/  @!P3 FADD.FTZ R130, -R130, -RZ ;  /* 0x800000ff8282b221 */ /* 0x010fe20000010100 */
[----:B------:R-:W-:Y:S03]  /*3be0*/  ISETP.LE.U32.AND P3, PT, R26, UR42, PT ;  /* 0x0000002a1a007c0c */ /* 0x000fe6000bf63070 */
[----:B------:R-:W1:Y:S01]  /*3bf0*/  MUFU.EX2 R131, R27 ;  /* 0x0000001b00837308 */ /* 0x000e620000000800 */
[----:B------:R-:W-:Y:S01]  /*3c00*/  SHF.R.U32.HI R26, RZ, 0x8, R139 ;  /* 0x00000008ff1a7819 */ /* 0x000fe2000001168b */
[----:B---3--:R-:W-:Y:S01]  /*3c10*/  @!P4 FADD.FTZ R252, -R252, -RZ ;  /* 0x800000fffcfcc221 */ /* 0x008fe20000010100 */
[----:B------:R-:W-:Y:S01]  /*3c20*/  ISETP.LE.U32.AND P4, PT, R138, UR42, PT ;  /* 0x0000002a8a007c0c */ /* 0x000fe2000bf83070 */
[--C-:B------:R-:W-:Y:S01]  /*3c30*/  FFMA.FTZ R139, R34, UR38, -R129.reuse ;  /* 0x00000026228b7c23 */ /* 0x100fe20008010881 */
[----:B------:R-:W-:Y:S01]  /*3c40*/  F2FP.RELU.BF16.F32.PACK_AB R34, R232, R231 ;  /* 0x000000e7e822723e */ /* 0x000fe200000018ff */
[----:B------:R-:W-:Y:S01]  /*3c50*/  FFMA.FTZ R129, R35, UR38, -R129 ;  /* 0x0000002623817c23 */ /* 0x000fe20008010881 */
[----:B------:R-:W-:Y:S03]  /*3c60*/  F2FP.RELU.BF16.F32.PACK_AB R35, R244, R243 ;  /* 0x000000f3f423723e */ /* 0x000fe600000018ff */
[----:B------:R-:W3:Y:S01]  /*3c70*/  MUFU.EX2 R137, R137 ;  /* 0x0000008900897308 */ /* 0x000ee20000000800 */
[----:B--2---:R-:W-:Y:S01]  /*3c80*/  @!P2 FADD.FTZ R135, -R135, -RZ ;  /* 0x800000ff8787a221 */ /* 0x004fe20000010100 */
[----:B------:R-:W-:Y:S01]  /*3c90*/  ISETP.LE.U32.AND P2, PT, R25, UR42, PT ;  /* 0x0000002a19007c0c */ /* 0x000fe2000bf43070 */
[----:B------:R-:W-:Y:S01]  /*3ca0*/  STS [R195+0xe000], R34 ;  /* 0x00e00022c3007388 */ /* 0x000fe20000000800 */
[----:B------:R-:W-:Y:S02]  /*3cb0*/  LOP3.LUT R25, R26, 0xffff, RZ, 0xc0, !PT ;  /* 0x0000ffff1a197812 */ /* 0x000fe400078ec0ff */
[----:B------:R-:W-:Y:S04]  /*3cc0*/  F2FP.RELU.BF16.F32.PACK_AB R26, R234, R233 ;  /* 0x000000e9ea1a723e */ /* 0x000fe800000018ff */
[----:B------:R2:W4:Y:S01]  /*3cd0*/  MUFU.EX2 R138, R30 ;  /* 0x0000001e008a7308 */ /* 0x0005220000000800 */
[----:B------:R-:W-:Y:S01]  /*3ce0*/  F2FP.RELU.BF16.F32.PACK_AB R6, R236, R235 ;  /* 0x000000ebec06723e */ /* 0x000fe200000018ff */
[----:B-1----:R-:W-:Y:S01]  /*3cf0*/  @!P0 FADD.FTZ R131, -R131, -RZ ;  /* 0x800000ff83838221 */ /* 0x002fe20000010100 */
[----:B------:R1:W-:Y:S01]  /*3d00*/  STS [R195+0xe400], R26 ;  /* 0x00e4001ac3007388 */ /* 0x0003e20000000800 */
[----:B------:R-:W-:Y:S02]  /*3d10*/  F2FP.RELU.BF16.F32.PACK_AB R31, R238, R237 ;  /* 0x000000edee1f723e */ /* 0x000fe400000018ff */
[----:B------:R-:W-:Y:S01]  /*3d20*/  F2FP.RELU.BF16.F32.PACK_AB R29, R240, R239 ;  /* 0x000000eff01d723e */ /* 0x000fe200000018ff */
[----:B------:R-:W-:Y:S01]  /*3d30*/  STS [R200+0xe000], R35 ;  /* 0x00e00023c8007388 */ /* 0x000fe20000000800 */
[----:B------:R-:W-:Y:S01]  /*3d40*/  F2FP.RELU.BF16.F32.PACK_AB R27, R242, R241 ;  /* 0x000000f1f21b723e */ /* 0x000fe200000018ff */
[----:B---3--:R-:W-:Y:S01]  /*3d50*/  @!P3 FADD.FTZ R137, -R137, -RZ ;  /* 0x800000ff8989b221 */ /* 0x008fe20000010100 */
[----:B------:R-:W-:Y:S01]  /*3d60*/  ISETP.LE.U32.AND P3, PT, R25, UR42, PT ;  /* 0x0000002a19007c0c */ /* 0x000fe2000bf63070 */
[----:B------:R-:W-:Y:S01]  /*3d70*/  STS [R200+0xe400], R33 ;  /* 0x00e40021c8007388 */ /* 0x000fe20000000800 */
[----:B------:R-:W-:Y:S01]  /*3d80*/  F2FP.RELU.BF16.F32.PACK_AB R25, R248, R247 ;  /* 0x000000f7f819723e */ /* 0x000fe200000018ff */
[----:B------:R-:W3:Y:S01]  /*3d90*/  MUFU.EX2 R139, R139 ;  /* 0x0000008b008b7308 */ /* 0x000ee20000000800 */
[----:B------:R-:W-:Y:S01]  /*3da0*/  ISETP.LE.U32.AND P0, PT, R7, UR42, PT ;  /* 0x0000002a07007c0c */ /* 0x000fe2000bf03070 */
[----:B------:R-:W-:Y:S01]  /*3db0*/  STS [R195+0xf000], R6 ;  /* 0x00f00006c3007388 */ /* 0x000fe20000000800 */
[----:B--2---:R-:W-:Y:S01]  /*3dc0*/  F2FP.RELU.BF16.F32.PACK_AB R30, R250, R249 ;  /* 0x000000f9fa1e723e */ /* 0x004fe200000018ff */
[----:B----4-:R-:W-:Y:S02]  /*3dd0*/  @!P2 FADD.FTZ R138, -R138, -RZ ;  /* 0x800000ff8a8aa221 */ /* 0x010fe40000010100 */
[----:B------:R-:W-:Y:S01]  /*3de0*/  STS [R195+0xf400], R31 ;  /* 0x00f4001fc3007388 */ /* 0x000fe20000000800 */
[----:B------:R-:W-:Y:S03]  /*3df0*/  FSETP.GE.FTZ.AND P2, PT, R248, RZ, PT ;  /* 0x000000fff800720b */ /* 0x000fe60003f56000 */
[----:B------:R-:W2:Y:S01]  /*3e00*/  MUFU.EX2 R129, R129 ;  /* 0x0000008100817308 */ /* 0x000ea20000000800 */
[----:B------:R-:W-:Y:S04]  /*3e10*/  STS [R200+0xf000], R29 ;  /* 0x00f0001dc8007388 */ /* 0x000fe80000000800 */
[----:B------:R4:W-:Y:S01]  /*3e20*/  STS [R200+0xf400], R27 ;  /* 0x00f4001bc8007388 */ /* 0x0009e20000000800 */
[----:B-1----:R-:W-:Y:S04]  /*3e30*/  F2FP.RELU.BF16.F32.PACK_AB R26, R137, R135 ;  /* 0x00000087891a723e */ /* 0x002fe800000018ff */
[----:B------:R-:W1:Y:S01]  /*3e40*/  MUFU.EX2 R133, R133 ;  /* 0x0000008500857308 */ /* 0x000e620000000800 */
[----:B---3--:R-:W-:Y:S01]  /*3e50*/  @!P6 FADD.FTZ R139, -R139, -RZ ;  /* 0x800000ff8b8be221 */ /* 0x008fe20000010100 */
[----:B------:R3:W-:Y:S01]  /*3e60*/  STS [R199+0xe000], R25 ;  /* 0x00e00019c7007388 */ /* 0x0007e20000000800 */
[----:B------:R-:W-:Y:S03]  /*3e70*/  FSETP.GE.FTZ.AND P6, PT, R232, RZ, PT ;  /* 0x000000ffe800720b */ /* 0x000fe60003fd6000 */
[----:B------:R3:W-:Y:S04]  /*3e80*/  STS [R199+0xe400], R30 ;  /* 0x00e4001ec7007388 */ /* 0x0007e80000000800 */
[----:B------:R-:W3:Y:S01]  /*3e90*/  MUFU.EX2 R134, R134 ;  /* 0x0000008600867308 */ /* 0x000ee20000000800 */
[----:B--2---:R-:W-:Y:S01]  /*3ea0*/  @!P5 FADD.FTZ R129, -R129, -RZ ;  /* 0x800000ff8181d221 */ /* 0x004fe20000010100 */
[----:B------:R2:W-:Y:S01]  /*3eb0*/  STS [R201+0xe000], R26 ;  /* 0x00e0001ac9007388 */ /* 0x0005e20000000800 */
[----:B------:R-:W-:Y:S03]  /*3ec0*/  FSETP.GE.FTZ.AND P5, PT, R243, RZ, PT ;  /* 0x000000fff300720b */ /* 0x000fe60003fb6000 */
[----:B------:R-:W-:Y:S04]  /*3ed0*/  F2FP.RELU.BF16.F32.PACK_AB R34, R129, R139 ;  /* 0x0000008b8122723e */ /* 0x000fe800000018ff */
[----:B------:R-:W2:Y:S01]  /*3ee0*/  MUFU.EX2 R122, R183 ;  /* 0x000000b7007a7308 */ /* 0x000ea20000000800 */
[----:B-1----:R-:W-:Y:S01]  /*3ef0*/  @!P4 FADD.FTZ R133, -R133, -RZ ;  /* 0x800000ff8585c221 */ /* 0x002fe20000010100 */
[----:B------:R-:W-:Y:S01]  /*3f00*/  FSETP.GE.FTZ.AND P4, PT, R244, RZ, PT ;  /* 0x000000fff400720b */ /* 0x000fe20003f96000 */
[----:B------:R-:W-:Y:S01]  /*3f10*/  STS [R201+0xe400], R34 ;  /* 0x00e40022c9007388 */ /* 0x000fe20000000800 */
[----:B----4-:R-:W-:Y:S01]  /*3f20*/  F2FP.RELU.BF16.F32.PACK_AB R27, R252, R251 ;  /* 0x000000fbfc1b723e */ /* 0x010fe200000018ff */
[----:B---3--:R-:W-:Y:S01]  /*3f30*/  @!P3 FADD.FTZ R134, -R134, -RZ ;  /* 0x800000ff8686b221 */ /* 0x008fe20000010100 */
[----:B------:R-:W-:Y:S02]  /*3f40*/  FSETP.GE.FTZ.AND P3, PT, R247, RZ, PT ;  /* 0x000000fff700720b */ /* 0x000fe40003f76000 */
[----:B------:R-:W-:Y:S01]  /*3f50*/  F2FP.RELU.BF16.F32.PACK_AB R25, R131, R130 ;  /* 0x000000828319723e */ /* 0x000fe200000018ff */
[----:B------:R-:W-:Y:S01]  /*3f60*/  STS [R199+0xf000], R27 ;  /* 0x00f0001bc7007388 */ /* 0x000fe20000000800 */
[----:B------:R-:W-:Y:S01]  /*3f70*/  F2FP.RELU.BF16.F32.PACK_AB R30, R134, R133 ;  /* 0x00000085861e723e */ /* 0x000fe200000018ff */
[----:B--2---:R-:W-:Y:S02]  /*3f80*/  @!P0 FADD.FTZ R122, -R122, -RZ ;  /* 0x800000ff7a7a8221 */ /* 0x004fe40000010100 */
[----:B------:R-:W-:Y:S01]  /*3f90*/  STS [R199+0xf400], R25 ;  /* 0x00f40019c7007388 */ /* 0x000fe20000000800 */
[----:B------:R-:W-:Y:S02]  /*3fa0*/  SEL R183, R208, 0xffffffc0, !P1 ;  /* 0xffffffc0d0b77807 */ /* 0x000fe40004800000 */
[----:B------:R-:W-:Y:S01]  /*3fb0*/  FSETP.GE.FTZ.AND P0, PT, R231, RZ, PT ;  /* 0x000000ffe700720b */ /* 0x000fe20003f16000 */
[----:B------:R-:W-:Y:S01]  /*3fc0*/  STS [R201+0xf000], R30 ;  /* 0x00f0001ec9007388 */ /* 0x000fe20000000800 */
[----:B------:R-:W-:Y:S01]  /*3fd0*/  F2FP.RELU.BF16.F32.PACK_AB R26, R122, R138 ;  /* 0x0000008a7a1a723e */ /* 0x000fe200000018ff */
[----:B------:R-:W-:Y:S04]  /*3fe0*/  IMAD.IADD R121, R116, 0x1, R183 ;  /* 0x0000000174797824 */ /* 0x000fe800078e02b7 */
[----:B------:R-:W-:Y:S04]  /*3ff0*/  STS [R201+0xf400], R26 ;  /* 0x00f4001ac9007388 */ /* 0x000fe80000000800 */
[----:B------:R-:W1:Y:S08]  /*4000*/  LDSM.16.M88.4 R100, [R0+UR6+0x4000] ;  /* 0x004000060064783b */ /* 0x000e700008000200 */
[----:B------:R-:W2:Y:S08]  /*4010*/  LDSM.16.M88.4 R104, [R0+UR6+0x5000] ;  /* 0x005000060068783b */ /* 0x000eb00008000200 */
[----:B------:R-:W3:Y:S08]  /*4020*/  LDSM.16.M88.4 R108, [R120] ;  /* 0x00000000786c783b */ /* 0x000ef00000000200 */
[----:B------:R4:W3:Y:S08]  /*4030*/  LDSM.16.M88.4 R112, [R120+0x1000] ;  /* 0x001000007870783b */ /* 0x0008f00000000200 */
[----:B------:R-:W3:Y:S01]  /*4040*/  LDSM.16.M88.4 R116, [R121] ;  /* 0x000000007974783b */ /* 0x000ee20000000200 */
[-C--:B-1----:R-:W-:Y:S03]  /*4050*/  HMMA.16816.F32.BF16 R4, R100, R140.reuse, RZ ;  /* 0x0000008c6404723c */ /* 0x082fe600000418ff */
[----:B----4-:R-:W-:Y:S03]  /*4060*/  IMAD.IADD R120, R183, 0x1, R120 ;  /* 0x00000001b7787824 */ /* 0x010fe600078e0278 */
[C---:B--2---:R-:W-:Y:S06]  /*4070*/  HMMA.16816.F32.BF16 R8, R104.reuse, R140, RZ ;  /* 0x0000008c6808723c */ /* 0x044fec00000418ff */
[-C--:B------:R-:W-:Y:S06]  /*4080*/  HMMA.16816.F32.BF16 R12, R104, R142.reuse, RZ ;  /* 0x0000008e680c723c */ /* 0x080fec00000418ff */
[C---:B------:R-:W-:Y:S06]  /*4090*/  HMMA.16816.F32.BF16 R16, R100.reuse, R142, RZ ;  /* 0x0000008e6410723c */ /* 0x040fec00000418ff */
[-C--:B------:R-:W-:Y:S06]  /*40a0*/  HMMA.16816.F32.BF16 R20, R100, R144.reuse, RZ ;  /* 0x000000906414723c */ /* 0x080fec00000418ff */
[C---:B------:R-:W-:Y:S06]  /*40b0*/  HMMA.16816.F32.BF16 R24, R104.reuse, R144, RZ ;  /* 0x000000906818723c */ /* 0x040fec00000418ff */
[-C--:B------:R-:W-:Y:S01]  /*40c0*/  HMMA.16816.F32.BF16 R28, R104, R146.reuse, RZ ;  /* 0x00000092681c723c */ /* 0x080fe200000418ff */
[----:B------:R-:W-:Y:S05]  /*40d0*/  LDSM.16.M88.4 R104, [R120] ;  /* 0x000000007868783b */ /* 0x000fea0000000200 */
[----:B------:R-:W-:Y:S03]  /*40e0*/  HMMA.16816.F32.BF16 R32, R100, R146, RZ ;  /* 0x000000926420723c */ /* 0x000fe600000418ff */
[----:B------:R-:W1:Y:S03]  /*40f0*/  LDSM.16.M88.4 R100, [R121+0x1000] ;  /* 0x001000007964783b */ /* 0x000e660000000200 */
        /* <DEDUP_REMOVED lines=8> */
[----:B------:R-:W2:Y:S05]  /*4180*/  LDSM.16.M88.4 R108, [R120+0x1000] ;  /* 0x00100000786c783b */ /* 0x000eaa0000000200 */
        /* <DEDUP_REMOVED lines=8> */
[-C--:B------:R-:W-:Y:S06]  /*4210*/  HMMA.16816.F32.BF16 R4, R104, R164.reuse, R4 ;  /* 0x000000a46804723c */ /* 0x080fec0000041804 */
[C---:B--2---:R-:W-:Y:S06]  /*4220*/  HMMA.16816.F32.BF16 R8, R108.reuse, R164, R8 ;  /* 0x000000a46c08723c */ /* 0x044fec0000041808 */
[-C--:B------:R-:W-:Y:S06]  /*4230*/  HMMA.16816.F32.BF16 R12, R108, R166.reuse, R12 ;  /* 0x000000a66c0c723c */ /* 0x080fec000004180c */
[C---:B------:R-:W-:Y:S06]  /*4240*/  HMMA.16816.F32.BF16 R16, R104.reuse, R166, R16 ;  /* 0x000000a66810723c */ /* 0x040fec0000041810 */
[-C--:B------:R-:W-:Y:S05]  /*4250*/  HMMA.16816.F32.BF16 R20, R104, R168.reuse, R20 ;  /* 0x000000a86814723c */ /* 0x080fea0000041814 */
[C---:B------:R-:W-:Y:S01]  /*4260*/  FADD.FTZ R113, -R230.reuse, R4 ;  /* 0x00000004e6717221 */ /* 0x040fe20000010100 */
[C---:B------:R-:W-:Y:S05]  /*4270*/  HMMA.16816.F32.BF16 R24, R108.reuse, R168, R24 ;  /* 0x000000a86c18723c */ /* 0x040fea0000041818 */
[-C--:B------:R-:W-:Y:S01]  /*4280*/  FSEL R114, R113, R230.reuse, P0 ;  /* 0x000000e671727208 */ /* 0x080fe20000000000 */
[-C--:B------:R-:W-:Y:S03]  /*4290*/  HMMA.16816.F32.BF16 R28, R108, R170.reuse, R28 ;  /* 0x000000aa6c1c723c */ /* 0x080fe6000004181c */
[----:B------:R-:W-:Y:S02]  /*42a0*/  FSETP.GE.FTZ.AND P0, PT, R137, RZ, PT ;  /* 0x000000ff8900720b */ /* 0x000fe40003f16000 */
[C---:B------:R-:W-:Y:S01]  /*42b0*/  FADD.FTZ R5, -R230.reuse, R5 ;  /* 0x00000005e6057221 */ /* 0x040fe20000010100 */
[----:B------:R-:W-:Y:S05]  /*42c0*/  HMMA.16816.F32.BF16 R32, R104, R170, R32 ;  /* 0x000000aa6820723c */ /* 0x000fea0000041820 */
[----:B------:R-:W-:Y:S01]  /*42d0*/  FSEL R5, R5, R230, P6 ;  /* 0x000000e605057208 */ /* 0x000fe20003000000 */
[C---:B------:R-:W-:Y:S01]  /*42e0*/  FADD.FTZ R113, -R230.reuse, R16 ;  /* 0x00000010e6717221 */ /* 0x040fe20000010100 */
[C---:B------:R-:W-:Y:S01]  /*42f0*/  FADD.FTZ R17, -R230.reuse, R17 ;  /* 0x00000011e6117221 */ /* 0x040fe20000010100 */
[----:B------:R-:W-:Y:S03]  /*4300*/  FMUL.FTZ R231, R231, R114 ;  /* 0x00000072e7e77220 */ /* 0x000fe60000410000 */
[-C--:B------:R-:W-:Y:S01]  /*4310*/  FSEL R114, R113, R230.reuse, P5 ;  /* 0x000000e671727208 */ /* 0x080fe20002800000 */
[----:B------:R-:W-:Y:S01]  /*4320*/  FADD.FTZ R21, -R230, R21 ;  /* 0x00000015e6157221 */ /* 0x000fe20000010100 */
[----:B------:R-:W-:Y:S01]  /*4330*/  FSEL R17, R17, R230, P4 ;  /* 0x000000e611117208 */ /* 0x000fe20002000000 */
[----:B------:R-:W-:Y:S01]  /*4340*/  FMUL.FTZ R232, R232, R5 ;  /* 0x00000005e8e87220 */ /* 0x000fe20000410000 */
[----:B------:R-:W-:Y:S01]  /*4350*/  FADD.FTZ R115, -R230, R20 ;  /* 0x00000014e6737221 */ /* 0x000fe20000010100 */
[----:B------:R-:W-:Y:S01]  /*4360*/  FMUL.FTZ R243, R243, R114 ;  /* 0x00000072f3f37220 */ /* 0x000fe20000410000 */
[-C--:B------:R-:W-:Y:S01]  /*4370*/  FSEL R21, R21, R230.reuse, P2 ;  /* 0x000000e615157208 */ /* 0x080fe20001000000 */
[----:B------:R-:W-:Y:S01]  /*4380*/  FMUL.FTZ R244, R244, R17 ;  /* 0x00000011f4f47220 */ /* 0x000fe20000410000 */
[----:B------:R-:W-:Y:S02]  /*4390*/  FSETP.GE.FTZ.AND P2, PT, R135, RZ, PT ;  /* 0x000000ff8700720b */ /* 0x000fe40003f56000 */
[----:B------:R-:W-:Y:S01]  /*43a0*/  FSEL R126, R115, R230, P3 ;  /* 0x000000e6737e7208 */ /* 0x000fe20001800000 */
[----:B------:R-:W-:Y:S01]  /*43b0*/  FMUL.FTZ R248, R248, R21 ;  /* 0x00000015f8f87220 */ /* 0x000fe20000410000 */
[----:B------:R-:W-:Y:S01]  /*43c0*/  F2FP.BF16.F32.PACK_AB R243, R244, R243 ;  /* 0x000000f3f4f3723e */ /* 0x000fe200000010ff */
[----:B------:R-:W-:Y:S01]  /*43d0*/  FADD.FTZ R5, -R230, R32 ;  /* 0x00000020e6057221 */ /* 0x000fe20000010100 */
[----:B------:R-:W-:Y:S01]  /*43e0*/  F2FP.BF16.F32.PACK_AB R232, R232, R231 ;  /* 0x000000e7e8e8723e */ /* 0x000fe200000010ff */
[----:B------:R-:W-:Y:S01]  /*43f0*/  FMUL.FTZ R247, R247, R126 ;  /* 0x0000007ef7f77220 */ /* 0x000fe20000410000 */
[----:B------:R-:W-:Y:S01]  /*4400*/  FSETP.GE.FTZ.AND P3, PT, R233, RZ, PT ;  /* 0x000000ffe900720b */ /* 0x000fe20003f76000 */
[----:B------:R-:W-:Y:S01]  /*4410*/  FADD.FTZ R231, -R229, R6 ;  /* 0x00000006e5e77221 */ /* 0x000fe20000010100 */
[----:B------:R-:W-:Y:S01]  /*4420*/  FSEL R244, R5, R230, P2 ;  /* 0x000000e605f47208 */ /* 0x000fe20001000000 */
[----:B------:R-:W-:Y:S01]  /*4430*/  @P0 FADD.FTZ R230, -R230, R33 ;  /* 0x00000021e6e60221 */ /* 0x000fe20000010100 */
[----:B------:R-:W-:Y:S02]  /*4440*/  PLOP3.LUT P0, PT, PT, PT, UP3, 0x80, 0x0 ;  /* 0x000000000000781c */ /* 0x000fe40003f0f038 */
[----:B------:R-:W-:Y:S01]  /*4450*/  F2FP.BF16.F32.PACK_AB R248, R248, R247 ;  /* 0x000000f7f8f8723e */ /* 0x000fe200000010ff */
[----:B------:R-:W-:Y:S01]  /*4460*/  FADD.FTZ R247, -R229, R7 ;  /* 0x00000007e5f77221 */ /* 0x000fe20000010100 */
[----:B------:R-:W-:Y:S01]  /*4470*/  FSETP.GE.FTZ.AND P2, PT, R234, RZ, PT ;  /* 0x000000ffea00720b */ /* 0x000fe20003f56000 */
[----:B------:R-:W-:Y:S01]  /*4480*/  FMUL.FTZ R244, R135, R244 ;  /* 0x000000f487f47220 */ /* 0x000fe20000410000 */
[-C--:B------:R-:W-:Y:S01]  /*4490*/  FSEL R231, R231, R229.reuse, P3 ;  /* 0x000000e5e7e77208 */ /* 0x080fe20001800000 */
[----:B------:R-:W-:Y:S01]  /*44a0*/  FMUL.FTZ R230, R137, R230 ;  /* 0x000000e689e67220 */ /* 0x000fe20000410000 */
[----:B------:R-:W-:Y:S05]  /*44b0*/  FSEL R247, R247, R229, P2 ;  /* 0x000000e5f7f77208 */ /* 0x000fea0001000000 */
[----:B------:R-:W-:Y:S05]  /*44c0*/  @!P0 BRA `(.L_x_559) ;  /* 0x0000000000488947 */ /* 0x000fea0003800000 */
        /* <DEDUP_REMOVED lines=18> */
.L_x_559:
[C---:B-1----:R-:W-:Y:S01]  /*45f0*/  FADD.FTZ R4, -R229.reuse, R19 ;  /* 0x00000013e5047221 */ /* 0x042fe20000010100 */
[----:B------:R-:W-:Y:S01]  /*4600*/  FADD.FTZ R18, -R229, R18 ;  /* 0x00000012e5127221 */ /* 0x000fe20000010100 */
[----:B------:R-:W-:Y:S01]  /*4610*/  FSETP.GE.FTZ.AND P2, PT, R245, RZ, PT ;  /* 0x000000fff500720b */ /* 0x000fe20003f56000 */
[----:B------:R-:W-:Y:S01]  /*4620*/  FMUL.FTZ R231, R233, R231 ;  /* 0x000000e7e9e77220 */ /* 0x000fe20000410000 */
[----:B------:R-:W-:Y:S01]  /*4630*/  FSETP.GE.FTZ.AND P5, PT, R246, RZ, PT ;  /* 0x000000fff600720b */ /* 0x000fe20003fb6000 */
[----:B------:R-:W-:Y:S01]  /*4640*/  FMUL.FTZ R234, R234, R247 ;  /* 0x000000f7eaea7220 */ /* 0x000fe20000410000 */
[-C--:B------:R-:W-:Y:S01]  /*4650*/  FSEL R18, R18, R229.reuse, P2 ;  /* 0x000000e512127208 */ /* 0x080fe20001000000 */
[----:B------:R-:W-:Y:S01]  /*4660*/  STS [R195+0xa000], R232 ;  /* 0x00a000e8c3007388 */ /* 0x000fe20000000800 */
[----:B------:R-:W-:Y:S01]  /*4670*/  FSEL R5, R4, R229, P5 ;  /* 0x000000e504057208 */ /* 0x000fe20002800000 */
[----:B------:R-:W-:Y:S01]  /*4680*/  FADD.FTZ R6, -R229, R23 ;  /* 0x00000017e5067221 */ /* 0x000fe20000010100 */
[----:B------:R-:W-:Y:S01]  /*4690*/  F2FP.BF16.F32.PACK_AB R234, R234, R231 ;  /* 0x000000e7eaea723e */ /* 0x000fe200000010ff */
[----:B------:R-:W-:Y:S01]  /*46a0*/  FMUL.FTZ R18, R245, R18 ;  /* 0x00000012f5127220 */ /* 0x000fe20000410000 */
[----:B------:R-:W-:Y:S01]  /*46b0*/  FADD.FTZ R22, -R229, R22 ;  /* 0x00000016e5167221 */ /* 0x000fe20000010100 */
[----:B------:R-:W-:Y:S01]  /*46c0*/  FMUL.FTZ R5, R246, R5 ;  /* 0x00000005f6057220 */ /* 0x000fe20000410000 */
[----:B------:R-:W-:Y:S01]  /*46d0*/  FSETP.GE.FTZ.AND P2, PT, R129, RZ, PT ;  /* 0x000000ff8100720b */ /* 0x000fe20003f56000 */
[----:B------:R-:W-:Y:S01]  /*46e0*/  STS [R195+0xa400], R234 ;  /* 0x00a400eac3007388 */ /* 0x000fe20000000800 */
[----:B------:R-:W-:Y:S01]  /*46f0*/  FSETP.GE.FTZ.AND P4, PT, R249, RZ, PT ;  /* 0x000000fff900720b */ /* 0x000fe20003f96000 */
[----:B------:R-:W-:Y:S01]  /*4700*/  FADD.FTZ R34, -R229, R34 ;  /* 0x00000022e5227221 */ /* 0x000fe20000010100 */
[----:B------:R-:W-:Y:S01]  /*4710*/  F2FP.BF16.F32.PACK_AB R5, R5, R18 ;  /* 0x000000120505723e */ /* 0x000fe200000010ff */
[----:B-----5:R-:W-:Y:S01]  /*4720*/  FADD.FTZ R17, -R228, R12 ;  /* 0x0000000ce4117221 */ /* 0x020fe20000010100 */
[----:B------:R-:W-:Y:S01]  /*4730*/  FSETP.GE.FTZ.AND P3, PT, R250, RZ, PT ;  /* 0x000000fffa00720b */ /* 0x000fe20003f76000 */
[----:B------:R-:W-:Y:S01]  /*4740*/  FADD.FTZ R9, -R228, R9 ;  /* 0x00000009e4097221 */ /* 0x000fe20000010100 */
[-C--:B------:R-:W-:Y:S01]  /*4750*/  FSEL R22, R22, R229.reuse, P4 ;  /* 0x000000e516167208 */ /* 0x080fe20002000000 */
[----:B------:R1:W-:Y:S01]  /*4760*/  STS [R200+0xa400], R5 ;  /* 0x00a40005c8007388 */ /* 0x0003e20000000800 */
[----:B------:R-:W-:Y:S01]  /*4770*/  FSEL R7, R6, R229, P3 ;  /* 0x000000e506077208 */ /* 0x000fe20001800000 */
[----:B------:R-:W-:Y:S01]  /*4780*/  FADD.FTZ R25, -R228, R25 ;  /* 0x00000019e4197221 */ /* 0x000fe20000010100 */
[----:B------:R-:W-:Y:S01]  /*4790*/  FSETP.GE.FTZ.AND P3, PT, R139, RZ, PT ;  /* 0x000000ff8b00720b */ /* 0x000fe20003f76000 */
[----:B------:R-:W-:Y:S01]  /*47a0*/  FMUL.FTZ R22, R249, R22 ;  /* 0x00000016f9167220 */ /* 0x000fe20000410000 */
[----:B------:R-:W-:Y:S01]  /*47b0*/  FSETP.GE.FTZ.AND P4, PT, R235, RZ, PT ;  /* 0x000000ffeb00720b */ /* 0x000fe20003f96000 */
[----:B------:R-:W-:Y:S01]  /*47c0*/  FMUL.FTZ R7, R250, R7 ;  /* 0x00000007fa077220 */ /* 0x000fe20000410000 */
[----:B------:R-:W-:Y:S01]  /*47d0*/  FSEL R34, R34, R229, P3 ;  /* 0x000000e522227208 */ /* 0x000fe20001800000 */
[----:B------:R-:W-:Y:S01]  /*47e0*/  @P2 FADD.FTZ R229, -R229, R35 ;  /* 0x00000023e5e52221 */ /* 0x000fe20000010100 */
[----:B------:R-:W-:Y:S01]  /*47f0*/  FSETP.GE.FTZ.AND P2, PT, R239, RZ, PT ;  /* 0x000000ffef00720b */ /* 0x000fe20003f56000 */
[----:B------:R-:W-:Y:S01]  /*4800*/  FADD.FTZ R10, -R217, R10 ;  /* 0x0000000ad90a7221 */ /* 0x000fe20000010100 */
[----:B------:R-:W-:Y:S01]  /*4810*/  F2FP.BF16.F32.PACK_AB R22, R7, R22 ;  /* 0x000000160716723e */ /* 0x000fe200000010ff */
[----:B------:R-:W-:Y:S01]  /*4820*/  FADD.FTZ R7, -R228, R8 ;  /* 0x00000008e4077221 */ /* 0x000fe20000010100 */
[----:B------:R-:W-:Y:S01]  /*4830*/  FSETP.GE.FTZ.AND P3, PT, R236, RZ, PT ;  /* 0x000000ffec00720b */ /* 0x000fe20003f76000 */
[----:B------:R-:W-:Y:S01]  /*4840*/  FADD.FTZ R16, -R217, R11 ;  /* 0x0000000bd9107221 */ /* 0x000fe20000010100 */
[-C--:B------:R-:W-:Y:S01]  /*4850*/  FSEL R6, R17, R228.reuse, P2 ;  /* 0x000000e411067208 */ /* 0x080fe20001000000 */
[----:B------:R-:W-:Y:S01]  /*4860*/  FADD.FTZ R14, -R217, R14 ;  /* 0x0000000ed90e7221 */ /* 0x000fe20000010100 */
[----:B------:R-:W-:Y:S01]  /*4870*/  FSETP.GE.FTZ.AND P2, PT, R134, RZ, PT ;  /* 0x000000ff8600720b */ /* 0x000fe20003f56000 */
[----:B------:R-:W-:Y:S01]  /*4880*/  STS [R200+0xa000], R243 ;  /* 0x00a000f3c8007388 */ /* 0x000fe20000000800 */
[-C--:B------:R-:W-:Y:S01]  /*4890*/  FSEL R4, R7, R228.reuse, P4 ;  /* 0x000000e407047208 */ /* 0x080fe20002000000 */
[C---:B------:R-:W-:Y:S01]  /*48a0*/  FADD.FTZ R7, -R228.reuse, R13 ;  /* 0x0000000de4077221 */ /* 0x040fe20000010100 */
[----:B------:R-:W-:Y:S01]  /*48b0*/  FSEL R9, R9, R228, P3 ;  /* 0x000000e409097208 */ /* 0x000fe20001800000 */
[----:B------:R-:W-:Y:S01]  /*48c0*/  FADD.FTZ R13, -R228, R24 ;  /* 0x00000018e40d7221 */ /* 0x000fe20000010100 */
[----:B------:R-:W-:Y:S01]  /*48d0*/  FSETP.GE.FTZ.AND P3, PT, R240, RZ, PT ;  /* 0x000000fff000720b */ /* 0x000fe20003f76000 */
[----:B------:R-:W-:Y:S01]  /*48e0*/  FMUL.FTZ R6, R239, R6 ;  /* 0x00000006ef067220 */ /* 0x000fe20000410000 */
[----:B-1----:R-:W-:Y:S01]  /*48f0*/  FADD.FTZ R5, -R228, R28 ;  /* 0x0000001ce4057221 */ /* 0x002fe20000010100 */
[----:B------:R-:W-:Y:S01]  /*4900*/  FSETP.GE.FTZ.AND P5, PT, R251, RZ, PT ;  /* 0x000000fffb00720b */ /* 0x000fe20003fb6000 */
[----:B------:R-:W-:Y:S01]  /*4910*/  FMUL.FTZ R4, R235, R4 ;  /* 0x00000004eb047220 */ /* 0x000fe20000410000 */
[-C--:B------:R-:W-:Y:S01]  /*4920*/  FSEL R7, R7, R228.reuse, P3 ;  /* 0x000000e407077208 */ /* 0x080fe20001800000 */
[----:B------:R-:W-:Y:S01]  /*4930*/  FMUL.FTZ R9, R236, R9 ;  /* 0x00000009ec097220 */ /* 0x000fe20000410000 */
[----:B------:R-:W-:Y:S01]  /*4940*/  FSETP.GE.FTZ.AND P4, PT, R252, RZ, PT ;  /* 0x000000fffc00720b */ /* 0x000fe20003f96000 */
[----:B------:R-:W-:Y:S01]  /*4950*/  FADD.FTZ R26, -R217, R26 ;  /* 0x0000001ad91a7221 */ /* 0x000fe20000010100 */
[----:B------:R-:W-:Y:S01]  /*4960*/  FSETP.GE.FTZ.AND P3, PT, R133, RZ, PT ;  /* 0x000000ff8500720b */ /* 0x000fe20003f76000 */
[----:B------:R-:W-:Y:S01]  /*4970*/  FMUL.FTZ R7, R240, R7 ;  /* 0x00000007f0077220 */ /* 0x000fe20000410000 */
[-C--:B------:R-:W-:Y:S01]  /*4980*/  FSEL R8, R13, R228.reuse, P5 ;  /* 0x000000e40d087208 */ /* 0x080fe20002800000 */
[----:B------:R-:W-:Y:S01]  /*4990*/  FADD.FTZ R30, -R217, R30 ;  /* 0x0000001ed91e7221 */ /* 0x000fe20000010100 */
[----:B------:R-:W-:Y:S01]  /*49a0*/  FSEL R25, R25, R228, P4 ;  /* 0x000000e419197208 */ /* 0x000fe20002000000 */
[----:B------:R-:W-:Y:S01]  /*49b0*/  FMUL.FTZ R34, R139, R34 ;  /* 0x000000228b227220 */ /* 0x000fe20000410000 */
[----:B------:R-:W-:Y:S01]  /*49c0*/  FSEL R12, R5, R228, P3 ;  /* 0x000000e4050c7208 */ /* 0x000fe20001800000 */
[----:B------:R-:W-:Y:S01]  /*49d0*/  @P2 FADD.FTZ R228, -R228, R29 ;  /* 0x0000001de4e42221 */ /* 0x000fe20000010100 */
[----:B------:R-:W-:Y:S01]  /*49e0*/  FSETP.GE.FTZ.AND P3, PT, R237, RZ, PT ;  /* 0x000000ffed00720b */ /* 0x000fe20003f76000 */
[----:B------:R-:W-:Y:S01]  /*49f0*/  FMUL.FTZ R25, R252, R25 ;  /* 0x00000019fc197220 */ /* 0x000fe20000410000 */
[----:B------:R-:W-:Y:S01]  /*4a00*/  FSETP.GE.FTZ.AND P2, PT, R238, RZ, PT ;  /* 0x000000ffee00720b */ /* 0x000fe20003f56000 */
[----:B------:R-:W-:Y:S01]  /*4a10*/  FMUL.FTZ R12, R133, R12 ;  /* 0x0000000c850c7220 */ /* 0x000fe20000410000 */
[----:B------:R-:W-:Y:S01]  /*4a20*/  F2FP.BF16.F32.PACK_AB R7, R7, R6 ;  /* 0x000000060707723e */ /* 0x000fe200000010ff */
[----:B------:R-:W-:Y:S01]  /*4a30*/  FMUL.FTZ R5, R134, R228 ;  /* 0x000000e486057220 */ /* 0x000fe20000410000 */
[----:B------:R-:W-:Y:S01]  /*4a40*/  F2FP.BF16.F32.PACK_AB R4, R9, R4 ;  /* 0x000000040904723e */ /* 0x000fe200000010ff */
[----:B------:R-:W-:Y:S01]  /*4a50*/  FADD.FTZ R6, -R217, R15 ;  /* 0x0000000fd9067221 */ /* 0x000fe20000010100 */
[-C--:B------:R-:W-:Y:S01]  /*4a60*/  FSEL R10, R10, R217.reuse, P3 ;  /* 0x000000d90a0a7208 */ /* 0x080fe20001800000 */
[----:B------:R-:W-:Y:S01]  /*4a70*/  FMUL.FTZ R8, R251, R8 ;  /* 0x00000008fb087220 */ /* 0x000fe20000410000 */
[----:B------:R-:W-:Y:S01]  /*4a80*/  FSEL R9, R16, R217, P2 ;  /* 0x000000d910097208 */ /* 0x000fe20001000000 */
[----:B------:R-:W-:Y:S01]  /*4a90*/  STS [R195+0xb000], R4 ;  /* 0x00b00004c3007388 */ /* 0x000fe20000000800 */
[----:B------:R-:W-:Y:S01]  /*4aa0*/  FSETP.GE.FTZ.AND P6, PT, R242, RZ, PT ;  /* 0x000000fff200720b */ /* 0x000fe20003fd6000 */
[----:B------:R-:W-:Y:S01]  /*4ab0*/  FMUL.FTZ R10, R237, R10 ;  /* 0x0000000aed0a7220 */ /* 0x000fe20000410000 */
[----:B------:R-:W-:Y:S01]  /*4ac0*/  FSETP.GE.FTZ.AND P3, PT, R241, RZ, PT ;  /* 0x000000fff100720b */ /* 0x000fe20003f76000 */
[----:B------:R-:W-:Y:S01]  /*4ad0*/  FMUL.FTZ R9, R238, R9 ;  /* 0x00000009ee097220 */ /* 0x000fe20000410000 */
[----:B------:R-:W-:Y:S01]  /*4ae0*/  F2FP.BF16.F32.PACK_AB R102, R5, R12 ;  /* 0x0000000c0566723e */ /* 0x000fe200000010ff */
[----:B------:R-:W-:Y:S01]  /*4af0*/  FMUL.FTZ R129, R129, R229 ;  /* 0x000000e581817220 */ /* 0x000fe20000410000 */
[-C--:B------:R-:W-:Y:S01]  /*4b00*/  FSEL R5, R6, R217.reuse, P6 ;  /* 0x000000d906057208 */ /* 0x080fe20003000000 */
[C---:B------:R-:W-:Y:S01]  /*4b10*/  VIADD R100, R179.reuse, 0x40 ;  /* 0x00000040b3647836 */ /* 0x040fe20000000000 */
[----:B------:R-:W-:Y:S01]  /*4b20*/  FSEL R14, R14, R217, P3 ;  /* 0x000000d90e0e7208 */ /* 0x000fe20001800000 */
[----:B------:R-:W-:Y:S01]  /*4b30*/  @P1 VIADD R100, R179, 0xffffffc0 ;  /* 0xffffffc0b3641836 */ /* 0x000fe20000000000 */
[----:B------:R-:W-:Y:S01]  /*4b40*/  FSETP.GE.FTZ.AND P2, PT, R122, RZ, PT ;  /* 0x000000ff7a00720b */ /* 0x000fe20003f56000 */
[----:B------:R-:W-:Y:S01]  /*4b50*/  FMUL.FTZ R5, R242, R5 ;  /* 0x00000005f2057220 */ /* 0x000fe20000410000 */
[----:B------:R-:W-:Y:S01]  /*4b60*/  F2FP.BF16.F32.PACK_AB R24, R25, R8 ;  /* 0x000000081918723e */ /* 0x000fe200000010ff */
[----:B------:R-:W-:Y:S01]  /*4b70*/  FMUL.FTZ R14, R241, R14 ;  /* 0x0000000ef10e7220 */ /* 0x000fe20000410000 */
[----:B------:R-:W-:Y:S01]  /*4b80*/  F2FP.BF16.F32.PACK_AB R10, R9, R10 ;  /* 0x0000000a090a723e */ /* 0x000fe200000010ff */
[----:B------:R-:W-:Y:S01]  /*4b90*/  FADD.FTZ R8, -R217, R27 ;  /* 0x0000001bd9087221 */ /* 0x000fe20000010100 */
[----:B------:R-:W-:Y:S02]  /*4ba0*/  FSETP.GE.FTZ.AND P5, PT, R130, RZ, PT ;  /* 0x000000ff8200720b */ /* 0x000fe40003fb6000 */
[----:B------:R-:W-:Y:S01]  /*4bb0*/  FSETP.GE.FTZ.AND P4, PT, R131, RZ, PT ;  /* 0x000000ff8300720b */ /* 0x000fe20003f96000 */
[----:B------:R-:W-:Y:S01]  /*4bc0*/  STS [R195+0xb400], R10 ;  /* 0x00b4000ac3007388 */ /* 0x000fe20000000800 */
[----:B------:R-:W-:Y:S02]  /*4bd0*/  F2FP.BF16.F32.PACK_AB R5, R5, R14 ;  /* 0x0000000e0505723e */ /* 0x000fe400000010ff */
[-C--:B------:R-:W-:Y:S01]  /*4be0*/  FSEL R11, R26, R217.reuse, P5 ;  /* 0x000000d91a0b7208 */ /* 0x080fe20002800000 */
[----:B------:R-:W-:Y:S01]  /*4bf0*/  STS [R200+0xb000], R7 ;  /* 0x00b00007c8007388 */ /* 0x000fe20000000800 */
[----:B------:R-:W-:Y:S02]  /*4c00*/  FSETP.GE.FTZ.AND P3, PT, R138, RZ, PT ;  /* 0x000000ff8a00720b */ /* 0x000fe40003f76000 */
[-C--:B------:R-:W-:Y:S01]  /*4c10*/  FSEL R8, R8, R217.reuse, P4 ;  /* 0x000000d908087208 */ /* 0x080fe20002000000 */
[----:B------:R-:W-:Y:S01]  /*4c20*/  STS [R200+0xb400], R5 ;  /* 0x00b40005c8007388 */ /* 0x000fe20000000800 */
[----:B------:R-:W-:Y:S01]  /*4c30*/  FSEL R13, R30, R217, P3 ;  /* 0x000000d91e0d7208 */ /* 0x000fe20001800000 */
[----:B------:R-:W-:Y:S01]  /*4c40*/  @P2 FADD.FTZ R217, -R217, R31 ;  /* 0x0000001fd9d92221 */ /* 0x000fe20000010100 */
        /* <DEDUP_REMOVED lines=8> */
[----:B------:R-:W-:Y:S03]  /*4cd0*/  F2FP.BF16.F32.PACK_AB R28, R8, R11 ;  /* 0x0000000b081c723e */ /* 0x000fe600000010ff */
[----:B------:R-:W-:Y:S01]  /*4ce0*/  STS [R201+0xa000], R230 ;  /* 0x00a000e6c9007388 */ /* 0x000fe20000000800 */
[----:B------:R-:W-:Y:S03]  /*4cf0*/  F2FP.BF16.F32.PACK_AB R122, R122, R13 ;  /* 0x0000000d7a7a723e */ /* 0x000fe600000010ff */
[----:B------:R-:W-:Y:S04]  /*4d00*/  STS [R201+0xa400], R34 ;  /* 0x00a40022c9007388 */ /* 0x000fe80000000800 */
[----:B------:R-:W-:Y:S04]  /*4d10*/  STS [R199+0xb000], R24 ;  /* 0x00b00018c7007388 */ /* 0x000fe80000000800 */
[----:B------:R-:W-:Y:S04]  /*4d20*/  STS [R199+0xb400], R28 ;  /* 0x00b4001cc7007388 */ /* 0x000fe80000000800 */
        /* <DEDUP_REMOVED lines=47> */
[----:B------:R-:W-:Y:S01]  /*5020*/  IMAD.U32 R5, R5, -0x40, RZ ;  /* 0xffffffc005057824 */ /* 0x000fe200078e00ff */
        /* <DEDUP_REMOVED lines=24> */
.L_x_560:
[----:B------:R-:W-:Y:S01]  /*51b0*/  LDSM.16.M88.4 R20, [R182] ;  /* 0x00000000b614783b */ /* 0x000fe20000000200 */
[--C-:B------:R-:W-:Y:S01]  /*51c0*/  IMAD.IADD R116, R178, 0x1, R183.reuse ;  /* 0x00000001b2747824 */ /* 0x100fe200078e02b7 */
[----:B------:R-:W-:Y:S01]  /*51d0*/  ULOP3.LUT UR35, UR12, 0x1, URZ, 0xc0, !UPT ;  /* 0x000000010c237892 */ /* 0x000fe2000f8ec03f */
[----:B------:R-:W-:Y:S01]  /*51e0*/  IMAD.IADD R118, R182, 0x1, R183 ;  /* 0x00000001b6767824 */ /* 0x000fe200078e02b7 */
[----:B-1----:R-:W1:Y:S01]  /*51f0*/  LDSM.16.MT88.4 R8, [R179+0x2000] ;  /* 0x00200000b308783b */ /* 0x002e620000004200 */
[C---:B------:R-:W-:Y:S01]  /*5200*/  IMAD.IADD R117, R183.reuse, 0x1, R2 ;  /* 0x00000001b7757824 */ /* 0x040fe200078e0202 */
[----:B------:R-:W-:Y:S02]  /*5210*/  UISETP.NE.U32.AND UP0, UPT, UR35, 0x1, UPT ;  /* 0x000000012300788c */ /* 0x000fe4000bf05070 */
[----:B------:R-:W2:Y:S01]  /*5220*/  LDSM.16.MT88.4 R16, [R116] ;  /* 0x000000007410783b */ /* 0x000ea20000004200 */
[----:B------:R-:W-:Y:S02]  /*5230*/  UISETP.GT.AND UP2, UPT, UR12, UR4, UPT ;  /* 0x000000040c00728c */ /* 0x000fe4000bf44270 */
[----:B------:R-:W-:Y:S01]  /*5240*/  @UP3 UIADD3 UR36, UP1, UR10, -0x100, URZ ;  /* 0xffffff000a243890 */ /* 0x000fe2000ff3e03f */
[----:B------:R-:W-:Y:S01]  /*5250*/  LDSM.16.M88.4 R24, [R2] ;  /* 0x000000000218783b */ /* 0x000fe20000000200 */
[----:B------:R-:W-:Y:S02]  /*5260*/  UIADD3 UR12, UR12, -0x1, URZ ;  /* 0xffffffff0c0c7890 */ /* 0x000fe4000fffe03f */
[----:B------:R-:W-:Y:S01]  /*5270*/  @UP3 UIADD3.X UR35, UR11, -0x1, URZ, UP1, !UPT ;  /* 0xffffffff0b233890 */ /* 0x000fe20008ffe43f */
        /* <DEDUP_REMOVED lines=44> */
[C---:B------:R-:W-:Y:S05]  /*5540*/  HMMA.16816.F32.BF16 R4, R108.reuse, R112, R4 ;  /* 0x000000706c04723c */ /* 0x040fea0000041804 */
[----:B------:R-:W-:Y:S01]  /*5550*/  @P0 VIADD R101, R186, 0xffffffc0 ;  /* 0xffffffc0ba650836 */ /* 0x000fe20000000000 */
[C---:B------:R-:W-:Y:S06]  /*5560*/  HMMA.16816.F32.BF16 R8, R108.reuse, R114, R8 ;  /* 0x000000726c08723c */ /* 0x040fec0000041808 */
[C---:B-1----:R-:W-:Y:S06]  /*5570*/  HMMA.16816.F32.BF16 R12, R108.reuse, R20, R12 ;  /* 0x000000146c0c723c */ /* 0x042fec000004180c */
[----:B------:R-:W-:Y:S06]  /*5580*/  HMMA.16816.F32.BF16 R16, R108, R22, R16 ;  /* 0x000000166c10723c */ /* 0x000fec0000041810 */
[C---:B---3--:R-:W-:Y:S05]  /*5590*/  HMMA.16816.F32.BF16 R4, R28.reuse, R32, R4 ;  /* 0x000000201c04723c */ /* 0x048fea0000041804 */
[----:B------:R-:W-:Y:S01]  /*55a0*/  IADD3 R108, R183, R177, RZ ;  /* 0x000000b1b76c7210 */ /* 0x000fe20007ffe0ff */
[C---:B------:R-:W-:Y:S04]  /*55b0*/  HMMA.16816.F32.BF16 R8, R28.reuse, R34, R8 ;  /* 0x000000221c08723c */ /* 0x040fe80000041808 */
[----:B------:R-:W-:Y:S01]  /*55c0*/  LDSM.16.MT88.4 R20, [R108] ;  /* 0x000000006c14783b */ /* 0x000fe20000004200 */
[----:B------:R-:W-:Y:S01]  /*55d0*/  @P0 IMAD.WIDE R32, R101, R202, UR10 ;  /* 0x0000000a65200e25 */ /* 0x000fe2000f8e02ca */
[C---:B--2---:R-:W-:Y:S01]  /*55e0*/  HMMA.16816.F32.BF16 R12, R28.reuse, R24, R12 ;  /* 0x000000181c0c723c */ /* 0x044fe2000004180c */
[----:B------:R-:W-:Y:S01]  /*55f0*/  @UP3 UMOV UR10, UR36 ;  /* 0x00000024000a3c82 */ /* 0x000fe20008000000 */
[----:B------:R-:W-:Y:S02]  /*5600*/  @UP3 UMOV UR11, UR35 ;  /* 0x00000023000b3c82 */ /* 0x000fe40008000000 */
[----:B------:R-:W5:Y:S01]  /*5610*/  @P0 LDG.E R213, desc[UR40][R32.64] ;  /* 0x0000002820d50981 */ /* 0x000f62000c1e1900 */
[----:B------:R-:W-:Y:S01]  /*5620*/  IMAD.U32 R35, RZ, RZ, UR31 ;  /* 0x0000001fff237e24 */ /* 0x000fe2000f8e00ff */
[----:B------:R-:W-:Y:S01]  /*5630*/  HMMA.16816.F32.BF16 R16, R28, R26, R16 ;  /* 0x0000001a1c10723c */ /* 0x000fe20000041810 */
[----:B------:R-:W-:Y:S01]  /*5640*/  IMAD.U32 R25, RZ, RZ, UR32 ;  /* 0x00000020ff197e24 */ /* 0x000fe2000f8e00ff */
[----:B------:R-:W5:Y:S03]  /*5650*/  @P0 LDG.E R212, desc[UR40][R32.64+0x20] ;  /* 0x0000202820d40981 */ /* 0x000f66000c1e1900 */
[----:B------:R-:W-:Y:S01]  /*5660*/  IMAD.U32 R101, RZ, RZ, UR32 ;  /* 0x00000020ff657e24 */ /* 0x000fe2000f8e00ff */
[----:B------:R-:W5:Y:S01]  /*5670*/  @P0 LDG.E R211, desc[UR40][R32.64+0x80] ;  /* 0x0000802820d30981 */ /* 0x000f62000c1e1900 */
[-C--:B------:R-:W-:Y:S01]  /*5680*/  LEA R102, P3, R35, R220.reuse, 0x2 ;  /* 0x000000dc23667211 */ /* 0x080fe200078610ff */
[----:B------:R-:W-:Y:S02]  /*5690*/  IMAD.U32 R31, RZ, RZ, UR31 ;  /* 0x0000001fff1f7e24 */ /* 0x000fe4000f8e00ff */
[----:B------:R1:W5:Y:S01]  /*56a0*/  @P0 LDG.E R210, desc[UR40][R32.64+0xa0] ;  /* 0x0000a02820d20981 */ /* 0x000362000c1e1900 */
[-C--:B------:R-:W-:Y:S01]  /*56b0*/  LEA R34, P0, R25, R220.reuse, 0x2 ;  /* 0x000000dc19227211 */ /* 0x080fe200078010ff */
[----:B------:R-:W-:Y:S01]  /*56c0*/  IMAD.U32 R25, RZ, RZ, UR30 ;  /* 0x0000001eff197e24 */ /* 0x000fe2000f8e00ff */
[----:B------:R-:W-:Y:S01]  /*56d0*/  MOV R29, UR30 ;  /* 0x0000001e001d7c02 */ /* 0x000fe20008000f00 */
[----:B------:R-:W-:Y:S01]  /*56e0*/  REDG.E.ADD.F32.FTZ.RN.STRONG.GPU desc[UR40][R220.64], R4 ;  /* 0x00000004dc0079a6 */ /* 0x000fe2000c10f3a8 */
[-C--:B------:R-:W-:Y:S01]  /*56f0*/  LEA.HI.X.SX32 R35, R101, R221.reuse, 0x2, P0 ;  /* 0x000000dd65237211 */ /* 0x080fe200000f16ff */
[----:B------:R-:W-:Y:S01]  /*5700*/  IMAD.U32 R27, RZ, RZ, UR29 ;  /* 0x0000001dff1b7e24 */ /* 0x000fe2000f8e00ff */
[-C--:B------:R-:W-:Y:S01]  /*5710*/  LEA R104, P2, R29, R220.reuse, 0x2 ;  /* 0x000000dc1d687211 */ /* 0x080fe200078410ff */
[----:B------:R-:W-:Y:S01]  /*5720*/  IMAD.U32 R29, RZ, RZ, UR29 ;  /* 0x0000001dff1d7e24 */ /* 0x000fe2000f8e00ff */
[-C--:B------:R-:W-:Y:S01]  /*5730*/  LEA.HI.X.SX32 R103, R31, R221.reuse, 0x2, P3 ;  /* 0x000000dd1f677211 */ /* 0x080fe200018f16ff */
[----:B------:R2:W-:Y:S01]  /*5740*/  REDG.E.ADD.F32.FTZ.RN.STRONG.GPU desc[UR40][R34.64], R5 ;  /* 0x00000005220079a6 */ /* 0x0005e2000c10f3a8 */
[-C--:B------:R-:W-:Y:S01]  /*5750*/  LEA.HI.X.SX32 R105, R25, R221.reuse, 0x2, P2 ;  /* 0x000000dd19697211 */ /* 0x080fe200010f16ff */
[----:B------:R-:W-:Y:S01]  /*5760*/  IMAD.U32 R101, RZ, RZ, UR28 ;  /* 0x0000001cff657e24 */ /* 0x000fe2000f8e00ff */
[-C--:B------:R-:W-:Y:S01]  /*5770*/  LEA R106, P0, R27, R220.reuse, 0x2 ;  /* 0x000000dc1b6a7211 */ /* 0x080fe200078010ff */
[----:B------:R3:W-:Y:S01]  /*5780*/  REDG.E.ADD.F32.FTZ.RN.STRONG.GPU desc[UR40][R102.64], R6 ;  /* 0x00000006660079a6 */ /* 0x0007e2000c10f3a8 */
[----:B------:R-:W-:Y:S01]  /*5790*/  MOV R25, UR28 ;  /* 0x0000001c00197c02 */ /* 0x000fe20008000f00 */
[----:B------:R-:W-:Y:S01]  /*57a0*/  IMAD.U32 R31, RZ, RZ, UR27 ;  /* 0x0000001bff1f7e24 */ /* 0x000fe2000f8e00ff */
[-C--:B------:R-:W-:Y:S01]  /*57b0*/  LEA.HI.X.SX32 R107, R29, R221.reuse, 0x2, P0 ;  /* 0x000000dd1d6b7211 */ /* 0x080fe200000f16ff */
[----:B------:R4:W-:Y:S01]  /*57c0*/  REDG.E.ADD.F32.FTZ.RN.STRONG.GPU desc[UR40][R104.64], R7 ;  /* 0x00000007680079a6 */ /* 0x0009e2000c10f3a8 */
[-C--:B------:R-:W-:Y:S01]  /*57d0*/  LEA R24, P3, R25, R220.reuse, 0x2 ;  /* 0x000000dc19187211 */ /* 0x080fe200078610ff */
[----:B------:R-:W-:Y:S02]  /*57e0*/  IMAD.U32 R29, RZ, RZ, UR48 ;  /* 0x00000030ff1d7e24 */ /* 0x000fe4000f8e00ff */
[----:B------:R-:W-:Y:S01]  /*57f0*/  REDG.E.ADD.F32.FTZ.RN.STRONG.GPU desc[UR40][R106.64], R8 ;  /* 0x000000086a0079a6 */ /* 0x000fe2000c10f3a8 */
[-C--:B------:R-:W-:Y:S01]  /*5800*/  LEA.HI.X.SX32 R25, R101, R221.reuse, 0x2, P3 ;  /* 0x000000dd65197211 */ /* 0x080fe200018f16ff */
[----:B------:R-:W-:Y:S01]  /*5810*/  IMAD.U32 R27, RZ, RZ, UR47 ;  /* 0x0000002fff1b7e24 */ /* 0x000fe2000f8e00ff */
[-C--:B------:R-:W-:Y:S01]  /*5820*/  LEA R100, P0, R29, R220.reuse, 0x2 ;  /* 0x000000dc1d647211 */ /* 0x080fe200078010ff */
[----:B-1----:R-:W-:Y:S02]  /*5830*/  IMAD.U32 R33, RZ, RZ, UR27 ;  /* 0x0000001bff217e24 */ /* 0x002fe4000f8e00ff */
[----:B------:R1:W-:Y:S03]  /*5840*/  REDG.E.ADD.F32.FTZ.RN.STRONG.GPU desc[UR40][R24.64], R9 ;  /* 0x00000009180079a6 */ /* 0x0003e6000c10f3a8 */
[-C--:B------:R-:W-:Y:S01]  /*5850*/  LEA R28, P2, R33, R220.reuse, 0x2 ;  /* 0x000000dc211c7211 */ /* 0x080fe200078410ff */
[----:B------:R-:W-:Y:S03]  /*5860*/  IMAD.U32 R33, RZ, RZ, UR46 ;  /* 0x0000002eff217e24 */ /* 0x000fe6000f8e00ff */
[-C--:B------:R-:W-:Y:S01]  /*5870*/  LEA.HI.X.SX32 R29, R31, R221.reuse, 0x2, P2 ;  /* 0x000000dd1f1d7211 */ /* 0x080fe200010f16ff */
[----:B------:R-:W-:Y:S01]  /*5880*/  IMAD.U32 R31, RZ, RZ, UR45 ;  /* 0x0000002dff1f7e24 */ /* 0x000fe2000f8e00ff */
[----:B--2---:R-:W-:Y:S03]  /*5890*/  MOV R5, UR48 ;  /* 0x0000003000057c02 */ /* 0x004fe60008000f00 */
[----:B------:R2:W-:Y:S01]  /*58a0*/  REDG.E.ADD.F32.FTZ.RN.STRONG.GPU desc[UR40][R28.64], R10 ;  /* 0x0000000a1c0079a6 */ /* 0x0005e2000c10f3a8 */
[-C--:B------:R-:W-:Y:S01]  /*58b0*/  LEA.HI.X.SX32 R101, R5, R221.reuse, 0x2, P0 ;  /* 0x000000dd05657211 */ /* 0x080fe200000f16ff */
[----:B------:R-:W-:Y:S01]  /*58c0*/  IMAD.U32 R5, RZ, RZ, UR46 ;  /* 0x0000002eff057e24 */ /* 0x000fe2000f8e00ff */
[-C--:B---3--:R-:W-:Y:S01]  /*58d0*/  LEA R102, P2, R27, R220.reuse, 0x2 ;  /* 0x000000dc1b667211 */ /* 0x088fe200078410ff */
[----:B------:R-:W-:Y:S01]  /*58e0*/  IMAD.U32 R27, RZ, RZ, UR43 ;  /* 0x0000002bff1b7e24 */ /* 0x000fe2000f8e00ff */
[-C--:B------:R-:W-:Y:S01]  /*58f0*/  LEA R32, P4, R31, R220.reuse, 0x2 ;  /* 0x000000dc1f207211 */ /* 0x080fe200078810ff */
[----:B------:R3:W-:Y:S01]  /*5900*/  REDG.E.ADD.F32.FTZ.RN.STRONG.GPU desc[UR40][R100.64], R11 ;  /* 0x0000000b640079a6 */ /* 0x0007e2000c10f3a8 */
[----:B----4-:R-:W-:Y:S01]  /*5910*/  IMAD.U32 R7, RZ, RZ, UR47 ;  /* 0x0000002fff077e24 */ /* 0x010fe2000f8e00ff */
[-C--:B------:R-:W-:Y:S01]  /*5920*/  LEA R30, P0, R5, R220.reuse, 0x2 ;  /* 0x000000dc051e7211 */ /* 0x080fe200078010ff */
[----:B------:R-:W-:Y:S01]  /*5930*/  IMAD.U32 R5, RZ, RZ, UR8 ;  /* 0x00000008ff057e24 */ /* 0x000fe2000f8e00ff */
[----:B------:R-:W-:Y:S02]  /*5940*/  REDG.E.ADD.F32.FTZ.RN.STRONG.GPU desc[UR40][R220.64+0x80], R12 ;  /* 0x0000800cdc0079a6 */ /* 0x000fe4000c10f3a8 */
[-C--:B------:R-:W-:Y:S01]  /*5950*/  LEA.HI.X.SX32 R103, R7, R221.reuse, 0x2, P2 ;  /* 0x000000dd07677211 */ /* 0x080fe200010f16ff */
[----:B------:R-:W-:Y:S01]  /*5960*/  IMAD.U32 R7, RZ, RZ, UR8 ;  /* 0x00000008ff077e24 */ /* 0x000fe2000f8e00ff */
[----:B------:R-:W-:Y:S01]  /*5970*/  REDG.E.ADD.F32.FTZ.RN.STRONG.GPU desc[UR40][R34.64+0x80], R13 ;  /* 0x0000800d220079a6 */ /* 0x000fe2000c10f3a8 */
[-C--:B------:R-:W-:Y:S01]  /*5980*/  LEA.HI.X.SX32 R31, R33, R221.reuse, 0x2, P0 ;  /* 0x000000dd211f7211 */ /* 0x080fe200000f16ff */
[----:B-1----:R-:W-:Y:S01]  /*5990*/  IMAD.U32 R9, RZ, RZ, UR33 ;  /* 0x00000021ff097e24 */ /* 0x002fe2000f8e00ff */
[----:B------:R-:W-:Y:S01]  /*59a0*/  MOV R25, UR33 ;  /* 0x0000002100197c02 */ /* 0x000fe20008000f00 */
[----:B------:R-:W-:Y:S01]  /*59b0*/  REDG.E.ADD.F32.FTZ.RN.STRONG.GPU desc[UR40][R102.64], R14 ;  /* 0x0000000e660079a6 */ /* 0x000fe2000c10f3a8 */
[-C--:B------:R-:W-:Y:S02]  /*59c0*/  LEA R106, P0, R7, R220.reuse, 0x2 ;  /* 0x000000dc076a7211 */ /* 0x080fe400078010ff */
[-C--:B------:R-:W-:Y:S01]  /*59d0*/  LEA R104, P2, R25, R220.reuse, 0x2 ;  /* 0x000000dc19687211 */ /* 0x080fe200078410ff */
[----:B------:R-:W-:Y:S01]  /*59e0*/  REDG.E.ADD.F32.FTZ.RN.STRONG.GPU desc[UR40][R30.64], R15 ;  /* 0x0000000f1e0079a6 */ /* 0x000fe2000c10f3a8 */
[-C--:B------:R-:W-:Y:S02]  /*59f0*/  LEA.HI.X.SX32 R107, R5, R221.reuse, 0x2, P0 ;  /* 0x000000dd056b7211 */ /* 0x080fe400000f16ff */
[-C--:B------:R-:W-:Y:S01]  /*5a00*/  LEA.HI.X.SX32 R105, R9, R221.reuse, 0x2, P2 ;  /* 0x000000dd09697211 */ /* 0x080fe200010f16ff */
[----:B------:R-:W-:Y:S01]  /*5a10*/  LDSM.16.MT88.4 R4, [R180+0xa000] ;  /* 0x00a00000b404783b */ /* 0x000fe20000004200 */
[----:B--2---:R-:W-:Y:S01]  /*5a20*/  IMAD.U32 R29, RZ, RZ, UR45 ;  /* 0x0000002dff1d7e24 */ /* 0x004fe2000f8e00ff */
[----:B------:R-:W-:Y:S01]  /*5a30*/  PLOP3.LUT P2, PT, PT, PT, UP0, 0x80, 0x0 ;  /* 0x000000000000781c */ /* 0x000fe20003f4f008 */
[----:B------:R-:W-:Y:S01]  /*5a40*/  @UP3 UIADD3 UR26, UP0, UR26, -0x100, URZ ;  /* 0xffffff001a1a3890 */ /* 0x000fe2000ff1e03f */
[----:B------:R-:W-:Y:S01]  /*5a50*/  LDSM.16.MT88.4 R12, [R180+0xc000] ;  /* 0x00c00000b40c783b */ /* 0x000fe20000004200 */
[----:B------:R-:W-:Y:S01]  /*5a60*/  PLOP3.LUT P0, PT, PT, PT, UP2, 0x80, 0x0 ;  /* 0x000000000000781c */ /* 0x000fe20003f0f028 */
[----:B---3--:R-:W-:Y:S01]  /*5a70*/  IMAD.U32 R11, RZ, RZ, UR43 ;  /* 0x0000002bff0b7e24 */ /* 0x008fe2000f8e00ff */
[----:B------:R-:W-:Y:S01]  /*5a80*/  LEA R100, P3, R27, R220, 0x2 ;  /* 0x000000dc1b647211 */ /* 0x000fe200078610ff */
[----:B------:R-:W-:Y:S01]  /*5a90*/  @UP3 UIADD3.X UR5, UR5, -0x1, URZ, UP0, !UPT ;  /* 0xffffffff05053890 */ /* 0x000fe200087fe43f */
[-C--:B------:R-:W-:Y:S01]  /*5aa0*/  LEA.HI.X.SX32 R33, R29, R221.reuse, 0x2, P4 ;  /* 0x000000dd1d217211 */ /* 0x080fe200020f16ff */
[----:B------:R-:W-:Y:S01]  /*5ab0*/  LDSM.16.MT88.4 R24, [R180+0xa800] ;  /* 0x00a80000b418783b */ /* 0x000fe20000004200 */
[----:B------:R-:W-:Y:S03]  /*5ac0*/  LEA.HI.X.SX32 R101, R11, R221, 0x2, P3 ;  /* 0x000000dd0b657211 */ /* 0x000fe600018f16ff */
[----:B------:R-:W-:Y:S04]  /*5ad0*/  REDG.E.ADD.F32.FTZ.RN.STRONG.GPU desc[UR40][R32.64], R16 ;  /* 0x00000010200079a6 */ /* 0x000fe8000c10f3a8 */
[----:B------:R-:W-:Y:S04]  /*5ae0*/  REDG.E.ADD.F32.FTZ.RN.STRONG.GPU desc[UR40][R100.64], R17 ;  /* 0x00000011640079a6 */ /* 0x000fe8000c10f3a8 */
[----:B------:R-:W-:Y:S04]  /*5af0*/  REDG.E.ADD.F32.FTZ.RN.STRONG.GPU desc[UR40][R104.64], R18 ;  /* 0x00000012680079a6 */ /* 0x000fe8000c10f3a8 */
        /* <DEDUP_REMOVED lines=15> */
[----:B------:R-:W1:Y:S05]  /*5bf0*/  LDSM.16.MT88.4 R12, [R108+0x1000] ;  /* 0x001000006c0c783b */ /* 0x000e6a0000004200 */
[----:B------:R-:W-:Y:S01]  /*5c00*/  HMMA.16816.F32.BF16 R96, R4, R22, R96 ;  /* 0x000000160460723c */ /* 0x000fe20000041860 */
[----:B------:R-:W-:Y:S04]  /*5c10*/  LDSM.16.MT88.4 R4, [R180+0xb800] ;  /* 0x00b80000b404783b */ /* 0x000fe80000004200 */
[----:B------:R-:W1:Y:S01]  /*5c20*/  LDSM.16.MT88.4 R20, [R177+0x1800] ;  /* 0x00180000b114783b */ /* 0x000e620000004200 */
[-C--:B--2---:R-:W-:Y:S06]  /*5c30*/  HMMA.16816.F32.BF16 R68, R24, R28.reuse, R68 ;  /* 0x0000001c1844723c */ /* 0x084fec0000041844 */
[C---:B---3--:R-:W-:Y:S06]  /*5c40*/  HMMA.16816.F32.BF16 R72, R32.reuse, R28, R72 ;  /* 0x0000001c2048723c */ /* 0x048fec0000041848 */
[-C--:B------:R-:W-:Y:S06]  /*5c50*/  HMMA.16816.F32.BF16 R76, R32, R30.reuse, R76 ;  /* 0x0000001e204c723c */ /* 0x080fec000004184c */
[C---:B------:R-:W-:Y:S01]  /*5c60*/  HMMA.16816.F32.BF16 R80, R24.reuse, R30, R80 ;  /* 0x0000001e1850723c */ /* 0x040fe20000041850 */
[----:B------:R-:W2:Y:S05]  /*5c70*/  LDSM.16.MT88.4 R28, [R180+0xd800] ;  /* 0x00d80000b41c783b */ /* 0x000eaa0000004200 */
[-C--:B----4-:R-:W-:Y:S06]  /*5c80*/  HMMA.16816.F32.BF16 R84, R24, R100.reuse, R84 ;  /* 0x000000641854723c */ /* 0x090fec0000041854 */
[C---:B------:R-:W-:Y:S06]  /*5c90*/  HMMA.16816.F32.BF16 R88, R32.reuse, R100, R88 ;  /* 0x000000642058723c */ /* 0x040fec0000041858 */
[-C--:B------:R-:W-:Y:S01]  /*5ca0*/  HMMA.16816.F32.BF16 R92, R32, R102.reuse, R92 ;  /* 0x00000066205c723c */ /* 0x080fe2000004185c */
[----:B------:R-:W3:Y:S05]  /*5cb0*/  LDSM.16.MT88.4 R32, [R108+0x1800] ;  /* 0x001800006c20783b */ /* 0x000eea0000004200 */
[----:B------:R-:W-:Y:S06]  /*5cc0*/  HMMA.16816.F32.BF16 R96, R24, R102, R96 ;  /* 0x000000661860723c */ /* 0x000fec0000041860 */
[-C--:B-1----:R-:W-:Y:S06]  /*5cd0*/  HMMA.16816.F32.BF16 R68, R8, R16.reuse, R68 ;  /* 0x000000100844723c */ /* 0x082fec0000041844 */
[C---:B------:R-:W-:Y:S06]  /*5ce0*/  HMMA.16816.F32.BF16 R72, R104.reuse, R16, R72 ;  /* 0x000000106848723c */ /* 0x040fec0000041848 */
        /* <DEDUP_REMOVED lines=10> */
[-C--:B---3--:R-:W-:Y:S06]  /*5d90*/  HMMA.16816.F32.BF16 R84, R4, R32.reuse, R84 ;  /* 0x000000200454723c */ /* 0x088fec0000041854 */
[C---:B------:R-:W-:Y:S06]  /*5da0*/  HMMA.16816.F32.BF16 R88, R28.reuse, R32, R88 ;  /* 0x000000201c58723c */ /* 0x040fec0000041858 */
[-C--:B------:R-:W-:Y:S06]  /*5db0*/  HMMA.16816.F32.BF16 R92, R28, R34.reuse, R92 ;  /* 0x000000221c5c723c */ /* 0x080fec000004185c */
[----:B------:R-:W-:Y:S07]  /*5dc0*/  HMMA.16816.F32.BF16 R96, R4, R34, R96 ;  /* 0x000000220460723c */ /* 0x000fee0000041860 */
[C---:B------:R-:W-:Y:S04]  /*5dd0*/  VIADD R4, R177.reuse, 0xffffe000 ;  /* 0xffffe000b1047836 */ /* 0x040fe80000000000 */
[----:B------:R-:W-:Y:S04]  /*5de0*/  @P2 VIADD R4, R177, 0x2000 ;  /* 0x00002000b1042836 */ /* 0x000fe80000000000 */
[----:B------:R-:W-:Y:S01]  /*5df0*/  IMAD.MOV.U32 R177, RZ, RZ, R4 ;  /* 0x000000ffffb17224 */ /* 0x000fe200078e0004 */
[----:B------:R-:W-:Y:S08]  /*5e00*/  @P0 BRA `(.L_x_561) ;  /* 0xffffffc400580947 */ /* 0x000ff0000383ffff */
.L_x_558:
[----:B------:R-:W-:Y:S01]  /*5e10*/  BAR.SYNC.DEFER_BLOCKING 0x0 ;  /* 0x0000000000007b1d */ /* 0x000fe20000010000 */
[----:B------:R-:W-:Y:S02]  /*5e20*/  SHF.R.S32.HI R0, RZ, 0x1f, R191 ;  /* 0x0000001fff007819 */ /* 0x000fe400000114bf */
[----:B-1----:R-:W-:Y:S02]  /*5e30*/  SHF.R.S32.HI R13, RZ, 0x1f, R192 ;  /* 0x0000001fff0d7819 */ /* 0x002fe400000114c0 */
[----:B------:R-:W-:Y:S01]  /*5e40*/  MOV R12, R192 ;  /* 0x000000c0000c7202 */ /* 0x000fe20000000f00 */
[----:B------:R-:W-:Y:S01]  /*5e50*/  ULDC UR5, c[0x0][0x38c] ;  /* 0x0000e30000057ab9 */ /* 0x000fe20000000800 */
[----:B------:R-:W-:Y:S01]  /*5e60*/  ULDC UR4, c[0x0][0x390] ;  /* 0x0000e40000047ab9 */ /* 0x000fe20000000800 */
        /* <DEDUP_REMOVED lines=64> */
[----:B------:R-:W-:Y:S01]  /*6270*/  ULDC.64 UR4, c[0x0][0x458] ;  /* 0x0001160000047ab9 */ /* 0x000fe20000000a00 */
[----:B------:R-:W-:Y:S01]  /*6280*/  F2FP.BF16.F32.PACK_AB R69, R69, R68 ;  /* 0x000000444545723e */ /* 0x000fe200000010ff */
[C---:B------:R-:W-:Y:S01]  /*6290*/  IMAD R10, R0.reuse, UR4, RZ ;  /* 0x00000004000a7c24 */ /* 0x040fe2000f8e02ff */
[----:B------:R-:W-:Y:S01]  /*62a0*/  F2FP.BF16.F32.PACK_AB R71, R71, R70 ;  /* 0x000000464747723e */ /* 0x000fe200000010ff */
[----:B------:R-:W-:Y:S01]  /*62b0*/  IMAD.WIDE.U32 R4, R191, UR4, RZ ;  /* 0x00000004bf047c25 */ /* 0x000fe2000f8e00ff */
[----:B------:R-:W-:Y:S01]  /*62c0*/  ULDC.64 UR8, c[0x0][0x450] ;  /* 0x0001140000087ab9 */ /* 0x000fe20000000a00 */
[----:B------:R-:W-:Y:S01]  /*62d0*/  F2FP.BF16.F32.PACK_AB R81, R81, R80 ;  /* 0x000000505151723e */ /* 0x000fe200000010ff */
[----:B------:R-:W-:Y:S01]  /*62e0*/  STS [R194], R69 ;  /* 0x00000045c2007388 */ /* 0x000fe20000000800 */
[----:B------:R-:W-:Y:S01]  /*62f0*/  IMAD R10, R191, UR5, R10 ;  /* 0x00000005bf0a7c24 */ /* 0x000fe2000f8e020a */
[----:B------:R-:W-:Y:S01]  /*6300*/  F2FP.BF16.F32.PACK_AB R82, R83, R82 ;  /* 0x000000525352723e */ /* 0x000fe200000010ff */
[----:B------:R-:W-:Y:S01]  /*6310*/  IMAD R2, R0, UR8, RZ ;  /* 0x0000000800027c24 */ /* 0x000fe2000f8e02ff */
[----:B------:R-:W-:Y:S01]  /*6320*/  F2FP.BF16.F32.PACK_AB R73, R73, R72 ;  /* 0x000000484949723e */ /* 0x000fe200000010ff */
[----:B------:R-:W-:Y:S01]  /*6330*/  STS [R194+0x400], R71 ;  /* 0x00040047c2007388 */ /* 0x000fe20000000800 */
[----:B------:R-:W-:Y:S01]  /*6340*/  IADD3 R11, R5, R10, RZ ;  /* 0x0000000a050b7210 */ /* 0x000fe20007ffe0ff */
[----:B------:R-:W-:Y:S01]  /*6350*/  IMAD.WIDE.U32 R6, R191, UR8, RZ ;  /* 0x00000008bf067c25 */ /* 0x000fe2000f8e00ff */
[----:B------:R-:W-:Y:S01]  /*6360*/  MOV R10, R4 ;  /* 0x00000004000a7202 */ /* 0x000fe20000000f00 */
[----:B------:R-:W-:Y:S01]  /*6370*/  STS [R198], R81 ;  /* 0x00000051c6007388 */ /* 0x000fe20000000800 */
[----:B------:R-:W1:Y:S01]  /*6380*/  LDC.64 R4, c[0x0][0x438] ;  /* 0x00010e00ff047b82 */ /* 0x000e620000000a00 */
[----:B------:R-:W-:Y:S01]  /*6390*/  F2FP.BF16.F32.PACK_AB R75, R75, R74 ;  /* 0x0000004a4b4b723e */ /* 0x000fe200000010ff */
[----:B------:R-:W-:Y:S01]  /*63a0*/  IMAD R0, R191, UR9, R2 ;  /* 0x00000009bf007c24 */ /* 0x000fe2000f8e0202 */
[----:B------:R-:W-:Y:S01]  /*63b0*/  F2FP.BF16.F32.PACK_AB R77, R77, R76 ;  /* 0x0000004c4d4d723e */ /* 0x000fe200000010ff */
[----:B------:R-:W-:Y:S01]  /*63c0*/  STS [R197], R82 ;  /* 0x00000052c5007388 */ /* 0x000fe20000000800 */
[----:B------:R-:W-:Y:S01]  /*63d0*/  F2FP.BF16.F32.PACK_AB R79, R79, R78 ;  /* 0x0000004e4f4f723e */ /* 0x000fe200000010ff */
[----:B------:R-:W-:Y:S01]  /*63e0*/  UIMAD UR10, UR44, UR8, URZ ;  /* 0x000000082c0a72a4 */ /* 0x000fe2000f8e023f */
[----:B------:R-:W-:Y:S01]  /*63f0*/  F2FP.BF16.F32.PACK_AB R85, R85, R84 ;  /* 0x000000545555723e */ /* 0x000fe200000010ff */
[----:B------:R-:W-:Y:S01]  /*6400*/  STS [R194+0x2000], R73 ;  /* 0x00200049c2007388 */ /* 0x000fe20000000800 */
[----:B------:R-:W-:Y:S01]  /*6410*/  F2FP.BF16.F32.PACK_AB R87, R87, R86 ;  /* 0x000000565757723e */ /* 0x000fe200000010ff */
[----:B------:R-:W2:Y:S01]  /*6420*/  LDC.64 R8, c[0x0][0x468] ;  /* 0x00011a00ff087b82 */ /* 0x000ea20000000a00 */
[----:B------:R-:W-:Y:S01]  /*6430*/  F2FP.BF16.F32.PACK_AB R96, R97, R96 ;  /* 0x000000606160723e */ /* 0x000fe200000010ff */
[----:B------:R-:W-:Y:S01]  /*6440*/  STS [R194+0x2400], R75 ;  /* 0x0024004bc2007388 */ /* 0x000fe20000000800 */
        /* <DEDUP_REMOVED lines=8> */
[----:B------:R-:W-:Y:S01]  /*64d0*/  F2FP.BF16.F32.PACK_AB R94, R95, R94 ;  /* 0x0000005e5f5e723e */ /* 0x000fe200000010ff */
[----:B------:R-:W-:Y:S01]  /*64e0*/  USHF.L.U32 UR12, UR4, 0x6, URZ ;  /* 0x00000006040c7899 */ /* 0x000fe2000800063f */
[----:B------:R-:W-:Y:S01]  /*64f0*/  F2FP.BF16.F32.PACK_AB R37, R37, R36 ;  /* 0x000000242525723e */ /* 0x000fe200000010ff */
[----:B------:R-:W-:Y:S01]  /*6500*/  STS [R196], R85 ;  /* 0x00000055c4007388 */ /* 0x000fe20000000800 */
[----:B------:R-:W-:Y:S01]  /*6510*/  F2FP.BF16.F32.PACK_AB R39, R39, R38 ;  /* 0x000000262727723e */ /* 0x000fe200000010ff */
[----:B-1----:R-:W-:Y:S01]  /*6520*/  IMAD.WIDE.U32 R14, R4, UR7, R12 ;  /* 0x00000007040e7c25 */ /* 0x002fe2000f8e000c */
[----:B------:R-:W-:Y:S01]  /*6530*/  F2FP.BF16.F32.PACK_AB R49, R49, R48 ;  /* 0x000000303131723e */ /* 0x000fe200000010ff */
[----:B------:R-:W-:Y:S01]  /*6540*/  STS [R196+0x400], R87 ;  /* 0x00040057c4007388 */ /* 0x000fe20000000800 */
[----:B------:R-:W-:-:S02]  /*6550*/  F2FP.BF16.F32.PACK_AB R50, R51, R50 ;  /* 0x000000323332723e */ /* 0x000fc400000010ff */
[----:B------:R-:W-:Y:S01]  /*6560*/  IADD3 R7, R7, R0, RZ ;  /* 0x0000000007077210 */ /* 0x000fe20007ffe0ff */
[----:B------:R-:W-:Y:S01]  /*6570*/  STS [R209], R96 ;  /* 0x00000060d1007388 */ /* 0x000fe20000000800 */
[----:B------:R-:W-:Y:S01]  /*6580*/  MOV R24, UR8 ;  /* 0x0000000800187c02 */ /* 0x000fe20008000f00 */
[----:B------:R-:W-:Y:S01]  /*6590*/  IMAD R0, R4, UR18, RZ ;  /* 0x0000001204007c24 */ /* 0x000fe2000f8e02ff */
[----:B------:R-:W-:Y:S01]  /*65a0*/  F2FP.BF16.F32.PACK_AB R41, R41, R40 ;  /* 0x000000282929723e */ /* 0x000fe200000010ff */
[----:B------:R-:W-:Y:S01]  /*65b0*/  STS [R209+0x400], R98 ;  /* 0x00040062d1007388 */ /* 0x000fe20000000800 */
[----:B------:R-:W-:Y:S01]  /*65c0*/  F2FP.BF16.F32.PACK_AB R43, R43, R42 ;  /* 0x0000002a2b2b723e */ /* 0x000fe200000010ff */
[----:B------:R-:W-:Y:S01]  /*65d0*/  IMAD.WIDE.U32 R24, R24, UR24, R6 ;  /* 0x0000001818187c25 */ /* 0x000fe2000f8e0006 */
[----:B------:R-:W-:Y:S01]  /*65e0*/  F2FP.BF16.F32.PACK_AB R45, R45, R44 ;  /* 0x0000002c2d2d723e */ /* 0x000fe200000010ff */
[----:B------:R-:W-:Y:S01]  /*65f0*/  STS [R196+0x2000], R89 ;  /* 0x00200059c4007388 */ /* 0x000fe20000000800 */
[----:B------:R-:W-:Y:S01]  /*6600*/  F2FP.BF16.F32.PACK_AB R47, R47, R46 ;  /* 0x0000002e2f2f723e */ /* 0x000fe200000010ff */
[----:B------:R-:W1:Y:S01]  /*6610*/  LDC.64 R6, c[0x0][0x440] ;  /* 0x00011000ff067b82 */ /* 0x000e620000000a00 */
[----:B------:R-:W-:Y:S01]  /*6620*/  F2FP.BF16.F32.PACK_AB R53, R53, R52 ;  /* 0x000000343535723e */ /* 0x000fe200000010ff */
[----:B------:R-:W-:Y:S01]  /*6630*/  STS [R196+0x2400], R91 ;  /* 0x0024005bc4007388 */ /* 0x000fe20000000800 */
[----:B------:R-:W-:Y:S01]  /*6640*/  F2FP.BF16.F32.PACK_AB R55, R55, R54 ;  /* 0x000000363737723e */ /* 0x000fe200000010ff */
[----:B------:R-:W-:Y:S01]  /*6650*/  IMAD R0, R5, UR7, R0 ;  /* 0x0000000705007c24 */ /* 0x000fe2000f8e0200 */
[----:B------:R-:W-:Y:S01]  /*6660*/  F2FP.BF16.F32.PACK_AB R64, R65, R64 ;  /* 0x000000404140723e */ /* 0x000fe200000010ff */
[----:B------:R-:W-:Y:S01]  /*6670*/  STS [R209+0x2000], R92 ;  /* 0x0020005cd1007388 */ /* 0x000fe20000000800 */
[----:B------:R-:W-:Y:S01]  /*6680*/  F2FP.BF16.F32.PACK_AB R66, R67, R66 ;  /* 0x000000424342723e */ /* 0x000fe200000010ff */
[----:B------:R-:W3:Y:S01]  /*6690*/  LDC.64 R4, c[0x0][0x470] ;  /* 0x00011c00ff047b82 */ /* 0x000ee20000000a00 */
[----:B------:R-:W-:Y:S01]  /*66a0*/  F2FP.BF16.F32.PACK_AB R57, R57, R56 ;  /* 0x000000383939723e */ /* 0x000fe200000010ff */
[----:B------:R-:W-:Y:S01]  /*66b0*/  STS [R209+0x2400], R94 ;  /* 0x0024005ed1007388 */ /* 0x000fe20000000800 */
[----:B------:R-:W-:-:S02]  /*66c0*/  F2FP.BF16.F32.PACK_AB R59, R59, R58 ;  /* 0x0000003a3b3b723e */ /* 0x000fc400000010ff */
[----:B------:R-:W-:Y:S01]  /*66d0*/  F2FP.BF16.F32.PACK_AB R60, R61, R60 ;  /* 0x0000003c3d3c723e */ /* 0x000fe200000010ff */
[----:B------:R4:W-:Y:S01]  /*66e0*/  STS [R194+0x4000], R37 ;  /* 0x00400025c2007388 */ /* 0x0009e20000000800 */
[----:B------:R-:W-:Y:S02]  /*66f0*/  F2FP.BF16.F32.PACK_AB R62, R63, R62 ;  /* 0x0000003e3f3e723e */ /* 0x000fe400000010ff */
[----:B------:R-:W-:Y:S01]  /*6700*/  IADD3 R15, R15, R0, RZ ;  /* 0x000000000f0f7210 */ /* 0x000fe20007ffe0ff */
[----:B------:R4:W-:Y:S01]  /*6710*/  STS [R194+0x4400], R39 ;  /* 0x00440027c2007388 */ /* 0x0009e20000000800 */
[----:B--2---:R-:W-:-:S03]  /*6720*/  IMAD R0, R8, UR19, RZ ;  /* 0x0000001308007c24 */ /* 0x004fc6000f8e02ff */
[----:B------:R-:W-:Y:S01]  /*6730*/  STS [R198+0x4000], R49 ;  /* 0x00400031c6007388 */ /* 0x000fe20000000800 */
[----:B------:R-:W-:Y:S02]  /*6740*/  IMAD R9, R9, UR14, R0 ;  /* 0x0000000e09097c24 */ /* 0x000fe4000f8e0200 */
[----:B-1----:R-:W-:Y:S01]  /*6750*/  IMAD R0, R6, UR18, RZ ;  /* 0x0000001206007c24 */ /* 0x002fe2000f8e02ff */
[----:B------:R-:W-:Y:S01]  /*6760*/  STS [R197+0x4000], R50 ;  /* 0x00400032c5007388 */ /* 0x000fe20000000800 */
[----:B------:R-:W-:-:S03]  /*6770*/  IMAD.WIDE.U32 R14, R8, UR14, R14 ;  /* 0x0000000e080e7c25 */ /* 0x000fc6000f8e000e */
[----:B------:R1:W-:Y:S01]  /*6780*/  STS [R194+0x6000], R41 ;  /* 0x00600029c2007388 */ /* 0x0003e20000000800 */
[----:B------:R-:W-:-:S03]  /*6790*/  IMAD.WIDE.U32 R26, R6, UR7, R12 ;  /* 0x00000007061a7c25 */ /* 0x000fc6000f8e000c */
[----:B------:R2:W-:Y:S01]  /*67a0*/  STS [R194+0x6400], R43 ;  /* 0x0064002bc2007388 */ /* 0x0005e20000000800 */
[----:B------:R-:W-:Y:S01]  /*67b0*/  IMAD R7, R7, UR7, R0 ;  /* 0x0000000707077c24 */ /* 0x000fe2000f8e0200 */
[----:B------:R-:W-:Y:S01]  /*67c0*/  IADD3 R0, P0, R14, R24, RZ ;  /* 0x000000180e007210 */ /* 0x000fe20007f1e0ff */
[----:B---3--:R-:W-:Y:S01]  /*67d0*/  IMAD R2, R4, UR19, RZ ;  /* 0x0000001304027c24 */ /* 0x008fe2000f8e02ff */
[----:B------:R-:W-:Y:S01]  /*67e0*/  STS [R198+0x6000], R45 ;  /* 0x0060002dc6007388 */ /* 0x000fe20000000800 */
[----:B----4-:R-:W-:Y:S02]  /*67f0*/  IADD3 R37, R15, R9, RZ ;  /* 0x000000090f257210 */ /* 0x010fe40007ffe0ff */
[----:B------:R-:W-:Y:S01]  /*6800*/  IADD3 R7, R27, R7, RZ ;  /* 0x000000071b077210 */ /* 0x000fe20007ffe0ff */
[----:B------:R3:W-:Y:S01]  /*6810*/  STS [R198+0x6400], R47 ;  /* 0x0064002fc6007388 */ /* 0x0007e20000000800 */
[----:B------:R-:W-:Y:S01]  /*6820*/  MOV R39, UR4 ;  /* 0x0000000400277c02 */ /* 0x000fe20008000f00 */
[----:B------:R-:W-:Y:S01]  /*6830*/  IMAD R2, R5, UR14, R2 ;  /* 0x0000000e05027c24 */ /* 0x000fe2000f8e0202 */
[----:B------:R-:W-:Y:S01]  /*6840*/  MOV R6, R26 ;  /* 0x0000001a00067202 */ /* 0x000fe20000000f00 */
[----:B------:R-:W-:Y:S01]  /*6850*/  STS [R196+0x4000], R53 ;  /* 0x00400035c4007388 */ /* 0x000fe20000000800 */
[----:B------:R-:W-:Y:S01]  /*6860*/  IADD3.X R37, R37, UR10, R25, P0, !PT ;  /* 0x0000000a25257c10 */ /* 0x000fe200087fe419 */
[----:B------:R-:W-:Y:S01]  /*6870*/  IMAD.WIDE.U32 R38, R39, UR24, R10 ;  /* 0x0000001827267c25 */ /* 0x000fe2000f8e000a */
[----:B------:R-:W-:Y:S01]  /*6880*/  ULDC.64 UR10, c[0x0][0x3f0] ;  /* 0x0000fc00000a7ab9 */ /* 0x000fe20000000a00 */
[----:B------:R-:W-:Y:S01]  /*6890*/  STS [R196+0x4400], R55 ;  /* 0x00440037c4007388 */ /* 0x000fe20000000800 */
[----:B------:R-:W-:Y:S01]  /*68a0*/  LEA R40, P1, R0, UR10, 0x1 ;  /* 0x0000000a00287c11 */ /* 0x000fe2000f8208ff */
[----:B------:R-:W-:-:S02]  /*68b0*/  UIMAD UR24, UR24, UR5, UR44 ;  /* 0x00000005181872a4 */ /* 0x000fc4000f8e022c */
[----:B------:R-:W-:Y:S01]  /*68c0*/  STS [R209+0x4000], R64 ;  /* 0x00400040d1007388 */ /* 0x000fe20000000800 */
[----:B------:R-:W-:Y:S01]  /*68d0*/  USHF.L.U32 UR10, UR8, 0x6, URZ ;  /* 0x00000006080a7899 */ /* 0x000fe2000800063f */
[----:B-1----:R-:W-:Y:S01]  /*68e0*/  LEA.HI.X R41, R0, UR11, R37, 0x1, P1 ;  /* 0x0000000b00297c11 */ /* 0x002fe200088f0c25 */
[----:B------:R-:W-:Y:S01]  /*68f0*/  USHF.L.U64.HI UR11, UR8, 0x6, UR9 ;  /* 0x00000006080b7899 */ /* 0x000fe20008010209 */
[----:B------:R-:W-:Y:S01]  /*6900*/  STS [R209+0x4400], R66 ;  /* 0x00440042d1007388 */ /* 0x000fe20000000800 */
[----:B--2---:R-:W-:Y:S01]  /*6910*/  IMAD.WIDE.U32 R42, R4, UR14, R6 ;  /* 0x0000000e042a7c25 */ /* 0x004fe2000f8e0006 */
[----:B------:R-:W-:Y:S01]  /*6920*/  ULDC.64 UR8, c[0x0][0x3f8] ;  /* 0x0000fe0000087ab9 */ /* 0x000fe20000000a00 */
[----:B------:R-:W-:Y:S01]  /*6930*/  USHF.L.U64.HI UR4, UR4, 0x6, UR5 ;  /* 0x0000000604047899 */ /* 0x000fe20008010205 */
[----:B------:R-:W-:Y:S02]  /*6940*/  STS [R196+0x6000], R57 ;  /* 0x00600039c4007388 */ /* 0x000fe40000000800 */
[----:B------:R-:W-:-:S02]  /*6950*/  IADD3 R2, R43, R2, RZ ;  /* 0x000000022b027210 */ /* 0x000fc40007ffe0ff */
[----:B------:R-:W-:Y:S01]  /*6960*/  STS [R196+0x6400], R59 ;  /* 0x0064003bc4007388 */ /* 0x000fe20000000800 */
[----:B------:R-:W-:Y:S02]  /*6970*/  IADD3 R36, P0, R42, R38, RZ ;  /* 0x000000262a247210 */ /* 0x000fe40007f1e0ff */
[----:B------:R-:W-:Y:S01]  /*6980*/  IADD3 R42, P1, R40, UR10, RZ ;  /* 0x0000000a282a7c10 */ /* 0x000fe2000ff3e0ff */
[----:B------:R-:W-:Y:S01]  /*6990*/  STS [R209+0x6000], R60 ;  /* 0x0060003cd1007388 */ /* 0x000fe20000000800 */
[----:B------:R-:W-:Y:S02]  /*69a0*/  IADD3.X R37, R2, UR24, R39, P0, !PT ;  /* 0x0000001802257c10 */ /* 0x000fe400087fe427 */
[C---:B------:R-:W-:Y:S01]  /*69b0*/  LEA R38, P0, R36.reuse, UR8, 0x1 ;  /* 0x0000000824267c11 */ /* 0x040fe2000f8008ff */
[----:B------:R-:W-:Y:S01]  /*69c0*/  STS [R209+0x6400], R62 ;  /* 0x0064003ed1007388 */ /* 0x000fe20000000800 */
[----:B------:R-:W-:Y:S02]  /*69d0*/  IADD3.X R43, R41, UR11, RZ, P1, !PT ;  /* 0x0000000b292b7c10 */ /* 0x000fe40008ffe4ff */
[----:B------:R-:W-:Y:S01]  /*69e0*/  LEA.HI.X R39, R36, UR9, R37, 0x1, P0 ;  /* 0x0000000924277c11 */ /* 0x000fe200080f0c25 */
[----:B------:R-:W-:Y:S01]  /*69f0*/  BAR.SYNC.DEFER_BLOCKING 0x0 ;  /* 0x0000000000007b1d */ /* 0x000fe20000010000 */
[----:B------:R-:W-:-:S02]  /*6a00*/  IADD3 R36, P0, R38, UR12, RZ ;  /* 0x0000000c26247c10 */ /* 0x000fc4000ff1e0ff */
[----:B------:R-:W-:Y:S02]  /*6a10*/  IADD3 R46, P1, R42, UR10, RZ ;  /* 0x0000000a2a2e7c10 */ /* 0x000fe4000ff3e0ff */
[----:B------:R-:W-:Y:S02]  /*6a20*/  IADD3.X R37, R39, UR4, RZ, P0, !PT ;  /* 0x0000000427257c10 */ /* 0x000fe400087fe4ff */
[----:B---3--:R-:W-:Y:S02]  /*6a30*/  IADD3.X R47, R43, UR11, RZ, P1, !PT ;  /* 0x0000000b2b2f7c10 */ /* 0x008fe40008ffe4ff */
        /* <DEDUP_REMOVED lines=22> */
.L_x_555:
        /* <DEDUP_REMOVED lines=11> */
.L_x_562:
[----:B------:R-:W-:Y:S05]  /*6c50*/  EXIT ;  /* 0x000000000000794d */ /* 0x000fea0003800000 */
.L_x_564:
        /* <DEDUP_REMOVED lines=10> */
.L_x_1266:


//--------------------- .text._ZN5flash44flash_bwd_dq_dk_dv_loop_seqk_parallel_kernelI23Flash_bwd_kernel_traitsILi64ELi64ELi128ELi8ELi2ELi4ELi4ELb1ELb0EN7cutlass10bfloat16_tE19Flash_kernel_traitsILi64ELi64ELi128ELi8ES3_EELb0ELb1ELb0ELb0ELb1ELb1ELb1EEEvNS_16Flash_bwd_paramsE --------------------------
	.section	.text._ZN5flash44flash_bwd_dq_dk_dv_loop_seqk_parallel_kernelI23Flash_bwd_kernel_traitsILi64ELi64ELi128ELi8ELi2ELi4ELi4ELb1ELb0EN7cutlass10bfloat16_tE19Flash_kernel_traitsILi64ELi64ELi128ELi8ES3_EELb0ELb1ELb0ELb0ELb1ELb1ELb1EEEvNS_16Flash_bwd_paramsE,"ax",@progbits
	.align	128
        .global         _ZN5flash44flash_bwd_dq_dk_dv_loop_seqk_parallel_kernelI23Flash_bwd_kernel_traitsILi64ELi64ELi128ELi8ELi2ELi4ELi4ELb1ELb0EN7cutlass10bfloat16_tE19Flash_kernel_traitsILi64ELi64ELi128ELi8ES3_EELb0ELb1ELb0ELb0ELb1ELb1ELb1EEEvNS_16Flash_bwd_paramsE
        .type           _ZN5flash44flash_bwd_dq_dk_dv_loop_seqk_parallel_kernelI23Flash_bwd_kernel_traitsILi64ELi64ELi128ELi8ELi2ELi4ELi4ELb1ELb0EN7cutlass10bfloat16_tE19Flash_kernel_traitsILi64ELi64ELi128ELi8ES3_EELb0ELb1ELb0ELb0ELb1ELb1ELb1EEEvNS_16Flash_bwd_paramsE,@function
        .size           _ZN5flash44flash_bwd_dq_dk_dv_loop_seqk_parallel_kernelI23Flash_bwd_kernel_traitsILi64ELi64ELi128ELi8ELi2ELi4ELi4ELb1ELb0EN7cutlass10bfloat16_tE19Flash_kernel_traitsILi64ELi64ELi128ELi8ES3_EELb0ELb1ELb0ELb0ELb1ELb1ELb1EEEvNS_16Flash_bwd_paramsE,(.L_x_1267 - _ZN5flash44flash_bwd_dq_dk_dv_loop_seqk_parallel_kernelI23Flash_bwd_kernel_traitsILi64ELi64ELi128ELi8ELi2ELi4ELi4ELb1ELb0EN7cutlass10bfloat16_tE19Flash_kernel_traitsILi64ELi64ELi128ELi8ES3_EELb0ELb1ELb0ELb0ELb1ELb1ELb1EEEvNS_16Flash_bwd_paramsE)
        .other          _ZN5flash44flash_bwd_dq_dk_dv_loop_seqk_parallel_kernelI23Flash_bwd_kernel_traitsILi64ELi64ELi128ELi8ELi2ELi4ELi4ELb1ELb0EN7cutlass10bfloat16_tE19Flash_kernel_traitsILi64ELi64ELi128ELi8ES3_EELb0ELb1ELb0ELb0ELb1ELb1ELb1EEEvNS_16Flash_bwd_paramsE,@"STO_CUDA_ENTRY STV_DEFAULT"
_ZN5flash44flash_bwd_dq_dk_dv_loop_seqk_parallel_kernelI23Flash_bwd_kernel_traitsILi64ELi64ELi128ELi8ELi2ELi4ELi4ELb1ELb0EN7cutlass10bfloat16_tE19Flash_kernel_traitsILi64ELi64ELi128ELi8ES3_EELb0ELb1ELb0ELb0ELb1ELb1ELb1EEEvNS_16Flash_bwd_paramsE:
.text._ZN5flash44flash_bwd_dq_dk_dv_loop_seqk_parallel_kernelI23Flash_bwd_kernel_traitsILi64ELi64ELi128ELi8ELi2ELi4ELi4ELb1ELb0EN7cutlass10bfloat16_tE19Flash_kernel_traitsILi64ELi64ELi128ELi8ES3_EELb0ELb1ELb0ELb0ELb1ELb1ELb1EEEvNS_16Flash_bwd_paramsE:
        /* <DEDUP_REMOVED lines=17> */
[----:B------:R-:W3:Y:S08]  /*0110*/  S2UR UR16, SR_CTAID.Y ;  /* 0x00000000001079c3 */ /* 0x000ef00000002600 */
[----:B------:R-:W4:Y:S08]  /*0120*/  S2UR UR17, SR_CTAID.Z ;  /* 0x00000000001179c3 */ /* 0x000f300000002700 */
[----:B------:R-:W5:Y:S01]  /*0130*/  S2UR UR15, SR_CTAID.Z ;  /* 0x00000000000f79c3 */ /* 0x000f620000002700 */
[----:B--2---:R-:W-:-:S04]  /*0140*/  ULEA UR5, UR5, UR4, 0x18 ;  /* 0x0000000405057291 */ /* 0x004fc8000f8ec03f */
[----:B------:R-:W-:Y:S01]  /*0150*/  UIADD3 UR6, UR5, 0x6000, URZ ;  /* 0x0000600005067890 */ /* 0x000fe2000fffe03f */
[----:B-1----:R-:W-:Y:S01]  /*0160*/  SHF.R.S32.HI R15, RZ, 0x1f, R13 ;  /* 0x0000001fff0f7819 */ /* 0x002fe2000001140d */
[----:B------:R-:W-:Y:S01]  /*0170*/  IMAD.SHL.U32 R243, R13, 0x2, RZ ;  /* 0x000000020df37824 */ /* 0x000fe200078e00ff */
[----:B------:R-:W1:Y:S01]  /*0180*/  S2UR UR14, SR_CTAID.Y ;  /* 0x00000000000e79c3 */ /* 0x000e620000002600 */
[----:B------:R-:W-:Y:S01]  /*0190*/  UIADD3 UR4, UR5, 0xa000, URZ ;  /* 0x0000a00005047890 */ /* 0x000fe2000fffe03f */
[CC--:B------:R-:W-:Y:S01]  /*01a0*/  LEA.HI R9, R15.reuse, R13.reuse, RZ, 0x5 ;  /* 0x0000000d0f097211 */ /* 0x0c0fe200078f28ff */
[----:B---3--:R-:W-:Y:S01]  /*01b0*/  USHF.R.S32.HI UR22, URZ, 0x1f, UR16 ;  /* 0x0000001f3f167899 */ /* 0x008fe20008011410 */
[----:B------:R-:W-:Y:S01]  /*01c0*/  LEA.HI R14, R15, R13, RZ, 0x3 ;  /* 0x0000000d0f0e7211 */ /* 0x000fe200078f18ff */
[----:B------:R-:W-:Y:S01]  /*01d0*/  UIMAD.WIDE UR34, UR16, 0x80, URZ ;  /* 0x00000080102278a5 */ /* 0x000fe2000f8e023f */
[--C-:B------:R-:W-:Y:S01]  /*01e0*/  SHF.R.S32.HI R3, RZ, 0x5, R9.reuse ;  /* 0x00000005ff037819 */ /* 0x100fe20000011409 */
[----:B----4-:R-:W-:Y:S01]  /*01f0*/  USHF.R.S32.HI UR21, URZ, 0x1f, UR17 ;  /* 0x0000001f3f157899 */ /* 0x010fe20008011411 */
[----:B------:R-:W-:-:S02]  /*0200*/  SHF.R.S32.HI R0, RZ, 0x1f, R9 ;  /* 0x0000001fff007819 */ /* 0x000fc40000011409 */
[-C--:B------:R-:W-:Y:S02]  /*0210*/  LEA.HI R2, R9, R3.reuse, RZ, 0x1 ;  /* 0x0000000309027211 */ /* 0x080fe400078f08ff */
[----:B------:R-:W-:Y:S02]  /*0220*/  LEA.HI R0, R0, R3, RZ, 0x2 ;  /* 0x0000000300007211 */ /* 0x000fe400078f10ff */
[----:B------:R-:W-:Y:S01]  /*0230*/  LOP3.LUT R2, R2, 0xfffffffe, RZ, 0xc0, !PT ;  /* 0xfffffffe02027812 */ /* 0x000fe200078ec0ff */
[----:B-----5:R-:W-:Y:S01]  /*0240*/  USHF.R.S32.HI UR20, URZ, 0x1f, UR15 ;  /* 0x0000001f3f147899 */ /* 0x020fe2000801140f */
[----:B------:R-:W-:Y:S02]  /*0250*/  LOP3.LUT R0, R0, 0xfffffffc, RZ, 0xc0, !PT ;  /* 0xfffffffc00007812 */ /* 0x000fe400078ec0ff */
[-C--:B------:R-:W-:Y:S01]  /*0260*/  LEA.HI R5, R15, R13.reuse, RZ, 0x4 ;  /* 0x0000000d0f057211 */ /* 0x080fe200078f20ff */
[----:B------:R-:W-:Y:S01]  /*0270*/  IMAD.IADD R181, R3, 0x1, -R2 ;  /* 0x0000000103b57824 */ /* 0x000fe200078e0a02 */
[----:B------:R-:W-:Y:S01]  /*0280*/  LEA.HI R16, R15, R13, RZ, 0x2 ;  /* 0x0000000d0f107211 */ /* 0x000fe200078f10ff */
[----:B------:R-:W-:Y:S01]  /*0290*/  IMAD.IADD R175, R3, 0x1, -R0 ;  /* 0x0000000103af7824 */ /* 0x000fe200078e0a00 */
[----:B------:R-:W-:-:S02]  /*02a0*/  SHF.R.S32.HI R4, RZ, 0x4, R5 ;  /* 0x00000004ff047819 */ /* 0x000fc40000011405 */
[----:B------:R-:W-:Y:S01]  /*02b0*/  SHF.R.S32.HI R6, RZ, 0x3, R14 ;  /* 0x00000003ff067819 */ /* 0x000fe2000001140e */
[----:B-1----:R-:W-:Y:S01]  /*02c0*/  USHF.R.S32.HI UR19, URZ, 0x1f, UR14 ;  /* 0x0000001f3f137899 */ /* 0x002fe2000801140e */
[--C-:B------:R-:W-:Y:S02]  /*02d0*/  SHF.R.S32.HI R10, RZ, 0x2, R16.reuse ;  /* 0x00000002ff0a7819 */ /* 0x100fe40000011410 */
[----:B------:R-:W-:Y:S01]  /*02e0*/  SHF.R.S32.HI R2, RZ, 0x1f, R16 ;  /* 0x0000001fff027819 */ /* 0x000fe20000011410 */
[----:B------:R-:W-:Y:S01]  /*02f0*/  IMAD.SHL.U32 R6, R6, 0x40, RZ ;  /* 0x0000004006067824 */ /* 0x000fe200078e00ff */
[----:B------:R-:W-:Y:S02]  /*0300*/  LOP3.LUT R0, R14, 0xfffffff8, RZ, 0xc0, !PT ;  /* 0xfffffff80e007812 */ /* 0x000fe400078ec0ff */
[----:B------:R-:W-:Y:S02]  /*0310*/  LEA.HI R3, R5, R4, RZ, 0x1 ;  /* 0x0000000405037211 */ /* 0x000fe400078f08ff */
[----:B------:R-:W-:Y:S01]  /*0320*/  LEA.HI R2, R2, R10, RZ, 0x3 ;  /* 0x0000000a02027211 */ /* 0x000fe200078f18ff */
[----:B------:R-:W-:Y:S01]  /*0330*/  IMAD.IADD R0, R13, 0x1, -R0 ;  /* 0x000000010d007824 */ /* 0x000fe200078e0a00 */
[----:B------:R-:W-:-:S02]  /*0340*/  LOP3.LUT R7, R5, 0xfffffff0, RZ, 0xc0, !PT ;  /* 0xfffffff005077812 */ /* 0x000fc400078ec0ff */
[----:B------:R-:W-:Y:S02]  /*0350*/  LOP3.LUT R5, R3, 0xfffffffe, RZ, 0xc0, !PT ;  /* 0xfffffffe03057812 */ /* 0x000fe400078ec0ff */
[----:B------:R-:W-:Y:S02]  /*0360*/  LOP3.LUT R3, R2, 0xfffffff8, RZ, 0xc0, !PT ;  /* 0xfffffff802037812 */ /* 0x000fe400078ec0ff */
[----:B------:R-:W-:Y:S01]  /*0370*/  LOP3.LUT R2, R6, 0x1c0, RZ, 0xc0, !PT ;  /* 0x000001c006027812 */ /* 0x000fe200078ec0ff */
[C---:B------:R-:W-:Y:S01]  /*0380*/  IMAD.SHL.U32 R6, R0.reuse, 0x8, RZ ;  /* 0x0000000800067824 */ /* 0x040fe200078e00ff */
[----:B------:R-:W-:Y:S01]  /*0390*/  LOP3.LUT P4, RZ, R0, 0x2, RZ, 0xc0, !PT ;  /* 0x0000000200ff7812 */ /* 0x000fe2000788c0ff */
[----:B------:R-:W-:Y:S01]  /*03a0*/  IMAD.IADD R10, R10, 0x1, -R3 ;  /* 0x000000010a0a7824 */ /* 0x000fe200078e0a03 */
[----:B------:R-:W-:Y:S01]  /*03b0*/  LOP3.LUT P3, RZ, R0, 0x4, RZ, 0xc0, !PT ;  /* 0x0000000400ff7812 */ /* 0x000fe2000786c0ff */
[----:B------:R-:W-:Y:S01]  /*03c0*/  IMAD.IADD R11, R4, 0x1, -R5 ;  /* 0x00000001040b7824 */ /* 0x000fe200078e0a05 */
[----:B------:R-:W-:Y:S01]  /*03d0*/  LOP3.LUT R3, R2, 0x38, R6, 0xf8, !PT ;  /* 0x0000003802037812 */ /* 0x000fe200078ef806 */
[----:B------:R-:W-:Y:S01]  /*03e0*/  IMAD.IADD R5, R13, 0x1, -R7 ;  /* 0x000000010d057824 */ /* 0x000fe200078e0a07 */
[----:B------:R-:W-:Y:S01]  /*03f0*/  SHF.R.U32.HI R2, RZ, 0x3, R2 ;  /* 0x00000003ff027819 */ /* 0x000fe20000011602 */
[----:B------:R-:W-:Y:S01]  /*0400*/  IMAD.SHL.U32 R0, R0, 0x40, RZ ;  /* 0x0000004000007824 */ /* 0x000fe200078e00ff */
[----:B------:R-:W-:Y:S01]  /*0410*/  LEA.HI R6, R15, R13, RZ, 0x6 ;  /* 0x0000000d0f067211 */ /* 0x000fe200078f30ff */
[----:B------:R-:W-:Y:S01]  /*0420*/  IMAD.SHL.U32 R4, R11, 0x200, RZ ;  /* 0x000002000b047824 */ /* 0x000fe200078e00ff */
[----:B------:R-:W-:Y:S01]  /*0430*/  LOP3.LUT R240, R3, R2, RZ, 0x3c, !PT ;  /* 0x0000000203f07212 */ /* 0x000fe200078e3cff */
[----:B------:R-:W-:Y:S01]  /*0440*/  IMAD.SHL.U32 R2, R175, 0x10, RZ ;  /* 0x00000010af027824 */ /* 0x000fe200078e00ff */
[----:B------:R-:W-:-:S02]  /*0450*/  SHF.R.S32.HI R3, RZ, 0x1f, R5 ;  /* 0x0000001fff037819 */ /* 0x000fc40000011405 */
[----:B------:R-:W-:Y:S02]  /*0460*/  LOP3.LUT R0, R0, 0x1c0, RZ, 0xc0, !PT ;  /* 0x000001c000007812 */ /* 0x000fe400078ec0ff */
[----:B------:R-:W-:Y:S02]  /*0470*/  LEA.HI R12, R3, R5, RZ, 0x3 ;  /* 0x00000005030c7211 */ /* 0x000fe400078f18ff */
[C---:B------:R-:W-:Y:S02]  /*0480*/  LOP3.LUT R177, R0.reuse, 0x8, R14, 0xf8, !PT ;  /* 0x0000000800b17812 */ /* 0x040fe400078ef80e */
[----:B------:R-:W-:Y:S02]  /*0490*/  LOP3.LUT R3, R0, 0x30, R2, 0xf8, !PT ;  /* 0x0000003000037812 */ /* 0x000fe400078ef802 */
[----:B------:R-:W-:Y:S02]  /*04a0*/  SHF.R.S32.HI R6, RZ, 0x6, R6 ;  /* 0x00000006ff067819 */ /* 0x000fe40000011406 */
[----:B------:R-:W-:-:S02]  /*04b0*/  SHF.R.U32.HI R0, RZ, 0x3, R0 ;  /* 0x00000003ff007819 */ /* 0x000fc40000011600 */
[----:B------:R-:W-:Y:S01]  /*04c0*/  LOP3.LUT R3, R3, 0x8, R14, 0xf8, !PT ;  /* 0x0000000803037812 */ /* 0x000fe200078ef80e */
[C---:B------:R-:W-:Y:S01]  /*04d0*/  IMAD R2, R6.reuse, 0x800, R4 ;  /* 0x0000080006027824 */ /* 0x040fe200078e0204 */
[----:B------:R-:W-:Y:S01]  /*04e0*/  LOP3.LUT R177, R177, R0, RZ, 0x3c, !PT ;  /* 0x00000000b1b17212 */ /* 0x000fe200078e3cff */
[----:B------:R-:W-:Y:S01]  /*04f0*/  IMAD R240, R6, 0x200, R240 ;  /* 0x0000020006f07824 */ /* 0x000fe200078e02f0 */
[----:B------:R-:W-:Y:S02]  /*0500*/  LOP3.LUT R4, R4, R3, R0, 0xf6, !PT ;  /* 0x0000000304047212 */ /* 0x000fe400078ef600 */
[----:B------:R-:W-:Y:S01]  /*0510*/  LOP3.LUT R0, R16, 0x7ffffffc, RZ, 0xc0, !PT ;  /* 0x7ffffffc10007812 */ /* 0x000fe200078ec0ff */
[----:B------:R-:W-:Y:S01]  /*0520*/  IMAD.IADD R177, R2, 0x1, R177 ;  /* 0x0000000102b17824 */ /* 0x000fe200078e02b1 */
[----:B------:R-:W-:Y:S02]  /*0530*/  LOP3.LUT R2, R9, 0xffffffe0, RZ, 0xc0, !PT ;  /* 0xffffffe009027812 */ /* 0x000fe400078ec0ff */
[----:B------:R-:W-:Y:S01]  /*0540*/  LEA.HI R3, R15, R13, RZ, 0x7 ;  /* 0x0000000d0f037211 */ /* 0x000fe200078f38ff */
[C---:B------:R-:W-:Y:S01]  /*0550*/  IMAD.IADD R0, R13.reuse, 0x1, -R0 ;  /* 0x000000010d007824 */ /* 0x040fe200078e0a00 */
[----:B------:R-:W-:Y:S01]  /*0560*/  LOP3.LUT R7, R10, 0x1, RZ, 0xc0, !PT ;  /* 0x000000010a077812 */ /* 0x000fe200078ec0ff */
[----:B------:R-:W-:Y:S01]  /*0570*/  IMAD.IADD R251, R13, 0x1, -R2 ;  /* 0x000000010dfb7824 */ /* 0x000fe200078e0a02 */
[----:B------:R-:W-:Y:S01]  /*0580*/  LOP3.LUT R8, R12, 0xfffffff8, RZ, 0xc0, !PT ;  /* 0xfffffff80c087812 */ /* 0x000fe200078ec0ff */
[----:B------:R-:W-:Y:S01]  /*0590*/  IMAD.SHL.U32 R9, R0, 0x2, RZ ;  /* 0x0000000200097824 */ /* 0x000fe200078e00ff */
[----:B------:R-:W-:Y:S01]  /*05a0*/  SHF.R.S32.HI R3, RZ, 0x7, R3 ;  /* 0x00000007ff037819 */ /* 0x000fe20000011403 */
[----:B------:R-:W-:Y:S01]  /*05b0*/  IMAD.SHL.U32 R0, R10, 0x40, RZ ;  /* 0x000000400a007824 */ /* 0x000fe200078e00ff */
[----:B------:R-:W-:Y:S01]  /*05c0*/  ISETP.NE.U32.AND P0, PT, R7, 0x1, PT ;  /* 0x000000010700780c */ /* 0x000fe20003f05070 */
[----:B------:R-:W-:Y:S01]  /*05d0*/  IMAD.IADD R14, R5, 0x1, -R8 ;  /* 0x00000001050e7824 */ /* 0x000fe200078e0a08 */
[----:B------:R-:W-:Y:S01]  /*05e0*/  SHF.R.S32.HI R7, RZ, 0x1f, R251 ;  /* 0x0000001fff077819 */ /* 0x000fe200000114fb */
[----:B------:R-:W-:Y:S01]  /*05f0*/  IMAD.SHL.U32 R2, R6, 0x20, RZ ;  /* 0x0000002006027824 */ /* 0x000fe200078e00ff */
[----:B------:R-:W-:Y:S01]  /*0600*/  LOP3.LUT R0, R0, 0x1c0, RZ, 0xc0, !PT ;  /* 0x000001c000007812 */ /* 0x000fe200078ec0ff */
[C---:B------:R-:W-:Y:S01]  /*0610*/  IMAD.SHL.U32 R6, R3.reuse, 0x8, RZ ;  /* 0x0000000803067824 */ /* 0x040fe200078e00ff */
[----:B------:R-:W-:Y:S01]  /*0620*/  R2P PR, R10, 0x6 ;  /* 0x000000060a007804 */ /* 0x000fe20000000000 */
[----:B------:R-:W-:Y:S01]  /*0630*/  IMAD R5, R3, 0x1000, R9 ;  /* 0x0000100003057824 */ /* 0x000fe200078e0209 */
[----:B------:R-:W-:Y:S01]  /*0640*/  LEA.HI R3, R7, R251, RZ, 0x2 ;  /* 0x000000fb07037211 */ /* 0x000fe200078f10ff */
[----:B------:R-:W-:Y:S01]  /*0650*/  IMAD.SHL.U32 R10, R11, 0x10, RZ ;  /* 0x000000100b0a7824 */ /* 0x000fe200078e00ff */
[----:B------:R-:W-:Y:S01]  /*0660*/  LOP3.LUT R243, R2, 0x6, R243, 0xf8, !PT ;  /* 0x0000000602f37812 */ /* 0x000fe200078ef8f3 */
[----:B------:R-:W-:Y:S01]  /*0670*/  IMAD R7, R181, 0x400, R5 ;  /* 0x00000400b5077824 */ /* 0x000fe200078e0205 */
[----:B------:R-:W-:-:S02]  /*0680*/  SHF.R.S32.HI R3, RZ, 0x2, R3 ;  /* 0x00000002ff037819 */ /* 0x000fc40000011403 */
[----:B------:R-:W-:Y:S02]  /*0690*/  LOP3.LUT R8, R0, 0x20, R2, 0xf8, !PT ;  /* 0x0000002000087812 */ /* 0x000fe400078ef802 */
[----:B------:R-:W-:Y:S01]  /*06a0*/  SHF.R.U32.HI R2, RZ, 0x3, R0 ;  /* 0x00000003ff027819 */ /* 0x000fe20000011600 */
[----:B------:R-:W-:Y:S01]  /*06b0*/  IMAD R247, R181, 0x10, R3 ;  /* 0x00000010b5f77824 */ /* 0x000fe200078e0203 */
[----:B------:R-:W-:Y:S01]  /*06c0*/  LOP3.LUT R6, R6, 0x8, RZ, 0xc0, !PT ;  /* 0x0000000806067812 */ /* 0x000fe200078ec0ff */
[----:B------:R-:W-:Y:S01]  /*06d0*/  IMAD.SHL.U32 R3, R14, 0x40, RZ ;  /* 0x000000400e037824 */ /* 0x000fe200078e00ff */
[----:B------:R-:W-:Y:S02]  /*06e0*/  LOP3.LUT R5, R8, R2, RZ, 0x3c, !PT ;  /* 0x0000000208057212 */ /* 0x000fe400078e3cff */
[----:B------:R-:W-:Y:S01]  /*06f0*/  LOP3.LUT R8, R2, R0, R6, 0x1e, !PT ;  /* 0x0000000002087212 */ /* 0x000fe200078e1e06 */
[----:B------:R-:W-:Y:S01]  /*0700*/  VIADD R0, R247, 0xffffffc0 ;  /* 0xffffffc0f7007836 */ /* 0x000fe20000000000 */
[----:B------:R-:W-:Y:S01]  /*0710*/  LOP3.LUT R10, R6, 0x10, R10, 0xf8, !PT ;  /* 0x00000010060a7812 */ /* 0x000fe200078ef80a */
[----:B------:R-:W-:Y:S01]  /*0720*/  IMAD R6, R175, 0x400, R9 ;  /* 0x00000400af067824 */ /* 0x000fe200078e0209 */
[----:B------:R-:W-:Y:S01]  /*0730*/  LOP3.LUT R3, R3, 0x1c0, RZ, 0xc0, !PT ;  /* 0x000001c003037812 */ /* 0x000fe200078ec0ff */
[----:B------:R-:W-:Y:S01]  /*0740*/  IMAD.IADD R194, R5, 0x1, R7 ;  /* 0x0000000105c27824 */ /* 0x000fe200078e0207 */
[----:B------:R-:W-:Y:S01]  /*0750*/  SHF.R.S32.HI R2, RZ, 0x1f, R0 ;  /* 0x0000001fff027819 */ /* 0x000fe20000011400 */
[----:B------:R-:W-:Y:S01]  /*0760*/  IMAD.SHL.U32 R7, R11, 0x8, RZ ;  /* 0x000000080b077824 */ /* 0x000fe200078e00ff */
[----:B------:R-:W-:Y:S01]  /*0770*/  SHF.R.U32.HI R5, RZ, 0x3, R3 ;  /* 0x00000003ff057819 */ /* 0x000fe20000011603 */
[----:B------:R-:W-:Y:S01]  /*0780*/  IMAD.IADD R6, R6, 0x1, R8 ;  /* 0x0000000106067824 */ /* 0x000fe200078e0208 */
[----:B------:R-:W-:Y:S01]  /*0790*/  SHF.L.U64.HI R242, R0, 0x2, R2 ;  /* 0x0000000200f27819 */ /* 0x000fe20000010202 */
[----:B------:R-:W-:Y:S01]  /*07a0*/  IMAD.SHL.U32 R0, R12, 0x40, RZ ;  /* 0x000000400c007824 */ /* 0x000fe200078e00ff */
[----:B------:R-:W1:Y:S01]  /*07b0*/  LDC R8, c[0x0][0x2c4] ;  /* 0x0000b100ff087b82 */ /* 0x000e620000000800 */
[----:B------:R-:W-:-:S02]  /*07c0*/  LOP3.LUT R2, R3, 0x8, R7, 0xf8, !PT ;  /* 0x0000000803027812 */ /* 0x000fc400078ef807 */
[----:B------:R-:W-:Y:S02]  /*07d0*/  LOP3.LUT R3, R5, R10, R3, 0x1e, !PT ;  /* 0x0000000a05037212 */ /* 0x000fe400078e1e03 */
[----:B------:R-:W-:Y:S02]  /*07e0*/  LOP3.LUT R0, R0, 0xfffffe00, RZ, 0xc0, !PT ;  /* 0xfffffe0000007812 */ /* 0x000fe400078ec0ff */
[----:B------:R-:W-:Y:S02]  /*07f0*/  LOP3.LUT R2, R2, R5, RZ, 0x3c, !PT ;  /* 0x0000000502027212 */ /* 0x000fe400078e3cff */
[----:B------:R-:W-:Y:S01]  /*0800*/  LOP3.LUT R182, R3, R0, RZ, 0xfc, !PT ;  /* 0x0000000003b67212 */ /* 0x000fe200078efcff */
[--C-:B------:R-:W-:Y:S01]  /*0810*/  IMAD R181, R181, 0x400, R0.reuse ;  /* 0x00000400b5b57824 */ /* 0x100fe200078e0200 */
[----:B------:R-:W-:Y:S01]  /*0820*/  LEA R244, R6, UR6, 0x1 ;  /* 0x0000000606f47c11 */ /* 0x000fe2000f8e08ff */
[----:B------:R-:W-:Y:S01]  /*0830*/  IMAD R175, R175, 0x400, R0 ;  /* 0x00000400afaf7824 */ /* 0x000fe200078e0200 */
[----:B------:R-:W-:Y:S01]  /*0840*/  SEL R178, R178, 0xffffffc0, !P3 ;  /* 0xffffffc0b2b27807 */ /* 0x000fe20005800000 */
[----:B------:R-:W-:Y:S01]  /*0850*/  IMAD.MOV.U32 R0, RZ, RZ, 0x20 ;  /* 0x00000020ff007424 */ /* 0x000fe200078e00ff */
[----:B------:R-:W-:Y:S01]  /*0860*/  LEA R177, R177, UR5, 0x1 ;  /* 0x00000005b1b17c11 */ /* 0x000fe2000f8e08ff */
[----:B------:R-:W-:Y:S01]  /*0870*/  IMAD.IADD R175, R2, 0x1, R175 ;  /* 0x0000000102af7824 */ /* 0x000fe200078e02af */
[----:B------:R-:W-:Y:S01]  /*0880*/  LEA R194, R194, UR5, 0x1 ;  /* 0x00000005c2c27c11 */ /* 0x000fe2000f8e08ff */
[----:B------:R-:W-:Y:S01]  /*0890*/  VIADD R245, R244, 0x40 ;  /* 0x00000040f4f57836 */ /* 0x000fe20000000000 */
[----:B------:R-:W-:Y:S01]  /*08a0*/  SEL R179, R0, 0xffffffe0, !P4 ;  /* 0xffffffe000b37807 */ /* 0x000fe20006000000 */
[--C-:B------:R-:W-:Y:S01]  /*08b0*/  IMAD.IADD R178, R178, 0x1, R177.reuse ;  /* 0x00000001b2b27824 */ /* 0x100fe200078e02b1 */
[----:B------:R-:W-:Y:S01]  /*08c0*/  SEL R0, R0, 0xffffffe0, !P1 ;  /* 0xffffffe000007807 */ /* 0x000fe20004800000 */
[----:B------:R-:W-:Y:S01]  /*08d0*/  @P2 VIADD R245, R244, 0xffffffc0 ;  /* 0xffffffc0f4f52836 */ /* 0x000fe20000000000 */
[----:B------:R-:W-:Y:S01]  /*08e0*/  SEL R192, R192, 0x10, !P0 ;  /* 0x00000010c0c07807 */ /* 0x000fe20004000000 */
[----:B------:R-:W-:Y:S01]  /*08f0*/  IMAD.IADD R180, R179, 0x1, R177 ;  /* 0x00000001b3b47824 */ /* 0x000fe200078e02b1 */
[----:B-1----:R-:W-:Y:S01]  /*0900*/  IADD3 R241, R247, 0x1, -R8 ;  /* 0x00000001f7f17810 */ /* 0x002fe20007ffe808 */
[----:B------:R-:W-:Y:S01]  /*0910*/  IMAD.IADD R193, R194, 0x1, R0 ;  /* 0x00000001c2c17824 */ /* 0x000fe200078e0200 */
[----:B------:R-:W-:Y:S01]  /*0920*/  LEA R3, R4, UR5, 0x1 ;  /* 0x0000000504037c11 */ /* 0x000fe2000f8e08ff */
[----:B------:R-:W-:Y:S01]  /*0930*/  VIADD R250, R244, 0x420 ;  /* 0x00000420f4fa7836 */ /* 0x000fe20000000000 */
[----:B------:R-:W-:Y:S01]  /*0940*/  LEA R175, R175, UR4, 0x1 ;  /* 0x00000004afaf7c11 */ /* 0x000fe2000f8e08ff */
[----:B------:R-:W-:-:S02]  /*0950*/  IMAD.IADD R195, R194, 0x1, R192 ;  /* 0x00000001c2c37824 */ /* 0x000fc400078e02c0 */
[----:B------:R-:W-:Y:S02]  /*0960*/  IMAD.IADD R181, R181, 0x1, R2 ;  /* 0x00000001b5b57824 */ /* 0x000fe400078e0202 */
[----:B------:R-:W-:Y:S02]  /*0970*/  IMAD.IADD R179, R179, 0x1, R178 ;  /* 0x00000001b3b37824 */ /* 0x000fe400078e02b2 */
[----:B------:R-:W-:Y:S02]  /*0980*/  IMAD.IADD R248, R0, 0x1, R244 ;  /* 0x0000000100f87824 */ /* 0x000fe400078e02f4 */
[----:B------:R-:W-:Y:S02]  /*0990*/  @P1 VIADD R250, R244, 0x3e0 ;  /* 0x000003e0f4fa1836 */ /* 0x000fe40000000000 */
[----:B------:R-:W-:Y:S02]  /*09a0*/  IMAD.IADD R192, R192, 0x1, R193 ;  /* 0x00000001c0c07824 */ /* 0x000fe400078e02c1 */
[----:B------:R-:W-:-:S07]  /*09b0*/  IMAD.IADD R246, R0, 0x1, R245 ;  /* 0x0000000100f67824 */ /* 0x000fce00078e02f5 */
.L_x_573:
        /* <DEDUP_REMOVED lines=38> */
[----:B------:R-:W-:Y:S02]  /*0c20*/  UIADD3 UR9, UR4, 0x3f, URZ ;  /* 0x0000003f04097890 */ /* 0x000fe4000fffe03f */
[----:B------:R-:W3:Y:S01]  /*0c30*/  LDC.64 R6, c[0x0][0x488] ;  /* 0x00012200ff067b82 */ /* 0x000ee20000000a00 */
[----:B------:R-:W-:Y:S01]  /*0c40*/  ULDC.U8 UR6, c[0x0][0x3d8] ;  /* 0x0000f60000067ab9 */ /* 0x000fe20000000000 */
[----:B------:R-:W-:-:S02]  /*0c50*/  USHF.R.S32.HI UR36, URZ, 0x1f, UR9 ;  /* 0x0000001f3f247899 */ /* 0x000fc40008011409 */
[----:B------:R-:W-:Y:S02]  /*0c60*/  UISETP.NE.AND UP0, UPT, UR6, URZ, UPT ;  /* 0x0000003f0600728c */ /* 0x000fe4000bf05270 */
[----:B------:R-:W-:Y:S01]  /*0c70*/  ULEA.HI UR36, UR36, UR9, URZ, 0x6 ;  /* 0x0000000924247291 */ /* 0x000fe2000f8f303f */
[----:B------:R-:W-:Y:S01]  /*0c80*/  ULDC UR27, c[0x0][0x270] ;  /* 0x00009c00001b7ab9 */ /* 0x000fe20000000800 */
[----:B------:R-:W-:Y:S02]  /*0c90*/  ULDC UR26, c[0x0][0x2dc] ;  /* 0x0000b700001a7ab9 */ /* 0x000fe40000000800 */
[----:B------:R-:W-:Y:S02]  /*0ca0*/  ULOP3.LUT UR42, UR36, 0xffffffc0, URZ, 0xc0, !UPT ;  /* 0xffffffc0242a7892 */ /* 0x000fe4000f8ec03f */
[----:B------:R-:W-:Y:S02]  /*0cb0*/  UISETP.NE.AND.EX UP1, UPT, UR7, URZ, UPT, UP1 ;  /* 0x0000003f0700728c */ /* 0x000fe4000bf25310 */
[----:B------:R-:W-:Y:S01]  /*0cc0*/  UIMAD UR33, UR17, UR26, URZ ;  /* 0x0000001a112172a4 */ /* 0x000fe2000f8e023f */
        /* <DEDUP_REMOVED lines=26> */
[----:B------:R-:W-:-:S05]  /*0e70*/  MOV R4, R2 ;  /* 0x0000000200047202 */ /* 0x000fca0000000f00 */
[----:B------:R-:W-:-:S04]  /*0e80*/  IMAD.HI.U32 R0, R0, R4, RZ ;  /* 0x0000000400007227 */ /* 0x000fc800078e00ff */
[----:B------:R-:W-:-:S04]  /*0e90*/  IMAD.MOV R2, RZ, RZ, -R0 ;  /* 0x000000ffff027224 */ /* 0x000fc800078e0a00 */
[----:B------:R-:W-:Y:S02]  /*0ea0*/  IMAD R2, R8, R2, R4 ;  /* 0x0000000208027224 */ /* 0x000fe400078e0204 */
[----:B---3--:R-:W-:-:S03]  /*0eb0*/  IMAD.WIDE.U32 R4, R10, R6, RZ ;  /* 0x000000060a047225 */ /* 0x008fc600078e00ff */
[----:B------:R-:W-:-:S13]  /*0ec0*/  ISETP.GT.U32.AND P2, PT, R8, R2, PT ;  /* 0x000000020800720c */ /* 0x000fda0003f44070 */
[----:B------:R-:W-:Y:S01]  /*0ed0*/  @!P2 IMAD.IADD R2, R2, 0x1, -R8 ;  /* 0x000000010202a824 */ /* 0x000fe200078e0a08 */
[----:B------:R-:W-:-:S04]  /*0ee0*/  @!P2 IADD3 R0, R0, 0x1, RZ ;  /* 0x000000010000a810 */ /* 0x000fc80007ffe0ff */
[----:B------:R-:W-:Y:S02]  /*0ef0*/  ISETP.GE.U32.AND P3, PT, R2, R8, PT ;  /* 0x000000080200720c */ /* 0x000fe40003f66070 */
[----:B------:R-:W-:-:S04]  /*0f00*/  LOP3.LUT R2, R9, UR17, RZ, 0x3c, !PT ;  /* 0x0000001109027c12 */ /* 0x000fc8000f8e3cff */
[----:B------:R-:W-:Y:S01]  /*0f10*/  ISETP.GE.AND P0, PT, R2, RZ, PT ;  /* 0x000000ff0200720c */ /* 0x000fe20003f06270 */
[----:B------:R-:W-:-:S06]  /*0f20*/  IMAD R2, R10, R7, R5 ;  /* 0x000000070a027224 */ /* 0x000fcc00078e0205 */
[----:B------:R-:W-:Y:S01]  /*0f30*/  @P3 VIADD R0, R0, 0x1 ;  /* 0x0000000100003836 */ /* 0x000fe20000000000 */
[----:B------:R-:W-:-:S03]  /*0f40*/  ISETP.NE.AND P3, PT, RZ, UR7, PT ;  /* 0x00000007ff007c0c */ /* 0x000fc6000bf65270 */
[----:B------:R-:W-:Y:S01]  /*0f50*/  IMAD.MOV.U32 R16, RZ, RZ, R0 ;  /* 0x000000ffff107224 */ /* 0x000fe200078e0000 */
[----:B------:R-:W-:Y:S02]  /*0f60*/  SEL R31, R4, RZ, P3 ;  /* 0x000000ff041f7207 */ /* 0x000fe40001800000 */
[----:B------:R-:W-:Y:S02]  /*0f70*/  SEL R32, R2, RZ, P3 ;  /* 0x000000ff02207207 */ /* 0x000fe40001800000 */
        /* <DEDUP_REMOVED lines=13> */
.L_x_566:
[----:B------:R-:W-:Y:S01]  /*1050*/  UIMAD UR32, UR16, UR27, UR17 ;  /* 0x0000001b102072a4 */ /* 0x000fe2000f8e0211 */
[----:B------:R-:W-:-:S03]  /*1060*/  ULDC UR25, c[0x0][0x2d4] ;  /* 0x0000b50000197ab9 */ /* 0x000fc60000000800 */
[----:B------:R-:W-:-:S12]  /*1070*/  UIMAD UR32, UR32, UR25, URZ ;  /* 0x00000019202072a4 */ /* 0x000fd8000f8e023f */
.L_x_567:
[----:B------:R-:W1:Y:S01]  /*1080*/  S2R R34, SR_TID.X ;  /* 0x0000000000227919 */ /* 0x000e620000002100 */
[----:B------:R-:W2:Y:S01]  /*1090*/  LDC.64 R24, c[0x0][0x240] ;  /* 0x00009000ff187b82 */ /* 0x000ea20000000a00 */
[----:B------:R-:W-:Y:S01]  /*10a0*/  ULDC.64 UR8, c[0x0][0x250] ;  /* 0x0000940000087ab9 */ /* 0x000fe20000000a00 */
[----:B------:R-:W-:Y:S01]  /*10b0*/  ULDC.64 UR6, c[0x0][0x248] ;  /* 0x0000920000067ab9 */ /* 0x000fe20000000a00 */
[----:B------:R-:W-:Y:S01]  /*10c0*/  UIADD3 UR23, UP0, UR37, UR23, URZ ;  /* 0x0000001725177290 */ /* 0x000fe2000ff1e03f */
[----:B------:R-:W-:Y:S01]  /*10d0*/  ULDC.64 UR10, c[0x0][0x258] ;  /* 0x00009600000a7ab9 */ /* 0x000fe20000000a00 */
[----:B------:R-:W-:Y:S01]  /*10e0*/  ULDC.64 UR12, c[0x0][0x428] ;  /* 0x00010a00000c7ab9 */ /* 0x000fe20000000a00 */
[----:B------:R-:W-:Y:S02]  /*10f0*/  UIMAD UR45, UR21, UR10, URZ ;  /* 0x0000000a152d72a4 */ /* 0x000fe4000f8e023f */
[----:B------:R-:W3:Y:S01]  /*1100*/  LDC.64 R18, c[0x0][0x418] ;  /* 0x00010600ff127b82 */ /* 0x000ee20000000a00 */
[----:B------:R-:W-:-:S02]  /*1110*/  UIMAD UR46, UR21, UR12, URZ ;  /* 0x0000000c152e72a4 */ /* 0x000fc4000f8e023f */
[----:B------:R-:W-:Y:S02]  /*1120*/  UIMAD UR45, UR17, UR11, UR45 ;  /* 0x0000000b112d72a4 */ /* 0x000fe4000f8e022d */
[----:B------:R-:W-:Y:S02]  /*1130*/  UIADD3.X UR39, UR47, UR39, URZ, UP0, !UPT ;  /* 0x000000272f277290 */ /* 0x000fe400087fe43f */
[----:B------:R-:W-:Y:S01]  /*1140*/  UIMAD UR46, UR17, UR13, UR46 ;  /* 0x0000000d112e72a4 */ /* 0x000fe2000f8e022e */
[----:B------:R-:W4:Y:S01]  /*1150*/  LDC.64 R22, c[0x0][0x228] ;  /* 0x00008a00ff167b82 */ /* 0x000f220000000a00 */
[----:B------:R-:W-:Y:S01]  /*1160*/  UIMAD UR47, UR39, UR8, URZ ;  /* 0x00000008272f72a4 */ /* 0x000fe2000f8e023f */
[----:B------:R-:W-:-:S03]  /*1170*/  ULDC.64 UR48, c[0x0][0x2b0] ;  /* 0x0000ac0000307ab9 */ /* 0x000fc60000000a00 */
[----:B------:R-:W-:-:S03]  /*1180*/  UIMAD UR47, UR23, UR9, UR47 ;  /* 0x00000009172f72a4 */ /* 0x000fc6000f8e022f */
[----:B------:R-:W2:Y:S01]  /*1190*/  LDC.64 R26, c[0x0][0x420] ;  /* 0x00010800ff1a7b82 */ /* 0x000ea20000000a00 */
[----:B-1----:R-:W-:-:S07]  /*11a0*/  SHF.R.S32.HI R33, RZ, 0x1f, R34 ;  /* 0x0000001fff217819 */ /* 0x002fce0000011422 */
[----:B------:R-:W1:Y:S01]  /*11b0*/  LDC.64 R28, c[0x0][0x238] ;  /* 0x00008e00ff1c7b82 */ /* 0x000e620000000a00 */
[----:B---3--:R-:W-:Y:S01]  /*11c0*/  IMAD R11, R18, UR22, RZ ;  /* 0x00000016120b7c24 */ /* 0x008fe2000f8e02ff */
[----:B------:R-:W-:-:S03]  /*11d0*/  LEA.HI R2, R33, R34, RZ, 0x3 ;  /* 0x0000002221027211 */ /* 0x000fc600078f18ff */
[----:B------:R-:W-:Y:S01]  /*11e0*/  IMAD R19, R19, UR16, R11 ;  /* 0x0000001013137c24 */ /* 0x000fe2000f8e020b */
[----:B------:R-:W-:Y:S01]  /*11f0*/  SHF.R.S32.HI R0, RZ, 0x3, R2 ;  /* 0x00000003ff007819 */ /* 0x000fe20000011402 */
[----:B----4-:R-:W-:Y:S01]  /*1200*/  IMAD R20, R22, UR22, RZ ;  /* 0x0000001616147c24 */ /* 0x010fe2000f8e02ff */
[----:B------:R-:W-:Y:S02]  /*1210*/  LOP3.LUT R2, R2, 0xfffffff8, RZ, 0xc0, !PT ;  /* 0xfffffff802027812 */ /* 0x000fe400078ec0ff */
[----:B------:R-:W-:Y:S01]  /*1220*/  SHF.R.S32.HI R17, RZ, 0x1f, R0 ;  /* 0x0000001fff117819 */ /* 0x000fe20000011400 */
[----:B------:R-:W-:-:S04]  /*1230*/  IMAD.WIDE.U32 R6, R0, UR8, RZ ;  /* 0x0000000800067c25 */ /* 0x000fc8000f8e00ff */
[----:B------:R-:W-:Y:S01]  /*1240*/  IMAD.IADD R4, R34, 0x1, -R2 ;  /* 0x0000000122047824 */ /* 0x000fe200078e0a02 */
[----:B------:R-:W-:Y:S01]  /*1250*/  IADD3 R2, P0, R0, UR42, RZ ;  /* 0x0000002a00027c10 */ /* 0x000fe2000ff1e0ff */
[C---:B------:R-:W-:Y:S02]  /*1260*/  IMAD R8, R17.reuse, UR8, RZ ;  /* 0x0000000811087c24 */ /* 0x040fe4000f8e02ff */
[C---:B------:R-:W-:Y:S01]  /*1270*/  IMAD R5, R17.reuse, UR6, RZ ;  /* 0x0000000611057c24 */ /* 0x040fe2000f8e02ff */
[----:B------:R-:W-:Y:S01]  /*1280*/  IADD3.X R17, R17, UR43, RZ, P0, !PT ;  /* 0x0000002b11117c10 */ /* 0x000fe200087fe4ff */
[----:B------:R-:W-:Y:S02]  /*1290*/  IMAD.SHL.U32 R4, R4, 0x8, RZ ;  /* 0x0000000804047824 */ /* 0x000fe400078e00ff */
[C---:B------:R-:W-:Y:S02]  /*12a0*/  IMAD R10, R0.reuse, UR9, R8 ;  /* 0x00000009000a7c24 */ /* 0x040fe4000f8e0208 */
[C---:B------:R-:W-:Y:S01]  /*12b0*/  IMAD R14, R0.reuse, UR7, R5 ;  /* 0x00000007000e7c24 */ /* 0x040fe2000f8e0205 */
[----:B------:R-:W-:Y:S01]  /*12c0*/  SHF.R.S32.HI R5, RZ, 0x1f, R4 ;  /* 0x0000001fff057819 */ /* 0x000fe20000011404 */
[----:B------:R-:W-:-:S04]  /*12d0*/  IMAD.WIDE.U32 R8, R0, UR6, RZ ;  /* 0x0000000600087c25 */ /* 0x000fc8000f8e00ff */
[-C--:B--2---:R-:W-:Y:S02]  /*12e0*/  IMAD R0, R17, R24.reuse, RZ ;  /* 0x0000001811007224 */ /* 0x084fe400078e02ff */
[----:B------:R-:W-:-:S04]  /*12f0*/  IMAD.WIDE.U32 R12, R2, R24, R4 ;  /* 0x00000018020c7225 */ /* 0x000fc800078e0004 */
[----:B------:R-:W-:Y:S02]  /*1300*/  IMAD R0, R2, R25, R0 ;  /* 0x0000001902007224 */ /* 0x000fe400078e0200 */
[----:B------:R-:W-:Y:S02]  /*1310*/  IMAD.IADD R15, R9, 0x1, R14 ;  /* 0x00000001090f7824 */ /* 0x000fe400078e020e */
[----:B------:R-:W-:Y:S02]  /*1320*/  IMAD.MOV.U32 R14, RZ, RZ, R8 ;  /* 0x000000ffff0e7224 */ /* 0x000fe400078e0008 */
[----:B------:R-:W-:Y:S02]  /*1330*/  IMAD.IADD R9, R13, 0x1, R0 ;  /* 0x000000010d097824 */ /* 0x000fe400078e0200 */
[----:B------:R-:W-:Y:S02]  /*1340*/  IMAD.MOV.U32 R8, RZ, RZ, R12 ;  /* 0x000000ffff087224 */ /* 0x000fe400078e000c */
[----:B------:R-:W-:-:S02]  /*1350*/  IMAD.IADD R7, R7, 0x1, R10 ;  /* 0x0000000107077824 */ /* 0x000fc400078e020a */
[----:B------:R-:W-:-:S04]  /*1360*/  IMAD.WIDE.U32 R10, R18, UR16, R4 ;  /* 0x00000010120a7c25 */ /* 0x000fc8000f8e0004 */
[----:B------:R-:W-:Y:S02]  /*1370*/  IMAD.U32 R18, RZ, RZ, UR8 ;  /* 0x00000008ff127e24 */ /* 0x000fe4000f8e00ff */
[----:B------:R-:W-:Y:S02]  /*1380*/  IMAD R20, R23, UR16, R20 ;  /* 0x0000001017147c24 */ /* 0x000fe4000f8e0214 */
[----:B------:R-:W-:Y:S02]  /*1390*/  IMAD.WIDE.U32 R12, R22, UR16, R8 ;  /* 0x00000010160c7c25 */ /* 0x000fe4000f8e0008 */
[----:B------:R-:W2:Y:S02]  /*13a0*/  LDC.64 R22, c[0x0][0x230] ;  /* 0x00008c00ff167b82 */ /* 0x000ea40000000a00 */
[----:B------:R-:W-:Y:S02]  /*13b0*/  IMAD.IADD R11, R11, 0x1, R19 ;  /* 0x000000010b0b7824 */ /* 0x000fe400078e0213 */
[----:B------:R-:W-:-:S04]  /*13c0*/  IMAD.WIDE.U32 R18, R18, UR23, R6 ;  /* 0x0000001712127c25 */ /* 0x000fc8000f8e0006 */
[-C--:B------:R-:W-:Y:S02]  /*13d0*/  IMAD R0, R17, R26.reuse, RZ ;  /* 0x0000001a11007224 */ /* 0x080fe400078e02ff */
[----:B------:R-:W-:Y:S02]  /*13e0*/  IMAD.IADD R7, R13, 0x1, R20 ;  /* 0x000000010d077824 */ /* 0x000fe400078e0214 */
[----:B------:R-:W-:Y:S01]  /*13f0*/  IMAD.U32 R17, RZ, RZ, UR10 ;  /* 0x0000000aff117e24 */ /* 0x000fe2000f8e00ff */
[----:B------:R-:W-:Y:S01]  /*1400*/  ULDC.64 UR10, c[0x0][0x268] ;  /* 0x00009a00000a7ab9 */ /* 0x000fe20000000a00 */
[----:B------:R-:W-:Y:S02]  /*1410*/  IMAD.MOV.U32 R6, RZ, RZ, R12 ;  /* 0x000000ffff067224 */ /* 0x000fe400078e000c */
[----:B-1----:R-:W-:Y:S02]  /*1420*/  IMAD R20, R28, UR22, RZ ;  /* 0x000000161c147c24 */ /* 0x002fe4000f8e02ff */
[----:B------:R-:W-:-:S04]  /*1430*/  IMAD.WIDE.U32 R8, R2, R26, R10 ;  /* 0x0000001a02087225 */ /* 0x000fc800078e000a */
[----:B------:R-:W-:Y:S02]  /*1440*/  IMAD R13, R2, R27, R0 ;  /* 0x0000001b020d7224 */ /* 0x000fe400078e0200 */
[----:B------:R-:W-:-:S04]  /*1450*/  IMAD.WIDE.U32 R10, R17, UR17, R6 ;  /* 0x00000011110a7c25 */ /* 0x000fc8000f8e0006 */
[----:B------:R-:W-:Y:S02]  /*1460*/  IMAD R0, R29, UR16, R20 ;  /* 0x000000101d007c24 */ /* 0x000fe4000f8e0214 */
[----:B------:R-:W-:-:S04]  /*1470*/  IMAD.WIDE.U32 R6, R28, UR16, R4 ;  /* 0x000000101c067c25 */ /* 0x000fc8000f8e0004 */
[----:B------:R-:W-:Y:S02]  /*1480*/  IMAD.IADD R9, R9, 0x1, R13 ;  /* 0x0000000109097824 */ /* 0x000fe400078e020d */
[----:B------:R-:W-:Y:S01]  /*1490*/  IMAD.U32 R2, RZ, RZ, UR12 ;  /* 0x0000000cff027e24 */ /* 0x000fe2000f8e00ff */
[----:B------:R-:W-:Y:S01]  /*14a0*/  ULDC.64 UR12, c[0x0][0x210] ;  /* 0x00008400000c7ab9 */ /* 0x000fe20000000a00 */
[----:B------:R-:W-:Y:S01]  /*14b0*/  IMAD.IADD R7, R7, 0x1, R0 ;  /* 0x0000000107077824 */ /* 0x000fe200078e0200 */
[----:B------:R-:W-:Y:S01]  /*14c0*/  LEA R198, P2, R10, UR12, 0x1 ;  /* 0x0000000c0ac67c11 */ /* 0x000fe2000f8408ff */
[----:B------:R-:W-:Y:S01]  /*14d0*/  IMAD R0, R30, UR10, RZ ;  /* 0x0000000a1e007c24 */ /* 0x000fe2000f8e02ff */
[----:B------:R-:W-:Y:S01]  /*14e0*/  USHF.L.U32 UR12, UR8, 0x6, URZ ;  /* 0x00000006080c7899 */ /* 0x000fe2000800063f */
[----:B------:R-:W-:-:S04]  /*14f0*/  IMAD.WIDE.U32 R8, R2, UR17, R8 ;  /* 0x0000001102087c25 */ /* 0x000fc8000f8e0008 */
[C---:B------:R-:W-:Y:S02]  /*1500*/  IMAD R12, R16.reuse, UR11, R0 ;  /* 0x0000000b100c7c24 */ /* 0x040fe4000f8e0200 */
        /* <DEDUP_REMOVED lines=9> */
[----:B------:R-:W-:Y:S01]  /*15a0*/  ULDC.64 UR10, c[0x0][0x220] ;  /* 0x00008800000a7ab9 */ /* 0x000fe20000000a00 */
[----:B------:R-:W-:Y:S01]  /*15b0*/  LEA.HI.X R199, R10, UR13, R0, 0x1, P2 ;  /* 0x0000000d0ac77c11 */ /* 0x000fe200090f0c00 */
[----:B--2---:R-:W-:Y:S01]  /*15c0*/  IMAD R2, R22, UR22, RZ ;  /* 0x0000001616027c24 */ /* 0x004fe2000f8e02ff */
[----:B------:R-:W-:Y:S01]  /*15d0*/  IADD3.X R18, R12, UR47, R19, P0, !PT ;  /* 0x0000002f0c127c10 */ /* 0x000fe200087fe413 */
[----:B------:R-:W-:Y:S01]  /*15e0*/  UIADD3 UR13, UR36, -0x1, URZ ;  /* 0xffffffff240d7890 */ /* 0x000fe2000fffe03f */
[----:B------:R-:W-:Y:S01]  /*15f0*/  LEA R20, P0, R24, R198, 0x6 ;  /* 0x000000c618147211 */ /* 0x000fe200078030ff */
[----:B------:R-:W-:Y:S01]  /*1600*/  IMAD R2, R23, UR16, R2 ;  /* 0x0000001017027c24 */ /* 0x000fe2000f8e0202 */
[----:B------:R-:W-:Y:S01]  /*1610*/  LEA R8, P2, R6, UR10, 0x1 ;  /* 0x0000000a06087c11 */ /* 0x000fe2000f8408ff */
[----:B------:R-:W-:Y:S01]  /*1620*/  IMAD.U32 R13, RZ, RZ, UR6 ;  /* 0x00000006ff0d7e24 */ /* 0x000fe2000f8e00ff */
[----:B------:R-:W-:Y:S01]  /*1630*/  LEA.HI.X R21, R24, R199, R25, 0x6, P0 ;  /* 0x000000c718157211 */ /* 0x000fe200000f3419 */
[----:B------:R-:W-:Y:S01]  /*1640*/  UIADD3 UR46, UR42, UR44, URZ ;  /* 0x0000002c2a2e7290 */ /* 0x000fe2000fffe03f */
[----:B------:R-:W-:Y:S01]  /*1650*/  LEA.HI.X R9, R6, UR11, R18, 0x1, P2 ;  /* 0x0000000b06097c11 */ /* 0x000fe200090f0c12 */
[----:B------:R-:W-:Y:S01]  /*1660*/  ULDC.64 UR10, c[0x0][0x260] ;  /* 0x00009800000a7ab9 */ /* 0x000fe20000000a00 */
[----:B------:R-:W-:Y:S01]  /*1670*/  LEA R0, R240, UR5, 0x1 ;  /* 0x00000005f0007c11 */ /* 0x000fe2000f8e08ff */
[----:B------:R-:W-:Y:S01]  /*1680*/  @P3 BAR.SYNC.DEFER_BLOCKING 0x0 ;  /* 0x0000000000003b1d */ /* 0x000fe20000010000 */
[----:B------:R-:W-:Y:S01]  /*1690*/  IADD3 R6, P0, R8, UR12, RZ ;  /* 0x0000000c08067c10 */ /* 0x000fe2000ff1e0ff */
[----:B------:R-:W-:Y:S01]  /*16a0*/  IMAD.WIDE.U32 R14, R13, UR23, R14 ;  /* 0x000000170d0e7c25 */ /* 0x000fe2000f8e000e */
[----:B------:R-:W-:Y:S01]  /*16b0*/  USHF.L.U64.HI UR44, UR6, 0x6, UR7 ;  /* 0x00000006062c7899 */ /* 0x000fe20008010207 */
[C---:B------:R-:W-:Y:S01]  /*16c0*/  LEA R12, P1, R26.reuse, R196, 0x6 ;  /* 0x000000c41a0c7211 */ /* 0x040fe200078230ff */
[----:B------:R-:W-:Y:S01]  /*16d0*/  UIMAD.WIDE UR46, UR46, 0x4, UR48 ;  /* 0x000000042e2e78a5 */ /* 0x000fe2000f8e0230 */
[----:B------:R-:W-:Y:S01]  /*16e0*/  IADD3.X R7, R9, UR45, RZ, P0, !PT ;  /* 0x0000002d09077c10 */ /* 0x000fe200087fe4ff */
[----:B------:R-:W-:Y:S01]  /*16f0*/  ULDC.64 UR8, c[0x0][0x218] ;  /* 0x0000860000087ab9 */ /* 0x000fe20000000a00 */
[----:B------:R-:W-:Y:S01]  /*1700*/  LEA.HI.X R13, R26, R197, R27, 0x6, P1 ;  /* 0x000000c51a0d7211 */ /* 0x000fe200008f341b */
[----:B------:R-:W-:Y:S01]  /*1710*/  @!PT LDS RZ, [RZ] ;  /* 0x00000000fffff984 */ /* 0x000fe20000000800 */
[----:B------:R-:W-:Y:S01]  /*1720*/  @!PT LDS RZ, [RZ] ;  /* 0x00000000fffff984 */ /* 0x000fe20000000800 */
[----:B------:R-:W-:Y:S01]  /*1730*/  @!PT LDS RZ, [RZ] ;  /* 0x00000000fffff984 */ /* 0x000fe20000000800 */
[----:B------:R1:W-:Y:S04]  /*1740*/  LDGSTS.E.BYPASS.LTC128B.128 [R0+0xa000], desc[UR40][R8.64] ;  /* 0x0a00000008007fae */ /* 0x0003e8000b901d68 */
[----:B------:R2:W-:Y:S01]  /*1750*/  LDGSTS.E.BYPASS.LTC128B.128 [R0+0xb000], desc[UR40][R6.64] ;  /* 0x0b00000006007fae */ /* 0x0005e2000b901d68 */
[----:B-1----:R-:W-:Y:S01]  /*1760*/  IMAD.WIDE.U32 R8, R22, UR16, R4 ;  /* 0x0000001016087c25 */ /* 0x002fe2000f8e0004 */
[----:B------:R-:W-:-:S03]  /*1770*/  IADD3 R4, P0, R6, UR12, RZ ;  /* 0x0000000c06047c10 */ /* 0x000fc6000ff1e0ff */
[----:B------:R-:W-:Y:S01]  /*1780*/  IMAD.IADD R9, R9, 0x1, R2 ;  /* 0x0000000109097824 */ /* 0x000fe200078e0202 */
[----:B------:R-:W-:Y:S01]  /*1790*/  IADD3.X R5, R7, UR45, RZ, P0, !PT ;  /* 0x0000002d07057c10 */ /* 0x000fe200087fe4ff */
[----:B------:R-:W-:Y:S01]  /*17a0*/  IMAD R2, R30, UR10, RZ ;  /* 0x0000000a1e027c24 */ /* 0x000fe2000f8e02ff */
[----:B--2---:R-:W-:Y:S01]  /*17b0*/  IADD3 R6, P0, R4, UR12, RZ ;  /* 0x0000000c04067c10 */ /* 0x004fe2000ff1e0ff */
[C---:B------:R-:W-:Y:S01]  /*17c0*/  IMAD.WIDE.U32 R8, R16.reuse, UR10, R8 ;  /* 0x0000000a10087c25 */ /* 0x040fe2000f8e0008 */
[----:B------:R-:W-:Y:S01]  /*17d0*/  UIMAD UR10, UR39, UR6, URZ ;  /* 0x00000006270a72a4 */ /* 0x000fe2000f8e023f */
[----:B------:R1:W-:Y:S01]  /*17e0*/  LDGSTS.E.BYPASS.LTC128B.128 [R0+0xc000], desc[UR40][R4.64] ;  /* 0x0c00000004007fae */ /* 0x0003e2000b901d68 */
[----:B------:R-:W-:Y:S01]  /*17f0*/  IADD3.X R7, R5, UR45, RZ, P0, !PT ;  /* 0x0000002d05077c10 */ /* 0x000fe200087fe4ff */
[----:B------:R-:W-:Y:S01]  /*1800*/  IMAD R2, R16, UR11, R2 ;  /* 0x0000000b10027c24 */ /* 0x000fe2000f8e0202 */
[----:B------:R-:W-:Y:S01]  /*1810*/  ULEA.HI UR11, UR13, UR13, URZ, 0x1 ;  /* 0x0000000d0d0b7291 */ /* 0x000fe2000f8f083f */
[----:B------:R-:W-:Y:S01]  /*1820*/  IADD3 R8, P0, R8, R14, RZ ;  /* 0x0000000e08087210 */ /* 0x000fe20007f1e0ff */
[----:B------:R-:W-:Y:S01]  /*1830*/  UIMAD UR10, UR23, UR7, UR10 ;  /* 0x00000007170a72a4 */ /* 0x000fe2000f8e020a */
[----:B------:R-:W-:Y:S01]  /*1840*/  IMAD.IADD R2, R9, 0x1, R2 ;  /* 0x0000000109027824 */ /* 0x000fe200078e0202 */
[----:B------:R-:W-:Y:S01]  /*1850*/  ULOP3.LUT UR11, UR11, 0xfffffffe, URZ, 0xc0, !UPT ;  /* 0xfffffffe0b0b7892 */ /* 0x000fe2000f8ec03f */
[----:B------:R2:W-:Y:S01]  /*1860*/  LDGSTS.E.BYPASS.LTC128B.128 [R0+0xd000], desc[UR40][R6.64] ;  /* 0x0d00000006007fae */ /* 0x0005e2000b901d68 */
[----:B------:R-:W-:-:S02]  /*1870*/  USHF.L.U32 UR6, UR6, 0x6, URZ ;  /* 0x0000000606067899 */ /* 0x000fc4000800063f */
[----:B------:R-:W-:Y:S01]  /*1880*/  UIADD3 UR11, UR13, -UR11, URZ ;  /* 0x8000000b0d0b7290 */ /* 0x000fe2000fffe03f */
[----:B------:R-:W-:Y:S01]  /*1890*/  IADD3.X R14, R2, UR10, R15, P0, !PT ;  /* 0x0000000a020e7c10 */ /* 0x000fe200087fe40f */
[----:B------:R-:W-:Y:S01]  /*18a0*/  VIADD R2, R240, 0x1000 ;  /* 0x00001000f0027836 */ /* 0x000fe20000000000 */
[C---:B------:R-:W-:Y:S01]  /*18b0*/  LEA R10, P0, R8.reuse, UR8, 0x1 ;  /* 0x00000008080a7c11 */ /* 0x040fe2000f8008ff */
[----:B------:R-:W-:Y:S01]  /*18c0*/  UISETP.NE.AND UP0, UPT, UR11, 0x1, UPT ;  /* 0x000000010b00788c */ /* 0x000fe2000bf05270 */
[----:B------:R-:W0:Y:S01]  /*18d0*/  LDGDEPBAR ;  /* 0x00000000000079af */ /* 0x000e220000000000 */
[----:B------:R-:W-:Y:S01]  /*18e0*/  UMOV UR8, UR46 ;  /* 0x0000002e00087c82 */ /* 0x000fe20008000000 */
[----:B------:R-:W-:Y:S01]  /*18f0*/  LEA.HI.X R11, R8, UR9, R14, 0x1, P0 ;  /* 0x00000009080b7c11 */ /* 0x000fe200080f0c0e */
[----:B------:R-:W-:Y:S01]  /*1900*/  UMOV UR9, UR47 ;  /* 0x0000002f00097c82 */ /* 0x000fe20008000000 */
[----:B------:R-:W-:Y:S01]  /*1910*/  IADD3 R8, P0, R10, UR6, RZ ;  /* 0x000000060a087c10 */ /* 0x000fe2000ff1e0ff */
[----:B------:R-:W-:Y:S01]  /*1920*/  LDGSTS.E.BYPASS.LTC128B.128 [R0+0x4000], desc[UR40][R196.64] ;  /* 0x04000000c4007fae */ /* 0x000fe2000b901d68 */
[----:B------:R-:W-:-:S02]  /*1930*/  PLOP3.LUT P2, PT, PT, PT, UP0, 0x80, 0x0 ;  /* 0x000000000000781c */ /* 0x000fc40003f4f008 */
[----:B------:R-:W-:Y:S01]  /*1940*/  IADD3.X R9, R11, UR44, RZ, P0, !PT ;  /* 0x0000002c0b097c10 */ /* 0x000fe200087fe4ff */
[----:B------:R3:W-:Y:S01]  /*1950*/  LDGSTS.E.BYPASS.LTC128B.128 [R0+0x5000], desc[UR40][R12.64] ;  /* 0x050000000c007fae */ /* 0x0007e2000b901d68 */
[----:B------:R-:W-:Y:S01]  /*1960*/  SEL R2, R2, R240, !P2 ;  /* 0x000000f002027207 */ /* 0x000fe20005000000 */
[C---:B-1----:R-:W-:Y:S01]  /*1970*/  IMAD.SHL.U32 R4, R247.reuse, 0x4, RZ ;  /* 0x00000004f7047824 */ /* 0x042fe200078e00ff */
[----:B------:R-:W-:Y:S02]  /*1980*/  SHF.R.S32.HI R14, RZ, 0x1f, R247 ;  /* 0x0000001fff0e7819 */ /* 0x000fe400000114f7 */
[----:B------:R-:W-:Y:S02]  /*1990*/  LEA R226, R2, UR5, 0x1 ;  /* 0x0000000502e27c11 */ /* 0x000fe4000f8e08ff */
[----:B------:R-:W-:Y:S02]  /*19a0*/  SHF.L.U64.HI R5, R247, 0x2, R14 ;  /* 0x00000002f7057819 */ /* 0x000fe4000001020e */
[----:B------:R-:W-:Y:S01]  /*19b0*/  IADD3 R4, P1, R4, UR8, RZ ;  /* 0x0000000804047c10 */ /* 0x000fe2000ff3e0ff */
[----:B------:R-:W-:Y:S01]  /*19c0*/  LDGSTS.E.BYPASS.LTC128B.128 [R226], desc[UR40][R198.64] ;  /* 0x00000000c6e27fae */ /* 0x000fe2000b901d68 */
[----:B--2---:R-:W-:Y:S01]  /*19d0*/  IADD3 R6, P0, R8, UR6, RZ ;  /* 0x0000000608067c10 */ /* 0x004fe2000ff1e0ff */
[----:B------:R-:W-:Y:S01]  /*19e0*/  UIMAD UR10, UR27, UR26, URZ ;  /* 0x0000001a1b0a72a4 */ /* 0x000fe2000f8e023f */
[----:B------:R-:W-:Y:S01]  /*19f0*/  IADD3.X R5, R5, UR9, RZ, P1, !PT ;  /* 0x0000000905057c10 */ /* 0x000fe20008ffe4ff */
[----:B------:R-:W-:Y:S01]  /*1a00*/  LDGSTS.E.BYPASS.LTC128B.128 [R226+0x1000], desc[UR40][R20.64] ;  /* 0x0100000014e27fae */ /* 0x000fe2000b901d68 */
[----:B------:R-:W-:-:S03]  /*1a10*/  IADD3.X R7, R9, UR44, RZ, P0, !PT ;  /* 0x0000002c09077c10 */ /* 0x000fc600087fe4ff */
[----:B------:R-:W-:Y:S04]  /*1a20*/  LDGSTS.E.BYPASS.LTC128B.128 [R0+0x6000], desc[UR40][R10.64] ;  /* 0x060000000a007fae */ /* 0x000fe8000b901d68 */
[----:B------:R-:W-:Y:S04]  /*1a30*/  LDGSTS.E.BYPASS.LTC128B.128 [R0+0x7000], desc[UR40][R8.64] ;  /* 0x0700000008007fae */ /* 0x000fe8000b901d68 */
[----:B------:R-:W-:Y:S01]  /*1a40*/  LDGSTS.E.BYPASS.LTC128B.128 [R0+0x8000], desc[UR40][R6.64] ;  /* 0x0800000006007fae */ /* 0x000fe2000b901d68 */
[----:B---3--:R-:W-:Y:S01]  /*1a50*/  IADD3 R12, P0, R6, UR6, RZ ;  /* 0x00000006060c7c10 */ /* 0x008fe2000ff1e0ff */
[----:B------:R-:W-:-:S02]  /*1a60*/  USHF.L.U32 UR7, UR10, 0x6, URZ ;  /* 0x000000060a077899 */ /* 0x000fc4000800063f */
[----:B------:R-:W5:Y:S01]  /*1a70*/  LDG.E R236, desc[UR40][R4.64] ;  /* 0x0000002804ec7981 */ /* 0x000f62000c1e1900 */
[----:B------:R-:W-:-:S03]  /*1a80*/  IADD3.X R13, R7, UR44, RZ, P0, !PT ;  /* 0x0000002c070d7c10 */ /* 0x000fc600087fe4ff */
[----:B------:R-:W5:Y:S04]  /*1a90*/  LDG.E R235, desc[UR40][R4.64+0x20] ;  /* 0x0000202804eb7981 */ /* 0x000f68000c1e1900 */
[----:B------:R1:W-:Y:S01]  /*1aa0*/  LDGSTS.E.BYPASS.LTC128B.128 [R0+0x9000], desc[UR40][R12.64] ;  /* 0x090000000c007fae */ /* 0x0003e2000b901d68 */
[----:B------:R-:W-:Y:S02]  /*1ab0*/  USHF.R.S32.HI UR6, URZ, 0x1f, UR26 ;  /* 0x0000001f3f067899 */ /* 0x000fe4000801141a */
[----:B------:R-:W-:Y:S01]  /*1ac0*/  USHF.R.S32.HI UR11, URZ, 0x1f, UR7 ;  /* 0x0000001f3f0b7899 */ /* 0x000fe20008011407 */
[----:B------:R-:W0:Y:S01]  /*1ad0*/  LDGDEPBAR ;  /* 0x00000000000079af */ /* 0x000e220000000000 */
[----:B------:R-:W-:-:S03]  /*1ae0*/  UIMAD UR6, UR6, UR27, URZ ;  /* 0x0000001b060672a4 */ /* 0x000fc6000f8e023f */
[----:B------:R-:W5:Y:S04]  /*1af0*/  LDG.E R234, desc[UR40][R4.64+0x80] ;  /* 0x0000802804ea7981 */ /* 0x000f68000c1e1900 */
[----:B------:R2:W5:Y:S01]  /*1b00*/  LDG.E R233, desc[UR40][R4.64+0xa0] ;  /* 0x0000a02804e97981 */ /* 0x000562000c1e1900 */
[----:B------:R-:W-:Y:S01]  /*1b10*/  IMAD.U32 R2, RZ, RZ, UR30 ;  /* 0x0000001eff027e24 */ /* 0x000fe2000f8e00ff */
[----:B-1----:R-:W-:Y:S01]  /*1b20*/  LEA.HI R0, R33, R34, RZ, 0x5 ;  /* 0x0000002221007211 */ /* 0x002fe200078f28ff */
[----:B------:R-:W-:Y:S01]  /*1b30*/  UIMAD.WIDE UR44, UR16, UR25, UR42 ;  /* 0x00000019102c72a5 */ /* 0x000fe2000f8e022a */
[----:B------:R-:W-:-:S04]  /*1b40*/  DEPBAR.LE SB0, 0x1 ;  /* 0x000080400000791a */ /* 0x000fc80000000000 */
[----:B------:R-:W-:Y:S01]  /*1b50*/  SHF.R.S32.HI R0, RZ, 0x5, R0 ;  /* 0x00000005ff007819 */ /* 0x000fe20000011400 */
[----:B--2---:R-:W-:Y:S01]  /*1b60*/  IMAD.U32 R4, RZ, RZ, UR33 ;  /* 0x00000021ff047e24 */ /* 0x004fe2000f8e00ff */
[----:B------:R-:W-:-:S03]  /*1b70*/  UIMAD.WIDE.U32 UR46, UR26, UR27, URZ ;  /* 0x0000001b1a2e72a5 */ /* 0x000fc6000f8e003f */
[----:B------:R-:W-:Y:S01]  /*1b80*/  IMAD R0, R0, UR10, R251 ;  /* 0x0000000a00007c24 */ /* 0x000fe2000f8e02fb */
[----:B------:R-:W-:Y:S01]  /*1b90*/  UIMAD UR6, UR31, UR26, UR6 ;  /* 0x0000001a1f0672a4 */ /* 0x000fe2000f8e0206 */
[----:B------:R-:W-:Y:S03]  /*1ba0*/  BAR.SYNC.DEFER_BLOCKING 0x0 ;  /* 0x0000000000007b1d */ /* 0x000fe60000010000 */
[----:B------:R-:W-:Y:S02]  /*1bb0*/  IADD3 R4, P1, P0, R0, UR7, R4 ;  /* 0x0000000700047c10 */ /* 0x000fe4000f83e004 */
[----:B------:R-:W-:Y:S01]  /*1bc0*/  SHF.R.S32.HI R0, RZ, 0x1f, R0 ;  /* 0x0000001fff007819 */ /* 0x000fe20000011400 */
[----:B------:R-:W-:Y:S02]  /*1bd0*/  UIADD3 UR29, UP0, UR44, UR29, URZ ;  /* 0x0000001d2c1d7290 */ /* 0x000fe4000ff1e03f */
[----:B------:R-:W-:Y:S01]  /*1be0*/  UIADD3 UR6, UR47, UR6, URZ ;  /* 0x000000062f067290 */ /* 0x000fe2000fffe03f */
[----:B------:R-:W-:Y:S01]  /*1bf0*/  IADD3.X R0, R0, UR11, R2, P1, P0 ;  /* 0x0000000b00007c10 */ /* 0x000fe20008fe0402 */
[----:B------:R-:W-:Y:S01]  /*1c00*/  IMAD.U32 R6, RZ, RZ, UR46 ;  /* 0x0000002eff067e24 */ /* 0x000fe2000f8e00ff */
[----:B------:R-:W-:Y:S01]  /*1c10*/  IADD3 R4, P0, R4, R31, RZ ;  /* 0x0000001f04047210 */ /* 0x000fe20007f1e0ff */
[----:B------:R-:W-:-:S02]  /*1c20*/  UIADD3.X UR28, UR45, UR28, URZ, UP0, !UPT ;  /* 0x0000001c2d1c7290 */ /* 0x000fc400087fe43f */
[----:B------:R-:W-:Y:S02]  /*1c30*/  UIMAD UR6, UR6, UR29, URZ ;  /* 0x0000001d060672a4 */ /* 0x000fe4000f8e023f */
[----:B------:R-:W-:Y:S01]  /*1c40*/  IMAD.X R5, R0, 0x1, R32, P0 ;  /* 0x0000000100057824 */ /* 0x000fe200000e0620 */
[----:B------:R-:W-:Y:S02]  /*1c50*/  UIADD3 UR32, UR42, UR32, URZ ;  /* 0x000000202a207290 */ /* 0x000fe4000fffe03f */
[----:B------:R-:W-:Y:S01]  /*1c60*/  UIMAD UR28, UR28, UR46, UR6 ;  /* 0x0000002e1c1c72a4 */ /* 0x000fe2000f8e0206 */
[----:B------:R-:W-:Y:S01]  /*1c70*/  IMAD.WIDE.U32 R4, R6, UR29, R4 ;  /* 0x0000001d06047c25 */ /* 0x000fe2000f8e0004 */
[----:B------:R-:W-:Y:S01]  /*1c80*/  ULDC.64 UR26, c[0x0][0x478] ;  /* 0x00011e00001a7ab9 */ /* 0x000fe20000000a00 */
[----:B------:R-:W-:Y:S02]  /*1c90*/  ULDC.64 UR6, c[0x0][0x400] ;  /* 0x0001000000067ab9 */ /* 0x000fe40000000a00 */
[----:B------:R-:W-:Y:S01]  /*1ca0*/  IMAD.U32 R7, RZ, RZ, UR47 ;  /* 0x0000002fff077e24 */ /* 0x000fe2000f8e00ff */
[C---:B------:R-:W-:Y:S01]  /*1cb0*/  LEA R184, P0, R4.reuse, UR6, 0x2 ;  /* 0x0000000604b87c11 */ /* 0x040fe2000f8010ff */
[----:B------:R-:W-:Y:S01]  /*1cc0*/  VIADD R0, R5, UR28 ;  /* 0x0000001c05007c36 */ /* 0x000fe20008000000 */
[----:B------:R-:W-:Y:S01]  /*1cd0*/  UIADD3 UR6, -UR38, UR4, UR37 ;  /* 0x0000000426067290 */ /* 0x000fe2000fffe125 */
[----:B------:R1:W2:Y:S03]  /*1ce0*/  LDSM.16.M88.4 R140, [R177+0xa000] ;  /* 0x00a00000b18c783b */ /* 0x0002a60000000200 */
[----:B------:R-:W-:Y:S01]  /*1cf0*/  LEA.HI.X R185, R4, UR7, R0, 0x2, P0 ;  /* 0x0000000704b97c11 */ /* 0x000fe200080f1400 */
[----:B------:R-:W-:Y:S01]  /*1d00*/  ULDC UR7, c[0x0][0x398] ;  /* 0x0000e60000077ab9 */ /* 0x000fe20000000800 */
[----:B------:R1:W3:Y:S01]  /*1d10*/  LDSM.16.M88.4 R144, [R177+0xa800] ;  /* 0x00a80000b190783b */ /* 0x0002e20000000200 */
[----:B------:R-:W-:-:S03]  /*1d20*/  UIADD3 UR7, UR6, -UR7, URZ ;  /* 0x8000000706077290 */ /* 0x000fc6000fffe03f */
[----:B------:R1:W4:Y:S01]  /*1d30*/  LDSM.16.M88.4 R148, [R180+0xa000] ;  /* 0x00a00000b494783b */ /* 0x0003220000000200 */
[----:B------:R-:W-:-:S03]  /*1d40*/  USHF.R.S32.HI UR6, URZ, 0x1f, UR7 ;  /* 0x0000001f3f067899 */ /* 0x000fc60008011407 */
[----:B------:R1:W1:Y:S01]  /*1d50*/  LDSM.16.M88.4 R152, [R180+0xa800] ;  /* 0x00a80000b498783b */ /* 0x0002620000000200 */
[----:B------:R-:W-:-:S03]  /*1d60*/  ULEA.HI UR6, UR6, UR7, URZ, 0x6 ;  /* 0x0000000706067291 */ /* 0x000fc6000f8f303f */
[----:B------:R1:W1:Y:S01]  /*1d70*/  LDSM.16.M88.4 R156, [R178+0xa000] ;  /* 0x00a00000b29c783b */ /* 0x0002620000000200 */
[----:B------:R-:W-:-:S03]  /*1d80*/  USHF.R.S32.HI UR6, URZ, 0x6, UR6 ;  /* 0x000000063f067899 */ /* 0x000fc60008011406 */
[----:B------:R1:W1:Y:S01]  /*1d90*/  LDSM.16.M88.4 R160, [R178+0xa800] ;  /* 0x00a80000b2a0783b */ /* 0x0002620000000200 */
[----:B------:R-:W-:-:S03]  /*1da0*/  UISETP.LT.AND UP0, UPT, URZ, UR6, UPT ;  /* 0x000000063f00728c */ /* 0x000fc6000bf01270 */
[----:B------:R1:W1:Y:S01]  /*1db0*/  LDSM.16.M88.4 R164, [R179+0xa000] ;  /* 0x00a00000b3a4783b */ /* 0x0002620000000200 */
[----:B------:R-:W-:-:S03]  /*1dc0*/  USEL UR6, URZ, UR6, !UP0 ;  /* 0x000000063f067287 */ /* 0x000fc6000c000000 */
[----:B------:R1:W1:Y:S01]  /*1dd0*/  LDSM.16.M88.4 R168, [R179+0xa800] ;  /* 0x00a80000b3a8783b */ /* 0x0002620000000200 */
[----:B------:R-:W-:-:S06]  /*1de0*/  UISETP.GT.AND UP0, UPT, UR36, UR6, UPT ;  /* 0x000000062400728c */ /* 0x000fcc000bf04270 */
[----:B------:R-:W-:Y:S01]  /*1df0*/  PLOP3.LUT P0, PT, PT, PT, UP0, 0x80, 0x0 ;  /* 0x000000000000781c */ /* 0x000fe20003f0f008 */
[----:B------:R-:W-:Y:S01]  /*1e00*/  UIMAD.WIDE UR26, UR32, 0x4, UR26 ;  /* 0x00000004201a78a5 */ /* 0x000fe2000f8e021a */
        /* <DEDUP_REMOVED lines=32> */
[----:B-1234-:R-:W-:Y:S06]  /*2010*/  @!P0 BRA `(.L_x_568) ;  /* 0x0000003800988947 */ /* 0x01efec0003800000 */
[----:B------:R-:W-:Y:S01]  /*2020*/  LEA.HI R0, R33, R34, RZ, 0x4 ;  /* 0x0000002221007211 */ /* 0x000fe200078f20ff */
[----:B------:R-:W1:Y:S01]  /*2030*/  LDC R249, c[0x0][0x2dc] ;  /* 0x0000b700fff97b82 */ /* 0x000e620000000800 */
[----:B------:R-:W-:Y:S01]  /*2040*/  UMOV UR7, UR27 ;  /* 0x0000001b00077c82 */ /* 0x000fe20008000000 */
[----:B------:R-:W-:Y:S01]  /*2050*/  USHF.L.U32 UR27, UR10, 0x4, URZ ;  /* 0x000000040a1b7899 */ /* 0x000fe2000800063f */
[----:B------:R-:W-:Y:S01]  /*2060*/  LOP3.LUT R0, R0, 0xfffffff0, RZ, 0xc0, !PT ;  /* 0xfffffff000007812 */ /* 0x000fe200078ec0ff */
[----:B------:R-:W-:Y:S01]  /*2070*/  USHF.L.U32 UR28, UR10, 0x3, URZ ;  /* 0x000000030a1c7899 */ /* 0x000fe2000800063f */
[----:B------:R-:W-:Y:S01]  /*2080*/  VIADD R4, R181, 0x1000 ;  /* 0x00001000b5047836 */ /* 0x000fe20000000000 */
[----:B------:R-:W-:Y:S01]  /*2090*/  UIADD3 UR33, UR27, 0x20, URZ ;  /* 0x000000201b217890 */ /* 0x000fe2000fffe03f */
[C---:B------:R-:W-:Y:S01]  /*20a0*/  SHF.L.U64.HI R238, R247.reuse, 0x2, R14 ;  /* 0x00000002f7ee7819 */ /* 0x040fe2000001020e */
[----:B------:R-:W-:Y:S01]  /*20b0*/  IMAD.IADD R0, R34, 0x1, -R0 ;  /* 0x0000000122007824 */ /* 0x000fe200078e0a00 */
[----:B------:R-:W-:Y:S01]  /*20c0*/  UIADD3 UR42, UR37, UR4, URZ ;  /* 0x00000004252a7290 */ /* 0x000fe2000fffe03f */
[----:B------:R-:W-:Y:S01]  /*20d0*/  IMAD.MOV.U32 R174, RZ, RZ, 0x20 ;  /* 0x00000020ffae7424 */ /* 0x000fe200078e00ff */
[----:B------:R-:W-:Y:S01]  /*20e0*/  UIADD3 UR32, UR28, UR33, URZ ;  /* 0x000000211c207290 */ /* 0x000fe2000fffe03f */
[----:B------:R-:W-:Y:S01]  /*20f0*/  IMAD.MOV.U32 R128, RZ, RZ, 0x40 ;  /* 0x00000040ff807424 */ /* 0x000fe200078e00ff */
[----:B------:R-:W-:Y:S01]  /*2100*/  SHF.R.S32.HI R2, RZ, 0x1f, R0 ;  /* 0x0000001fff027819 */ /* 0x000fe20000011400 */
[----:B------:R-:W-:Y:S01]  /*2110*/  IMAD.SHL.U32 R239, R247, 0x4, RZ ;  /* 0x00000004f7ef7824 */ /* 0x000fe200078e00ff */
[----:B------:R-:W-:Y:S01]  /*2120*/  UIADD3 UR31, UR28, UR32, URZ ;  /* 0x000000201c1f7290 */ /* 0x000fe2000fffe03f */
[----:B------:R-:W-:Y:S01]  /*2130*/  IMAD.MOV.U32 R252, RZ, RZ, 0x28 ;  /* 0x00000028fffc7424 */ /* 0x000fe200078e00ff */
[----:B------:R-:W-:Y:S01]  /*2140*/  LEA.HI R2, R2, R0, RZ, 0x3 ;  /* 0x0000000002027211 */ /* 0x000fe200078f18ff */
[----:B------:R-:W-:Y:S01]  /*2150*/  IMAD.MOV.U32 R95, RZ, RZ, RZ ;  /* 0x000000ffff5f7224 */ /* 0x000fe200078e00ff */
[----:B------:R-:W-:Y:S01]  /*2160*/  UIADD3 UR30, UR28, UR31, URZ ;  /* 0x0000001f1c1e7290 */ /* 0x000fe2000fffe03f */
[----:B------:R-:W-:Y:S01]  /*2170*/  SEL R4, R4, R181, !P2 ;  /* 0x000000b504047207 */ /* 0x000fe20005000000 */
[----:B------:R-:W-:Y:S01]  /*2180*/  UMOV UR12, UR26 ;  /* 0x0000001a000c7c82 */ /* 0x000fe20008000000 */
[----:B------:R-:W-:Y:S01]  /*2190*/  LOP3.LUT R2, R2, 0xfffffff8, RZ, 0xc0, !PT ;  /* 0xfffffff802027812 */ /* 0x000fe200078ec0ff */
[----:B------:R-:W-:-:S02]  /*21a0*/  UIMAD UR26, UR10, 0x18, URZ ;  /* 0x000000180a1a78a4 */ /* 0x000fc4000f8e023f */
[----:B------:R-:W-:Y:S02]  /*21b0*/  USHF.L.U32 UR25, UR10, 0x5, URZ ;  /* 0x000000050a197899 */ /* 0x000fe4000800063f */
[----:B------:R-:W-:Y:S01]  /*21c0*/  IMAD.IADD R0, R0, 0x1, -R2 ;  /* 0x0000000100007824 */ /* 0x000fe200078e0a02 */
[----:B------:R-:W-:Y:S01]  /*21d0*/  UIMAD UR11, UR10, 0x28, URZ ;  /* 0x000000280a0b78a4 */ /* 0x000fe2000f8e023f */
[----:B------:R-:W-:Y:S01]  /*21e0*/  VIADD R2, R182, 0x1000 ;  /* 0x00001000b6027836 */ /* 0x000fe20000000000 */
[----:B------:R-:W-:Y:S02]  /*21f0*/  UIMAD UR4, UR10, 0x30, URZ ;  /* 0x000000300a0478a4 */ /* 0x000fe4000f8e023f */
[C---:B------:R-:W-:Y:S01]  /*2200*/  LOP3.LUT P0, RZ, R0.reuse, 0x2, RZ, 0xc0, !PT ;  /* 0x0000000200ff7812 */ /* 0x040fe2000780c0ff */
[----:B------:R-:W-:Y:S01]  /*2210*/  UIMAD UR45, UR10, 0x38, URZ ;  /* 0x000000380a2d78a4 */ /* 0x000fe2000f8e023f */
[----:B------:R-:W-:Y:S01]  /*2220*/  LOP3.LUT P1, RZ, R0, 0x4, RZ, 0xc0, !PT ;  /* 0x0000000400ff7812 */ /* 0x000fe2000782c0ff */
[----:B------:R-:W-:Y:S01]  /*2230*/  VIADD R0, R247, 0xffffffc0 ;  /* 0xffffffc0f7007836 */ /* 0x000fe20000000000 */
[----:B------:R-:W-:Y:S01]  /*2240*/  SEL R2, R2, R182, !P2 ;  /* 0x000000b602027207 */ /* 0x000fe20005000000 */
[----:B------:R-:W-:Y:S01]  /*2250*/  ULDC UR37, c[0x0][0x270] ;  /* 0x00009c0000257ab9 */ /* 0x000fe20000000800 */
[----:B------:R-:W-:-:S02]  /*2260*/  UIADD3 UR42, -UR38, 0x80, UR42 ;  /* 0x00000080262a7890 */ /* 0x000fc4000fffe12a */
[----:B------:R-:W-:Y:S01]  /*2270*/  UIADD3 UR29, UR28, UR30, URZ ;  /* 0x0000001e1c1d7290 */ /* 0x000fe2000fffe03f */
[----:B------:R-:W-:Y:S01]  /*2280*/  SEL R174, R174, 0xffffffe0, !P0 ;  /* 0xffffffe0aeae7807 */ /* 0x000fe20004000000 */
[----:B------:R-:W-:Y:S01]  /*2290*/  IMAD.SHL.U32 R237, R0, 0x4, RZ ;  /* 0x0000000400ed7824 */ /* 0x000fe200078e00ff */
[----:B------:R-:W-:Y:S01]  /*22a0*/  LEA R172, R2, UR5, 0x1 ;  /* 0x0000000502ac7c11 */ /* 0x000fe2000f8e08ff */
[----:B------:R-:W-:Y:S01]  /*22b0*/  UIADD3 UR10, UR28, UR29, URZ ;  /* 0x0000001d1c0a7290 */ /* 0x000fe2000fffe03f */
[----:B------:R-:W-:Y:S01]  /*22c0*/  LEA R173, R4, UR5, 0x1 ;  /* 0x0000000504ad7c11 */ /* 0x000fe2000f8e08ff */
[----:B------:R-:W-:Y:S01]  /*22d0*/  IMAD.IADD R176, R175, 0x1, R174 ;  /* 0x00000001afb07824 */ /* 0x000fe200078e02ae */
[----:B------:R-:W-:Y:S01]  /*22e0*/  SEL R128, R128, 0xffffffc0, !P1 ;  /* 0xffffffc080807807 */ /* 0x000fe20004800000 */
[----:B------:R-:W-:Y:S01]  /*22f0*/  ULDC UR44, c[0x0][0x39c] ;  /* 0x0000e700002c7ab9 */ /* 0x000fe20000000800 */
[----:B-1----:R-:W-:-:S07]  /*2300*/  ULDC UR43, c[0x0][0x2ec] ;  /* 0x0000bb00002b7ab9 */ /* 0x002fce0000000800 */
.L_x_571:
[----:B------:R-:W0:Y:S01]  /*2310*/  LDGDEPBAR ;  /* 0x00000000000079af */ /* 0x000e220000000000 */
[C---:B------:R-:W-:Y:S01]  /*2320*/  IADD3 R0, R173.reuse, R174, RZ ;  /* 0x000000aead007210 */ /* 0x040fe20007ffe0ff */
[----:B------:R-:W-:Y:S01]  /*2330*/  USHF.L.U32 UR36, UR13, 0x6, URZ ;  /* 0x000000060d247899 */ /* 0x000fe2000800063f */
[-C--:B------:R-:W-:Y:S01]  /*2340*/  IADD3 R2, R173, R128.reuse, RZ ;  /* 0x00000080ad027210 */ /* 0x080fe20007ffe0ff */
[----:B------:R-:W-:Y:S01]  /*2350*/  UISETP.GT.AND UP3, UPT, UR13, UR6, UPT ;  /* 0x000000060d00728c */ /* 0x000fe2000bf64270 */
[----:B-----5:R-:W-:Y:S01]  /*2360*/  FSETP.NEU.FTZ.AND P3, PT, R236, -INF , PT ;  /* 0xff800000ec00780b */ /* 0x020fe20003f7d000 */
[----:B------:R-:W-:Y:S01]  /*2370*/  UISETP.GE.AND UP0, UPT, UR36, UR42, UPT ;  /* 0x0000002a2400728c */ /* 0x000fe2000bf06270 */
[----:B------:R-:W-:Y:S02]  /*2380*/  MOV R183, 0x8 ;  /* 0x0000000800b77802 */ /* 0x000fe40000000f00 */
[----:B------:R-:W-:Y:S03]  /*2390*/  FSETP.NEU.FTZ.AND P2, PT, R235, -INF , PT ;  /* 0xff800000eb00780b */ /* 0x000fe60003f5d000 */
        /* <DEDUP_REMOVED lines=10> */
[----:B------:R1:W4:Y:S01]  /*2440*/  LDSM.16.M88.4 R112, [R0+0x1000] ;  /* 0x001000000070783b */ /* 0x0003220000000200 */
[C---:B--2---:R-:W-:Y:S07]  /*2450*/  HMMA.16816.F32.BF16 R8, R28.reuse, R16, RZ ;  /* 0x000000101c08723c */ /* 0x044fee00000418ff */
[----:B------:R-:W2:Y:S01]  /*2460*/  LDSM.16.M88.4 R116, [R180+0x6800] ;  /* 0x00680000b474783b */ /* 0x000ea20000000200 */
[-C--:B------:R-:W-:Y:S07]  /*2470*/  HMMA.16816.F32.BF16 R12, R28, R18.reuse, RZ ;  /* 0x000000121c0c723c */ /* 0x080fee00000418ff */
[----:B------:R-:W-:Y:S01]  /*2480*/  LDSM.16.M88.4 R120, [R2] ;  /* 0x000000000278783b */ /* 0x000fe20000000200 */
[C---:B------:R-:W-:Y:S07]  /*2490*/  HMMA.16816.F32.BF16 R16, R32.reuse, R18, RZ ;  /* 0x000000122010723c */ /* 0x040fee00000418ff */
[----:B------:R-:W2:Y:S01]  /*24a0*/  LDSM.16.M88.4 R124, [R178+0x6000] ;  /* 0x00600000b27c783b */ /* 0x000ea20000000200 */
[-C--:B---3--:R-:W-:Y:S03]  /*24b0*/  HMMA.16816.F32.BF16 R20, R32, R100.reuse, RZ ;  /* 0x000000642014723c */ /* 0x088fe600000418ff */
[----:B-1----:R-:W-:Y:S03]  /*24c0*/  IADD3 R0, R0, R128, RZ ;  /* 0x0000008000007210 */ /* 0x002fe60007ffe0ff */
[C---:B------:R-:W-:Y:S01]  /*24d0*/  HMMA.16816.F32.BF16 R24, R28.reuse, R100, RZ ;  /* 0x000000641c18723c */ /* 0x040fe200000418ff */
[----:B------:R-:W-:Y:S05]  /*24e0*/  LDSM.16.M88.4 R128, [R178+0x6800] ;  /* 0x00680000b280783b */ /* 0x000fea0000000200 */
[-C--:B------:R-:W-:Y:S03]  /*24f0*/  HMMA.16816.F32.BF16 R28, R28, R102.reuse, RZ ;  /* 0x000000661c1c723c */ /* 0x080fe600000418ff */
[----:B------:R-:W-:Y:S03]  /*2500*/  LDSM.16.M88.4 R132, [R0] ;  /* 0x000000000084783b */ /* 0x000fe60000000200 */
[----:B------:R-:W-:Y:S05]  /*2510*/  HMMA.16816.F32.BF16 R32, R32, R102, RZ ;  /* 0x000000662020723c */ /* 0x000fea00000418ff */
[----:B------:R1:W3:Y:S01]  /*2520*/  LDSM.16.M88.4 R100, [R2+0x1000] ;  /* 0x001000000264783b */ /* 0x0002e20000000200 */
[-C--:B----4-:R-:W-:Y:S06]  /*2530*/  HMMA.16816.F32.BF16 R4, R104, R108.reuse, R4 ;  /* 0x0000006c6804723c */ /* 0x090fec0000041804 */
[C---:B------:R-:W-:Y:S01]  /*2540*/  HMMA.16816.F32.BF16 R8, R112.reuse, R108, R8 ;  /* 0x0000006c7008723c */ /* 0x040fe20000041808 */
[----:B------:R-:W4:Y:S05]  /*2550*/  LDSM.16.M88.4 R136, [R179+0x6000] ;  /* 0x00600000b388783b */ /* 0x000f2a0000000200 */
[-C--:B------:R-:W-:Y:S01]  /*2560*/  HMMA.16816.F32.BF16 R12, R112, R110.reuse, R12 ;  /* 0x0000006e700c723c */ /* 0x080fe2000004180c */
[----:B------:R-:W-:Y:S05]  /*2570*/  MOV R108, 0x40 ;  /* 0x00000040006c7802 */ /* 0x000fea0000000f00 */
[C---:B------:R-:W-:Y:S01]  /*2580*/  HMMA.16816.F32.BF16 R16, R104.reuse, R110, R16 ;  /* 0x0000006e6810723c */ /* 0x040fe20000041810 */
[----:B-1----:R-:W-:Y:S05]  /*2590*/  MOV R2, UR36 ;  /* 0x0000002400027c02 */ /* 0x002fea0008000f00 */
[-C--:B--2---:R-:W-:Y:S06]  /*25a0*/  HMMA.16816.F32.BF16 R20, R104, R116.reuse, R20 ;  /* 0x000000746814723c */ /* 0x084fec0000041814 */
[C---:B------:R-:W-:Y:S06]  /*25b0*/  HMMA.16816.F32.BF16 R24, R112.reuse, R116, R24 ;  /* 0x000000747018723c */ /* 0x040fec0000041818 */
[-C--:B------:R-:W-:Y:S06]  /*25c0*/  HMMA.16816.F32.BF16 R28, R112, R118.reuse, R28 ;  /* 0x00000076701c723c */ /* 0x080fec000004181c */
[----:B------:R-:W-:Y:S01]  /*25d0*/  HMMA.16816.F32.BF16 R32, R104, R118, R32 ;  /* 0x000000766820723c */ /* 0x000fe20000041820 */
[----:B------:R1:W2:Y:S05]  /*25e0*/  LDSM.16.M88.4 R104, [R0+0x1000] ;  /* 0x001000000068783b */ /* 0x0002aa0000000200 */
[-C--:B------:R-:W-:Y:S06]  /*25f0*/  HMMA.16816.F32.BF16 R4, R120, R124.reuse, R4 ;  /* 0x0000007c7804723c */ /* 0x080fec0000041804 */
[C---:B---3--:R-:W-:Y:S06]  /*2600*/  HMMA.16816.F32.BF16 R8, R100.reuse, R124, R8 ;  /* 0x0000007c6408723c */ /* 0x048fec0000041808 */
[-C--:B------:R-:W-:Y:S06]  /*2610*/  HMMA.16816.F32.BF16 R12, R100, R126.reuse, R12 ;  /* 0x0000007e640c723c */ /* 0x080fec000004180c */
[C---:B------:R-:W-:Y:S01]  /*2620*/  HMMA.16816.F32.BF16 R16, R120.reuse, R126, R16 ;  /* 0x0000007e7810723c */ /* 0x040fe20000041810 */
[----:B-1----:R-:W-:Y:S04]  /*2630*/  MOV R0, UR18 ;  /* 0x0000001200007c02 */ /* 0x002fe80008000f00 */
[----:B------:R-:W-:Y:S01]  /*2640*/  @!P0 LEA R0, R0, R243, 0x7 ;  /* 0x000000f300008211 */ /* 0x000fe200078e38ff */
[-C--:B------:R-:W-:Y:S06]  /*2650*/  HMMA.16816.F32.BF16 R20, R120, R128.reuse, R20 ;  /* 0x000000807814723c */ /* 0x080fec0000041814 */
[C---:B------:R-:W-:Y:S06]  /*2660*/  HMMA.16816.F32.BF16 R24, R100.reuse, R128, R24 ;  /* 0x000000806418723c */ /* 0x040fec0000041818 */
[-C--:B------:R-:W-:Y:S05]  /*2670*/  HMMA.16816.F32.BF16 R28, R100, R130.reuse, R28 ;  /* 0x00000082641c723c */ /* 0x080fea000004181c */
[----:B------:R-:W-:Y:S01]  /*2680*/  SEL R128, R108, 0xffffffc0, !P1 ;  /* 0xffffffc06c807807 */ /* 0x000fe20004800000 */
[----:B------:R-:W-:Y:S06]  /*2690*/  HMMA.16816.F32.BF16 R32, R120, R130, R32 ;  /* 0x000000827820723c */ /* 0x000fec0000041820 */
[-C--:B----4-:R-:W-:Y:S06]  /*26a0*/  HMMA.16816.F32.BF16 R4, R132, R136.reuse, R4 ;  /* 0x000000888404723c */ /* 0x090fec0000041804 */
[C---:B--2---:R-:W-:Y:S06]  /*26b0*/  HMMA.16816.F32.BF16 R8, R104.reuse, R136, R8 ;  /* 0x000000886808723c */ /* 0x044fec0000041808 */
        /* <DEDUP_REMOVED lines=31> */
[----:B---3--:R-:W1:Y:S09]  /*28b0*/  LDSM.16.M88.4 R4, [R179+0x6800] ;  /* 0x00680000b304783b */ /* 0x008e720000000200 */
        /* <DEDUP_REMOVED lines=14> */
[----:B------:R-:W-:Y:S03]  /*29a0*/  @!P0 IADD3 R5, R2, UR38, R241 ;  /* 0x0000002602058c10 */ /* 0x000fe6000fffe0f1 */
[----:B------:R-:W-:Y:S01]  /*29b0*/  @!P0 VIADD R2, R0, 0x1 ;  /* 0x0000000100028836 */ /* 0x000fe20000000000 */
[----:B------:R-:W-:Y:S01]  /*29c0*/  MOV R4, R209 ;  /* 0x000000d100047202 */ /* 0x000fe20000000f00 */
[----:B------:R-:W-:Y:S04]  /*29d0*/  HMMA.16816.F32.BF16 R32, R132, R6, R32 ;  /* 0x000000068420723c */ /* 0x000fe80000041820 */
[C---:B------:R-:W-:Y:S01]  /*29e0*/  @!P0 VIMNMX R12, R5.reuse, UR38, PT ;  /* 0x00000026050c8c48 */ /* 0x040fe2000bfe0100 */
[----:B------:R-:W-:Y:S01]  /*29f0*/  FMUL.FTZ R20, R20, UR44 ;  /* 0x0000002c14147c20 */ /* 0x000fe20008410000 */
[----:B------:R-:W-:Y:S01]  /*2a00*/  @!P0 VIADDMNMX R11, R5, R183, UR38, PT ;  /* 0x00000026050b8e46 */ /* 0x000fe2000b8001b7 */
[----:B------:R-:W-:Y:S01]  /*2a10*/  FMUL.FTZ R21, R21, UR44 ;  /* 0x0000002c15157c20 */ /* 0x000fe20008410000 */
[CC--:B------:R-:W-:Y:S01]  /*2a20*/  @!P0 ISETP.GE.AND P4, PT, R0.reuse, R12.reuse, PT ;  /* 0x0000000c0000820c */ /* 0x0c0fe20003f86270 */
[----:B------:R-:W-:Y:S01]  /*2a30*/  MUFU.TANH R205, R20 ;  /* 0x0000001400cd7308 */ /* 0x000fe20000002400 */
[-C--:B------:R-:W-:Y:S01]  /*2a40*/  @!P0 ISETP.GE.AND P2, PT, R0, R11.reuse, PT ;  /* 0x0000000b0000820c */ /* 0x080fe20003f46270 */
[----:B------:R-:W-:Y:S01]  /*2a50*/  FMUL.FTZ R22, R22, UR44 ;  /* 0x0000002c16167c20 */ /* 0x000fe20008410000 */
[----:B------:R-:W-:Y:S01]  /*2a60*/  @!P0 FSEL R4, R209, -INF , !P4 ;  /* 0xff800000d1048808 */ /* 0x000fe20006000000 */
[----:B------:R-:W-:Y:S01]  /*2a70*/  FMUL.FTZ R23, R23, UR44 ;  /* 0x0000002c17177c20 */ /* 0x000fe20008410000 */
[----:B------:R-:W-:Y:S01]  /*2a80*/  @!P0 ISETP.GE.AND P3, PT, R2, R12, PT ;  /* 0x0000000c0200820c */ /* 0x000fe20003f66270 */
[----:B------:R-:W-:Y:S01]  /*2a90*/  FMUL.FTZ R24, R24, UR44 ;  /* 0x0000002c18187c20 */ /* 0x000fe20008410000 */
[----:B------:R-:W-:Y:S03]  /*2aa0*/  MOV R183, 0x20 ;  /* 0x0000002000b77802 */ /* 0x000fe60000000f00 */
[----:B------:R-:W1:Y:S01]  /*2ab0*/  MUFU.TANH R204, R21 ;  /* 0x0000001500cc7308 */ /* 0x000e620000002400 */
[----:B------:R-:W-:Y:S01]  /*2ac0*/  FFMA.FTZ R4, R4, UR43, -R10 ;  /* 0x0000002b04047c23 */ /* 0x000fe2000801080a */
[----:B------:R-:W-:Y:S01]  /*2ad0*/  FMUL.FTZ R28, R28, UR44 ;  /* 0x0000002c1c1c7c20 */ /* 0x000fe20008410000 */
[----:B------:R-:W-:Y:S01]  /*2ae0*/  FMUL.FTZ R29, R29, UR44 ;  /* 0x0000002c1d1d7c20 */ /* 0x000fe20008410000 */
[----:B------:R-:W-:Y:S01]  /*2af0*/  FMUL.FTZ R30, R30, UR44 ;  /* 0x0000002c1e1e7c20 */ /* 0x000fe20008410000 */
[----:B------:R-:W-:Y:S01]  /*2b00*/  FMUL.FTZ R31, R31, UR44 ;  /* 0x0000002c1f1f7c20 */ /* 0x000fe20008410000 */
[----:B------:R-:W-:Y:S01]  /*2b10*/  LEA R104, R181, UR5, 0x1 ;  /* 0x00000005b5687c11 */ /* 0x000fe2000f8e08ff */
[----:B------:R-:W-:Y:S03]  /*2b20*/  FMUL.FTZ R32, R32, UR44 ;  /* 0x0000002c20207c20 */ /* 0x000fe60008410000 */
[----:B------:R2:W-:Y:S01]  /*2b30*/  MUFU.EX2 R225, R4 ;  /* 0x0000000400e17308 */ /* 0x0005e20000000800 */
[----:B------:R-:W-:Y:S01]  /*2b40*/  @!P0 FSEL R13, R208, -INF , !P3 ;  /* 0xff800000d00d8808 */ /* 0x000fe20005800000 */
[----:B------:R-:W-:Y:S01]  /*2b50*/  FMUL.FTZ R33, R33, UR44 ;  /* 0x0000002c21217c20 */ /* 0x000fe20008410000 */
[----:B------:R-:W-:Y:S01]  /*2b60*/  @!P0 ISETP.GE.AND P3, PT, R2, R11, PT ;  /* 0x0000000b0200820c */ /* 0x000fe20003f66270 */
[----:B------:R-:W-:Y:S01]  /*2b70*/  IMAD.IADD R104, R174, 0x1, R104 ;  /* 0x00000001ae687824 */ /* 0x000fe200078e0268 */
[----:B------:R-:W-:Y:S01]  /*2b80*/  MOV R6, R120 ;  /* 0x0000007800067202 */ /* 0x000fe20000000f00 */
[----:B------:R-:W-:Y:S01]  /*2b90*/  FFMA.FTZ R13, R13, UR43, -R10 ;  /* 0x0000002b0d0d7c23 */ /* 0x000fe2000801080a */
[----:B------:R-:W-:Y:S03]  /*2ba0*/  @!P0 FSEL R8, R214, -INF , !P3 ;  /* 0xff800000d6088808 */ /* 0x000fe60005800000 */
[----:B------:R-:W4:Y:S01]  /*2bb0*/  MUFU.TANH R211, R22 ;  /* 0x0000001600d37308 */ /* 0x000f220000002400 */
[----:B------:R-:W-:Y:S01]  /*2bc0*/  FMUL.FTZ R34, R34, UR44 ;  /* 0x0000002c22227c20 */ /* 0x000fe20008410000 */
[----:B------:R-:W-:Y:S01]  /*2bd0*/  FMUL.FTZ R35, R35, UR44 ;  /* 0x0000002c23237c20 */ /* 0x000fe20008410000 */
[----:B------:R-:W-:Y:S01]  /*2be0*/  FMUL.FTZ R25, R25, UR44 ;  /* 0x0000002c19197c20 */ /* 0x000fe20008410000 */
[----:B------:R-:W-:Y:S01]  /*2bf0*/  FMUL.FTZ R26, R26, UR44 ;  /* 0x0000002c1a1a7c20 */ /* 0x000fe20008410000 */
[----:B------:R-:W-:Y:S05]  /*2c00*/  FMUL.FTZ R27, R27, UR44 ;  /* 0x0000002c1b1b7c20 */ /* 0x000fea0008410000 */
[----:B------:R3:W-:Y:S01]  /*2c10*/  MUFU.EX2 R224, R13 ;  /* 0x0000000d00e07308 */ /* 0x0007e20000000800 */
[----:B--2---:R-:W-:Y:S02]  /*2c20*/  MOV R4, R217 ;  /* 0x000000d900047202 */ /* 0x004fe40000000f00 */
[----:B------:R-:W-:Y:S02]  /*2c30*/  @!P0 FSEL R4, R217, -INF , !P2 ;  /* 0xff800000d9048808 */ /* 0x000fe40005000000 */
[----:B------:R-:W-:Y:S05]  /*2c40*/  FSETP.NEU.FTZ.AND P2, PT, R234, -INF , PT ;  /* 0xff800000ea00780b */ /* 0x000fea0003f5d000 */
[----:B------:R-:W2:Y:S01]  /*2c50*/  MUFU.TANH R210, R23 ;  /* 0x0000001700d27308 */ /* 0x000ea20000002400 */
[--C-:B------:R-:W-:Y:S09]  /*2c60*/  FFMA.FTZ R4, R4, UR43, -R9.reuse ;  /* 0x0000002b04047c23 */ /* 0x100ff20008010809 */
[----:B------:R1:W-:Y:S01]  /*2c70*/  MUFU.EX2 R231, R4 ;  /* 0x0000000400e77308 */ /* 0x0003e20000000800 */
[----:B---3--:R-:W-:Y:S09]  /*2c80*/  MOV R13, R124 ;  /* 0x0000007c000d7202 */ /* 0x008ff20000000f00 */
[----:B------:R-:W3:Y:S10]  /*2c90*/  MUFU.TANH R117, R24 ;  /* 0x0000001800757308 */ /* 0x000ef40000002400 */
[----:B------:R-:W-:Y:S01]  /*2ca0*/  MUFU.TANH R115, R28 ;  /* 0x0000001c00737308 */ /* 0x000fe20000002400 */
[----:B-1----:R-:W-:Y:S01]  /*2cb0*/  FFMA.FTZ R4, R8, UR43, -R9 ;  /* 0x0000002b08047c23 */ /* 0x002fe20008010809 */
[C---:B------:R-:W-:Y:S02]  /*2cc0*/  @!P0 VIADDMNMX R8, R5.reuse, R183, UR38, PT ;  /* 0x0000002605088e46 */ /* 0x040fe4000b8001b7 */
[----:B------:R-:W-:Y:S02]  /*2cd0*/  @!P0 VIADDMNMX R5, R5, R252, UR38, PT ;  /* 0x0000002605058e46 */ /* 0x000fe4000b8001fc */
[-C--:B------:R-:W-:Y:S04]  /*2ce0*/  @!P0 ISETP.GE.AND P4, PT, R0, R8.reuse, PT ;  /* 0x000000080000820c */ /* 0x080fe80003f86270 */
[----:B------:R-:W1:Y:S01]  /*2cf0*/  MUFU.TANH R116, R25 ;  /* 0x0000001900747308 */ /* 0x000e620000002400 */
[C---:B------:R-:W-:Y:S02]  /*2d00*/  @!P0 ISETP.GE.AND P5, PT, R2.reuse, R8, PT ;  /* 0x000000080200820c */ /* 0x040fe40003fa6270 */
[----:B------:R-:W-:Y:S02]  /*2d10*/  @!P0 FSEL R14, R125, -INF , !P4 ;  /* 0xff8000007d0e8808 */ /* 0x000fe40006000000 */
[-C--:B------:R-:W-:Y:S02]  /*2d20*/  @!P0 ISETP.GE.AND P3, PT, R2, R5.reuse, PT ;  /* 0x000000050200820c */ /* 0x080fe40003f66270 */
[----:B------:R-:W-:Y:S03]  /*2d30*/  @!P0 FSEL R13, R124, -INF , !P5 ;  /* 0xff8000007c0d8808 */ /* 0x000fe60006800000 */
[----:B------:R4:W-:Y:S01]  /*2d40*/  MUFU.EX2 R232, R4 ;  /* 0x0000000400e87308 */ /* 0x0009e20000000800 */
[-C--:B------:R-:W-:Y:S09]  /*2d50*/  @!P0 ISETP.GE.AND P4, PT, R0, R5.reuse, PT ;  /* 0x000000050000820c */ /* 0x080ff20003f86270 */
[----:B------:R-:W1:Y:S10]  /*2d60*/  MUFU.TANH R123, R26 ;  /* 0x0000001a007b7308 */ /* 0x000e740000002400 */
[----:B------:R-:W-:Y:S01]  /*2d70*/  MUFU.TANH R114, R29 ;  /* 0x0000001d00727308 */ /* 0x000fe20000002400 */
[----:B----4-:R-:W-:Y:S05]  /*2d80*/  FMUL.FTZ R4, R234, 1.4426950216293334961 ;  /* 0x3fb8aa3bea047820 */ /* 0x010fea0000410000 */
[----:B------:R-:W-:Y:S04]  /*2d90*/  FSEL R4, R4, RZ, P2 ;  /* 0x000000ff04047208 */ /* 0x000fe80001000000 */
[----:B------:R-:W4:Y:S01]  /*2da0*/  MUFU.TANH R122, R27 ;  /* 0x0000001b007a7308 */ /* 0x000f220000002400 */
[----:B------:R-:W-:Y:S01]  /*2db0*/  FSETP.NEU.FTZ.AND P2, PT, R233, -INF , PT ;  /* 0xff800000e900780b */ /* 0x000fe20003f5d000 */
[--C-:B------:R-:W-:Y:S01]  /*2dc0*/  FFMA.FTZ R2, R14, UR43, -R4.reuse ;  /* 0x0000002b0e027c23 */ /* 0x100fe20008010804 */
[----:B------:R-:W-:Y:S01]  /*2dd0*/  IMAD.MOV.U32 R14, RZ, RZ, R137 ;  /* 0x000000ffff0e7224 */ /* 0x000fe200078e0089 */
[----:B------:R-:W-:Y:S01]  /*2de0*/  @!P0 FSEL R14, R137, -INF , !P4 ;  /* 0xff800000890e8808 */ /* 0x000fe20006000000 */
[----:B------:R-:W-:Y:S05]  /*2df0*/  FFMA.FTZ R13, R13, UR43, -R4 ;  /* 0x0000002b0d0d7c23 */ /* 0x000fea0008010804 */
[----:B------:R2:W-:Y:S10]  /*2e00*/  MUFU.EX2 R187, R2 ;  /* 0x0000000200bb7308 */ /* 0x0005f40000000800 */
[----:B------:R3:W-:Y:S10]  /*2e10*/  MUFU.EX2 R186, R13 ;  /* 0x0000000d00ba7308 */ /* 0x0007f40000000800 */
[----:B------:R-:W4:Y:S01]  /*2e20*/  MUFU.TANH R200, R32 ;  /* 0x0000002000c87308 */ /* 0x000f220000002400 */
[----:B--2---:R-:W-:Y:S02]  /*2e30*/  FSEL R2, R15, RZ, P2 ;  /* 0x000000ff0f027208 */ /* 0x004fe40001000000 */
[----:B------:R-:W-:Y:S02]  /*2e40*/  MOV R15, R136 ;  /* 0x00000088000f7202 */ /* 0x000fe40000000f00 */
[----:B------:R-:W-:Y:S05]  /*2e50*/  @!P0 FSEL R15, R136, -INF , !P3 ;  /* 0xff800000880f8808 */ /* 0x000fea0005800000 */
[----:B------:R-:W2:Y:S01]  /*2e60*/  MUFU.TANH R201, R33 ;  /* 0x0000002100c97308 */ /* 0x000ea20000002400 */
[--C-:B---3--:R-:W-:Y:S01]  /*2e70*/  FFMA.FTZ R13, R14, UR43, -R2.reuse ;  /* 0x0000002b0e0d7c23 */ /* 0x108fe20008010802 */
[----:B------:R-:W-:Y:S04]  /*2e80*/  @!P0 IADD3 R14, R0, 0x8, RZ ;  /* 0x00000008000e8810 */ /* 0x000fe80007ffe0ff */
[CC--:B------:R-:W-:Y:S04]  /*2e90*/  @!P0 ISETP.GE.AND P2, PT, R14.reuse, R8.reuse, PT ;  /* 0x000000080e00820c */ /* 0x0c0fe80003f46270 */
[----:B------:R3:W-:Y:S01]  /*2ea0*/  MUFU.EX2 R191, R13 ;  /* 0x0000000d00bf7308 */ /* 0x0007e20000000800 */
[----:B------:R-:W-:Y:S09]  /*2eb0*/  @!P0 ISETP.GE.AND P3, PT, R14, R5, PT ;  /* 0x000000050e00820c */ /* 0x000ff20003f66270 */
[----:B------:R-:W-:Y:S10]  /*2ec0*/  MUFU.TANH R203, R34 ;  /* 0x0000002200cb7308 */ /* 0x000ff40000002400 */
[----:B------:R-:W-:Y:S01]  /*2ed0*/  MUFU.TANH R202, R35 ;  /* 0x0000002300ca7308 */ /* 0x000fe20000002400 */
[----:B---3--:R-:W-:Y:S01]  /*2ee0*/  FFMA.FTZ R13, R15, UR43, -R2 ;  /* 0x0000002b0f0d7c23 */ /* 0x008fe20008010802 */
[----:B------:R-:W-:Y:S02]  /*2ef0*/  MOV R15, R121 ;  /* 0x00000079000f7202 */ /* 0x000fe40000000f00 */
[----:B------:R-:W-:Y:S06]  /*2f00*/  @!P0 FSEL R15, R121, -INF , !P2 ;  /* 0xff800000790f8808 */ /* 0x000fec0005000000 */
[----:B------:R3:W-:Y:S01]  /*2f10*/  MUFU.EX2 R190, R13 ;  /* 0x0000000d00be7308 */ /* 0x0007e20000000800 */
[--C-:B------:R-:W-:Y:S01]  /*2f20*/  FFMA.FTZ R7, R15, UR43, -R4.reuse ;  /* 0x0000002b0f077c23 */ /* 0x100fe20008010804 */
[----:B------:R-:W-:Y:S08]  /*2f30*/  MOV R15, R129 ;  /* 0x00000081000f7202 */ /* 0x000ff00000000f00 */
[----:B------:R1:W-:Y:S10]  /*2f40*/  MUFU.EX2 R138, R7 ;  /* 0x00000007008a7308 */ /* 0x0003f40000000800 */
[----:B------:R-:W2:Y:S01]  /*2f50*/  MUFU.TANH R119, R30 ;  /* 0x0000001e00777308 */ /* 0x000ea20000002400 */
[----:B---3--:R-:W-:Y:S04]  /*2f60*/  @!P0 IADD3 R13, R0, 0x9, RZ ;  /* 0x00000009000d8810 */ /* 0x008fe80007ffe0ff */
[C---:B------:R-:W-:Y:S05]  /*2f70*/  @!P0 ISETP.GE.AND P2, PT, R13.reuse, R8, PT ;  /* 0x000000080d00820c */ /* 0x040fea0003f46270 */
[----:B------:R-:W3:Y:S01]  /*2f80*/  MUFU.TANH R118, R31 ;  /* 0x0000001f00767308 */ /* 0x000ee20000002400 */
[----:B------:R-:W-:Y:S02]  /*2f90*/  @!P0 FSEL R6, R120, -INF , !P2 ;  /* 0xff80000078068808 */ /* 0x000fe40005000000 */
[----:B-1----:R-:W-:Y:S02]  /*2fa0*/  MOV R7, R130 ;  /* 0x0000008200077202 */ /* 0x002fe40000000f00 */
[----:B------:R-:W-:Y:S01]  /*2fb0*/  @!P0 FSEL R7, R130, -INF , !P3 ;  /* 0xff80000082078808 */ /* 0x000fe20005800000 */
[----:B------:R-:W-:Y:S01]  /*2fc0*/  FFMA.FTZ R6, R6, UR43, -R4 ;  /* 0x0000002b06067c23 */ /* 0x000fe20008010804 */
[----:B------:R-:W-:Y:S03]  /*2fd0*/  @!P0 ISETP.GE.AND P2, PT, R13, R5, PT ;  /* 0x000000050d00820c */ /* 0x000fe60003f46270 */
[----:B------:R1:W-:Y:S01]  /*2fe0*/  MUFU.EX2 R135, R6 ;  /* 0x0000000600877308 */ /* 0x0003e20000000800 */
[----:B------:R-:W-:Y:S02]  /*2ff0*/  @!P0 FSEL R15, R129, -INF , !P2 ;  /* 0xff800000810f8808 */ /* 0x000fe40005000000 */
[----:B------:R-:W-:Y:S01]  /*3000*/  @!P0 ISETP.GE.AND P2, PT, R14, R12, PT ;  /* 0x0000000c0e00820c */ /* 0x000fe20003f46270 */
[--C-:B-1----:R-:W-:Y:S01]  /*3010*/  FFMA.FTZ R6, R7, UR43, -R2.reuse ;  /* 0x0000002b07067c23 */ /* 0x102fe20008010802 */
[----:B------:R-:W-:Y:S05]  /*3020*/  MOV R7, R206 ;  /* 0x000000ce00077202 */ /* 0x000fea0000000f00 */
[----:B------:R1:W-:Y:S02]  /*3030*/  MUFU.EX2 R189, R6 ;  /* 0x0000000600bd7308 */ /* 0x0003e40000000800 */
[----:B-1----:R-:W-:Y:S01]  /*3040*/  FFMA.FTZ R6, R15, UR43, -R2 ;  /* 0x0000002b0f067c23 */ /* 0x002fe20008010802 */
[----:B------:R-:W-:Y:S07]  /*3050*/  MOV R15, R204 ;  /* 0x000000cc000f7202 */ /* 0x000fee0000000f00 */
[----:B------:R1:W-:Y:S02]  /*3060*/  MUFU.EX2 R188, R6 ;  /* 0x0000000600bc7308 */ /* 0x0003e40000000800 */
[----:B-1----:R-:W-:Y:S01]  /*3070*/  IMAD.MOV.U32 R6, RZ, RZ, R207 ;  /* 0x000000ffff067224 */ /* 0x002fe200078e00cf */
        /* <DEDUP_REMOVED lines=8> */
[----:B------:R4:W3:Y:S01]  /*3100*/  MUFU.EX2 R220, R7 ;  /* 0x0000000700dc7308 */ /* 0x0008e20000000800 */
[----:B-1----:R-:W-:Y:S02]  /*3110*/  MOV R6, R213 ;  /* 0x000000d500067202 */ /* 0x002fe40000000f00 */
[----:B------:R-:W-:Y:S02]  /*3120*/  @!P0 FSEL R6, R213, -INF , !P2 ;  /* 0xff800000d5068808 */ /* 0x000fe40005000000 */
[-C--:B------:R-:W-:Y:S02]  /*3130*/  @!P0 ISETP.GE.AND P2, PT, R13, R11.reuse, PT ;  /* 0x0000000b0d00820c */ /* 0x080fe40003f46270 */
[----:B------:R-:W-:Y:S01]  /*3140*/  MOV R13, R212 ;  /* 0x000000d4000d7202 */ /* 0x000fe20000000f00 */
[--C-:B------:R-:W-:Y:S01]  /*3150*/  FFMA.FTZ R6, R6, UR43, -R9.reuse ;  /* 0x0000002b06067c23 */ /* 0x100fe20008010809 */
[----:B------:R-:W-:Y:S02]  /*3160*/  @!P0 FSEL R13, R212, -INF , !P2 ;  /* 0xff800000d40d8808 */ /* 0x000fe40005000000 */
[C---:B----4-:R-:W-:Y:S01]  /*3170*/  @!P0 IADD3 R7, R0.reuse, 0x10, RZ ;  /* 0x0000001000078810 */ /* 0x050fe20007ffe0ff */
[----:B------:R1:W-:Y:S02]  /*3180*/  MUFU.EX2 R230, R6 ;  /* 0x0000000600e67308 */ /* 0x0003e40000000800 */
[----:B------:R-:W-:Y:S01]  /*3190*/  FFMA.FTZ R13, R13, UR43, -R9 ;  /* 0x0000002b0d0d7c23 */ /* 0x000fe20008010809 */
[-C--:B------:R-:W-:Y:S04]  /*31a0*/  @!P0 ISETP.GE.AND P2, PT, R7, R12.reuse, PT ;  /* 0x0000000c0700820c */ /* 0x080fe80003f46270 */
[----:B------:R-:W-:Y:S03]  /*31b0*/  @!P0 FSEL R14, R205, -INF , !P2 ;  /* 0xff800000cd0e8808 */ /* 0x000fe60005000000 */
[----:B------:R4:W3:Y:S01]  /*31c0*/  MUFU.EX2 R229, R13 ;  /* 0x0000000d00e57308 */ /* 0x0008e20000000800 */
        /* <DEDUP_REMOVED lines=16> */
[--C-:B------:R-:W-:Y:S04]  /*32d0*/  FFMA.FTZ R14, R14, UR43, -R9.reuse ;  /* 0x0000002b0e0e7c23 */ /* 0x100fe80008010809 */
        /* <DEDUP_REMOVED lines=14> */
[----:B------:R-:W-:Y:S02]  /*33c0*/  @!P0 VIADD R0, R0, 0x19 ;  /* 0x0000001900008836 */ /* 0x000fe40000000000 */
[----:B------:R-:W-:Y:S01]  /*33d0*/  @!P0 ISETP.GE.AND P3, PT, R6, R5, PT ;  /* 0x000000050600820c */ /* 0x000fe20003f66270 */
[----:B------:R-:W-:Y:S01]  /*33e0*/  MUFU.EX2 R183, R7 ;  /* 0x0000000700b77308 */ /* 0x000fe20000000800 */
[----:B-1----:R-:W-:Y:S01]  /*33f0*/  FFMA.FTZ R13, R14, UR43, -R4 ;  /* 0x0000002b0e0d7c23 */ /* 0x002fe20008010804 */
[----:B------:R-:W-:Y:S08]  /*3400*/  MOV R14, R115 ;  /* 0x00000073000e7202 */ /* 0x000ff00000000f00 */
[----:B------:R1:W-:Y:S02]  /*3410*/  MUFU.EX2 R131, R13 ;  /* 0x0000000d00837308 */ /* 0x0003e40000000800 */
[----:B-1----:R-:W-:Y:S02]  /*3420*/  MOV R13, R122 ;  /* 0x0000007a000d7202 */ /* 0x002fe40000000f00 */
        /* <DEDUP_REMOVED lines=10> */
[----:B------:R-:W-:Y:S03]  /*34d0*/  @!P0 ISETP.GE.AND P2, PT, R6, R12, PT ;  /* 0x0000000c0600820c */ /* 0x000fe60003f46270 */
[----:B------:R-:W-:Y:S01]  /*34e0*/  FFMA.FTZ R4, R7, UR43, -R4 ;  /* 0x0000002b07047c23 */ /* 0x000fe20008010804 */
[----:B----4-:R-:W-:Y:S02]  /*34f0*/  MOV R8, R200 ;  /* 0x000000c800087202 */ /* 0x010fe40000000f00 */
[----:B------:R-:W-:Y:S01]  /*3500*/  @!P0 FSEL R8, R200, -INF , !P2 ;  /* 0xff800000c8088808 */ /* 0x000fe20005000000 */
[----:B------:R2:W-:Y:S01]  /*3510*/  MUFU.EX2 R126, R4 ;  /* 0x00000004007e7308 */ /* 0x0005e20000000800 */
[----:B------:R-:W-:Y:S03]  /*3520*/  @!P0 ISETP.GE.AND P2, PT, R0, R12, PT ;  /* 0x0000000c0000820c */ /* 0x000fe60003f46270 */
[--C-:B------:R-:W-:Y:S06]  /*3530*/  FFMA.FTZ R7, R8, UR43, -R10.reuse ;  /* 0x0000002b08077c23 */ /* 0x100fec000801080a */
[----:B------:R1:W-:Y:S01]  /*3540*/  MUFU.EX2 R216, R7 ;  /* 0x0000000700d87308 */ /* 0x0003e20000000800 */
[----:B--2---:R-:W-:Y:S02]  /*3550*/  MOV R4, R201 ;  /* 0x000000c900047202 */ /* 0x004fe40000000f00 */
[----:B------:R-:W-:Y:S02]  /*3560*/  @!P0 FSEL R4, R201, -INF , !P2 ;  /* 0xff800000c9048808 */ /* 0x000fe40005000000 */
[----:B------:R-:W-:Y:S02]  /*3570*/  @!P0 ISETP.GE.AND P2, PT, R6, R11, PT ;  /* 0x0000000b0600820c */ /* 0x000fe40003f46270 */
[----:B------:R-:W-:Y:S01]  /*3580*/  MOV R6, R119 ;  /* 0x0000007700067202 */ /* 0x000fe20000000f00 */
[----:B------:R-:W-:Y:S01]  /*3590*/  FFMA.FTZ R10, R4, UR43, -R10 ;  /* 0x0000002b040a7c23 */ /* 0x000fe2000801080a */
[----:B-1----:R-:W-:Y:S02]  /*35a0*/  MOV R7, R203 ;  /* 0x000000cb00077202 */ /* 0x002fe40000000f00 */
[----:B------:R-:W-:Y:S01]  /*35b0*/  @!P0 FSEL R7, R203, -INF , !P2 ;  /* 0xff800000cb078808 */ /* 0x000fe20005000000 */
[----:B------:R-:W1:Y:S01]  /*35c0*/  MUFU.EX2 R215, R10 ;  /* 0x0000000a00d77308 */ /* 0x000e620000000800 */
[----:B------:R-:W-:Y:S02]  /*35d0*/  @!P0 ISETP.GE.AND P2, PT, R0, R11, PT ;  /* 0x0000000b0000820c */ /* 0x000fe40003f46270 */
        /* <DEDUP_REMOVED lines=10> */
[----:B---3--:R-:W-:Y:S03]  /*3680*/  MOV R5, R118 ;  /* 0x0000007600057202 */ /* 0x008fe60000000f00 */
        /* <DEDUP_REMOVED lines=12> */
[----:B------:R-:W3:Y:S04]  /*3750*/  LDG.E R110, desc[UR40][R112.64+0x20] ;  /* 0x00002028706e7981 */ /* 0x000ee8000c1e1900 */
[----:B------:R-:W5:Y:S01]  /*3760*/  LDG.E R109, desc[UR40][R112.64+0x80] ;  /* 0x00008028706d7981 */ /* 0x000f62000c1e1900 */
[----:B--2---:R-:W-:Y:S02]  /*3770*/  F2FP.BF16.F32.PACK_AB R0, R220, R221 ;  /* 0x000000dddc00723e */ /* 0x004fe400000010ff */
[----:B-1----:R-:W-:Y:S01]  /*3780*/  F2FP.BF16.F32.PACK_AB R6, R229, R230 ;  /* 0x000000e6e506723e */ /* 0x002fe200000010ff */
[----:B------:R1:W5:Y:S01]  /*3790*/  LDG.E R108, desc[UR40][R112.64+0xa0] ;  /* 0x0000a028706c7981 */ /* 0x000362000c1e1900 */
[----:B----4-:R-:W-:Y:S03]  /*37a0*/  F2FP.BF16.F32.PACK_AB R4, R190, R191 ;  /* 0x000000bfbe04723e */ /* 0x010fe600000010ff */
[----:B------:R2:W-:Y:S01]  /*37b0*/  STS [R195+0xe000], R0 ;  /* 0x00e00000c3007388 */ /* 0x0005e20000000800 */
[----:B------:R-:W-:Y:S03]  /*37c0*/  F2FP.BF16.F32.PACK_AB R2, R215, R216 ;  /* 0x000000d8d702723e */ /* 0x000fe600000010ff */
[----:B------:R4:W-:Y:S04]  /*37d0*/  STS [R195+0xe400], R6 ;  /* 0x00e40006c3007388 */ /* 0x0009e80000000800 */
[----:B------:R1:W-:Y:S04]  /*37e0*/  STS [R194+0xf000], R5 ;  /* 0x00f00005c2007388 */ /* 0x0003e80000000800 */
[----:B------:R1:W-:Y:S01]  /*37f0*/  STS [R194+0xf400], R4 ;  /* 0x00f40004c2007388 */ /* 0x0003e20000000800 */
[----:B--2---:R-:W-:Y:S02]  /*3800*/  F2FP.BF16.F32.PACK_AB R0, R135, R138 ;  /* 0x0000008a8700723e */ /* 0x004fe400000010ff */
[----:B----4-:R-:W-:Y:S03]  /*3810*/  F2FP.BF16.F32.PACK_AB R6, R188, R189 ;  /* 0x000000bdbc06723e */ /* 0x010fe600000010ff */
[----:B------:R3:W-:Y:S01]  /*3820*/  STS [R195+0xf000], R0 ;  /* 0x00f00000c3007388 */ /* 0x0007e20000000800 */
[----:B-1----:R-:W-:Y:S03]  /*3830*/  F2FP.BF16.F32.PACK_AB R5, R219, R218 ;  /* 0x000000dadb05723e */ /* 0x002fe600000010ff */
        /* <DEDUP_REMOVED lines=14> */
[----:B------:R2:W-:Y:S04]  /*3920*/  STS [R192+0xf400], R2 ;  /* 0x00f40002c0007388 */ /* 0x0005e80000000800 */
[----:B------:R-:W-:Y:S01]  /*3930*/  LDSM.16.M88.4 R100, [R104+0x4000] ;  /* 0x004000006864783b */ /* 0x000fe20000000200 */
[----:B-1----:R-:W-:Y:S07]  /*3940*/  LEA R0, R181, UR5, 0x1 ;  /* 0x00000005b5007c11 */ /* 0x002fee000f8e08ff */
[----:B------:R-:W-:Y:S08]  /*3950*/  LDSM.16.M88.4 R104, [R104+0x5000] ;  /* 0x005000006868783b */ /* 0x000ff00000000200 */
[----:B------:R-:W1:Y:S01]  /*3960*/  LDSM.16.M88.4 R32, [R0+0x4000] ;  /* 0x004000000020783b */ /* 0x000e620000000200 */
[-C--:B--2---:R-:W-:Y:S07]  /*3970*/  IADD3 R2, R128, R0.reuse, RZ ;  /* 0x0000000080027210 */ /* 0x084fee0007ffe0ff */
[----:B------:R2:W3:Y:S02]  /*3980*/  LDSM.16.M88.4 R28, [R0+0x5000] ;  /* 0x00500000001c783b */ /* 0x0004e40000000200 */
[----:B--2---:R-:W-:Y:S04]  /*3990*/  IADD3 R0, R174, R0, RZ ;  /* 0x00000000ae007210 */ /* 0x004fe80007ffe0ff */
[----:B------:R-:W-:Y:S01]  /*39a0*/  IADD3 R0, R128, R0, RZ ;  /* 0x0000000080007210 */ /* 0x000fe20007ffe0ff */
[-C--:B-1----:R-:W-:Y:S06]  /*39b0*/  HMMA.16816.F32.BF16 R4, R32, R140.reuse, RZ ;  /* 0x0000008c2004723c */ /* 0x082fec00000418ff */
[C---:B---3--:R-:W-:Y:S06]  /*39c0*/  HMMA.16816.F32.BF16 R8, R28.reuse, R140, RZ ;  /* 0x0000008c1c08723c */ /* 0x048fec00000418ff */
[-C--:B------:R-:W-:Y:S06]  /*39d0*/  HMMA.16816.F32.BF16 R12, R28, R142.reuse, RZ ;  /* 0x0000008e1c0c723c */ /* 0x080fec00000418ff */
[C---:B------:R-:W-:Y:S06]  /*39e0*/  HMMA.16816.F32.BF16 R16, R32.reuse, R142, RZ ;  /* 0x0000008e2010723c */ /* 0x040fec00000418ff */
[-C--:B------:R-:W-:Y:S06]  /*39f0*/  HMMA.16816.F32.BF16 R20, R32, R144.reuse, RZ ;  /* 0x000000902014723c */ /* 0x080fec00000418ff */
[C---:B------:R-:W-:Y:S06]  /*3a00*/  HMMA.16816.F32.BF16 R24, R28.reuse, R144, RZ ;  /* 0x000000901c18723c */ /* 0x040fec00000418ff */
[-C--:B------:R-:W-:Y:S06]  /*3a10*/  HMMA.16816.F32.BF16 R28, R28, R146.reuse, RZ ;  /* 0x000000921c1c723c */ /* 0x080fec00000418ff */
[----:B------:R-:W-:Y:S06]  /*3a20*/  HMMA.16816.F32.BF16 R32, R32, R146, RZ ;  /* 0x000000922020723c */ /* 0x000fec00000418ff */
[-C--:B------:R-:W-:Y:S06]  /*3a30*/  HMMA.16816.F32.BF16 R4, R100, R148.reuse, R4 ;  /* 0x000000946404723c */ /* 0x080fec0000041804 */
[C---:B------:R-:W-:Y:S06]  /*3a40*/  HMMA.16816.F32.BF16 R8, R104.reuse, R148, R8 ;  /* 0x000000946808723c */ /* 0x040fec0000041808 */
[-C--:B------:R-:W-:Y:S06]  /*3a50*/  HMMA.16816.F32.BF16 R12, R104, R150.reuse, R12 ;  /* 0x00000096680c723c */ /* 0x080fec000004180c */
[C---:B------:R-:W-:Y:S06]  /*3a60*/  HMMA.16816.F32.BF16 R16, R100.reuse, R150, R16 ;  /* 0x000000966410723c */ /* 0x040fec0000041810 */
[-C--:B------:R-:W-:Y:S06]  /*3a70*/  HMMA.16816.F32.BF16 R20, R100, R152.reuse, R20 ;  /* 0x000000986414723c */ /* 0x080fec0000041814 */
[C---:B------:R-:W-:Y:S06]  /*3a80*/  HMMA.16816.F32.BF16 R24, R104.reuse, R152, R24 ;  /* 0x000000986818723c */ /* 0x040fec0000041818 */
[-C--:B------:R-:W-:Y:S01]  /*3a90*/  HMMA.16816.F32.BF16 R28, R104, R154.reuse, R28 ;  /* 0x0000009a681c723c */ /* 0x080fe2000004181c */
[----:B------:R-:W1:Y:S05]  /*3aa0*/  LDSM.16.M88.4 R104, [R2+0x4000] ;  /* 0x004000000268783b */ /* 0x000e6a0000000200 */
[----:B------:R-:W-:Y:S03]  /*3ab0*/  HMMA.16816.F32.BF16 R32, R100, R154, R32 ;  /* 0x0000009a6420723c */ /* 0x000fe60000041820 */
[----:B------:R2:W3:Y:S02]  /*3ac0*/  LDSM.16.M88.4 R100, [R2+0x5000] ;  /* 0x005000000264783b */ /* 0x0004e40000000200 */
[----:B--2---:R-:W-:Y:S01]  /*3ad0*/  FFMA.FTZ R2, -R209, R209, 1 ;  /* 0x3f800000d1027423 */ /* 0x004fe200000101d1 */
[-C--:B-1----:R-:W-:Y:S06]  /*3ae0*/  HMMA.16816.F32.BF16 R4, R104, R156.reuse, R4 ;  /* 0x0000009c6804723c */ /* 0x082fec0000041804 */
[C---:B---3--:R-:W-:Y:S06]  /*3af0*/  HMMA.16816.F32.BF16 R8, R100.reuse, R156, R8 ;  /* 0x0000009c6408723c */ /* 0x048fec0000041808 */
        /* <DEDUP_REMOVED lines=8> */
[----:B--2---:R-:W-:Y:S01]  /*3b80*/  LEA R0, R182, UR5, 0x1 ;  /* 0x00000005b6007c11 */ /* 0x004fe2000f8e08ff */
[-C--:B-1----:R-:W-:Y:S06]  /*3b90*/  HMMA.16816.F32.BF16 R4, R100, R164.reuse, R4 ;  /* 0x000000a46404723c */ /* 0x082fec0000041804 */
[C---:B---3--:R-:W-:Y:S06]  /*3ba0*/  HMMA.16816.F32.BF16 R8, R104.reuse, R164, R8 ;  /* 0x000000a46808723c */ /* 0x048fec0000041808 */
[-C--:B------:R-:W-:Y:S06]  /*3bb0*/  HMMA.16816.F32.BF16 R12, R104, R166.reuse, R12 ;  /* 0x000000a6680c723c */ /* 0x080fec000004180c */
[C---:B------:R-:W-:Y:S06]  /*3bc0*/  HMMA.16816.F32.BF16 R16, R100.reuse, R166, R16 ;  /* 0x000000a66410723c */ /* 0x040fec0000041810 */
[C---:B------:R-:W-:Y:S01]  /*3bd0*/  FADD.FTZ R5, -R111.reuse, R5 ;  /* 0x000000056f057221 */ /* 0x040fe20000010100 */
[-C--:B------:R-:W-:Y:S04]  /*3be0*/  HMMA.16816.F32.BF16 R20, R100, R168.reuse, R20 ;  /* 0x000000a86414723c */ /* 0x080fe80000041814 */
[----:B------:R-:W-:Y:S02]  /*3bf0*/  FMUL.FTZ R112, R224, R5 ;  /* 0x00000005e0707220 */ /* 0x000fe40000410000 */
[C---:B------:R-:W-:Y:S05]  /*3c00*/  HMMA.16816.F32.BF16 R24, R104.reuse, R168, R24 ;  /* 0x000000a86818723c */ /* 0x040fea0000041818 */
[----:B------:R-:W-:Y:S01]  /*3c10*/  FADD.FTZ R4, -R111, R4 ;  /* 0x000000046f047221 */ /* 0x000fe20000010100 */
[-C--:B------:R-:W-:Y:S05]  /*3c20*/  HMMA.16816.F32.BF16 R28, R104, R170.reuse, R28 ;  /* 0x000000aa681c723c */ /* 0x080fea000004181c */
[----:B------:R-:W-:Y:S01]  /*3c30*/  FFMA.FTZ R5, -R208, R208, 1 ;  /* 0x3f800000d0057423 */ /* 0x000fe200000101d0 */
[----:B------:R-:W-:Y:S05]  /*3c40*/  HMMA.16816.F32.BF16 R32, R100, R170, R32 ;  /* 0x000000aa6420723c */ /* 0x000fea0000041820 */
[----:B------:R-:W-:Y:S01]  /*3c50*/  FMUL.FTZ R113, R225, R4 ;  /* 0x00000004e1717220 */ /* 0x000fe20000410000 */
[----:B------:R-:W-:Y:S01]  /*3c60*/  FMUL.FTZ R5, R5, UR44 ;  /* 0x0000002c05057c20 */ /* 0x000fe20008410000 */
[----:B------:R-:W-:Y:S01]  /*3c70*/  FMUL.FTZ R100, R2, UR44 ;  /* 0x0000002c02647c20 */ /* 0x000fe20008410000 */
[C---:B------:R-:W-:Y:S03]  /*3c80*/  IADD3 R4, R0.reuse, 0x4000, RZ ;  /* 0x0000400000047810 */ /* 0x040fe60007ffe0ff */
[----:B------:R-:W-:Y:S01]  /*3c90*/  IADD3 R2, R0, 0x4040, RZ ;  /* 0x0000404000027810 */ /* 0x000fe20007ffe0ff */
[----:B------:R-:W-:Y:S01]  /*3ca0*/  FMUL.FTZ R100, R113, R100 ;  /* 0x0000006471647220 */ /* 0x000fe20000410000 */
[----:B------:R-:W-:Y:S01]  /*3cb0*/  FMUL.FTZ R5, R112, R5 ;  /* 0x0000000570057220 */ /* 0x000fe20000410000 */
[----:B------:R-:W-:Y:S01]  /*3cc0*/  @P1 IADD3 R2, R4, -0x40, RZ ;  /* 0xffffffc004021810 */ /* 0x000fe20007ffe0ff */
[C---:B------:R-:W-:Y:S01]  /*3cd0*/  FADD.FTZ R4, -R111.reuse, R16 ;  /* 0x000000106f047221 */ /* 0x040fe20000010100 */
[C---:B------:R-:W-:Y:S01]  /*3ce0*/  FADD.FTZ R17, -R111.reuse, R17 ;  /* 0x000000116f117221 */ /* 0x040fe20000010100 */
[----:B------:R-:W-:Y:S01]  /*3cf0*/  FADD.FTZ R101, -R111, R20 ;  /* 0x000000146f657221 */ /* 0x000fe20000010100 */
[----:B------:R-:W-:Y:S01]  /*3d00*/  F2FP.BF16.F32.PACK_AB R16, R5, R100 ;  /* 0x000000640510723e */ /* 0x000fe200000010ff */
[----:B------:R-:W-:Y:S01]  /*3d10*/  FMUL.FTZ R5, R221, R4 ;  /* 0x00000004dd057220 */ /* 0x000fe20000410000 */
[----:B------:R-:W-:Y:S01]  /*3d20*/  FMUL.FTZ R20, R220, R17 ;  /* 0x00000011dc147220 */ /* 0x000fe20000410000 */
[----:B------:R-:W-:Y:S01]  /*3d30*/  FFMA.FTZ R17, -R207, R207, 1 ;  /* 0x3f800000cf117423 */ /* 0x000fe200000101cf */
[----:B------:R-:W-:Y:S01]  /*3d40*/  FFMA.FTZ R4, -R206, R206, 1 ;  /* 0x3f800000ce047423 */ /* 0x000fe200000101ce */
[----:B------:R-:W-:Y:S01]  /*3d50*/  FADD.FTZ R21, -R111, R21 ;  /* 0x000000156f157221 */ /* 0x000fe20000010100 */
[----:B------:R-:W-:Y:S01]  /*3d60*/  FFMA.FTZ R100, -R205, R205, 1 ;  /* 0x3f800000cd647423 */ /* 0x000fe200000101cd */
[----:B------:R-:W-:Y:S01]  /*3d70*/  FMUL.FTZ R17, R17, UR44 ;  /* 0x0000002c11117c20 */ /* 0x000fe20008410000 */
[----:B------:R-:W-:Y:S01]  /*3d80*/  FMUL.FTZ R4, R4, UR44 ;  /* 0x0000002c04047c20 */ /* 0x000fe20008410000 */
[----:B------:R-:W-:Y:S01]  /*3d90*/  FMUL.FTZ R101, R218, R101 ;  /* 0x00000065da657220 */ /* 0x000fe20000410000 */
[----:B------:R-:W-:Y:S01]  /*3da0*/  FMUL.FTZ R102, R219, R21 ;  /* 0x00000015db667220 */ /* 0x000fe20000410000 */
[----:B------:R-:W-:Y:S01]  /*3db0*/  FMUL.FTZ R17, R5, R17 ;  /* 0x0000001105117220 */ /* 0x000fe20000410000 */
[----:B------:R-:W-:Y:S01]  /*3dc0*/  FMUL.FTZ R4, R20, R4 ;  /* 0x0000000414047220 */ /* 0x000fe20000410000 */
[----:B------:R-:W-:Y:S01]  /*3dd0*/  FADD.FTZ R20, -R111, R32 ;  /* 0x000000206f147221 */ /* 0x000fe20000010100 */
[----:B------:R-:W-:Y:S01]  /*3de0*/  FFMA.FTZ R5, -R200, R200, 1 ;  /* 0x3f800000c8057423 */ /* 0x000fe200000101c8 */
[----:B------:R-:W-:Y:S01]  /*3df0*/  FMUL.FTZ R100, R100, UR44 ;  /* 0x0000002c64647c20 */ /* 0x000fe20008410000 */
[----:B------:R-:W-:Y:S01]  /*3e00*/  FFMA.FTZ R21, -R204, R204, 1 ;  /* 0x3f800000cc157423 */ /* 0x000fe200000101cc */
[----:B------:R-:W-:Y:S01]  /*3e10*/  FADD.FTZ R6, -R110, R6 ;  /* 0x000000066e067221 */ /* 0x000fe20000010100 */
[----:B------:R-:W-:Y:S01]  /*3e20*/  FMUL.FTZ R20, R216, R20 ;  /* 0x00000014d8147220 */ /* 0x000fe20000410000 */
[----:B------:R-:W-:Y:S01]  /*3e30*/  FMUL.FTZ R5, R5, UR44 ;  /* 0x0000002c05057c20 */ /* 0x000fe20008410000 */
[----:B------:R-:W-:Y:S01]  /*3e40*/  FMUL.FTZ R100, R101, R100 ;  /* 0x0000006465647220 */ /* 0x000fe20000410000 */
[----:B------:R-:W-:Y:S01]  /*3e50*/  FMUL.FTZ R21, R21, UR44 ;  /* 0x0000002c15157c20 */ /* 0x000fe20008410000 */
[----:B------:R-:W-:Y:S01]  /*3e60*/  FMUL.FTZ R101, R231, R6 ;  /* 0x00000006e7657220 */ /* 0x000fe20000410000 */
[----:B------:R-:W-:Y:S01]  /*3e70*/  FADD.FTZ R33, -R111, R33 ;  /* 0x000000216f217221 */ /* 0x000fe20000010100 */
[----:B------:R-:W-:Y:S01]  /*3e80*/  FFMA.FTZ R6, -R217, R217, 1 ;  /* 0x3f800000d9067423 */ /* 0x000fe200000101d9 */
[----:B------:R-:W-:Y:S01]  /*3e90*/  FMUL.FTZ R5, R20, R5 ;  /* 0x0000000514057220 */ /* 0x000fe20000410000 */
[----:B------:R-:W-:Y:S01]  /*3ea0*/  FADD.FTZ R7, -R110, R7 ;  /* 0x000000076e077221 */ /* 0x000fe20000010100 */
[----:B------:R-:W-:Y:S01]  /*3eb0*/  FFMA.FTZ R32, -R214, R214, 1 ;  /* 0x3f800000d6207423 */ /* 0x000fe200000101d6 */
[----:B------:R-:W-:Y:S01]  /*3ec0*/  FFMA.FTZ R20, -R201, R201, 1 ;  /* 0x3f800000c9147423 */ /* 0x000fe200000101c9 */
[----:B------:R-:W-:Y:S01]  /*3ed0*/  FMUL.FTZ R21, R102, R21 ;  /* 0x0000001566157220 */ /* 0x000fe20000410000 */
[----:B------:R-:W-:Y:S01]  /*3ee0*/  FMUL.FTZ R102, R215, R33 ;  /* 0x00000021d7667220 */ /* 0x000fe20000410000 */
[----:B------:R-:W-:Y:S01]  /*3ef0*/  FMUL.FTZ R6, R6, UR44 ;  /* 0x0000002c06067c20 */ /* 0x000fe20008410000 */
[----:B------:R-:W-:Y:S01]  /*3f00*/  FMUL.FTZ R33, R232, R7 ;  /* 0x00000007e8217220 */ /* 0x000fe20000410000 */
[----:B------:R-:W-:Y:S01]  /*3f10*/  FMUL.FTZ R32, R32, UR44 ;  /* 0x0000002c20207c20 */ /* 0x000fe20008410000 */
[----:B------:R-:W-:Y:S01]  /*3f20*/  FMUL.FTZ R20, R20, UR44 ;  /* 0x0000002c14147c20 */ /* 0x000fe20008410000 */
[----:B------:R-:W-:Y:S01]  /*3f30*/  F2FP.BF16.F32.PACK_AB R7, R4, R17 ;  /* 0x000000110407723e */ /* 0x000fe200000010ff */
        /* <DEDUP_REMOVED lines=9> */
[----:B------:R-:W-:Y:S01]  /*3fd0*/  FADD.FTZ R5, -R110, R19 ;  /* 0x000000136e057221 */ /* 0x000fe20000010100 */
[----:B------:R-:W-:Y:S01]  /*3fe0*/  FFMA.FTZ R18, -R213, R213, 1 ;  /* 0x3f800000d5127423 */ /* 0x000fe200000101d5 */
[----:B------:R-:W-:Y:S01]  /*3ff0*/  FFMA.FTZ R17, -R212, R212, 1 ;  /* 0x3f800000d4117423 */ /* 0x000fe200000101d4 */
[----:B------:R-:W-:Y:S01]  /*4000*/  F2FP.BF16.F32.PACK_AB R21, R21, R100 ;  /* 0x000000641515723e */ /* 0x000fe200000010ff */
[----:B------:R-:W-:Y:S01]  /*4010*/  FMUL.FTZ R5, R229, R5 ;  /* 0x00000005e5057220 */ /* 0x000fe20000410000 */
[----:B------:R-:W-:Y:S01]  /*4020*/  FMUL.FTZ R33, R227, R22 ;  /* 0x00000016e3217220 */ /* 0x000fe20000410000 */
[----:B------:R-:W-:Y:S01]  /*4030*/  FMUL.FTZ R100, R228, R23 ;  /* 0x00000017e4647220 */ /* 0x000fe20000410000 */
[----:B------:R-:W-:Y:S01]  /*4040*/  FMUL.FTZ R18, R18, UR44 ;  /* 0x0000002c12127c20 */ /* 0x000fe20008410000 */
[----:B------:R-:W-:Y:S01]  /*4050*/  FMUL.FTZ R17, R17, UR44 ;  /* 0x0000002c11117c20 */ /* 0x000fe20008410000 */
[C---:B------:R-:W-:Y:S01]  /*4060*/  FADD.FTZ R34, -R110.reuse, R34 ;  /* 0x000000226e227221 */ /* 0x040fe20000010100 */
[----:B------:R-:W-:Y:S01]  /*4070*/  FADD.FTZ R35, -R110, R35 ;  /* 0x000000236e237221 */ /* 0x000fe20000010100 */
[----:B------:R-:W-:Y:S01]  /*4080*/  FFMA.FTZ R22, -R211, R211, 1 ;  /* 0x3f800000d3167423 */ /* 0x000fe200000101d3 */
[----:B------:R-:W-:Y:S01]  /*4090*/  FFMA.FTZ R19, -R210, R210, 1 ;  /* 0x3f800000d2137423 */ /* 0x000fe200000101d2 */
[----:B------:R-:W-:Y:S01]  /*40a0*/  FFMA.FTZ R32, -R203, R203, 1 ;  /* 0x3f800000cb207423 */ /* 0x000fe200000101cb */
[----:B------:R-:W-:Y:S01]  /*40b0*/  FFMA.FTZ R23, -R202, R202, 1 ;  /* 0x3f800000ca177423 */ /* 0x000fe200000101ca */
[----:B------:R-:W-:Y:S01]  /*40c0*/  FMUL.FTZ R18, R4, R18 ;  /* 0x0000001204127220 */ /* 0x000fe20000410000 */
[----:B------:R-:W-:Y:S01]  /*40d0*/  FMUL.FTZ R17, R5, R17 ;  /* 0x0000001105117220 */ /* 0x000fe20000410000 */
[----:B------:R-:W-:Y:S01]  /*40e0*/  FMUL.FTZ R4, R223, R34 ;  /* 0x00000022df047220 */ /* 0x000fe20000410000 */
[----:B------:R-:W-:Y:S01]  /*40f0*/  FMUL.FTZ R5, R222, R35 ;  /* 0x00000023de057220 */ /* 0x000fe20000410000 */
[----:B------:R-:W-:Y:S01]  /*4100*/  FMUL.FTZ R22, R22, UR44 ;  /* 0x0000002c16167c20 */ /* 0x000fe20008410000 */
[----:B------:R-:W-:Y:S01]  /*4110*/  FMUL.FTZ R19, R19, UR44 ;  /* 0x0000002c13137c20 */ /* 0x000fe20008410000 */
[----:B------:R-:W-:Y:S01]  /*4120*/  FMUL.FTZ R32, R32, UR44 ;  /* 0x0000002c20207c20 */ /* 0x000fe20008410000 */
[----:B------:R-:W-:Y:S01]  /*4130*/  FMUL.FTZ R23, R23, UR44 ;  /* 0x0000002c17177c20 */ /* 0x000fe20008410000 */
        /* <DEDUP_REMOVED lines=10> */
[----:B------:R-:W-:Y:S01]  /*41e0*/  VIADD R226, R226, UR36 ;  /* 0x00000024e2e27c36 */ /* 0x000fe20008000000 */
[----:B------:R-:W-:Y:S01]  /*41f0*/  IADD3 R173, R173, UR36, RZ ;  /* 0x00000024adad7c10 */ /* 0x000fe2000fffe0ff */
[C---:B-1----:R-:W-:Y:S05]  /*4200*/  IMAD.U32 R4, R33.reuse, -0x40, RZ ;  /* 0xffffffc021047824 */ /* 0x042fea00078e00ff */
[C---:B------:R-:W-:Y:S04]  /*4210*/  LEA R5, P0, R4.reuse, R198, 0x1 ;  /* 0x000000c604057211 */ /* 0x040fe800078008ff */
[----:B------:R-:W-:Y:S01]  /*4220*/  LEA.HI.X.SX32 R4, R4, R199, 0x1, P0 ;  /* 0x000000c704047211 */ /* 0x000fe200000f0eff */
[----:B------:R-:W-:Y:S03]  /*4230*/  IMAD.MOV.U32 R198, RZ, RZ, R5 ;  /* 0x000000ffffc67224 */ /* 0x000fe600078e0005 */
[----:B------:R-:W-:Y:S02]  /*4240*/  MOV R199, R4 ;  /* 0x0000000400c77202 */ /* 0x000fe40000000f00 */
        /* <DEDUP_REMOVED lines=8> */
.L_x_569:
[----:B------:R-:W-:Y:S01]  /*42d0*/  STS [R194+0xa000], R16 ;  /* 0x00a00010c2007388 */ /* 0x000fe20000000800 */
[----:B-----5:R-:W-:Y:S01]  /*42e0*/  FADD.FTZ R8, -R109, R8 ;  /* 0x000000086d087221 */ /* 0x020fe20000010100 */
[----:B-1----:R-:W-:Y:S01]  /*42f0*/  F2FP.BF16.F32.PACK_AB R4, R17, R18 ;  /* 0x000000121104723e */ /* 0x002fe200000010ff */
[----:B------:R-:W-:Y:S01]  /*4300*/  FADD.FTZ R9, -R109, R9 ;  /* 0x000000096d097221 */ /* 0x000fe20000010100 */
[----:B------:R1:W-:Y:S01]  /*4310*/  STS [R194+0xa400], R6 ;  /* 0x00a40006c2007388 */ /* 0x0003e20000000800 */
[----:B------:R-:W-:Y:S01]  /*4320*/  FMUL.FTZ R18, R187, R8 ;  /* 0x00000008bb127220 */ /* 0x000fe20000410000 */
[----:B------:R-:W-:Y:S01]  /*4330*/  FFMA.FTZ R8, -R125, R125, 1 ;  /* 0x3f8000007d087423 */ /* 0x000fe2000001017d */
[C---:B------:R-:W-:Y:S01]  /*4340*/  FADD.FTZ R12, -R109.reuse, R12 ;  /* 0x0000000c6d0c7221 */ /* 0x040fe20000010100 */
[----:B------:R2:W-:Y:S01]  /*4350*/  STS [R195+0xa000], R7 ;  /* 0x00a00007c3007388 */ /* 0x0005e20000000800 */
[----:B------:R-:W-:Y:S01]  /*4360*/  FMUL.FTZ R9, R186, R9 ;  /* 0x00000009ba097220 */ /* 0x000fe20000410000 */
[----:B------:R-:W-:Y:S01]  /*4370*/  FMUL.FTZ R8, R8, UR44 ;  /* 0x0000002c08087c20 */ /* 0x000fe20008410000 */
[----:B------:R-:W-:Y:S01]  /*4380*/  FMUL.FTZ R12, R138, R12 ;  /* 0x0000000c8a0c7220 */ /* 0x000fe20000410000 */
[----:B------:R3:W-:Y:S01]  /*4390*/  STS [R195+0xa400], R4 ;  /* 0x00a40004c3007388 */ /* 0x0007e20000000800 */
[----:B------:R-:W-:Y:S01]  /*43a0*/  FADD.FTZ R13, -R109, R13 ;  /* 0x0000000d6d0d7221 */ /* 0x000fe20000010100 */
[----:B------:R-:W-:Y:S01]  /*43b0*/  FFMA.FTZ R5, -R120, R120, 1 ;  /* 0x3f80000078057423 */ /* 0x000fe20000010178 */
[----:B------:R-:W-:Y:S01]  /*43c0*/  F2FP.BF16.F32.PACK_AB R17, R19, R22 ;  /* 0x000000161311723e */ /* 0x000fe200000010ff */
[----:B------:R-:W-:Y:S01]  /*43d0*/  FMUL.FTZ R22, R18, R8 ;  /* 0x0000000812167220 */ /* 0x000fe20000410000 */
[----:B------:R-:W-:Y:S01]  /*43e0*/  FADD.FTZ R25, -R109, R25 ;  /* 0x000000196d197221 */ /* 0x000fe20000010100 */
[----:B------:R-:W-:Y:S01]  /*43f0*/  FMUL.FTZ R13, R135, R13 ;  /* 0x0000000d870d7220 */ /* 0x000fe20000410000 */
[----:B------:R-:W-:Y:S01]  /*4400*/  FMUL.FTZ R5, R5, UR44 ;  /* 0x0000002c05057c20 */ /* 0x000fe20008410000 */
[----:B------:R-:W-:Y:S01]  /*4410*/  FADD.FTZ R28, -R109, R28 ;  /* 0x0000001c6d1c7221 */ /* 0x000fe20000010100 */
[----:B------:R-:W-:Y:S01]  /*4420*/  FADD.FTZ R10, -R108, R10 ;  /* 0x0000000a6c0a7221 */ /* 0x000fe20000010100 */
[----:B------:R-:W-:Y:S01]  /*4430*/  FMUL.FTZ R25, R131, R25 ;  /* 0x0000001983197220 */ /* 0x000fe20000410000 */
[----:B------:R-:W-:Y:S01]  /*4440*/  FADD.FTZ R24, -R109, R24 ;  /* 0x000000186d187221 */ /* 0x000fe20000010100 */
[----:B------:R-:W-:Y:S01]  /*4450*/  FFMA.FTZ R8, -R117, R117, 1 ;  /* 0x3f80000075087423 */ /* 0x000fe20000010175 */
[----:B------:R-:W-:Y:S01]  /*4460*/  FADD.FTZ R29, -R109, R29 ;  /* 0x0000001d6d1d7221 */ /* 0x000fe20000010100 */
[----:B------:R-:W-:Y:S01]  /*4470*/  FMUL.FTZ R28, R127, R28 ;  /* 0x0000001c7f1c7220 */ /* 0x000fe20000410000 */
[----:B------:R-:W-:Y:S01]  /*4480*/  FMUL.FTZ R24, R132, R24 ;  /* 0x0000001884187220 */ /* 0x000fe20000410000 */
[----:B------:R-:W-:Y:S01]  /*4490*/  FMUL.FTZ R8, R8, UR44 ;  /* 0x0000002c08087c20 */ /* 0x000fe20008410000 */
[----:B-1----:R-:W-:Y:S01]  /*44a0*/  FFMA.FTZ R6, -R121, R121, 1 ;  /* 0x3f80000079067423 */ /* 0x002fe20000010179 */
[----:B------:R-:W-:Y:S01]  /*44b0*/  FMUL.FTZ R29, R126, R29 ;  /* 0x0000001d7e1d7220 */ /* 0x000fe20000410000 */
[C---:B------:R-:W-:Y:S01]  /*44c0*/  FADD.FTZ R11, -R108.reuse, R11 ;  /* 0x0000000b6c0b7221 */ /* 0x040fe20000010100 */
[----:B------:R-:W-:Y:S01]  /*44d0*/  FADD.FTZ R14, -R108, R14 ;  /* 0x0000000e6c0e7221 */ /* 0x000fe20000010100 */
[----:B--2---:R-:W-:Y:S01]  /*44e0*/  FFMA.FTZ R7, -R124, R124, 1 ;  /* 0x3f8000007c077423 */ /* 0x004fe2000001017c */
[----:B------:R-:W-:Y:S01]  /*44f0*/  FMUL.FTZ R6, R6, UR44 ;  /* 0x0000002c06067c20 */ /* 0x000fe20008410000 */
[----:B------:R-:W-:Y:S01]  /*4500*/  FMUL.FTZ R24, R24, R8 ;  /* 0x0000000818187220 */ /* 0x000fe20000410000 */
[----:B------:R-:W-:Y:S01]  /*4510*/  FMUL.FTZ R11, R190, R11 ;  /* 0x0000000bbe0b7220 */ /* 0x000fe20000410000 */
[----:B------:R-:W-:Y:S01]  /*4520*/  FMUL.FTZ R7, R7, UR44 ;  /* 0x0000002c07077c20 */ /* 0x000fe20008410000 */
[----:B------:R-:W-:Y:S01]  /*4530*/  FMUL.FTZ R18, R12, R6 ;  /* 0x000000060c127220 */ /* 0x000fe20000410000 */
[----:B------:R-:W-:Y:S01]  /*4540*/  FFMA.FTZ R6, -R115, R115, 1 ;  /* 0x3f80000073067423 */ /* 0x000fe20000010173 */
[----:B------:R-:W-:Y:S01]  /*4550*/  FMUL.FTZ R12, R13, R5 ;  /* 0x000000050d0c7220 */ /* 0x000fe20000410000 */
[----:B------:R-:W-:Y:S01]  /*4560*/  FMUL.FTZ R19, R9, R7 ;  /* 0x0000000709137220 */ /* 0x000fe20000410000 */
[----:B------:R-:W-:Y:S01]  /*4570*/  FFMA.FTZ R7, -R116, R116, 1 ;  /* 0x3f80000074077423 */ /* 0x000fe20000010174 */
[----:B------:R-:W-:Y:S01]  /*4580*/  FMUL.FTZ R6, R6, UR44 ;  /* 0x0000002c06067c20 */ /* 0x000fe20008410000 */
[----:B------:R-:W-:Y:S01]  /*4590*/  FFMA.FTZ R5, -R114, R114, 1 ;  /* 0x3f80000072057423 */ /* 0x000fe20000010172 */
[----:B------:R-:W-:Y:S01]  /*45a0*/  FMUL.FTZ R13, R191, R10 ;  /* 0x0000000abf0d7220 */ /* 0x000fe20000410000 */
[----:B------:R-:W-:Y:S01]  /*45b0*/  FMUL.FTZ R7, R7, UR44 ;  /* 0x0000002c07077c20 */ /* 0x000fe20008410000 */
[----:B------:R-:W-:Y:S01]  /*45c0*/  FFMA.FTZ R10, -R137, R137, 1 ;  /* 0x3f800000890a7423 */ /* 0x000fe20000010189 */
[----:B------:R-:W-:Y:S01]  /*45d0*/  FMUL.FTZ R28, R28, R6 ;  /* 0x000000061c1c7220 */ /* 0x000fe20000410000 */
[----:B------:R-:W-:Y:S01]  /*45e0*/  FMUL.FTZ R5, R5, UR44 ;  /* 0x0000002c05057c20 */ /* 0x000fe20008410000 */
[----:B------:R-:W-:Y:S01]  /*45f0*/  FMUL.FTZ R9, R25, R7 ;  /* 0x0000000719097220 */ /* 0x000fe20000410000 */
[----:B------:R-:W-:Y:S01]  /*4600*/  FFMA.FTZ R7, -R136, R136, 1 ;  /* 0x3f80000088077423 */ /* 0x000fe20000010188 */
[----:B------:R-:W-:Y:S01]  /*4610*/  FFMA.FTZ R6, -R130, R130, 1 ;  /* 0x3f80000082067423 */ /* 0x000fe20000010182 */
[----:B------:R-:W-:Y:S01]  /*4620*/  FMUL.FTZ R10, R10, UR44 ;  /* 0x0000002c0a0a7c20 */ /* 0x000fe20008410000 */
[----:B------:R-:W-:Y:S01]  /*4630*/  FMUL.FTZ R8, R29, R5 ;  /* 0x000000051d087220 */ /* 0x000fe20000410000 */
[----:B------:R-:W-:Y:S01]  /*4640*/  FMUL.FTZ R7, R7, UR44 ;  /* 0x0000002c07077c20 */ /* 0x000fe20008410000 */
[----:B------:R-:W-:Y:S01]  /*4650*/  FMUL.FTZ R14, R189, R14 ;  /* 0x0000000ebd0e7220 */ /* 0x000fe20000410000 */
[----:B------:R-:W-:Y:S01]  /*4660*/  FMUL.FTZ R6, R6, UR44 ;  /* 0x0000002c06067c20 */ /* 0x000fe20008410000 */
[----:B------:R-:W-:Y:S01]  /*4670*/  FADD.FTZ R15, -R108, R15 ;  /* 0x0000000f6c0f7221 */ /* 0x000fe20000010100 */
[----:B------:R-:W-:Y:S01]  /*4680*/  FFMA.FTZ R5, -R129, R129, 1 ;  /* 0x3f80000081057423 */ /* 0x000fe20000010181 */
[----:B------:R-:W-:Y:S01]  /*4690*/  F2FP.BF16.F32.PACK_AB R12, R12, R18 ;  /* 0x000000120c0c723e */ /* 0x000fe200000010ff */
[----:B------:R-:W-:Y:S01]  /*46a0*/  FMUL.FTZ R18, R13, R10 ;  /* 0x0000000a0d127220 */ /* 0x000fe20000410000 */
[----:B------:R-:W-:Y:S01]  /*46b0*/  FMUL.FTZ R13, R11, R7 ;  /* 0x000000070b0d7220 */ /* 0x000fe20000410000 */
[----:B------:R-:W-:Y:S01]  /*46c0*/  FFMA.FTZ R10, -R123, R123, 1 ;  /* 0x3f8000007b0a7423 */ /* 0x000fe2000001017b */
[----:B---3--:R-:W-:Y:S01]  /*46d0*/  F2FP.BF16.F32.PACK_AB R4, R19, R22 ;  /* 0x000000161304723e */ /* 0x008fe200000010ff */
[----:B------:R-:W-:Y:S01]  /*46e0*/  FMUL.FTZ R14, R14, R6 ;  /* 0x000000060e0e7220 */ /* 0x000fe20000410000 */
[----:B------:R-:W-:Y:S01]  /*46f0*/  FMUL.FTZ R15, R188, R15 ;  /* 0x0000000fbc0f7220 */ /* 0x000fe20000410000 */
[----:B------:R-:W-:Y:S01]  /*4700*/  FMUL.FTZ R5, R5, UR44 ;  /* 0x0000002c05057c20 */ /* 0x000fe20008410000 */
[----:B------:R-:W-:Y:S01]  /*4710*/  FFMA.FTZ R7, -R122, R122, 1 ;  /* 0x3f8000007a077423 */ /* 0x000fe2000001017a */
[----:B------:R-:W-:Y:S01]  /*4720*/  FADD.FTZ R30, -R108, R30 ;  /* 0x0000001e6c1e7221 */ /* 0x000fe20000010100 */
[----:B------:R-:W-:Y:S01]  /*4730*/  FFMA.FTZ R6, -R119, R119, 1 ;  /* 0x3f80000077067423 */ /* 0x000fe20000010177 */
[----:B------:R-:W-:Y:S01]  /*4740*/  FMUL.FTZ R11, R10, UR44 ;  /* 0x0000002c0a0b7c20 */ /* 0x000fe20008410000 */
[----:B------:R-:W-:Y:S01]  /*4750*/  FMUL.FTZ R15, R15, R5 ;  /* 0x000000050f0f7220 */ /* 0x000fe20000410000 */
[----:B------:R-:W-:Y:S01]  /*4760*/  FMUL.FTZ R10, R7, UR44 ;  /* 0x0000002c070a7c20 */ /* 0x000fe20008410000 */
[----:B------:R1:W-:Y:S01]  /*4770*/  STS [R194+0xb000], R4 ;  /* 0x00b00004c2007388 */ /* 0x0003e20000000800 */
[----:B------:R-:W-:Y:S01]  /*4780*/  FMUL.FTZ R30, R134, R30 ;  /* 0x0000001e861e7220 */ /* 0x000fe20000410000 */
[----:B------:R-:W-:Y:S01]  /*4790*/  FFMA.FTZ R5, -R118, R118, 1 ;  /* 0x3f80000076057423 */ /* 0x000fe20000010176 */
[----:B------:R-:W-:Y:S01]  /*47a0*/  FMUL.FTZ R7, R6, UR44 ;  /* 0x0000002c06077c20 */ /* 0x000fe20008410000 */
[C---:B------:R-:W-:Y:S01]  /*47b0*/  FADD.FTZ R31, -R108.reuse, R31 ;  /* 0x0000001f6c1f7221 */ /* 0x040fe20000010100 */
[----:B------:R-:W-:Y:S01]  /*47c0*/  FADD.FTZ R27, -R108, R27 ;  /* 0x0000001b6c1b7221 */ /* 0x000fe20000010100 */
[----:B------:R-:W-:Y:S01]  /*47d0*/  FMUL.FTZ R6, R5, UR44 ;  /* 0x0000002c05067c20 */ /* 0x000fe20008410000 */
[----:B------:R-:W-:Y:S01]  /*47e0*/  FMUL.FTZ R30, R30, R7 ;  /* 0x000000071e1e7220 */ /* 0x000fe20000410000 */
[----:B------:R-:W-:Y:S01]  /*47f0*/  FMUL.FTZ R31, R133, R31 ;  /* 0x0000001f851f7220 */ /* 0x000fe20000410000 */
[----:B------:R-:W-:Y:S01]  /*4800*/  F2FP.BF16.F32.PACK_AB R7, R13, R18 ;  /* 0x000000120d07723e */ /* 0x000fe200000010ff */
[----:B------:R-:W-:Y:S01]  /*4810*/  FADD.FTZ R26, -R108, R26 ;  /* 0x0000001a6c1a7221 */ /* 0x000fe20000010100 */
[----:B------:R-:W-:Y:S01]  /*4820*/  FMUL.FTZ R27, R139, R27 ;  /* 0x0000001b8b1b7220 */ /* 0x000fe20000410000 */
[----:B------:R-:W-:Y:S01]  /*4830*/  FMUL.FTZ R31, R31, R6 ;  /* 0x000000061f1f7220 */ /* 0x000fe20000410000 */
[----:B------:R-:W-:Y:S01]  /*4840*/  F2FP.BF16.F32.PACK_AB R6, R15, R14 ;  /* 0x0000000e0f06723e */ /* 0x000fe200000010ff */
[----:B------:R-:W-:Y:S01]  /*4850*/  STS [R194+0xb400], R7 ;  /* 0x00b40007c2007388 */ /* 0x000fe20000000800 */
[----:B------:R-:W-:Y:S01]  /*4860*/  FMUL.FTZ R26, R183, R26 ;  /* 0x0000001ab71a7220 */ /* 0x000fe20000410000 */
        /* <DEDUP_REMOVED lines=8> */
[----:B------:R-:W-:Y:S01]  /*48f0*/  STS [R193+0xa000], R21 ;  /* 0x00a00015c1007388 */ /* 0x000fe20000000800 */
[----:B-1----:R-:W-:Y:S03]  /*4900*/  F2FP.BF16.F32.PACK_AB R4, R31, R30 ;  /* 0x0000001e1f04723e */ /* 0x002fe600000010ff */
[----:B------:R-:W-:Y:S04]  /*4910*/  STS [R193+0xa400], R17 ;  /* 0x00a40011c1007388 */ /* 0x000fe80000000800 */
        /* <DEDUP_REMOVED lines=44> */
[----:B----4-:R-:W-:Y:S01]  /*4be0*/  IMAD R2, R249, UR37, RZ ;  /* 0x00000025f9027c24 */ /* 0x010fe2000f8e02ff */
[-C--:B--2---:R-:W-:Y:S05]  /*4bf0*/  HMMA.16816.F32.BF16 R52, R4, R16.reuse, R52 ;  /* 0x000000100434723c */ /* 0x084fea0000041834 */
[----:B------:R-:W-:Y:S01]  /*4c00*/  LEA R2, -R2, RZ, 0x6 ;  /* 0x000000ff02027211 */ /* 0x000fe200078e31ff */
[C---:B------:R-:W-:Y:S05]  /*4c10*/  HMMA.16816.F32.BF16 R56, R12.reuse, R16, R56 ;  /* 0x000000100c38723c */ /* 0x040fea0000041838 */
[C---:B------:R-:W-:Y:S01]  /*4c20*/  LEA R184, P0, R2.reuse, R184, 0x2 ;  /* 0x000000b802b87211 */ /* 0x040fe200078010ff */
[-C--:B------:R-:W-:Y:S05]  /*4c30*/  HMMA.16816.F32.BF16 R60, R12, R18.reuse, R60 ;  /* 0x000000120c3c723c */ /* 0x080fea000004183c */
[----:B------:R-:W-:Y:S01]  /*4c40*/  LEA.HI.X.SX32 R185, R2, R185, 0x2, P0 ;  /* 0x000000b902b97211 */ /* 0x000fe200000f16ff */
        /* <DEDUP_REMOVED lines=19> */
[C---:B------:R-:W-:Y:S02]  /*4d80*/  LEA R4, P0, R5.reuse, R196, 0x6 ;  /* 0x000000c405047211 */ /* 0x040fe400078030ff */
[----:B------:R-:W-:Y:S02]  /*4d90*/  LEA R2, R240, UR5, 0x1 ;  /* 0x00000005f0027c11 */ /* 0x000fe4000f8e08ff */
[----:B--2---:R-:W-:Y:S03]  /*4da0*/  LEA.HI.X R5, R5, R197, R6, 0x6, P0 ;  /* 0x000000c505057211 */ /* 0x004fe600000f3406 */
[----:B------:R-:W-:Y:S01]  /*4db0*/  @!PT LDS RZ, [RZ] ;  /* 0x00000000fffff984 */ /* 0x000fe20000000800 */
[----:B------:R-:W-:Y:S01]  /*4dc0*/  @!PT LDS RZ, [RZ] ;  /* 0x00000000fffff984 */ /* 0x000fe20000000800 */
[----:B------:R-:W-:Y:S01]  /*4dd0*/  @!PT LDS RZ, [RZ] ;  /* 0x00000000fffff984 */ /* 0x000fe20000000800 */
[----:B------:R1:W-:Y:S04]  /*4de0*/  LDGSTS.E.BYPASS.LTC128B.128 [R2+0x4000], desc[UR40][R196.64] ;  /* 0x04000000c4027fae */ /* 0x0003e8000b901d68 */
[----:B------:R1:W-:Y:S04]  /*4df0*/  LDGSTS.E.BYPASS.LTC128B.128 [R2+0x5000], desc[UR40][R4.64] ;  /* 0x0500000004027fae */ /* 0x0003e8000b901d68 */
[----:B------:R-:W0:Y:S02]  /*4e00*/  LDGDEPBAR ;  /* 0x00000000000079af */ /* 0x000e240000000000 */
.L_x_570:
[----:B------:R-:W-:Y:S01]  /*4e10*/  LDSM.16.M88.4 R16, [R175] ;  /* 0x00000000af10783b */ /* 0x000fe20000000200 */
[----:B-1----:R-:W-:Y:S01]  /*4e20*/  VIADD R2, R0, 0x6000 ;  /* 0x0000600000027836 */ /* 0x002fe20000000000 */
[----:B------:R-:W-:Y:S01]  /*4e30*/  ULOP3.LUT UR36, UR13, 0x1, URZ, 0xc0, !UPT ;  /* 0x000000010d247892 */ /* 0x000fe2000f8ec03f */
[--C-:B------:R-:W-:Y:S01]  /*4e40*/  IMAD.IADD R116, R175, 0x1, R128.reuse ;  /* 0x00000001af747824 */ /* 0x100fe200078e0280 */
[----:B------:R-:W1:Y:S01]  /*4e50*/  LDSM.16.MT88.4 R8, [R0+0x6000] ;  /* 0x006000000008783b */ /* 0x000e620000004200 */
[----:B------:R-:W-:Y:S01]  /*4e60*/  IMAD.IADD R2, R2, 0x1, R128 ;  /* 0x0000000102027824 */ /* 0x000fe200078e0280 */
[----:B------:R-:W-:Y:S01]  /*4e70*/  UISETP.NE.U32.AND UP0, UPT, UR36, 0x1, UPT ;  /* 0x000000012400788c */ /* 0x000fe2000bf05070 */
[----:B------:R-:W-:Y:S01]  /*4e80*/  IMAD.IADD R117, R128, 0x1, R176 ;  /* 0x0000000180757824 */ /* 0x000fe200078e02b0 */
        /* <DEDUP_REMOVED lines=38> */
[----:B------:R3:W-:Y:S05]  /*50f0*/  LDSM.16.MT88.4 R32, [R0+0x9800] ;  /* 0x009800000020783b */ /* 0x0007ea0000004200 */
[C---:B-1----:R-:W-:Y:S06]  /*5100*/  HMMA.16816.F32.BF16 R12, R28.reuse, R20, R12 ;  /* 0x000000141c0c723c */ /* 0x042fec000004180c */
[----:B------:R-:W-:Y:S01]  /*5110*/  HMMA.16816.F32.BF16 R16, R28, R22, R16 ;  /* 0x000000161c10723c */ /* 0x000fe20000041810 */
[----:B------:R-:W1:Y:S04]  /*5120*/  LDSM.16.MT88.4 R20, [R2+0x3000] ;  /* 0x003000000214783b */ /* 0x000e680000004200 */
[----:B------:R-:W1:Y:S01]  /*5130*/  LDSM.16.M88.4 R28, [R117+0x2000] ;  /* 0x00200000751c783b */ /* 0x000e620000000200 */
[C---:B----4-:R-:W-:Y:S06]  /*5140*/  HMMA.16816.F32.BF16 R4, R100.reuse, R104, R4 ;  /* 0x000000686404723c */ /* 0x050fec0000041804 */
[C---:B------:R-:W-:Y:S01]  /*5150*/  HMMA.16816.F32.BF16 R8, R100.reuse, R106, R8 ;  /* 0x0000006a6408723c */ /* 0x040fe20000041808 */
[----:B------:R-:W-:Y:S01]  /*5160*/  LDSM.16.MT88.4 R104, [R3+0xd000] ;  /* 0x00d000000368783b */ /* 0x000fe20000004200 */
[----:B---3--:R-:W-:Y:S04]  /*5170*/  IMAD.U32 R0, RZ, RZ, UR28 ;  /* 0x0000001cff007e24 */ /* 0x008fe8000f8e00ff */
[C---:B--2---:R-:W-:Y:S06]  /*5180*/  HMMA.16816.F32.BF16 R12, R100.reuse, R24, R12 ;  /* 0x00000018640c723c */ /* 0x044fec000004180c */
[----:B------:R-:W-:Y:S01]  /*5190*/  HMMA.16816.F32.BF16 R16, R100, R26, R16 ;  /* 0x0000001a6410723c */ /* 0x000fe20000041810 */
[----:B------:R2:W3:Y:S04]  /*51a0*/  LDSM.16.MT88.4 R24, [R2+0x3800] ;  /* 0x003800000218783b */ /* 0x0004e80000004200 */
[----:B------:R-:W-:Y:S01]  /*51b0*/  LDSM.16.MT88.4 R100, [R172+0x1000] ;  /* 0x00100000ac64783b */ /* 0x000fe20000004200 */
[C---:B------:R-:W-:Y:S06]  /*51c0*/  HMMA.16816.F32.BF16 R4, R108.reuse, R112, R4 ;  /* 0x000000706c04723c */ /* 0x040fec0000041804 */
[C---:B------:R-:W-:Y:S06]  /*51d0*/  HMMA.16816.F32.BF16 R8, R108.reuse, R114, R8 ;  /* 0x000000726c08723c */ /* 0x040fec0000041808 */
[C---:B-1----:R-:W-:Y:S06]  /*51e0*/  HMMA.16816.F32.BF16 R12, R108.reuse, R20, R12 ;  /* 0x000000146c0c723c */ /* 0x042fec000004180c */
[----:B------:R-:W-:Y:S01]  /*51f0*/  HMMA.16816.F32.BF16 R16, R108, R22, R16 ;  /* 0x000000166c10723c */ /* 0x000fe20000041810 */
[----:B--2---:R-:W-:Y:S04]  /*5200*/  IMAD.U32 R2, RZ, RZ, UR26 ;  /* 0x0000001aff027e24 */ /* 0x004fe8000f8e00ff */
        /* <DEDUP_REMOVED lines=9> */
[C---:B---3--:R-:W-:Y:S02]  /*52a0*/  HMMA.16816.F32.BF16 R12, R28.reuse, R24, R12 ;  /* 0x000000181c0c723c */ /* 0x048fe4000004180c */
[----:B------:R-:W5:Y:S04]  /*52b0*/  @P2 LDG.E R235, desc[UR40][R20.64+0x20] ;  /* 0x0000202814eb2981 */ /* 0x000f68000c1e1900 */
[----:B------:R-:W-:Y:S01]  /*52c0*/  HMMA.16816.F32.BF16 R16, R28, R26, R16 ;  /* 0x0000001a1c10723c */ /* 0x000fe20000041810 */
[----:B------:R-:W5:Y:S01]  /*52d0*/  @P2 LDG.E R234, desc[UR40][R20.64+0x80] ;  /* 0x0000802814ea2981 */ /* 0x000f62000c1e1900 */
[----:B------:R-:W-:Y:S03]  /*52e0*/  IMAD.U32 R24, RZ, RZ, UR27 ;  /* 0x0000001bff187e24 */ /* 0x000fe6000f8e00ff */
[----:B------:R1:W5:Y:S01]  /*52f0*/  @P2 LDG.E R233, desc[UR40][R20.64+0xa0] ;  /* 0x0000a02814e92981 */ /* 0x000362000c1e1900 */
[-C--:B------:R-:W-:Y:S02]  /*5300*/  LEA R22, P2, R22, R184.reuse, 0x2 ;  /* 0x000000b816167211 */ /* 0x080fe400078410ff */
[-C--:B------:R-:W-:Y:S01]  /*5310*/  LEA R24, P3, R24, R184.reuse, 0x2 ;  /* 0x000000b818187211 */ /* 0x080fe200078610ff */
[----:B------:R2:W-:Y:S03]  /*5320*/  REDG.E.ADD.F32.FTZ.RN.STRONG.GPU desc[UR40][R184.64], R4 ;  /* 0x00000004b80079a6 */ /* 0x0005e6000c10f3a8 */
[-C--:B------:R-:W-:Y:S01]  /*5330*/  LEA.HI.X.SX32 R25, R23, R185.reuse, 0x2, P3 ;  /* 0x000000b917197211 */ /* 0x080fe200018f16ff */
[----:B------:R-:W-:Y:S01]  /*5340*/  LDSM.16.MT88.4 R28, [R3+0xc800] ;  /* 0x00c80000031c783b */ /* 0x000fe20000004200 */
[-C--:B------:R-:W-:Y:S01]  /*5350*/  LEA.HI.X.SX32 R23, R2, R185.reuse, 0x2, P2 ;  /* 0x000000b902177211 */ /* 0x080fe200010f16ff */
[----:B------:R-:W-:Y:S02]  /*5360*/  IMAD.U32 R2, RZ, RZ, UR4 ;  /* 0x00000004ff027e24 */ /* 0x000fe4000f8e00ff */
[----:B-1----:R-:W-:Y:S05]  /*5370*/  IMAD.U32 R20, RZ, RZ, UR28 ;  /* 0x0000001cff147e24 */ /* 0x002fea000f8e00ff */
[-C--:B------:R-:W-:Y:S01]  /*5380*/  LEA R20, P0, R20, R184.reuse, 0x2 ;  /* 0x000000b814147211 */ /* 0x080fe200078010ff */
[----:B--2---:R-:W-:Y:S03]  /*5390*/  IMAD.U32 R4, RZ, RZ, UR25 ;  /* 0x00000019ff047e24 */ /* 0x004fe6000f8e00ff */
[-C--:B------:R-:W-:Y:S02]  /*53a0*/  LEA.HI.X.SX32 R21, R0, R185.reuse, 0x2, P0 ;  /* 0x000000b900157211 */ /* 0x080fe400000f16ff */
[-C--:B------:R-:W-:Y:S02]  /*53b0*/  LEA R4, P0, R4, R184.reuse, 0x2 ;  /* 0x000000b804047211 */ /* 0x080fe400078010ff */
[----:B------:R-:W-:Y:S01]  /*53c0*/  MOV R0, UR25 ;  /* 0x0000001900007c02 */ /* 0x000fe20008000f00 */
[----:B------:R1:W-:Y:S04]  /*53d0*/  REDG.E.ADD.F32.FTZ.RN.STRONG.GPU desc[UR40][R20.64], R5 ;  /* 0x00000005140079a6 */ /* 0x0003e8000c10f3a8 */
[----:B------:R2:W-:Y:S04]  /*53e0*/  REDG.E.ADD.F32.FTZ.RN.STRONG.GPU desc[UR40][R24.64], R6 ;  /* 0x00000006180079a6 */ /* 0x0005e8000c10f3a8 */
[----:B------:R3:W-:Y:S01]  /*53f0*/  REDG.E.ADD.F32.FTZ.RN.STRONG.GPU desc[UR40][R22.64], R7 ;  /* 0x00000007160079a6 */ /* 0x0007e2000c10f3a8 */
[-C--:B-1----:R-:W-:Y:S01]  /*5400*/  LEA.HI.X.SX32 R5, R0, R185.reuse, 0x2, P0 ;  /* 0x000000b900057211 */ /* 0x082fe200000f16ff */
[----:B------:R-:W-:Y:S02]  /*5410*/  IMAD.U32 R0, RZ, RZ, UR11 ;  /* 0x0000000bff007e24 */ /* 0x000fe4000f8e00ff */
[----:B--2---:R-:W-:Y:S02]  /*5420*/  IMAD.U32 R24, RZ, RZ, UR11 ;  /* 0x0000000bff187e24 */ /* 0x004fe4000f8e00ff */
[----:B------:R1:W-:Y:S01]  /*5430*/  REDG.E.ADD.F32.FTZ.RN.STRONG.GPU desc[UR40][R4.64], R8 ;  /* 0x00000008040079a6 */ /* 0x0003e2000c10f3a8 */
[----:B------:R-:W-:Y:S02]  /*5440*/  IMAD.U32 R6, RZ, RZ, UR45 ;  /* 0x0000002dff067e24 */ /* 0x000fe4000f8e00ff */
[----:B---3--:R-:W-:Y:S01]  /*5450*/  IMAD.U32 R22, RZ, RZ, UR4 ;  /* 0x00000004ff167e24 */ /* 0x008fe2000f8e00ff */
[-C--:B------:R-:W-:Y:S02]  /*5460*/  LEA R24, P3, R24, R184.reuse, 0x2 ;  /* 0x000000b818187211 */ /* 0x080fe400078610ff */
[-C--:B------:R-:W-:Y:S02]  /*5470*/  LEA R6, P0, R6, R184.reuse, 0x2 ;  /* 0x000000b806067211 */ /* 0x080fe400078010ff */
[-C--:B------:R-:W-:Y:S02]  /*5480*/  LEA R22, P2, R22, R184.reuse, 0x2 ;  /* 0x000000b816167211 */ /* 0x080fe400078410ff */
[-C--:B------:R-:W-:Y:S02]  /*5490*/  LEA.HI.X.SX32 R25, R0, R185.reuse, 0x2, P3 ;  /* 0x000000b900197211 */ /* 0x080fe400018f16ff */
[-C--:B------:R-:W-:Y:S01]  /*54a0*/  LEA.HI.X.SX32 R23, R2, R185.reuse, 0x2, P2 ;  /* 0x000000b902177211 */ /* 0x080fe200010f16ff */
[----:B------:R-:W-:Y:S01]  /*54b0*/  IMAD.U32 R2, RZ, RZ, UR29 ;  /* 0x0000001dff027e24 */ /* 0x000fe2000f8e00ff */
[----:B------:R-:W-:Y:S01]  /*54c0*/  MOV R0, UR33 ;  /* 0x0000002100007c02 */ /* 0x000fe20008000f00 */
[----:B------:R2:W-:Y:S04]  /*54d0*/  REDG.E.ADD.F32.FTZ.RN.STRONG.GPU desc[UR40][R24.64], R9 ;  /* 0x00000009180079a6 */ /* 0x0005e8000c10f3a8 */
[----:B------:R3:W-:Y:S04]  /*54e0*/  REDG.E.ADD.F32.FTZ.RN.STRONG.GPU desc[UR40][R22.64], R10 ;  /* 0x0000000a160079a6 */ /* 0x0007e8000c10f3a8 */
[----:B------:R-:W-:Y:S01]  /*54f0*/  LDSM.16.MT88.4 R24, [R3+0xa800] ;  /* 0x00a800000318783b */ /* 0x000fe20000004200 */
[----:B-1----:R-:W-:Y:S02]  /*5500*/  IMAD.U32 R5, RZ, RZ, UR45 ;  /* 0x0000002dff057e24 */ /* 0x002fe4000f8e00ff */
[----:B------:R-:W-:Y:S02]  /*5510*/  IMAD.U32 R4, RZ, RZ, UR33 ;  /* 0x00000021ff047e24 */ /* 0x000fe4000f8e00ff */
[----:B------:R-:W-:Y:S01]  /*5520*/  IMAD.U32 R8, RZ, RZ, UR30 ;  /* 0x0000001eff087e24 */ /* 0x000fe2000f8e00ff */
[-C--:B------:R-:W-:Y:S02]  /*5530*/  LEA.HI.X.SX32 R7, R5, R185.reuse, 0x2, P0 ;  /* 0x000000b905077211 */ /* 0x080fe400000f16ff */
[-C--:B------:R-:W-:Y:S02]  /*5540*/  LEA R4, P2, R4, R184.reuse, 0x2 ;  /* 0x000000b804047211 */ /* 0x080fe400078410ff */
[-C--:B------:R-:W-:Y:S01]  /*5550*/  LEA R8, P3, R8, R184.reuse, 0x2 ;  /* 0x000000b808087211 */ /* 0x080fe200078610ff */
[----:B------:R1:W-:Y:S01]  /*5560*/  REDG.E.ADD.F32.FTZ.RN.STRONG.GPU desc[UR40][R6.64], R11 ;  /* 0x0000000b060079a6 */ /* 0x0003e2000c10f3a8 */
[-C--:B------:R-:W-:Y:S01]  /*5570*/  LEA.HI.X.SX32 R5, R0, R185.reuse, 0x2, P2 ;  /* 0x000000b900057211 */ /* 0x080fe200010f16ff */
[----:B------:R-:W-:Y:S02]  /*5580*/  IMAD.U32 R0, RZ, RZ, UR10 ;  /* 0x0000000aff007e24 */ /* 0x000fe4000f8e00ff */
[----:B------:R4:W-:Y:S01]  /*5590*/  REDG.E.ADD.F32.FTZ.RN.STRONG.GPU desc[UR40][R184.64+0x80], R12 ;  /* 0x0000800cb80079a6 */ /* 0x0009e2000c10f3a8 */
[----:B--2---:R-:W-:Y:S03]  /*55a0*/  IMAD.U32 R9, RZ, RZ, UR32 ;  /* 0x00000020ff097e24 */ /* 0x004fe6000f8e00ff */
[----:B------:R-:W-:Y:S01]  /*55b0*/  REDG.E.ADD.F32.FTZ.RN.STRONG.GPU desc[UR40][R20.64+0x80], R13 ;  /* 0x0000800d140079a6 */ /* 0x000fe2000c10f3a8 */
[----:B---3--:R-:W-:Y:S03]  /*55c0*/  IMAD.U32 R10, RZ, RZ, UR31 ;  /* 0x0000001fff0a7e24 */ /* 0x008fe6000f8e00ff */
[----:B------:R2:W-:Y:S02]  /*55d0*/  REDG.E.ADD.F32.FTZ.RN.STRONG.GPU desc[UR40][R4.64], R14 ;  /* 0x0000000e040079a6 */ /* 0x0005e4000c10f3a8 */
[-C--:B------:R-:W-:Y:S01]  /*55e0*/  LEA R10, P4, R10, R184.reuse, 0x2 ;  /* 0x000000b80a0a7211 */ /* 0x080fe200078810ff */
[----:B-1----:R-:W-:Y:S02]  /*55f0*/  IMAD.U32 R7, RZ, RZ, UR31 ;  /* 0x0000001fff077e24 */ /* 0x002fe4000f8e00ff */
[----:B------:R-:W-:Y:S02]  /*5600*/  IMAD.U32 R6, RZ, RZ, UR29 ;  /* 0x0000001dff067e24 */ /* 0x000fe4000f8e00ff */
[----:B----4-:R-:W-:Y:S01]  /*5610*/  IMAD.U32 R12, RZ, RZ, UR32 ;  /* 0x00000020ff0c7e24 */ /* 0x010fe2000f8e00ff */
[-C--:B------:R-:W-:Y:S02]  /*5620*/  LEA.HI.X.SX32 R11, R7, R185.reuse, 0x2, P4 ;  /* 0x000000b9070b7211 */ /* 0x080fe400020f16ff */
[-C--:B------:R-:W-:Y:S02]  /*5630*/  LEA R6, P2, R6, R184.reuse, 0x2 ;  /* 0x000000b806067211 */ /* 0x080fe400078410ff */
[-C--:B------:R-:W-:Y:S02]  /*5640*/  LEA R12, P0, R12, R184.reuse, 0x2 ;  /* 0x000000b80c0c7211 */ /* 0x080fe400078010ff */
[-C--:B------:R-:W-:Y:S01]  /*5650*/  LEA.HI.X.SX32 R7, R2, R185.reuse, 0x2, P2 ;  /* 0x000000b902077211 */ /* 0x080fe200010f16ff */
[----:B--2---:R-:W-:Y:S01]  /*5660*/  IMAD.U32 R4, RZ, RZ, UR10 ;  /* 0x0000000aff047e24 */ /* 0x004fe2000f8e00ff */
[-C--:B------:R-:W-:Y:S02]  /*5670*/  LEA.HI.X.SX32 R13, R9, R185.reuse, 0x2, P0 ;  /* 0x000000b9090d7211 */ /* 0x080fe400000f16ff */
[----:B------:R-:W-:Y:S02]  /*5680*/  MOV R5, UR30 ;  /* 0x0000001e00057c02 */ /* 0x000fe40008000f00 */
[----:B------:R-:W-:Y:S01]  /*5690*/  LEA R4, P0, R4, R184, 0x2 ;  /* 0x000000b804047211 */ /* 0x000fe200078010ff */
[----:B------:R-:W-:Y:S01]  /*56a0*/  REDG.E.ADD.F32.FTZ.RN.STRONG.GPU desc[UR40][R12.64], R15 ;  /* 0x0000000f0c0079a6 */ /* 0x000fe2000c10f3a8 */
[-C--:B------:R-:W-:Y:S02]  /*56b0*/  LEA.HI.X.SX32 R9, R5, R185.reuse, 0x2, P3 ;  /* 0x000000b905097211 */ /* 0x080fe400018f16ff */
[----:B------:R-:W-:Y:S01]  /*56c0*/  LEA.HI.X.SX32 R5, R0, R185, 0x2, P0 ;  /* 0x000000b900057211 */ /* 0x000fe200000f16ff */
[----:B------:R-:W-:Y:S01]  /*56d0*/  REDG.E.ADD.F32.FTZ.RN.STRONG.GPU desc[UR40][R10.64], R16 ;  /* 0x000000100a0079a6 */ /* 0x000fe2000c10f3a8 */
[----:B------:R-:W-:Y:S01]  /*56e0*/  IMAD.IADD R0, R128, 0x1, R172 ;  /* 0x0000000180007824 */ /* 0x000fe200078e02ac */
[----:B------:R-:W-:Y:S01]  /*56f0*/  PLOP3.LUT P2, PT, PT, PT, UP0, 0x80, 0x0 ;  /* 0x000000000000781c */ /* 0x000fe20003f4f008 */
[----:B------:R-:W-:Y:S01]  /*5700*/  @UP3 UIADD3 UR12, UP0, UR12, -0x100, URZ ;  /* 0xffffff000c0c3890 */ /* 0x000fe2000ff1e03f */
[----:B------:R-:W-:Y:S01]  /*5710*/  REDG.E.ADD.F32.FTZ.RN.STRONG.GPU desc[UR40][R8.64], R17 ;  /* 0x00000011080079a6 */ /* 0x000fe2000c10f3a8 */
[----:B------:R-:W-:Y:S02]  /*5720*/  PLOP3.LUT P0, PT, PT, PT, UP2, 0x80, 0x0 ;  /* 0x000000000000781c */ /* 0x000fe40003f0f028 */
[----:B------:R-:W-:Y:S01]  /*5730*/  @UP3 UIADD3.X UR7, UR7, -0x1, URZ, UP0, !UPT ;  /* 0xffffffff07073890 */ /* 0x000fe200087fe43f */
[----:B------:R-:W-:Y:S04]  /*5740*/  REDG.E.ADD.F32.FTZ.RN.STRONG.GPU desc[UR40][R6.64], R18 ;  /* 0x00000012060079a6 */ /* 0x000fe8000c10f3a8 */
        /* <DEDUP_REMOVED lines=51> */
.L_x_568:
[----:B------:R-:W1:Y:S01]  /*5a80*/  S2R R19, SR_TID.X ;  /* 0x0000000000137919 */ /* 0x000e620000002100 */
[----:B------:R-:W-:Y:S01]  /*5a90*/  ULDC UR4, c[0x0][0x390] ;  /* 0x0000e40000047ab9 */ /* 0x000fe20000000800 */
[----:B------:R-:W-:Y:S01]  /*5aa0*/  ULDC.64 UR8, c[0x0][0x450] ;  /* 0x0001140000087ab9 */ /* 0x000fe20000000a00 */
        /* <DEDUP_REMOVED lines=29> */
[----:B-1----:R-:W-:Y:S01]  /*5c80*/  SHF.R.S32.HI R16, RZ, 0x1f, R19 ;  /* 0x0000001fff107819 */ /* 0x002fe20000011413 */
[----:B------:R-:W-:Y:S01]  /*5c90*/  FMUL.FTZ R18, R89, UR4 ;  /* 0x0000000459127c20 */ /* 0x000fe20008410000 */
[----:B------:R1:W-:Y:S01]  /*5ca0*/  STS [R244], R0 ;  /* 0x00000000f4007388 */ /* 0x0003e20000000800 */
[----:B------:R-:W-:Y:S01]  /*5cb0*/  FMUL.FTZ R90, R90, UR4 ;  /* 0x000000045a5a7c20 */ /* 0x000fe20008410000 */
[----:B------:R-:W-:Y:S01]  /*5cc0*/  LEA.HI R16, R16, R19, RZ, 0x3 ;  /* 0x0000001310107211 */ /* 0x000fe200078f18ff */
[----:B------:R-:W-:Y:S01]  /*5cd0*/  FMUL.FTZ R15, R91, UR4 ;  /* 0x000000045b0f7c20 */ /* 0x000fe20008410000 */
[----:B------:R-:W-:Y:S01]  /*5ce0*/  F2FP.BF16.F32.PACK_AB R2, R2, R82 ;  /* 0x000000520202723e */ /* 0x000fe200000010ff */
[----:B------:R-:W-:Y:S01]  /*5cf0*/  STS [R244+0x400], R7 ;  /* 0x00040007f4007388 */ /* 0x000fe20000000800 */
[----:B------:R-:W-:Y:S01]  /*5d00*/  FMUL.FTZ R92, R92, UR4 ;  /* 0x000000045c5c7c20 */ /* 0x000fe20008410000 */
[----:B------:R-:W-:Y:S01]  /*5d10*/  FMUL.FTZ R93, R93, UR4 ;  /* 0x000000045d5d7c20 */ /* 0x000fe20008410000 */
[----:B------:R-:W-:Y:S01]  /*5d20*/  FMUL.FTZ R94, R94, UR4 ;  /* 0x000000045e5e7c20 */ /* 0x000fe20008410000 */
[----:B------:R-:W-:Y:S01]  /*5d30*/  FMUL.FTZ R95, R95, UR4 ;  /* 0x000000045f5f7c20 */ /* 0x000fe20008410000 */
[----:B------:R-:W-:Y:S01]  /*5d40*/  F2FP.BF16.F32.PACK_AB R6, R6, R72 ;  /* 0x000000480606723e */ /* 0x000fe200000010ff */
[----:B------:R2:W-:Y:S01]  /*5d50*/  STS [R248], R4 ;  /* 0x00000004f8007388 */ /* 0x0005e20000000800 */
[----:B------:R-:W-:Y:S01]  /*5d60*/  F2FP.BF16.F32.PACK_AB R5, R5, R74 ;  /* 0x0000004a0505723e */ /* 0x000fe200000010ff */
[----:B------:R-:W-:Y:S01]  /*5d70*/  ULDC.64 UR6, c[0x0][0x458] ;  /* 0x0001160000067ab9 */ /* 0x000fe20000000a00 */
[----:B------:R-:W-:Y:S01]  /*5d80*/  LOP3.LUT R8, R16, 0xfffffff8, RZ, 0xc0, !PT ;  /* 0xfffffff810087812 */ /* 0x000fe200078ec0ff */
[----:B------:R3:W-:Y:S01]  /*5d90*/  STS [R250], R2 ;  /* 0x00000002fa007388 */ /* 0x0007e20000000800 */
[----:B------:R-:W-:Y:S01]  /*5da0*/  F2FP.BF16.F32.PACK_AB R10, R10, R76 ;  /* 0x0000004c0a0a723e */ /* 0x000fe200000010ff */
[----:B------:R-:W-:Y:S01]  /*5db0*/  UIMAD UR4, UR39, UR8, URZ ;  /* 0x00000008270472a4 */ /* 0x000fe2000f8e023f */
[----:B------:R-:W-:Y:S01]  /*5dc0*/  F2FP.BF16.F32.PACK_AB R9, R9, R78 ;  /* 0x0000004e0909723e */ /* 0x000fe200000010ff */
[----:B------:R4:W-:Y:S01]  /*5dd0*/  STS [R244+0x2000], R6 ;  /* 0x00200006f4007388 */ /* 0x0009e20000000800 */
[----:B------:R-:W-:Y:S01]  /*5de0*/  F2FP.BF16.F32.PACK_AB R14, R14, R84 ;  /* 0x000000540e0e723e */ /* 0x000fe200000010ff */
[----:B------:R-:W-:Y:S01]  /*5df0*/  IMAD.IADD R19, R19, 0x1, -R8 ;  /* 0x0000000113137824 */ /* 0x000fe200078e0a08 */
[----:B------:R-:W-:Y:S01]  /*5e00*/  F2FP.BF16.F32.PACK_AB R13, R13, R86 ;  /* 0x000000560d0d723e */ /* 0x000fe200000010ff */
[----:B------:R4:W-:Y:S01]  /*5e10*/  STS [R244+0x2400], R5 ;  /* 0x00240005f4007388 */ /* 0x0009e20000000800 */
[----:B------:R-:W-:Y:S01]  /*5e20*/  F2FP.BF16.F32.PACK_AB R12, R12, R96 ;  /* 0x000000600c0c723e */ /* 0x000fe200000010ff */
[----:B------:R-:W-:Y:S01]  /*5e30*/  UIMAD UR4, UR23, UR9, UR4 ;  /* 0x00000009170472a4 */ /* 0x000fe2000f8e0204 */
[----:B-1----:R-:W-:Y:S01]  /*5e40*/  SHF.R.S32.HI R0, RZ, 0x3, R16 ;  /* 0x00000003ff007819 */ /* 0x002fe20000011410 */
[----:B------:R1:W-:Y:S01]  /*5e50*/  STS [R248+0x2000], R10 ;  /* 0x0020000af8007388 */ /* 0x0003e20000000800 */
[----:B------:R-:W1:Y:S01]  /*5e60*/  LDC.64 R16, c[0x0][0x438] ;  /* 0x00010e00ff107b82 */ /* 0x000e620000000a00 */
[----:B------:R-:W-:Y:S01]  /*5e70*/  F2FP.BF16.F32.PACK_AB R11, R11, R98 ;  /* 0x000000620b0b723e */ /* 0x000fe200000010ff */
[----:B------:R-:W-:Y:S01]  /*5e80*/  UIMAD UR39, UR39, UR6, URZ ;  /* 0x00000006272772a4 */ /* 0x000fe2000f8e023f */
[----:B------:R-:W-:Y:S01]  /*5e90*/  F2FP.BF16.F32.PACK_AB R18, R18, R88 ;  /* 0x000000581212723e */ /* 0x000fe200000010ff */
[----:B------:R-:W-:Y:S01]  /*5ea0*/  STS [R248+0x2400], R9 ;  /* 0x00240009f8007388 */ /* 0x000fe20000000800 */
[----:B------:R-:W-:Y:S01]  /*5eb0*/  F2FP.BF16.F32.PACK_AB R15, R15, R90 ;  /* 0x0000005a0f0f723e */ /* 0x000fe200000010ff */
[----:B------:R-:W-:Y:S01]  /*5ec0*/  ULDC.64 UR10, c[0x0][0x3f0] ;  /* 0x0000fc00000a7ab9 */ /* 0x000fe20000000a00 */
[----:B------:R-:W-:Y:S01]  /*5ed0*/  F2FP.BF16.F32.PACK_AB R93, R93, R92 ;  /* 0x0000005c5d5d723e */ /* 0x000fe200000010ff */
[----:B------:R-:W-:Y:S01]  /*5ee0*/  STS [R245], R14 ;  /* 0x0000000ef5007388 */ /* 0x000fe20000000800 */
[----:B--2---:R-:W-:-:S02]  /*5ef0*/  SHF.R.S32.HI R4, RZ, 0x1f, R0 ;  /* 0x0000001fff047819 */ /* 0x004fc40000011400 */
[----:B------:R-:W-:Y:S01]  /*5f00*/  F2FP.BF16.F32.PACK_AB R95, R95, R94 ;  /* 0x0000005e5f5f723e */ /* 0x000fe200000010ff */
[----:B------:R-:W-:Y:S01]  /*5f10*/  STS [R245+0x400], R13 ;  /* 0x0004000df5007388 */ /* 0x000fe20000000800 */
[----:B------:R-:W-:Y:S01]  /*5f20*/  F2FP.BF16.F32.PACK_AB R36, R37, R36 ;  /* 0x000000242524723e */ /* 0x000fe200000010ff */
[C---:B---3--:R-:W-:Y:S01]  /*5f30*/  IMAD R2, R4.reuse, UR6, RZ ;  /* 0x0000000604027c24 */ /* 0x048fe2000f8e02ff */
[----:B------:R-:W-:Y:S01]  /*5f40*/  F2FP.BF16.F32.PACK_AB R38, R39, R38 ;  /* 0x000000262726723e */ /* 0x000fe200000010ff */
[----:B----4-:R-:W-:Y:S01]  /*5f50*/  IMAD R6, R4, UR8, RZ ;  /* 0x0000000804067c24 */ /* 0x010fe2000f8e02ff */
[----:B------:R-:W-:Y:S01]  /*5f60*/  F2FP.BF16.F32.PACK_AB R48, R49, R48 ;  /* 0x000000303130723e */ /* 0x000fe200000010ff */
[----:B------:R2:W-:Y:S01]  /*5f70*/  STS [R246], R12 ;  /* 0x0000000cf6007388 */ /* 0x0005e20000000800 */
[----:B------:R-:W-:Y:S01]  /*5f80*/  F2FP.BF16.F32.PACK_AB R50, R51, R50 ;  /* 0x000000323332723e */ /* 0x000fe200000010ff */
[C---:B------:R-:W-:Y:S01]  /*5f90*/  IMAD.WIDE.U32 R4, R0.reuse, UR8, RZ ;  /* 0x0000000800047c25 */ /* 0x040fe2000f8e00ff */
[----:B------:R-:W-:Y:S01]  /*5fa0*/  F2FP.BF16.F32.PACK_AB R40, R41, R40 ;  /* 0x000000282928723e */ /* 0x000fe200000010ff */
[----:B------:R3:W-:Y:S01]  /*5fb0*/  STS [R246+0x400], R11 ;  /* 0x0004000bf6007388 */ /* 0x0007e20000000800 */
[----:B------:R-:W-:Y:S01]  /*5fc0*/  F2FP.BF16.F32.PACK_AB R42, R43, R42 ;  /* 0x0000002a2b2a723e */ /* 0x000fe200000010ff */
[C---:B------:R-:W-:Y:S01]  /*5fd0*/  IMAD R8, R0.reuse, UR9, R6 ;  /* 0x0000000900087c24 */ /* 0x040fe2000f8e0206 */
[----:B------:R-:W-:Y:S01]  /*5fe0*/  F2FP.BF16.F32.PACK_AB R44, R45, R44 ;  /* 0x0000002c2d2c723e */ /* 0x000fe200000010ff */
[----:B------:R-:W-:Y:S01]  /*5ff0*/  STS [R245+0x2000], R18 ;  /* 0x00200012f5007388 */ /* 0x000fe20000000800 */
[----:B------:R-:W-:Y:S01]  /*6000*/  F2FP.BF16.F32.PACK_AB R46, R47, R46 ;  /* 0x0000002e2f2e723e */ /* 0x000fe200000010ff */
[----:B------:R-:W-:Y:S01]  /*6010*/  IMAD.IADD R5, R5, 0x1, R8 ;  /* 0x0000000105057824 */ /* 0x000fe200078e0208 */
[----:B------:R-:W-:Y:S01]  /*6020*/  F2FP.BF16.F32.PACK_AB R52, R53, R52 ;  /* 0x000000343534723e */ /* 0x000fe200000010ff */
[----:B------:R4:W-:Y:S01]  /*6030*/  STS [R245+0x2400], R15 ;  /* 0x0024000ff5007388 */ /* 0x0009e20000000800 */
[----:B------:R-:W-:Y:S01]  /*6040*/  F2FP.BF16.F32.PACK_AB R54, R55, R54 ;  /* 0x000000363736723e */ /* 0x000fe200000010ff */
[C---:B------:R-:W-:Y:S01]  /*6050*/  IMAD R2, R0.reuse, UR7, R2 ;  /* 0x0000000700027c24 */ /* 0x040fe2000f8e0202 */
[----:B------:R-:W-:Y:S01]  /*6060*/  F2FP.BF16.F32.PACK_AB R64, R65, R64 ;  /* 0x000000404140723e */ /* 0x000fe200000010ff */
[----:B------:R-:W-:Y:S01]  /*6070*/  STS [R246+0x2000], R93 ;  /* 0x0020005df6007388 */ /* 0x000fe20000000800 */
[----:B------:R-:W-:Y:S01]  /*6080*/  F2FP.BF16.F32.PACK_AB R66, R67, R66 ;  /* 0x000000424342723e */ /* 0x000fe200000010ff */
[----:B------:R-:W-:Y:S01]  /*6090*/  IMAD.WIDE.U32 R6, R0, UR6, RZ ;  /* 0x0000000600067c25 */ /* 0x000fe2000f8e00ff */
[----:B------:R-:W-:Y:S01]  /*60a0*/  F2FP.BF16.F32.PACK_AB R56, R57, R56 ;  /* 0x000000383938723e */ /* 0x000fe200000010ff */
[----:B------:R-:W-:Y:S01]  /*60b0*/  STS [R246+0x2400], R95 ;  /* 0x0024005ff6007388 */ /* 0x000fe20000000800 */
[----:B------:R-:W-:Y:S01]  /*60c0*/  F2FP.BF16.F32.PACK_AB R58, R59, R58 ;  /* 0x0000003a3b3a723e */ /* 0x000fe200000010ff */
[----:B-1----:R-:W-:Y:S01]  /*60d0*/  IMAD R0, R16, UR19, RZ ;  /* 0x0000001310007c24 */ /* 0x002fe2000f8e02ff */
[----:B------:R-:W-:Y:S01]  /*60e0*/  MOV R10, UR8 ;  /* 0x00000008000a7c02 */ /* 0x000fe20008000f00 */
[----:B------:R-:W-:Y:S01]  /*60f0*/  STS [R244+0x4000], R36 ;  /* 0x00400024f4007388 */ /* 0x000fe20000000800 */
[----:B------:R-:W-:Y:S01]  /*6100*/  F2FP.BF16.F32.PACK_AB R60, R61, R60 ;  /* 0x0000003c3d3c723e */ /* 0x000fe200000010ff */
[----:B--2---:R-:W1:Y:S01]  /*6110*/  LDC.64 R12, c[0x0][0x468] ;  /* 0x00011a00ff0c7b82 */ /* 0x004e620000000a00 */
[----:B------:R-:W-:Y:S01]  /*6120*/  F2FP.BF16.F32.PACK_AB R62, R63, R62 ;  /* 0x0000003e3f3e723e */ /* 0x000fe200000010ff */
[----:B------:R-:W-:Y:S01]  /*6130*/  STS [R244+0x4400], R38 ;  /* 0x00440026f4007388 */ /* 0x000fe20000000800 */
[----:B---3--:R-:W-:-:S03]  /*6140*/  IMAD.WIDE.U32 R10, R10, UR23, R4 ;  /* 0x000000170a0a7c25 */ /* 0x008fc6000f8e0004 */
[----:B------:R-:W-:Y:S01]  /*6150*/  STS [R248+0x4000], R48 ;  /* 0x00400030f8007388 */ /* 0x000fe20000000800 */
[----:B------:R-:W-:Y:S02]  /*6160*/  IMAD.SHL.U32 R4, R19, 0x8, RZ ;  /* 0x0000000813047824 */ /* 0x000fe400078e00ff */
[----:B------:R-:W-:Y:S01]  /*6170*/  IMAD.IADD R9, R7, 0x1, R2 ;  /* 0x0000000107097824 */ /* 0x000fe200078e0202 */
[----:B------:R-:W-:Y:S01]  /*6180*/  STS [R250+0x4000], R50 ;  /* 0x00400032fa007388 */ /* 0x000fe20000000800 */
[----:B----4-:R-:W2:Y:S01]  /*6190*/  LDC.64 R14, c[0x0][0x440] ;  /* 0x00011000ff0e7b82 */ /* 0x010ea20000000a00 */
[----:B------:R-:W-:Y:S01]  /*61a0*/  SHF.R.S32.HI R5, RZ, 0x1f, R4 ;  /* 0x0000001fff057819 */ /* 0x000fe20000011404 */
[----:B------:R-:W-:Y:S01]  /*61b0*/  IMAD.MOV.U32 R8, RZ, RZ, R6 ;  /* 0x000000ffff087224 */ /* 0x000fe200078e0006 */
[----:B------:R-:W-:Y:S01]  /*61c0*/  STS [R244+0x6000], R40 ;  /* 0x00600028f4007388 */ /* 0x000fe20000000800 */
[----:B------:R-:W-:Y:S02]  /*61d0*/  IMAD R0, R17, UR14, R0 ;  /* 0x0000000e11007c24 */ /* 0x000fe4000f8e0200 */
[----:B------:R-:W-:Y:S01]  /*61e0*/  IMAD.WIDE.U32 R6, R16, UR14, R4 ;  /* 0x0000000e10067c25 */ /* 0x000fe2000f8e0004 */
[----:B------:R-:W-:Y:S01]  /*61f0*/  STS [R244+0x6400], R42 ;  /* 0x0064002af4007388 */ /* 0x000fe20000000800 */
[----:B------:R-:W3:Y:S03]  /*6200*/  LDC.64 R16, c[0x0][0x470] ;  /* 0x00011c00ff107b82 */ /* 0x000ee60000000a00 */
[----:B------:R-:W-:Y:S01]  /*6210*/  STS [R248+0x6000], R44 ;  /* 0x0060002cf8007388 */ /* 0x000fe20000000800 */
[----:B------:R-:W-:Y:S01]  /*6220*/  IADD3 R7, R7, R0, RZ ;  /* 0x0000000007077210 */ /* 0x000fe20007ffe0ff */
[----:B-1----:R-:W-:Y:S01]  /*6230*/  IMAD R2, R12, UR20, RZ ;  /* 0x000000140c027c24 */ /* 0x002fe2000f8e02ff */
[----:B------:R-:W-:Y:S01]  /*6240*/  LEA R0, R240, UR5, 0x1 ;  /* 0x00000005f0007c11 */ /* 0x000fe2000f8e08ff */
[----:B------:R-:W-:Y:S02]  /*6250*/  STS [R248+0x6400], R46 ;  /* 0x0064002ef8007388 */ /* 0x000fe40000000800 */
[----:B------:R-:W-:-:S02]  /*6260*/  IMAD R2, R13, UR15, R2 ;  /* 0x0000000f0d027c24 */ /* 0x000fc4000f8e0202 */
[----:B------:R-:W-:Y:S01]  /*6270*/  STS [R245+0x4000], R52 ;  /* 0x00400034f5007388 */ /* 0x000fe20000000800 */
[----:B------:R-:W-:-:S03]  /*6280*/  IMAD.WIDE.U32 R6, R12, UR15, R6 ;  /* 0x0000000f0c067c25 */ /* 0x000fc6000f8e0006 */
[----:B------:R-:W-:Y:S01]  /*6290*/  STS [R245+0x4400], R54 ;  /* 0x00440036f5007388 */ /* 0x000fe20000000800 */
[C---:B--2---:R-:W-:Y:S02]  /*62a0*/  IMAD R18, R14.reuse, UR19, RZ ;  /* 0x000000130e127c24 */ /* 0x044fe4000f8e02ff */
[----:B------:R-:W-:Y:S01]  /*62b0*/  IMAD.WIDE.U32 R4, R14, UR14, R4 ;  /* 0x0000000e0e047c25 */ /* 0x000fe2000f8e0004 */
[----:B------:R-:W-:Y:S03]  /*62c0*/  STS [R246+0x4000], R64 ;  /* 0x00400040f6007388 */ /* 0x000fe60000000800 */
[----:B------:R-:W-:Y:S01]  /*62d0*/  IMAD R15, R15, UR14, R18 ;  /* 0x0000000e0f0f7c24 */ /* 0x000fe2000f8e0212 */
[----:B------:R-:W-:Y:S01]  /*62e0*/  STS [R246+0x4400], R66 ;  /* 0x00440042f6007388 */ /* 0x000fe20000000800 */
[----:B------:R-:W-:Y:S01]  /*62f0*/  IMAD.IADD R7, R7, 0x1, R2 ;  /* 0x0000000107077824 */ /* 0x000fe200078e0202 */
[----:B------:R-:W-:Y:S01]  /*6300*/  IADD3 R2, P0, R6, R10, RZ ;  /* 0x0000000a06027210 */ /* 0x000fe20007f1e0ff */
[C---:B---3--:R-:W-:Y:S01]  /*6310*/  IMAD R10, R16.reuse, UR20, RZ ;  /* 0x00000014100a7c24 */ /* 0x048fe2000f8e02ff */
[----:B------:R-:W-:Y:S01]  /*6320*/  STS [R245+0x6000], R56 ;  /* 0x00600038f5007388 */ /* 0x000fe20000000800 */
[----:B------:R-:W-:Y:S01]  /*6330*/  IADD3 R5, R5, R15, RZ ;  /* 0x0000000f05057210 */ /* 0x000fe20007ffe0ff */
[----:B------:R-:W-:Y:S01]  /*6340*/  IMAD.U32 R12, RZ, RZ, UR6 ;  /* 0x00000006ff0c7e24 */ /* 0x000fe2000f8e00ff */
[----:B------:R-:W-:Y:S01]  /*6350*/  IADD3.X R11, R7, UR4, R11, P0, !PT ;  /* 0x00000004070b7c10 */ /* 0x000fe200087fe40b */
[----:B------:R-:W-:Y:S01]  /*6360*/  STS [R245+0x6400], R58 ;  /* 0x0064003af5007388 */ /* 0x000fe20000000800 */
[----:B------:R-:W-:Y:S01]  /*6370*/  IMAD R10, R17, UR15, R10 ;  /* 0x0000000f110a7c24 */ /* 0x000fe2000f8e020a */
[----:B------:R-:W-:Y:S01]  /*6380*/  USHF.L.U32 UR4, UR8, 0x6, URZ ;  /* 0x0000000608047899 */ /* 0x000fe2000800063f */
[----:B------:R-:W-:Y:S01]  /*6390*/  IMAD.WIDE.U32 R6, R16, UR15, R4 ;  /* 0x0000000f10067c25 */ /* 0x000fe2000f8e0004 */
[----:B------:R-:W-:Y:S01]  /*63a0*/  STS [R246+0x6000], R60 ;  /* 0x0060003cf6007388 */ /* 0x000fe20000000800 */
[----:B------:R-:W-:Y:S01]  /*63b0*/  LEA R4, P1, R2, UR10, 0x1 ;  /* 0x0000000a02047c11 */ /* 0x000fe2000f8208ff */
[----:B------:R-:W-:Y:S01]  /*63c0*/  USHF.L.U64.HI UR10, UR8, 0x6, UR9 ;  /* 0x00000006080a7899 */ /* 0x000fe20008010209 */
[----:B------:R-:W-:Y:S01]  /*63d0*/  IMAD.WIDE.U32 R8, R12, UR23, R8 ;  /* 0x000000170c087c25 */ /* 0x000fe2000f8e0008 */
[----:B------:R-:W-:Y:S01]  /*63e0*/  STS [R246+0x6400], R62 ;  /* 0x0064003ef6007388 */ /* 0x000fe20000000800 */
[----:B------:R-:W-:Y:S01]  /*63f0*/  UIMAD UR23, UR23, UR7, UR39 ;  /* 0x00000007171772a4 */ /* 0x000fe2000f8e0227 */
[----:B------:R-:W-:Y:S01]  /*6400*/  LEA.HI.X R5, R2, UR11, R11, 0x1, P1 ;  /* 0x0000000b02057c11 */ /* 0x000fe200088f0c0b */
[----:B------:R-:W-:Y:S01]  /*6410*/  IMAD.IADD R7, R7, 0x1, R10 ;  /* 0x0000000107077824 */ /* 0x000fe200078e020a */
[----:B------:R-:W-:Y:S01]  /*6420*/  BAR.SYNC.DEFER_BLOCKING 0x0 ;  /* 0x0000000000007b1d */ /* 0x000fe20000010000 */
[----:B------:R-:W-:Y:S01]  /*6430*/  USHF.L.U32 UR11, UR6, 0x6, URZ ;  /* 0x00000006060b7899 */ /* 0x000fe2000800063f */
[----:B------:R-:W-:Y:S01]  /*6440*/  IADD3 R10, P1, R4, UR4, RZ ;  /* 0x00000004040a7c10 */ /* 0x000fe2000ff3e0ff */
[----:B------:R-:W-:-:S03]  /*6450*/  USHF.L.U64.HI UR6, UR6, 0x6, UR7 ;  /* 0x0000000606067899 */ /* 0x000fc60008010207 */
[----:B------:R-:W-:Y:S01]  /*6460*/  ULDC.64 UR8, c[0x0][0x3f8] ;  /* 0x0000fe0000087ab9 */ /* 0x000fe20000000a00 */
        /* <DEDUP_REMOVED lines=11> */
[----:B---3--:R-:W-:-:S02]  /*6520*/  IADD3 R0, P0, R6, R8, RZ ;  /* 0x0000000806007210 */ /* 0x008fc40007f1e0ff */
[----:B------:R-:W-:Y:S02]  /*6530*/  IADD3 R8, P1, R10, UR4, RZ ;  /* 0x000000040a087c10 */ /* 0x000fe4000ff3e0ff */
[----:B------:R-:W-:Y:S02]  /*6540*/  IADD3.X R2, R7, UR23, R9, P0, !PT ;  /* 0x0000001707027c10 */ /* 0x000fe400087fe409 */
[C---:B------:R-:W-:Y:S02]  /*6550*/  LEA R12, P0, R0.reuse, UR8, 0x1 ;  /* 0x00000008000c7c11 */ /* 0x040fe4000f8008ff */
[----:B------:R-:W-:Y:S02]  /*6560*/  IADD3.X R9, R11, UR10, RZ, P1, !PT ;  /* 0x0000000a0b097c10 */ /* 0x000fe40008ffe4ff */
[----:B------:R-:W-:Y:S02]  /*6570*/  LEA.HI.X R13, R0, UR9, R2, 0x1, P0 ;  /* 0x00000009000d7c11 */ /* 0x000fe400080f0c02 */
[----:B------:R-:W-:Y:S01]  /*6580*/  IADD3 R6, P0, R12, UR11, RZ ;  /* 0x0000000b0c067c10 */ /* 0x000fe2000ff1e0ff */
[----:B------:R2:W-:Y:S01]  /*6590*/  STG.E.128 desc[UR40][R8.64], R36 ;  /* 0x0000002408007986 */ /* 0x0005e2000c101d28 */
[----:B------:R-:W-:-:S02]  /*65a0*/  IADD3 R14, P1, R8, UR4, RZ ;  /* 0x00000004080e7c10 */ /* 0x000fc4000ff3e0ff */
[----:B------:R-:W-:Y:S02]  /*65b0*/  IADD3.X R7, R13, UR6, RZ, P0, !PT ;  /* 0x000000060d077c10 */ /* 0x000fe400087fe4ff */
[----:B------:R-:W-:Y:S02]  /*65c0*/  IADD3.X R15, R9, UR10, RZ, P1, !PT ;  /* 0x0000000a090f7c10 */ /* 0x000fe40008ffe4ff */
[----:B-1----:R-:W-:-:S03]  /*65d0*/  IADD3 R4, P0, R6, UR11, RZ ;  /* 0x0000000b06047c10 */ /* 0x002fc6000ff1e0ff */
[----:B----4-:R1:W-:Y:S01]  /*65e0*/  STG.E.128 desc[UR40][R14.64], R32 ;  /* 0x000000200e007986 */ /* 0x0103e2000c101d28 */
[----:B------:R-:W-:-:S03]  /*65f0*/  IADD3.X R5, R7, UR6, RZ, P0, !PT ;  /* 0x0000000607057c10 */ /* 0x000fc600087fe4ff */
[----:B------:R1:W-:Y:S04]  /*6600*/  STG.E.128 desc[UR40][R12.64], R28 ;  /* 0x0000001c0c007986 */ /* 0x0003e8000c101d28 */
[----:B------:R1:W-:Y:S04]  /*6610*/  STG.E.128 desc[UR40][R6.64], R24 ;  /* 0x0000001806007986 */ /* 0x0003e8000c101d28 */
[----:B------:R1:W-:Y:S01]  /*6620*/  STG.E.128 desc[UR40][R4.64], R20 ;  /* 0x0000001404007986 */ /* 0x0003e2000c101d28 */
[----:B--2---:R-:W-:-:S04]  /*6630*/  IADD3 R8, P0, R4, UR11, RZ ;  /* 0x0000000b04087c10 */ /* 0x004fc8000ff1e0ff */
[----:B------:R-:W-:-:S05]  /*6640*/  IADD3.X R9, R5, UR6, RZ, P0, !PT ;  /* 0x0000000605097c10 */ /* 0x000fca00087fe4ff */
[----:B------:R1:W-:Y:S04]  /*6650*/  STG.E.128 desc[UR40][R8.64], R16 ;  /* 0x0000001008007986 */ /* 0x0003e8000c101d28 */
.L_x_565:
        /* <DEDUP_REMOVED lines=11> */
.L_x_572:
[----:B------:R-:W-:Y:S05]  /*6710*/  EXIT ;  /* 0x000000000000794d */ /* 0x000fea0003800000 */
.L_x_574:
        /* <DEDUP_REMOVED lines=14> */
.L_x_1267:


//--------------------- .text._ZN5flash44flash_bwd_dq_dk_dv_loop_seqk_parallel_kernelI23Flash_bwd_kernel_traitsILi64ELi64ELi128ELi8ELi2ELi4ELi4ELb1ELb0EN7cutlass10bfloat16_tE19Flash_kernel_traitsILi64ELi64ELi128ELi8ES3_EELb1ELb1ELb0ELb0ELb0ELb1ELb0EEEvNS_16Flash_bwd_paramsE --------------------------
	.section	.text._ZN5flash44flash_bwd_dq_dk_dv_loop_seqk_parallel_kernelI23Flash_bwd_kernel_traitsILi64ELi64ELi128ELi8ELi2ELi4ELi4ELb1ELb0EN7cutlass10bfloat16_tE19Flash_kernel_traitsILi64ELi64ELi128ELi8ES3_EELb1ELb1ELb0ELb0ELb0ELb1ELb0EEEvNS_16Flash_bwd_paramsE,"ax",@progbits
	.align	128
        .global         _ZN5flash44flash_bwd_dq_dk_dv_loop_seqk_parallel_kernelI23Flash_bwd_kernel_traitsILi64ELi64ELi128ELi8ELi2ELi4ELi4ELb1ELb0EN7cutlass10bfloat16_tE19Flash_kernel_traitsILi64ELi64ELi128ELi8ES3_EELb1ELb1ELb0ELb0ELb0ELb1ELb0EEEvNS_16Flash_bwd_paramsE
        .type           _ZN5flash44flash_bwd_dq_dk_dv_loop_seqk_parallel_kernelI23Flash_bwd_kernel_traitsILi64ELi64ELi128ELi8ELi2ELi4ELi4ELb1ELb0EN7cutlass10bfloat16_tE19Flash_kernel_traitsILi64ELi64ELi128ELi8ES3_EELb1ELb1ELb0ELb0ELb0ELb1ELb0EEEvNS_16Flash_bwd_paramsE,@function
        .size           _ZN5flash44flash_bwd_dq_dk_dv_loop_seqk_parallel_kernelI23Flash_bwd_kernel_traitsILi64ELi64ELi128ELi8ELi2ELi4ELi4ELb1ELb0EN7cutlass10bfloat16_tE19Flash_kernel_traitsILi64ELi64ELi128ELi8ES3_EELb1ELb1ELb0ELb0ELb0ELb1ELb0EEEvNS_16Flash_bwd_paramsE,(.L_x_1268 - _ZN5flash44flash_bwd_dq_dk_dv_loop_seqk_parallel_kernelI23Flash_bwd_kernel_traitsILi64ELi64ELi128ELi8ELi2ELi4ELi4ELb1ELb0EN7cutlass10bfloat16_tE19Flash_kernel_traitsILi64ELi64ELi128ELi8ES3_EELb1ELb1ELb0ELb0ELb0ELb1ELb0EEEvNS_16Flash_bwd_paramsE)
        .other          _ZN5flash44flash_bwd_dq_dk_dv_loop_seqk_parallel_kernelI23Flash_bwd_kernel_traitsILi64ELi64ELi128ELi8ELi2ELi4ELi4ELb1ELb0EN7cutlass10bfloat16_tE19Flash_kernel_traitsILi64ELi64ELi128ELi8ES3_EELb1ELb1ELb0ELb0ELb0ELb1ELb0EEEvNS_16Flash_bwd_paramsE,@"STO_CUDA_ENTRY STV_DEFAULT"
_ZN5flash44flash_bwd_dq_dk_dv_loop_seqk_parallel_kernelI23Flash_bwd_kernel_traitsILi64ELi64ELi128ELi8ELi2ELi4ELi4ELb1ELb0EN7cutlass10bfloat16_tE19Flash_kernel_traitsILi64ELi64ELi128ELi8ES3_EELb1ELb1ELb0ELb0ELb0ELb1ELb0EEEvNS_16Flash_bwd_paramsE:
.text._ZN5flash44flash_bwd_dq_dk_dv_loop_seqk_parallel_kernelI23Flash_bwd_kernel_traitsILi64ELi64ELi128ELi8ELi2ELi4ELi4ELb1ELb0EN7cutlass10bfloat16_tE19Flash_kernel_traitsILi64ELi64ELi128ELi8ES3_EELb1ELb1ELb0ELb0ELb0ELb1ELb0EEEvNS_16Flash_bwd_paramsE:
[----:B------:R-:W-:Y:S01]  /*0000*/  LDC R1, c[0x0][0x28] ;  /* 0x00000a00ff017b82 */ /* 0x000fe20000000800 */
[----:B------:R-:W1:Y:S01]  /*0010*/  S2R R185, SR_CTAID.X ;  /* 0x0000000000b97919 */ /* 0x000e620000002500 */
[----:B------:R-:W-:Y:S02]  /*0020*/  ULDC UR5, c[0x0][0x2c8] ;  /* 0x0000b20000057ab9 */ /* 0x000fe40000000800 */
[----:B------:R-:W-:-:S04]  /*0030*/  UIADD3 UR5, UR5, 0x7f, URZ ;  /* 0x0000007f05057890 */ /* 0x000fc8000fffe03f */
[----:B------:R-:W-:-:S04]  /*0040*/  USHF.R.S32.HI UR4, URZ, 0x1f, UR5 ;  /* 0x0000001f3f047899 */ /* 0x000fc80008011405 */
[----:B------:R-:W-:-:S04]  /*0050*/  ULEA.HI UR4, UR4, UR5, URZ, 0x7 ;  /* 0x0000000504047291 */ /* 0x000fc8000f8f383f */
[----:B------:R-:W-:-:S06]  /*0060*/  USHF.R.S32.HI UR7, URZ, 0x7, UR4 ;  /* 0x000000073f077899 */ /* 0x000fcc0008011404 */
[----:B-1----:R-:W-:-:S13]  /*0070*/  ISETP.GE.AND P0, PT, R185, UR7, PT ;  /* 0x00000007b9007c0c */ /* 0x002fda000bf06270 */
[----:B------:R-:W-:Y:S05]  /*0080*/  @P0 EXIT ;  /* 0x000000000000094d */ /* 0x000fea0003800000 */
[----:B------:R-:W1:Y:S01]  /*0090*/  S2R R12, SR_TID.X ;  /* 0x00000000000c7919 */ /* 0x000e620000002100 */
[----:B------:R-:W2:Y:S01]  /*00a0*/  S2UR UR6, SR_CgaCtaId ;  /* 0x00000000000679c3 */ /* 0x000ea20000008800 */
[----:B------:R-:W-:Y:S01]  /*00b0*/  UMOV UR4, 0x400 ;  /* 0x0000040000047882 */ /* 0x000fe20000000000 */
[----:B------:R-:W-:Y:S01]  /*00c0*/  IMAD.MOV.U32 R206, RZ, RZ, 0x20 ;  /* 0x00000020ffce7424 */ /* 0x000fe200078e00ff */
[----:B------:R-:W3:Y:S01]  /*00d0*/  S2R R178, SR_CTAID.Y ;  /* 0x0000000000b27919 */ /* 0x000ee20000002600 */
[----:B------:R-:W-:Y:S01]  /*00e0*/  IMAD.MOV.U32 R164, RZ, RZ, 0x40 ;  /* 0x00000040ffa47424 */ /* 0x000fe200078e00ff */
[----:B------:R-:W-:Y:S01]  /*00f0*/  ULDC.64 UR14, c[0x0][0x208] ;  /* 0x00008200000e7ab9 */ /* 0x000fe20000000a00 */
[----:B------:R-:W-:Y:S01]  /*0100*/  IMAD.MOV.U32 R195, RZ, RZ, -0x10 ;  /* 0xfffffff0ffc37424 */ /* 0x000fe200078e00ff */
[----:B------:R-:W4:Y:S01]  /*0110*/  S2R R177, SR_CTAID.Z ;  /* 0x0000000000b17919 */ /* 0x000f220000002700 */
[----:B------:R-:W-:Y:S01]  /*0120*/  ULDC.64 UR12, c[0x0][0x300] ;  /* 0x0000c000000c7ab9 */ /* 0x000fe20000000a00 */
[----:B--2---:R-:W-:-:S04]  /*0130*/  ULEA UR6, UR6, UR4, 0x18 ;  /* 0x0000000406067291 */ /* 0x004fc8000f8ec03f */
[----:B------:R-:W-:Y:S02]  /*0140*/  UIADD3 UR4, UR6, 0x6000, URZ ;  /* 0x0000600006047890 */ /* 0x000fe4000fffe03f */
[----:B------:R-:W-:Y:S01]  /*0150*/  UIADD3 UR5, UR6, 0xa000, URZ ;  /* 0x0000a00006057890 */ /* 0x000fe2000fffe03f */
[----:B-1----:R-:W-:Y:S01]  /*0160*/  SHF.R.S32.HI R2, RZ, 0x1f, R12 ;  /* 0x0000001fff027819 */ /* 0x002fe2000001140c */
[----:B------:R-:W-:-:S03]  /*0170*/  IMAD.U32 R171, RZ, RZ, UR6 ;  /* 0x00000006ffab7e24 */ /* 0x000fc6000f8e00ff */
[CC--:B------:R-:W-:Y:S02]  /*0180*/  LEA.HI R181, R2.reuse, R12.reuse, RZ, 0x5 ;  /* 0x0000000c02b57211 */ /* 0x0c0fe400078f28ff */
[CC--:B------:R-:W-:Y:S02]  /*0190*/  LEA.HI R4, R2.reuse, R12.reuse, RZ, 0x2 ;  /* 0x0000000c02047211 */ /* 0x0c0fe400078f10ff */
[CC--:B------:R-:W-:Y:S02]  /*01a0*/  LEA.HI R13, R2.reuse, R12.reuse, RZ, 0x3 ;  /* 0x0000000c020d7211 */ /* 0x0c0fe400078f18ff */
[----:B------:R-:W-:Y:S02]  /*01b0*/  LEA.HI R5, R2, R12, RZ, 0x4 ;  /* 0x0000000c02057211 */ /* 0x000fe400078f20ff */
[----:B------:R-:W-:Y:S02]  /*01c0*/  LOP3.LUT R7, R181, 0xffffffe0, RZ, 0xc0, !PT ;  /* 0xffffffe0b5077812 */ /* 0x000fe400078ec0ff */
[----:B------:R-:W-:-:S02]  /*01d0*/  LOP3.LUT R3, R4, 0x7ffffffc, RZ, 0xc0, !PT ;  /* 0x7ffffffc04037812 */ /* 0x000fc400078ec0ff */
[----:B------:R-:W-:Y:S01]  /*01e0*/  LOP3.LUT R8, R13, 0xfffffff8, RZ, 0xc0, !PT ;  /* 0xfffffff80d087812 */ /* 0x000fe200078ec0ff */
[C---:B------:R-:W-:Y:S01]  /*01f0*/  IMAD.IADD R7, R12.reuse, 0x1, -R7 ;  /* 0x000000010c077824 */ /* 0x040fe200078e0a07 */
[----:B------:R-:W-:Y:S01]  /*0200*/  LOP3.LUT R0, R5, 0xfffffff0, RZ, 0xc0, !PT ;  /* 0xfffffff005007812 */ /* 0x000fe200078ec0ff */
[----:B------:R-:W-:Y:S01]  /*0210*/  IMAD.IADD R3, R12, 0x1, -R3 ;  /* 0x000000010c037824 */ /* 0x000fe200078e0a03 */
[-C--:B------:R-:W-:Y:S01]  /*0220*/  LEA.HI R183, R2, R12.reuse, RZ, 0x6 ;  /* 0x0000000c02b77211 */ /* 0x080fe200078f30ff */
[----:B------:R-:W-:Y:S01]  /*0230*/  IMAD.IADD R8, R12, 0x1, -R8 ;  /* 0x000000010c087824 */ /* 0x000fe200078e0a08 */
[----:B------:R-:W-:Y:S01]  /*0240*/  LEA.HI R2, R2, R12, RZ, 0x7 ;  /* 0x0000000c02027211 */ /* 0x000fe200078f38ff */
[----:B------:R-:W-:Y:S01]  /*0250*/  IMAD.IADD R12, R12, 0x1, -R0 ;  /* 0x000000010c0c7824 */ /* 0x000fe200078e0a00 */
[--C-:B------:R-:W-:Y:S01]  /*0260*/  SHF.R.S32.HI R11, RZ, 0x5, R181.reuse ;  /* 0x00000005ff0b7819 */ /* 0x100fe200000114b5 */
[----:B------:R-:W-:Y:S01]  /*0270*/  IMAD.SHL.U32 R186, R8, 0x8, RZ ;  /* 0x0000000808ba7824 */ /* 0x000fe200078e00ff */
[----:B------:R-:W-:Y:S01]  /*0280*/  SHF.R.S32.HI R0, RZ, 0x1f, R181 ;  /* 0x0000001fff007819 */ /* 0x000fe200000114b5 */
[----:B------:R-:W-:Y:S01]  /*0290*/  IMAD.SHL.U32 R3, R3, 0x2, RZ ;  /* 0x0000000203037824 */ /* 0x000fe200078e00ff */
[----:B------:R-:W-:-:S02]  /*02a0*/  SHF.R.S32.HI R9, RZ, 0x4, R5 ;  /* 0x00000004ff097819 */ /* 0x000fc40000011405 */
[----:B------:R-:W-:Y:S02]  /*02b0*/  LEA.HI R0, R0, R11, RZ, 0x2 ;  /* 0x0000000b00007211 */ /* 0x000fe400078f10ff */
[--C-:B------:R-:W-:Y:S02]  /*02c0*/  SHF.R.S32.HI R10, RZ, 0x2, R4.reuse ;  /* 0x00000002ff0a7819 */ /* 0x100fe40000011404 */
[----:B------:R-:W-:Y:S02]  /*02d0*/  LOP3.LUT R0, R0, 0xfffffffc, RZ, 0xc0, !PT ;  /* 0xfffffffc00007812 */ /* 0x000fe400078ec0ff */
[----:B------:R-:W-:Y:S02]  /*02e0*/  SHF.R.S32.HI R184, RZ, 0x3, R13 ;  /* 0x00000003ffb87819 */ /* 0x000fe4000001140d */
[----:B------:R-:W-:Y:S01]  /*02f0*/  SHF.R.S32.HI R4, RZ, 0x1f, R4 ;  /* 0x0000001fff047819 */ /* 0x000fe20000011404 */
[----:B------:R-:W-:Y:S01]  /*0300*/  IMAD.IADD R0, R11, 0x1, -R0 ;  /* 0x000000010b007824 */ /* 0x000fe200078e0a00 */
[----:B------:R-:W-:Y:S01]  /*0310*/  LEA.HI R5, R5, R9, RZ, 0x1 ;  /* 0x0000000905057211 */ /* 0x000fe200078f08ff */
[----:B------:R-:W-:Y:S01]  /*0320*/  IMAD.SHL.U32 R6, R184, 0x40, RZ ;  /* 0x00000040b8067824 */ /* 0x000fe200078e00ff */
[----:B------:R-:W-:Y:S01]  /*0330*/  LOP3.LUT P4, RZ, R8, 0x2, RZ, 0xc0, !PT ;  /* 0x0000000208ff7812 */ /* 0x000fe2000788c0ff */
[----:B------:R-:W-:Y:S01]  /*0340*/  IMAD.SHL.U32 R172, R0, 0x10, RZ ;  /* 0x0000001000ac7824 */ /* 0x000fe200078e00ff */
[C---:B------:R-:W-:Y:S01]  /*0350*/  LOP3.LUT P3, RZ, R8.reuse, 0x4, RZ, 0xc0, !PT ;  /* 0x0000000408ff7812 */ /* 0x040fe2000786c0ff */
[----:B------:R-:W-:Y:S01]  /*0360*/  IMAD.SHL.U32 R8, R8, 0x40, RZ ;  /* 0x0000004008087824 */ /* 0x000fe200078e00ff */
[----:B------:R-:W-:-:S02]  /*0370*/  LEA.HI R4, R4, R10, RZ, 0x3 ;  /* 0x0000000a04047211 */ /* 0x000fc400078f18ff */
[----:B------:R-:W-:Y:S02]  /*0380*/  LOP3.LUT R5, R5, 0xfffffffe, RZ, 0xc0, !PT ;  /* 0xfffffffe05057812 */ /* 0x000fe400078ec0ff */
[----:B------:R-:W-:Y:S02]  /*0390*/  SHF.R.S32.HI R179, RZ, 0x1f, R7 ;  /* 0x0000001fffb37819 */ /* 0x000fe40000011407 */
[----:B------:R-:W-:Y:S01]  /*03a0*/  LEA.HI R181, R181, R11, RZ, 0x1 ;  /* 0x0000000bb5b57211 */ /* 0x000fe200078f08ff */
[----:B------:R-:W-:Y:S01]  /*03b0*/  IMAD.IADD R5, R9, 0x1, -R5 ;  /* 0x0000000109057824 */ /* 0x000fe200078e0a05 */
[----:B------:R-:W-:Y:S02]  /*03c0*/  LOP3.LUT R4, R4, 0xfffffff8, RZ, 0xc0, !PT ;  /* 0xfffffff804047812 */ /* 0x000fe400078ec0ff */
[----:B------:R-:W-:Y:S01]  /*03d0*/  LOP3.LUT R8, R8, 0x1c0, RZ, 0xc0, !PT ;  /* 0x000001c008087812 */ /* 0x000fe200078ec0ff */
[----:B------:R-:W-:Y:S01]  /*03e0*/  IMAD.SHL.U32 R9, R5, 0x200, RZ ;  /* 0x0000020005097824 */ /* 0x000fe200078e00ff */
[----:B------:R-:W-:Y:S01]  /*03f0*/  LOP3.LUT R6, R6, 0x1c0, RZ, 0xc0, !PT ;  /* 0x000001c006067812 */ /* 0x000fe200078ec0ff */
[----:B------:R-:W-:Y:S01]  /*0400*/  IMAD.IADD R4, R10, 0x1, -R4 ;  /* 0x000000010a047824 */ /* 0x000fe200078e0a04 */
[----:B------:R-:W-:-:S02]  /*0410*/  LEA.HI R179, R179, R7, RZ, 0x2 ;  /* 0x00000007b3b37211 */ /* 0x000fc400078f10ff */
[----:B------:R-:W-:Y:S02]  /*0420*/  SHF.R.S32.HI R7, RZ, 0x1f, R12 ;  /* 0x0000001fff077819 */ /* 0x000fe4000001140c */
[----:B------:R-:W-:Y:S02]  /*0430*/  LOP3.LUT R181, R181, 0xfffffffe, RZ, 0xc0, !PT ;  /* 0xfffffffeb5b57812 */ /* 0x000fe400078ec0ff */
[C---:B------:R-:W-:Y:S02]  /*0440*/  LOP3.LUT R166, R8.reuse, 0x8, R13, 0xf8, !PT ;  /* 0x0000000808a67812 */ /* 0x040fe400078ef80d */
[----:B------:R-:W-:Y:S01]  /*0450*/  LOP3.LUT R172, R8, 0x30, R172, 0xf8, !PT ;  /* 0x0000003008ac7812 */ /* 0x000fe200078ef8ac */
[----:B------:R-:W-:Y:S01]  /*0460*/  IMAD.IADD R181, R11, 0x1, -R181 ;  /* 0x000000010bb57824 */ /* 0x000fe200078e0ab5 */
[----:B------:R-:W-:Y:S02]  /*0470*/  SHF.R.U32.HI R182, RZ, 0x3, R6 ;  /* 0x00000003ffb67819 */ /* 0x000fe40000011606 */
[----:B------:R-:W-:-:S02]  /*0480*/  SHF.R.S32.HI R183, RZ, 0x6, R183 ;  /* 0x00000006ffb77819 */ /* 0x000fc400000114b7 */
[----:B------:R-:W-:Y:S02]  /*0490*/  SHF.R.U32.HI R8, RZ, 0x3, R8 ;  /* 0x00000003ff087819 */ /* 0x000fe40000011608 */
[----:B------:R-:W-:Y:S01]  /*04a0*/  LOP3.LUT R6, R6, 0x38, R186, 0xf8, !PT ;  /* 0x0000003806067812 */ /* 0x000fe200078ef8ba */
[----:B------:R-:W-:Y:S01]  /*04b0*/  IMAD R11, R183, 0x800, R9 ;  /* 0x00000800b70b7824 */ /* 0x000fe200078e0209 */
[----:B------:R-:W-:Y:S02]  /*04c0*/  LEA.HI R7, R7, R12, RZ, 0x3 ;  /* 0x0000000c07077211 */ /* 0x000fe400078f18ff */
[----:B------:R-:W-:Y:S02]  /*04d0*/  LOP3.LUT R166, R166, R8, RZ, 0x3c, !PT ;  /* 0x00000008a6a67212 */ /* 0x000fe400078e3cff */
[----:B------:R-:W-:Y:S02]  /*04e0*/  LOP3.LUT R182, R6, R182, RZ, 0x3c, !PT ;  /* 0x000000b606b67212 */ /* 0x000fe400078e3cff */
[C---:B------:R-:W-:Y:S01]  /*04f0*/  LOP3.LUT R10, R4.reuse, 0x1, RZ, 0xc0, !PT ;  /* 0x00000001040a7812 */ /* 0x040fe200078ec0ff */
[----:B------:R-:W-:Y:S01]  /*0500*/  IMAD.IADD R166, R11, 0x1, R166 ;  /* 0x000000010ba67824 */ /* 0x000fe200078e02a6 */
[----:B------:R-:W-:Y:S01]  /*0510*/  LOP3.LUT R6, R7, 0xfffffff8, RZ, 0xc0, !PT ;  /* 0xfffffff807067812 */ /* 0x000fe200078ec0ff */
[----:B------:R-:W-:Y:S01]  /*0520*/  IMAD.SHL.U32 R11, R4, 0x40, RZ ;  /* 0x00000040040b7824 */ /* 0x000fe200078e00ff */
[----:B------:R-:W-:Y:S01]  /*0530*/  ISETP.NE.U32.AND P0, PT, R10, 0x1, PT ;  /* 0x000000010a00780c */ /* 0x000fe20003f05070 */
[----:B------:R-:W-:Y:S01]  /*0540*/  IMAD.SHL.U32 R10, R183, 0x20, RZ ;  /* 0x00000020b70a7824 */ /* 0x000fe200078e00ff */
[----:B------:R-:W-:Y:S01]  /*0550*/  SHF.R.S32.HI R2, RZ, 0x7, R2 ;  /* 0x00000007ff027819 */ /* 0x000fe20000011402 */
[----:B------:R-:W-:Y:S01]  /*0560*/  IMAD.IADD R6, R12, 0x1, -R6 ;  /* 0x000000010c067824 */ /* 0x000fe200078e0a06 */
[----:B------:R-:W-:Y:S01]  /*0570*/  LOP3.LUT R172, R172, 0x8, R13, 0xf8, !PT ;  /* 0x00000008acac7812 */ /* 0x000fe200078ef80d */
[----:B------:R-:W-:Y:S01]  /*0580*/  IMAD.SHL.U32 R7, R7, 0x40, RZ ;  /* 0x0000004007077824 */ /* 0x000fe200078e00ff */
[----:B------:R-:W-:Y:S01]  /*0590*/  R2P PR, R4, 0x6 ;  /* 0x0000000604007804 */ /* 0x000fe20000000000 */
[----:B------:R-:W-:Y:S01]  /*05a0*/  IMAD.SHL.U32 R4, R2, 0x8, RZ ;  /* 0x0000000802047824 */ /* 0x000fe200078e00ff */
[----:B------:R-:W-:Y:S01]  /*05b0*/  LOP3.LUT R11, R11, 0x1c0, RZ, 0xc0, !PT ;  /* 0x000001c00b0b7812 */ /* 0x000fe200078ec0ff */
[----:B------:R-:W-:Y:S01]  /*05c0*/  IMAD.SHL.U32 R6, R6, 0x40, RZ ;  /* 0x0000004006067824 */ /* 0x000fe200078e00ff */
[----:B------:R-:W-:Y:S01]  /*05d0*/  LOP3.LUT R172, R9, R172, R8, 0xf6, !PT ;  /* 0x000000ac09ac7212 */ /* 0x000fe200078ef608 */
[----:B------:R-:W-:Y:S01]  /*05e0*/  IMAD R8, R2, 0x1000, R3 ;  /* 0x0000100002087824 */ /* 0x000fe200078e0203 */
[----:B------:R-:W-:Y:S01]  /*05f0*/  LOP3.LUT R4, R4, 0x8, RZ, 0xc0, !PT ;  /* 0x0000000804047812 */ /* 0x000fe200078ec0ff */
[C---:B------:R-:W-:Y:S01]  /*0600*/  IMAD.SHL.U32 R2, R5.reuse, 0x10, RZ ;  /* 0x0000001005027824 */ /* 0x040fe200078e00ff */
[----:B------:R-:W-:Y:S01]  /*0610*/  SHF.R.U32.HI R9, RZ, 0x3, R11 ;  /* 0x00000003ff097819 */ /* 0x000fe2000001160b */
[----:B------:R-:W-:Y:S01]  /*0620*/  IMAD.SHL.U32 R5, R5, 0x8, RZ ;  /* 0x0000000805057824 */ /* 0x000fe200078e00ff */
[----:B------:R-:W-:Y:S01]  /*0630*/  LOP3.LUT R10, R11, 0x20, R10, 0xf8, !PT ;  /* 0x000000200b0a7812 */ /* 0x000fe200078ef80a */
[----:B------:R-:W-:Y:S01]  /*0640*/  IMAD R3, R0, 0x400, R3 ;  /* 0x0000040000037824 */ /* 0x000fe200078e0203 */
[----:B------:R-:W-:Y:S01]  /*0650*/  LOP3.LUT R6, R6, 0x1c0, RZ, 0xc0, !PT ;  /* 0x000001c006067812 */ /* 0x000fe200078ec0ff */
[----:B------:R-:W-:Y:S01]  /*0660*/  IMAD R8, R181, 0x400, R8 ;  /* 0x00000400b5087824 */ /* 0x000fe200078e0208 */
[----:B------:R-:W-:Y:S01]  /*0670*/  LOP3.LUT R2, R4, 0x10, R2, 0xf8, !PT ;  /* 0x0000001004027812 */ /* 0x000fe200078ef802 */
[----:B------:R-:W-:Y:S01]  /*0680*/  IMAD R182, R183, 0x200, R182 ;  /* 0x00000200b7b67824 */ /* 0x000fe200078e02b6 */
[----:B------:R-:W-:-:S02]  /*0690*/  LOP3.LUT R188, R9, R11, R4, 0x1e, !PT ;  /* 0x0000000b09bc7212 */ /* 0x000fc400078e1e04 */
[----:B------:R-:W-:Y:S02]  /*06a0*/  LOP3.LUT R10, R10, R9, RZ, 0x3c, !PT ;  /* 0x000000090a0a7212 */ /* 0x000fe400078e3cff */
[----:B------:R-:W-:Y:S01]  /*06b0*/  SHF.R.U32.HI R4, RZ, 0x3, R6 ;  /* 0x00000003ff047819 */ /* 0x000fe20000011606 */
[----:B------:R-:W-:Y:S01]  /*06c0*/  IMAD.IADD R188, R3, 0x1, R188 ;  /* 0x0000000103bc7824 */ /* 0x000fe200078e02bc */
[----:B------:R-:W-:Y:S01]  /*06d0*/  LOP3.LUT R7, R7, 0xfffffe00, RZ, 0xc0, !PT ;  /* 0xfffffe0007077812 */ /* 0x000fe200078ec0ff */
[----:B------:R-:W-:Y:S01]  /*06e0*/  IMAD.IADD R189, R10, 0x1, R8 ;  /* 0x000000010abd7824 */ /* 0x000fe200078e0208 */
[----:B------:R-:W-:Y:S02]  /*06f0*/  LOP3.LUT R2, R4, R2, R6, 0x1e, !PT ;  /* 0x0000000204027212 */ /* 0x000fe400078e1e06 */
[----:B------:R-:W-:Y:S01]  /*0700*/  LOP3.LUT R5, R6, 0x8, R5, 0xf8, !PT ;  /* 0x0000000806057812 */ /* 0x000fe200078ef805 */
[--C-:B------:R-:W-:Y:S01]  /*0710*/  IMAD R173, R0, 0x400, R7.reuse ;  /* 0x0000040000ad7824 */ /* 0x100fe200078e0207 */
[----:B------:R-:W-:Y:S01]  /*0720*/  LOP3.LUT R180, R2, R7, RZ, 0xfc, !PT ;  /* 0x0000000702b47212 */ /* 0x000fe200078efcff */
[----:B------:R-:W-:Y:S01]  /*0730*/  IMAD R174, R181, 0x400, R7 ;  /* 0x00000400b5ae7824 */ /* 0x000fe200078e0207 */
[----:B------:R-:W-:-:S02]  /*0740*/  LOP3.LUT R5, R5, R4, RZ, 0x3c, !PT ;  /* 0x0000000405057212 */ /* 0x000fc400078e3cff */
[----:B------:R-:W-:Y:S01]  /*0750*/  SEL R3, R206, 0xffffffe0, !P4 ;  /* 0xffffffe0ce037807 */ /* 0x000fe20006000000 */
[----:B------:R-:W-:Y:S01]  /*0760*/  IMAD.SHL.U32 R170, R180, 0x2, RZ ;  /* 0x00000002b4aa7824 */ /* 0x000fe200078e00ff */
[----:B------:R-:W-:Y:S01]  /*0770*/  LEA R188, R188, UR4, 0x1 ;  /* 0x00000004bcbc7c11 */ /* 0x000fe2000f8e08ff */
[----:B------:R-:W-:Y:S01]  /*0780*/  IMAD.IADD R173, R5, 0x1, R173 ;  /* 0x0000000105ad7824 */ /* 0x000fe200078e02ad */
[----:B------:R-:W-:Y:S01]  /*0790*/  SEL R164, R164, 0xffffffc0, !P3 ;  /* 0xffffffc0a4a47807 */ /* 0x000fe20005800000 */
[----:B------:R-:W-:Y:S01]  /*07a0*/  IMAD.IADD R174, R174, 0x1, R5 ;  /* 0x00000001aeae7824 */ /* 0x000fe200078e0205 */
[----:B------:R-:W-:Y:S01]  /*07b0*/  LEA R166, R166, UR6, 0x1 ;  /* 0x00000006a6a67c11 */ /* 0x000fe2000f8e08ff */
[----:B------:R-:W-:Y:S01]  /*07c0*/  VIADD R190, R188, 0x40 ;  /* 0x00000040bcbe7836 */ /* 0x000fe20000000000 */
[----:B------:R-:W-:Y:S01]  /*07d0*/  SEL R206, R206, 0xffffffe0, !P1 ;  /* 0xffffffe0cece7807 */ /* 0x000fe20004800000 */
[----:B------:R-:W-:Y:S01]  /*07e0*/  @P2 VIADD R190, R188, 0xffffffc0 ;  /* 0xffffffc0bcbe2836 */ /* 0x000fe20000000000 */
[----:B------:R-:W-:Y:S01]  /*07f0*/  LEA R189, R189, UR6, 0x1 ;  /* 0x00000006bdbd7c11 */ /* 0x000fe2000f8e08ff */
[--C-:B------:R-:W-:Y:S01]  /*0800*/  IMAD.IADD R164, R164, 0x1, R166.reuse ;  /* 0x00000001a4a47824 */ /* 0x100fe200078e02a6 */
[----:B------:R-:W-:Y:S01]  /*0810*/  SEL R195, R195, 0x10, !P0 ;  /* 0x00000010c3c37807 */ /* 0x000fe20004000000 */
[----:B------:R-:W-:Y:S01]  /*0820*/  IMAD.IADD R165, R3, 0x1, R166 ;  /* 0x0000000103a57824 */ /* 0x000fe200078e02a6 */
[----:B------:R-:W-:Y:S01]  /*0830*/  SHF.R.S32.HI R179, RZ, 0x2, R179 ;  /* 0x00000002ffb37819 */ /* 0x000fe200000114b3 */
[C---:B------:R-:W-:Y:S01]  /*0840*/  IMAD.IADD R193, R189.reuse, 0x1, R206 ;  /* 0x00000001bdc17824 */ /* 0x040fe200078e02ce */
[----:B------:R-:W-:Y:S01]  /*0850*/  IADD3 R171, R170, 0x4000, R171 ;  /* 0x00004000aaab7810 */ /* 0x000fe20007ffe0ab */
[----:B------:R-:W-:Y:S01]  /*0860*/  VIADD R191, R188, 0x420 ;  /* 0x00000420bcbf7836 */ /* 0x000fe20000000000 */
[----:B------:R-:W-:Y:S01]  /*0870*/  LEA R172, R172, UR6, 0x1 ;  /* 0x00000006acac7c11 */ /* 0x000fe2000f8e08ff */
[----:B------:R-:W-:Y:S01]  /*0880*/  IMAD.IADD R194, R189, 0x1, R195 ;  /* 0x00000001bdc27824 */ /* 0x000fe200078e02c3 */
[----:B------:R-:W-:Y:S01]  /*0890*/  LEA R173, R173, UR5, 0x1 ;  /* 0x00000005adad7c11 */ /* 0x000fe2000f8e08ff */
[----:B------:R-:W-:-:S02]  /*08a0*/  IMAD.IADD R192, R206, 0x1, R188 ;  /* 0x00000001cec07824 */ /* 0x000fc400078e02bc */
[----:B------:R-:W-:Y:S02]  /*08b0*/  IMAD R179, R181, 0x10, R179 ;  /* 0x00000010b5b37824 */ /* 0x000fe400078e02b3 */
[----:B------:R-:W-:Y:S02]  /*08c0*/  IMAD.IADD R3, R3, 0x1, R164 ;  /* 0x0000000103037824 */ /* 0x000fe400078e02a4 */
[----:B------:R-:W-:Y:S02]  /*08d0*/  @P1 VIADD R191, R188, 0x3e0 ;  /* 0x000003e0bcbf1836 */ /* 0x000fe40000000000 */
[----:B------:R-:W-:Y:S02]  /*08e0*/  IMAD.IADD R195, R195, 0x1, R193 ;  /* 0x00000001c3c37824 */ /* 0x000fe400078e02c1 */
[----:B------:R-:W-:Y:S02]  /*08f0*/  VIADD R170, R170, UR4 ;  /* 0x00000004aaaa7c36 */ /* 0x000fe40008000000 */
[----:B---34-:R-:W-:-:S07]  /*0900*/  IMAD.IADD R206, R206, 0x1, R190 ;  /* 0x00000001cece7824 */ /* 0x018fce00078e02be */
.L_x_619:
[----:B-1----:R-:W1:Y:S01]  /*0910*/  LDC.64 R6, c[0x0][0x2f0] ;  /* 0x0000bc00ff067b82 */ /* 0x002e620000000a00 */
[C---:B--2---:R-:W-:Y:S01]  /*0920*/  IMAD.SHL.U32 R8, R178.reuse, 0x4, RZ ;  /* 0x00000004b2087824 */ /* 0x044fe200078e00ff */
[----:B----4-:R-:W-:Y:S01]  /*0930*/  SHF.R.S32.HI R14, RZ, 0x1f, R178 ;  /* 0x0000001fff0e7819 */ /* 0x010fe200000114b2 */
[----:B------:R-:W-:Y:S01]  /*0940*/  IMAD.MOV.U32 R13, RZ, RZ, -0x1 ;  /* 0xffffffffff0d7424 */ /* 0x000fe200078e00ff */
[----:B------:R-:W-:Y:S02]  /*0950*/  ISETP.NE.U32.AND P3, PT, RZ, UR12, PT ;  /* 0x0000000cff007c0c */ /* 0x000fe4000bf65070 */
[----:B------:R-:W-:Y:S02]  /*0960*/  SHF.L.U64.HI R0, R178, 0x2, R14 ;  /* 0x00000002b2007819 */ /* 0x000fe4000001020e */
[----:B------:R-:W2:Y:S01]  /*0970*/  LDC.64 R4, c[0x0][0x308] ;  /* 0x0000c200ff047b82 */ /* 0x000ea20000000a00 */
[----:B------:R-:W-:Y:S02]  /*0980*/  ISETP.NE.AND.EX P3, PT, RZ, UR13, PT, P3 ;  /* 0x0000000dff007c0c */ /* 0x000fe4000bf65330 */
[----:B-1----:R-:W-:-:S02]  /*0990*/  ISETP.NE.U32.AND P4, PT, R6, RZ, PT ;  /* 0x000000ff0600720c */ /* 0x002fc40003f85070 */
[----:B------:R-:W-:Y:S02]  /*09a0*/  IADD3 R6, P0, R8, R6, RZ ;  /* 0x0000000608067210 */ /* 0x000fe40007f1e0ff */
[----:B------:R-:W-:-:S03]  /*09b0*/  ISETP.NE.AND.EX P4, PT, R7, RZ, PT, P4 ;  /* 0x000000ff0700720c */ /* 0x000fc60003f85340 */
[----:B------:R-:W-:Y:S01]  /*09c0*/  IMAD.X R7, R0, 0x1, R7, P0 ;  /* 0x0000000100077824 */ /* 0x000fe200000e0607 */
[----:B--2---:R-:W-:-:S04]  /*09d0*/  ISETP.NE.U32.AND P2, PT, R4, RZ, PT ;  /* 0x000000ff0400720c */ /* 0x004fc80003f45070 */
[----:B------:R-:W-:-:S05]  /*09e0*/  ISETP.NE.AND.EX P2, PT, R5, RZ, PT, P2 ;  /* 0x000000ff0500720c */ /* 0x000fca0003f45320 */
[----:B------:R-:W2:Y:S04]  /*09f0*/  @P4 LDG.E R13, desc[UR14][R6.64] ;  /* 0x0000000e060d4981 */ /* 0x000ea8000c1e1900 */
[----:B------:R1:W2:Y:S01]  /*0a00*/  @P4 LDG.E R227, desc[UR14][R6.64+0x4] ;  /* 0x0000040e06e34981 */ /* 0x0002a2000c1e1900 */
[C---:B------:R-:W-:Y:S01]  /*0a10*/  @P3 IADD3 R10, P1, R8.reuse, UR12, RZ ;  /* 0x0000000c080a3c10 */ /* 0x040fe2000ff3e0ff */
[----:B------:R-:W-:Y:S01]  /*0a20*/  IMAD.MOV.U32 R226, RZ, RZ, RZ ;  /* 0x000000ffffe27224 */ /* 0x000fe200078e00ff */
[----:B------:R-:W3:Y:S01]  /*0a30*/  LDC.U8 R2, c[0x0][0x3c2] ;  /* 0x0000f080ff027b82 */ /* 0x000ee20000000000 */
[----:B------:R-:W-:Y:S02]  /*0a40*/  @P2 IADD3 R4, P0, R8, R4, RZ ;  /* 0x0000000408042210 */ /* 0x000fe40007f1e0ff */
[----:B------:R-:W-:-:S03]  /*0a50*/  @P3 IADD3.X R11, R0, UR13, RZ, P1, !PT ;  /* 0x0000000d000b3c10 */ /* 0x000fc60008ffe4ff */
[----:B------:R-:W-:Y:S02]  /*0a60*/  @P2 IMAD.X R5, R0, 0x1, R5, P0 ;  /* 0x0000000100052824 */ /* 0x000fe400000e0605 */
[----:B------:R-:W4:Y:S04]  /*0a70*/  @P3 LDG.E R226, desc[UR14][R10.64] ;  /* 0x0000000e0ae23981 */ /* 0x000f28000c1e1900 */
[----:B------:R-:W4:Y:S01]  /*0a80*/  @P2 LDG.E R225, desc[UR14][R4.64] ;  /* 0x0000000e04e12981 */ /* 0x000f22000c1e1900 */
[----:B-1----:R-:W1:Y:S01]  /*0a90*/  LDC.64 R6, c[0x0][0x2f8] ;  /* 0x0000be00ff067b82 */ /* 0x002e620000000a00 */
[----:B---3--:R-:W-:Y:S01]  /*0aa0*/  ISETP.NE.AND P3, PT, R2, RZ, PT ;  /* 0x000000ff0200720c */ /* 0x008fe20003f65270 */
[----:B------:R-:W-:-:S06]  /*0ab0*/  IMAD.MOV.U32 R228, RZ, RZ, -0x1 ;  /* 0xffffffffffe47424 */ /* 0x000fcc00078e00ff */
[----:B------:R-:W3:Y:S01]  /*0ac0*/  @!P2 LDC.64 R4, c[0x0][0x318] ;  /* 0x0000c600ff04ab82 */ /* 0x000ee20000000a00 */
[----:B-1----:R-:W-:-:S04]  /*0ad0*/  ISETP.EQ.U32.AND P1, PT, R6, RZ, PT ;  /* 0x000000ff0600720c */ /* 0x002fc80003f22070 */
[----:B------:R-:W-:Y:S02]  /*0ae0*/  ISETP.EQ.OR.EX P1, PT, R7, RZ, !P3, P1 ;  /* 0x000000ff0700720c */ /* 0x000fe40005f22710 */
[----:B------:R-:W-:-:S05]  /*0af0*/  IADD3 R8, P0, R8, R6, RZ ;  /* 0x0000000608087210 */ /* 0x000fca0007f1e0ff */
[----:B------:R-:W-:Y:S02]  /*0b00*/  IMAD.X R9, R0, 0x1, R7, P0 ;  /* 0x0000000100097824 */ /* 0x000fe400000e0607 */
[----:B------:R-:W1:Y:S04]  /*0b10*/  @!P2 LDC R0, c[0x0][0x2cc] ;  /* 0x0000b300ff00ab82 */ /* 0x000e680000000800 */
[----:B-----5:R1:W5:Y:S01]  /*0b20*/  @!P1 LDG.E R228, desc[UR14][R8.64] ;  /* 0x0000000e08e49981 */ /* 0x020362000c1e1900 */
[----:B------:R-:W-:-:S03]  /*0b30*/  ISETP.NE.U32.AND P1, PT, R6, RZ, PT ;  /* 0x000000ff0600720c */ /* 0x000fc60003f25070 */
[----:B------:R-:W2:Y:S01]  /*0b40*/  LDC R2, c[0x0][0x2c8] ;  /* 0x0000b200ff027b82 */ /* 0x000ea20000000800 */
[----:B------:R-:W-:Y:S02]  /*0b50*/  ISETP.NE.AND.EX P1, PT, R7, RZ, PT, P1 ;  /* 0x000000ff0700720c */ /* 0x000fe40003f25310 */
[----:B---3--:R-:W-:-:S04]  /*0b60*/  @!P2 ISETP.NE.U32.AND P0, PT, R4, RZ, PT ;  /* 0x000000ff0400a20c */ /* 0x008fc80003f05070 */
[----:B------:R-:W-:-:S04]  /*0b70*/  @!P2 ISETP.NE.AND.EX P0, PT, R5, RZ, PT, P0 ;  /* 0x000000ff0500a20c */ /* 0x000fc80003f05300 */
[----:B-1----:R-:W-:Y:S01]  /*0b80*/  @!P2 SEL R0, R0, RZ, P0 ;  /* 0x000000ff0000a207 */ /* 0x002fe20000000000 */
[----:B--2---:R-:W-:-:S06]  /*0b90*/  @P4 IMAD.IADD R227, R227, 0x1, -R13 ;  /* 0x00000001e3e34824 */ /* 0x004fcc00078e0a0d */
[----:B------:R-:W1:Y:S01]  /*0ba0*/  @!P4 LDC R227, c[0x0][0x2c4] ;  /* 0x0000b100ffe3cb82 */ /* 0x000e620000000800 */
[----:B----4-:R-:W-:Y:S01]  /*0bb0*/  @P2 IMAD.IADD R225, R225, 0x1, -R226 ;  /* 0x00000001e1e12824 */ /* 0x010fe200078e0ae2 */
[----:B------:R-:W-:Y:S06]  /*0bc0*/  @!P1 BRA `(.L_x_575) ;  /* 0x00000000000c9947 */ /* 0x000fec0003800000 */
[----:B------:R-:W2:Y:S02]  /*0bd0*/  @P3 LDG.E R2, desc[UR14][R8.64+0x4] ;  /* 0x0000040e08023981 */ /* 0x000ea4000c1e1900 */
[----:B--2--5:R-:W-:-:S06]  /*0be0*/  @P3 IADD3 R2, R2, -R228, RZ ;  /* 0x800000e402023210 */ /* 0x024fcc0007ffe0ff */
[----:B------:R2:W5:Y:S02]  /*0bf0*/  @!P3 LDG.E R2, desc[UR14][R8.64] ;  /* 0x0000000e0802b981 */ /* 0x000564000c1e1900 */
.L_x_575:
[----:B------:R-:W-:Y:S01]  /*0c00*/  IMAD.SHL.U32 R224, R185, 0x80, RZ ;  /* 0x00000080b9e07824 */ /* 0x000fe200078e00ff */
[----:B-----5:R-:W-:-:S04]  /*0c10*/  @!P2 IADD3 R225, R0, R2, -R226 ;  /* 0x0000000200e1a210 */ /* 0x020fc80007ffe8e2 */
[----:B------:R-:W-:-:S13]  /*0c20*/  ISETP.GT.AND P0, PT, R225, R224, PT ;  /* 0x000000e0e100720c */ /* 0x000fda0003f04270 */
[----:B------:R-:W-:Y:S05]  /*0c30*/  @!P0 BRA `(.L_x_576) ;  /* 0x0000007800788947 */ /* 0x000fea0003800000 */
[----:B------:R-:W3:Y:S01]  /*0c40*/  LDC R2, c[0x0][0x278] ;  /* 0x00009e00ff027b82 */ /* 0x000ee20000000800 */
[----:B------:R-:W-:Y:S02]  /*0c50*/  ISETP.NE.AND P0, PT, R228, -0x1, PT ;  /* 0xffffffffe400780c */ /* 0x000fe40003f05270 */
[----:B------:R-:W-:Y:S02]  /*0c60*/  ISETP.NE.AND P1, PT, R13, -0x1, PT ;  /* 0xffffffff0d00780c */ /* 0x000fe40003f25270 */
[C---:B------:R-:W-:Y:S02]  /*0c70*/  SHF.L.U32 R32, R178.reuse, 0x7, RZ ;  /* 0x00000007b2207819 */ /* 0x040fe400000006ff */
[----:B------:R-:W-:Y:S01]  /*0c80*/  SHF.L.U64.HI R20, R178, 0x7, R14 ;  /* 0x00000007b2147819 */ /* 0x000fe2000001020e */
[----:B------:R-:W4:Y:S01]  /*0c90*/  LDC.64 R4, c[0x0][0x228] ;  /* 0x00008a00ff047b82 */ /* 0x000f220000000a00 */
[----:B------:R-:W-:Y:S02]  /*0ca0*/  SEL R32, R32, RZ, P4 ;  /* 0x000000ff20207207 */ /* 0x000fe40002000000 */
[----:B------:R-:W-:-:S05]  /*0cb0*/  SEL R20, R20, RZ, P4 ;  /* 0x000000ff14147207 */ /* 0x000fca0002000000 */
[----:B------:R-:W5:Y:S01]  /*0cc0*/  LDC.64 R18, c[0x0][0x240] ;  /* 0x00009000ff127b82 */ /* 0x000f620000000a00 */
[----:B---3--:R-:W-:-:S07]  /*0cd0*/  IABS R6, R2 ;  /* 0x0000000200067213 */ /* 0x008fce0000000000 */
[----:B------:R-:W3:Y:S01]  /*0ce0*/  LDC R12, c[0x0][0x2d4] ;  /* 0x0000b500ff0c7b82 */ /* 0x000ee20000000800 */
[----:B--2---:R-:W2:Y:S01]  /*0cf0*/  I2F.RP R8, R6 ;  /* 0x0000000600087306 */ /* 0x004ea20000209400 */
[----:B----4-:R-:W-:-:S06]  /*0d00*/  IMAD.WIDE.U32 R22, R178, R4, RZ ;  /* 0x00000004b2167225 */ /* 0x010fcc00078e00ff */
[----:B------:R-:W4:Y:S01]  /*0d10*/  LDC R211, c[0x0][0x2dc] ;  /* 0x0000b700ffd37b82 */ /* 0x000f220000000800 */
[----:B-----5:R-:W-:-:S07]  /*0d20*/  IMAD.WIDE.U32 R10, R13, R18, RZ ;  /* 0x000000120d0a7225 */ /* 0x020fce00078e00ff */
[----:B------:R-:W5:Y:S01]  /*0d30*/  @P0 LDC.64 R16, c[0x0][0x250] ;  /* 0x00009400ff100b82 */ /* 0x000f620000000a00 */
[----:B--2---:R-:W2:Y:S01]  /*0d40*/  MUFU.RCP R8, R8 ;  /* 0x0000000800087308 */ /* 0x004ea20000001000 */
[----:B------:R-:W-:Y:S01]  /*0d50*/  SEL R29, R22, R10, !P1 ;  /* 0x0000000a161d7207 */ /* 0x000fe20004800000 */
[----:B---3--:R-:W-:-:S05]  /*0d60*/  IMAD.WIDE.U32 R30, R178, R12, RZ ;  /* 0x0000000cb21e7225 */ /* 0x008fca00078e00ff */
[----:B------:R-:W3:Y:S08]  /*0d70*/  LDC R24, c[0x0][0x2c4] ;  /* 0x0000b100ff187b82 */ /* 0x000ef00000000800 */
[----:B------:R-:W3:Y:S01]  /*0d80*/  LDC.U8 R25, c[0x0][0x480] ;  /* 0x00012000ff197b82 */ /* 0x000ee20000000000 */
[----:B--2---:R-:W-:-:S04]  /*0d90*/  IADD3 R8, R8, 0xffffffe, RZ ;  /* 0x0ffffffe08087810 */ /* 0x004fc80007ffe0ff */
[----:B------:R-:W2:Y:S02]  /*0da0*/  F2I.FTZ.U32.TRUNC.NTZ R9, R8 ;  /* 0x0000000800097305 */ /* 0x000ea4000021f000 */
[----:B--2---:R-:W-:Y:S01]  /*0db0*/  IADD3 R0, RZ, -R9, RZ ;  /* 0x80000009ff007210 */ /* 0x004fe20007ffe0ff */
[----:B------:R-:W-:-:S04]  /*0dc0*/  IMAD.MOV.U32 R8, RZ, RZ, RZ ;  /* 0x000000ffff087224 */ /* 0x000fc800078e00ff */
[----:B------:R-:W-:Y:S01]  /*0dd0*/  IMAD R21, R0, R6, RZ ;  /* 0x0000000600157224 */ /* 0x000fe200078e02ff */
[----:B------:R-:W-:-:S03]  /*0de0*/  IABS R0, R177 ;  /* 0x000000b100007213 */ /* 0x000fc60000000000 */
[----:B------:R-:W-:-:S04]  /*0df0*/  IMAD.HI.U32 R21, R9, R21, R8 ;  /* 0x0000001509157227 */ /* 0x000fc800078e0008 */
[----:B-1----:R-:W-:Y:S02]  /*0e00*/  VIADD R8, R227, 0x3f ;  /* 0x0000003fe3087836 */ /* 0x002fe40000000000 */
[----:B------:R-:W-:-:S03]  /*0e10*/  IMAD.HI.U32 R21, R21, R0, RZ ;  /* 0x0000000015157227 */ /* 0x000fc600078e00ff */
[----:B------:R-:W-:Y:S01]  /*0e20*/  SHF.R.S32.HI R223, RZ, 0x1f, R8 ;  /* 0x0000001fffdf7819 */ /* 0x000fe20000011408 */
[----:B------:R-:W-:Y:S01]  /*0e30*/  IMAD R9, R14, R4, RZ ;  /* 0x000000040e097224 */ /* 0x000fe200078e02ff */
[----:B------:R-:W-:Y:S01]  /*0e40*/  IADD3 R7, -R21, RZ, RZ ;  /* 0x000000ff15077210 */ /* 0x000fe20007ffe1ff */
[----:B------:R-:W1:Y:S01]  /*0e50*/  LDC.U8 R4, c[0x0][0x3d8] ;  /* 0x0000f600ff047b82 */ /* 0x000e620000000000 */
[----:B------:R-:W-:Y:S01]  /*0e60*/  LEA.HI R223, R223, R8, RZ, 0x6 ;  /* 0x00000008dfdf7211 */ /* 0x000fe200078f30ff */
[----:B------:R-:W-:Y:S02]  /*0e70*/  IMAD R5, R178, R5, R9 ;  /* 0x00000005b2057224 */ /* 0x000fe400078e0209 */
[C---:B------:R-:W-:Y:S02]  /*0e80*/  IMAD R7, R6.reuse, R7, R0 ;  /* 0x0000000706077224 */ /* 0x040fe400078e0200 */
[----:B------:R-:W-:Y:S01]  /*0e90*/  IMAD R8, R13, R19, RZ ;  /* 0x000000130d087224 */ /* 0x000fe200078e02ff */
[----:B------:R-:W-:Y:S01]  /*0ea0*/  IADD3 R28, R23, R5, RZ ;  /* 0x00000005171c7210 */ /* 0x000fe20007ffe0ff */
[----:B------:R-:W4:Y:S01]  /*0eb0*/  LDC R0, c[0x0][0x270] ;  /* 0x00009c00ff007b82 */ /* 0x000f220000000800 */
[----:B------:R-:W-:-:S02]  /*0ec0*/  ISETP.GT.U32.AND P5, PT, R6, R7, PT ;  /* 0x000000070600720c */ /* 0x000fc40003fa4070 */
[----:B------:R-:W-:Y:S02]  /*0ed0*/  @P1 IADD3 R28, R11, R8, RZ ;  /* 0x000000080b1c1210 */ /* 0x000fe40007ffe0ff */
[----:B------:R-:W-:-:S03]  /*0ee0*/  SHF.R.S32.HI R5, RZ, 0x1f, R12 ;  /* 0x0000001fff057819 */ /* 0x000fc6000001140c */
[----:B------:R-:W2:Y:S02]  /*0ef0*/  @!P1 LDC.64 R10, c[0x0][0x418] ;  /* 0x00010600ff0a9b82 */ /* 0x000ea40000000a00 */
[----:B------:R-:W-:-:S04]  /*0f00*/  IMAD R5, R5, R178, RZ ;  /* 0x000000b205057224 */ /* 0x000fc800078e02ff */
[----:B------:R-:W-:Y:S01]  /*0f10*/  @!P5 IMAD.IADD R7, R7, 0x1, -R6 ;  /* 0x000000010707d824 */ /* 0x000fe200078e0a06 */
[----:B------:R-:W-:Y:S01]  /*0f20*/  @!P5 IADD3 R21, R21, 0x1, RZ ;  /* 0x000000011515d810 */ /* 0x000fe20007ffe0ff */
[----:B------:R-:W-:Y:S01]  /*0f30*/  IMAD R5, R14, R12, R5 ;  /* 0x0000000c0e057224 */ /* 0x000fe200078e0205 */
[----:B------:R-:W-:Y:S01]  /*0f40*/  ISETP.NE.AND P5, PT, R2, RZ, PT ;  /* 0x000000ff0200720c */ /* 0x000fe20003fa5270 */
[----:B------:R-:W3:Y:S01]  /*0f50*/  @P1 LDC.64 R8, c[0x0][0x420] ;  /* 0x00010800ff081b82 */ /* 0x000ee20000000a00 */
[----:B------:R-:W-:Y:S01]  /*0f60*/  ISETP.GE.U32.AND P3, PT, R7, R6, PT ;  /* 0x000000060700720c */ /* 0x000fe20003f66070 */
[----:B------:R-:W-:Y:S01]  /*0f70*/  IMAD.IADD R5, R31, 0x1, R5 ;  /* 0x000000011f057824 */ /* 0x000fe200078e0205 */
[----:B------:R-:W-:Y:S02]  /*0f80*/  LOP3.LUT R7, R177, R2, RZ, 0x3c, !PT ;  /* 0x00000002b1077212 */ /* 0x000fe400078e3cff */
[----:B------:R-:W-:Y:S01]  /*0f90*/  @P0 IADD3 R6, R226, R228, RZ ;  /* 0x000000e4e2060210 */ /* 0x000fe20007ffe0ff */
[----:B----4-:R-:W-:Y:S01]  /*0fa0*/  IMAD.WIDE R36, R211, R0, RZ ;  /* 0x00000000d3247225 */ /* 0x010fe200078e02ff */
[----:B------:R-:W-:-:S03]  /*0fb0*/  ISETP.GE.AND P2, PT, R7, RZ, PT ;  /* 0x000000ff0700720c */ /* 0x000fc60003f46270 */
[C---:B-----5:R-:W-:Y:S02]  /*0fc0*/  @P0 IMAD R15, R6.reuse, R17, RZ ;  /* 0x00000011060f0224 */ /* 0x060fe400078e02ff */
[----:B------:R-:W-:-:S04]  /*0fd0*/  @P0 IMAD.WIDE.U32 R22, R6, R16, RZ ;  /* 0x0000001006160225 */ /* 0x000fc800078e00ff */
[----:B------:R-:W-:Y:S01]  /*0fe0*/  @P3 VIADD R21, R21, 0x1 ;  /* 0x0000000115153836 */ /* 0x000fe20000000000 */
[----:B-1----:R-:W-:Y:S01]  /*0ff0*/  ISETP.NE.AND P3, PT, R4, RZ, PT ;  /* 0x000000ff0400720c */ /* 0x002fe20003f65270 */
[-C--:B------:R-:W-:Y:S01]  /*1000*/  IMAD R27, R37, R30.reuse, RZ ;  /* 0x0000001e251b7224 */ /* 0x080fe200078e02ff */
[----:B------:R-:W-:Y:S01]  /*1010*/  @P0 IADD3 R15, R23, R15, RZ ;  /* 0x0000000f170f0210 */ /* 0x000fe20007ffe0ff */
[C---:B------:R-:W-:Y:S01]  /*1020*/  IMAD.WIDE.U32 R30, R36.reuse, R30, RZ ;  /* 0x0000001e241e7225 */ /* 0x040fe200078e00ff */
[----:B------:R-:W1:Y:S01]  /*1030*/  S2R R23, SR_CTAID.X ;  /* 0x0000000000177919 */ /* 0x000e620000002500 */
[----:B------:R-:W-:Y:S02]  /*1040*/  @!P2 IADD3 R21, -R21, RZ, RZ ;  /* 0x000000ff1515a210 */ /* 0x000fe40007ffe1ff */
[C---:B------:R-:W-:Y:S01]  /*1050*/  IMAD R27, R36.reuse, R5, R27 ;  /* 0x00000005241b7224 */ /* 0x040fe200078e021b */
[----:B------:R-:W-:Y:S01]  /*1060*/  @!P5 LOP3.LUT R21, RZ, R2, RZ, 0x33, !PT ;  /* 0x00000002ff15d212 */ /* 0x000fe200078e33ff */
[----:B------:R-:W-:-:S03]  /*1070*/  IMAD.WIDE.U32 R6, R36, R13, RZ ;  /* 0x0000000d24067225 */ /* 0x000fc600078e00ff */
[----:B------:R-:W-:Y:S01]  /*1080*/  IADD3 R27, R31, R27, RZ ;  /* 0x0000001b1f1b7210 */ /* 0x000fe20007ffe0ff */
[----:B------:R-:W-:Y:S01]  /*1090*/  IMAD R4, R37, R13, RZ ;  /* 0x0000000d25047224 */ /* 0x000fe200078e02ff */
[----:B------:R-:W-:Y:S01]  /*10a0*/  SEL R2, R30, R6, !P1 ;  /* 0x000000061e027207 */ /* 0x000fe20004800000 */
[----:B--2---:R-:W-:Y:S01]  /*10b0*/  @!P1 IMAD R30, R14, R10, RZ ;  /* 0x0000000a0e1e9224 */ /* 0x004fe200078e02ff */
[----:B------:R-:W2:Y:S01]  /*10c0*/  @P3 LDC R31, c[0x0][0x2e4] ;  /* 0x0000b900ff1f3b82 */ /* 0x000ea20000000800 */
[----:B------:R-:W-:Y:S01]  /*10d0*/  @P1 IMAD.IADD R27, R7, 0x1, R4 ;  /* 0x00000001071b1824 */ /* 0x000fe200078e0204 */
[----:B------:R-:W-:Y:S01]  /*10e0*/  LOP3.LUT R4, R223, 0xffffffc0, RZ, 0xc0, !PT ;  /* 0xffffffc0df047812 */ /* 0x000fe200078ec0ff */
[----:B------:R-:W-:Y:S01]  /*10f0*/  @!P1 IMAD R30, R178, R11, R30 ;  /* 0x0000000bb21e9224 */ /* 0x000fe200078e021e */
[----:B------:R-:W-:Y:S01]  /*1100*/  SHF.R.S32.HI R223, RZ, 0x6, R223 ;  /* 0x00000006ffdf7819 */ /* 0x000fe200000114df */
[----:B---3--:R-:W-:Y:S01]  /*1110*/  @P1 IMAD.WIDE.U32 R34, R13, R8, RZ ;  /* 0x000000080d221225 */ /* 0x008fe200078e00ff */
[----:B------:R-:W-:-:S02]  /*1120*/  IADD3 R11, R4, -0x40, RZ ;  /* 0xffffffc0040b7810 */ /* 0x000fc40007ffe0ff */
[----:B------:R-:W1:Y:S01]  /*1130*/  LDC.64 R6, c[0x0][0x488] ;  /* 0x00012200ff067b82 */ /* 0x000e620000000a00 */
[----:B------:R-:W-:Y:S01]  /*1140*/  @P1 IMAD R26, R13, R9, R35 ;  /* 0x000000090d1a1224 */ /* 0x000fe200078e0223 */
[----:B------:R-:W-:Y:S01]  /*1150*/  IADD3 R32, P2, R11, R32, RZ ;  /* 0x000000200b207210 */ /* 0x000fe20007f5e0ff */
[C---:B------:R-:W-:Y:S01]  /*1160*/  @P3 IMAD R9, R178.reuse, R24, RZ ;  /* 0x00000018b2093224 */ /* 0x040fe200078e02ff */
[----:B------:R-:W-:Y:S01]  /*1170*/  SHF.R.S32.HI R8, RZ, 0x1f, R11 ;  /* 0x0000001fff087819 */ /* 0x000fe2000001140b */
[----:B------:R-:W-:-:S03]  /*1180*/  @!P1 IMAD.WIDE.U32 R38, R178, R10, RZ ;  /* 0x0000000ab2269225 */ /* 0x000fc600078e00ff */
[----:B------:R-:W3:Y:S01]  /*1190*/  @P0 LDC.64 R4, c[0x0][0x248] ;  /* 0x00009200ff040b82 */ /* 0x000ee20000000a00 */
[----:B------:R-:W-:Y:S01]  /*11a0*/  @P3 SEL R9, R9, R13, !P1 ;  /* 0x0000000d09093207 */ /* 0x000fe20004800000 */
[----:B------:R-:W-:Y:S01]  /*11b0*/  IMAD.X R10, R8, 0x1, R20, P2 ;  /* 0x00000001080a7824 */ /* 0x000fe200010e0614 */
[----:B------:R-:W-:Y:S01]  /*11c0*/  @!P1 MOV R34, R38 ;  /* 0x0000002600229202 */ /* 0x000fe20000000f00 */
[----:B------:R-:W-:Y:S01]  /*11d0*/  IMAD R20, R37, R32, RZ ;  /* 0x0000002025147224 */ /* 0x000fe200078e02ff */
[----:B------:R-:W-:Y:S01]  /*11e0*/  @!P1 IADD3 R26, R39, R30, RZ ;  /* 0x0000001e271a9210 */ /* 0x000fe20007ffe0ff */
[----:B------:R-:W-:Y:S01]  /*11f0*/  IMAD.WIDE.U32 R32, R36, R32, RZ ;  /* 0x0000002024207225 */ /* 0x000fe200078e00ff */
[----:B------:R-:W-:-:S03]  /*1200*/  ISETP.NE.AND P2, PT, R25, RZ, PT ;  /* 0x000000ff1900720c */ /* 0x000fc60003f45270 */
[----:B--2---:R-:W-:Y:S02]  /*1210*/  @P3 IMAD R31, R177, R31, R9 ;  /* 0x0000001fb11f3224 */ /* 0x004fe400078e0209 */
[----:B------:R-:W-:Y:S01]  /*1220*/  IMAD R20, R36, R10, R20 ;  /* 0x0000000a24147224 */ /* 0x000fe200078e0214 */
[--C-:B------:R-:W-:Y:S01]  /*1230*/  SHF.R.S32.HI R10, RZ, 0x1f, R177.reuse ;  /* 0x0000001fff0a7819 */ /* 0x100fe200000114b1 */
[----:B------:R-:W-:Y:S02]  /*1240*/  @!P3 IMAD R9, R178, R0, R177 ;  /* 0x00000000b209b224 */ /* 0x000fe400078e02b1 */
[----:B-1----:R-:W-:-:S04]  /*1250*/  IMAD.WIDE.U32 R36, R23, R6, RZ ;  /* 0x0000000617247225 */ /* 0x002fc800078e00ff */
[----:B------:R-:W-:Y:S01]  /*1260*/  @P0 IMAD.IADD R38, R226, 0x1, R228 ;  /* 0x00000001e2260824 */ /* 0x000fe200078e02e4 */
[----:B------:R-:W-:Y:S01]  /*1270*/  SEL R35, R36, RZ, P2 ;  /* 0x000000ff24237207 */ /* 0x000fe20001000000 */
[----:B------:R-:W-:Y:S02]  /*1280*/  @!P3 IMAD R31, R9, R24, RZ ;  /* 0x00000018091fb224 */ /* 0x000fe400078e02ff */
[----:B------:R-:W-:Y:S01]  /*1290*/  IMAD R7, R23, R7, R37 ;  /* 0x0000000717077224 */ /* 0x000fe200078e0225 */
[----:B------:R-:W-:Y:S01]  /*12a0*/  SHF.R.S32.HI R23, RZ, 0x1f, R224 ;  /* 0x0000001fff177819 */ /* 0x000fe200000114e0 */
[C---:B---3--:R-:W-:Y:S02]  /*12b0*/  @P0 IMAD R24, R38.reuse, R5, RZ ;  /* 0x0000000526180224 */ /* 0x048fe400078e02ff */
[----:B------:R-:W-:Y:S01]  /*12c0*/  IMAD R37, R177, R211, RZ ;  /* 0x000000d3b1257224 */ /* 0x000fe200078e02ff */
[----:B------:R-:W-:Y:S01]  /*12d0*/  SEL R9, R7, RZ, P2 ;  /* 0x000000ff07097207 */ /* 0x000fe20001000000 */
[----:B------:R-:W-:-:S03]  /*12e0*/  @P0 IMAD.WIDE.U32 R38, R38, R4, RZ ;  /* 0x0000000426260225 */ /* 0x000fc600078e00ff */
[----:B------:R-:W-:Y:S02]  /*12f0*/  SHF.R.S32.HI R36, RZ, 0x1f, R37 ;  /* 0x0000001fff247819 */ /* 0x000fe40000011425 */
        /* <DEDUP_REMOVED lines=15> */
.L_x_577:
        /* <DEDUP_REMOVED lines=13> */
.L_x_578:
[----:B------:R-:W-:Y:S02]  /*14c0*/  IADD3 R6, R33, R20, RZ ;  /* 0x0000001421067210 */ /* 0x000fe40007ffe0ff */
[----:B------:R-:W-:Y:S01]  /*14d0*/  SHF.R.S32.HI R30, RZ, 0x1f, R21 ;  /* 0x0000001fff1e7819 */ /* 0x000fe20000011415 */
[----:B------:R-:W-:Y:S06]  /*14e0*/  @!P3 BRA `(.L_x_579) ;  /* 0x00000000001cb947 */ /* 0x000fec0003800000 */
[----:B------:R-:W1:Y:S01]  /*14f0*/  LDC R20, c[0x0][0x2c0] ;  /* 0x0000b000ff147b82 */ /* 0x000e620000000800 */
[----:B------:R-:W-:-:S05]  /*1500*/  @!P1 IMAD R13, R178, R12, RZ ;  /* 0x0000000cb20d9224 */ /* 0x000fca00078e02ff */
[----:B------:R-:W-:Y:S02]  /*1510*/  LEA R13, R178, R13, 0x7 ;  /* 0x0000000db20d7211 */ /* 0x000fe400078e38ff */
[----:B------:R-:W1:Y:S02]  /*1520*/  LDC R7, c[0x0][0x2e4] ;  /* 0x0000b900ff077b82 */ /* 0x000e640000000800 */
[----:B-1----:R-:W-:-:S05]  /*1530*/  LEA R7, R20, R7, 0x7 ;  /* 0x0000000714077211 */ /* 0x002fca00078e38ff */
[----:B------:R-:W-:Y:S01]  /*1540*/  IMAD R7, R7, R177, R13 ;  /* 0x000000b107077224 */ /* 0x000fe200078e020d */
[----:B------:R-:W-:Y:S06]  /*1550*/  BRA `(.L_x_580) ;  /* 0x0000000000087947 */ /* 0x000fec0003800000 */
.L_x_579:
[----:B------:R-:W-:-:S04]  /*1560*/  IMAD R7, R178, R0, R177 ;  /* 0x00000000b2077224 */ /* 0x000fc800078e02b1 */
[----:B------:R-:W-:-:S07]  /*1570*/  IMAD R7, R7, R12, RZ ;  /* 0x0000000c07077224 */ /* 0x000fce00078e02ff */
.L_x_580:
[----:B------:R-:W1:Y:S01]  /*1580*/  S2R R20, SR_TID.X ;  /* 0x0000000000147919 */ /* 0x000e620000002100 */
[----:B------:R-:W2:Y:S01]  /*1590*/  LDC.64 R12, c[0x0][0x420] ;  /* 0x00010800ff0c7b82 */ /* 0x000ea20000000a00 */
[----:B------:R-:W-:Y:S01]  /*15a0*/  IMAD R211, R211, R0, RZ ;  /* 0x00000000d3d37224 */ /* 0x000fe200078e02ff */
[----:B------:R-:W-:Y:S01]  /*15b0*/  IADD3 R38, P1, R186, R34, RZ ;  /* 0x00000022ba267210 */ /* 0x000fe20007f3e0ff */
[----:B------:R-:W-:Y:S01]  /*15c0*/  IMAD.IADD R7, R11, 0x1, R7 ;  /* 0x000000010b077824 */ /* 0x000fe200078e0207 */
[----:B------:R-:W-:Y:S01]  /*15d0*/  SHF.R.S32.HI R187, RZ, 0x1f, R186 ;  /* 0x0000001fffbb7819 */ /* 0x000fe200000114ba */
[----:B------:R-:W-:Y:S01]  /*15e0*/  IMAD.SHL.U32 R207, R211, 0x40, RZ ;  /* 0x00000040d3cf7824 */ /* 0x000fe200078e00ff */
[----:B------:R-:W-:Y:S01]  /*15f0*/  ULDC.64 UR4, c[0x0][0x428] ;  /* 0x00010a0000047ab9 */ /* 0x000fe20000000a00 */
[----:B------:R-:W-:Y:S01]  /*1600*/  IMAD.IADD R31, R11, 0x1, R31 ;  /* 0x000000010b1f7824 */ /* 0x000fe200078e021f */
[----:B------:R-:W-:Y:S01]  /*1610*/  ULDC UR8, c[0x0][0x398] ;  /* 0x0000e60000087ab9 */ /* 0x000fe20000000800 */
[----:B------:R-:W-:Y:S01]  /*1620*/  IMAD.X R39, R187, 0x1, R26, P1 ;  /* 0x00000001bb277824 */ /* 0x000fe200008e061a */
[----:B------:R-:W-:Y:S01]  /*1630*/  IADD3 R32, P3, P1, R32, R207, R37 ;  /* 0x000000cf20207210 */ /* 0x000fe2000797e025 */
[----:B------:R-:W-:Y:S01]  /*1640*/  IMAD R34, R10, UR4, RZ ;  /* 0x000000040a227c24 */ /* 0x000fe2000f8e02ff */
[----:B------:R-:W-:Y:S01]  /*1650*/  SHF.R.S32.HI R26, RZ, 0x1f, R207 ;  /* 0x0000001fff1a7819 */ /* 0x000fe200000114cf */
[----:B------:R-:W3:Y:S01]  /*1660*/  LDC.64 R234, c[0x0][0x2b0] ;  /* 0x0000ac00ffea7b82 */ /* 0x000ee20000000a00 */
[----:B------:R-:W-:Y:S01]  /*1670*/  IADD3 R37, -R225, R227, R224 ;  /* 0x000000e3e1257210 */ /* 0x000fe20007ffe1e0 */
[----:B------:R-:W-:Y:S01]  /*1680*/  IMAD R34, R177, UR5, R34 ;  /* 0x00000005b1227c24 */ /* 0x000fe2000f8e0222 */
[----:B------:R-:W-:Y:S01]  /*1690*/  IADD3.X R6, R6, R26, R36, P3, P1 ;  /* 0x0000001a06067210 */ /* 0x000fe20001fe2424 */
[----:B------:R-:W-:Y:S01]  /*16a0*/  ULDC.64 UR10, c[0x0][0x210] ;  /* 0x00008400000a7ab9 */ /* 0x000fe20000000a00 */
[----:B------:R-:W-:Y:S01]  /*16b0*/  SHF.R.S32.HI R26, RZ, 0x1f, R184 ;  /* 0x0000001fff1a7819 */ /* 0x000fe200000114b8 */
[----:B------:R-:W-:Y:S01]  /*16c0*/  BSSY B1, `(.L_x_576) ;  /* 0x00006f5000017945 */ /* 0x000fe20003800000 */
[----:B------:R-:W-:-:S02]  /*16d0*/  IADD3 R35, P3, P1, R35, R32, R2 ;  /* 0x0000002023237210 */ /* 0x000fc4000797e002 */
[----:B------:R-:W-:Y:S01]  /*16e0*/  IADD3 R37, R37, -UR8, RZ ;  /* 0x8000000825257c10 */ /* 0x000fe2000fffe0ff */
[----:B------:R-:W-:Y:S01]  /*16f0*/  ULDC.64 UR8, c[0x0][0x3e0] ;  /* 0x0000f80000087ab9 */ /* 0x000fe20000000a00 */
[----:B--2---:R-:W-:Y:S01]  /*1700*/  IMAD R33, R8, R12, RZ ;  /* 0x0000000c08217224 */ /* 0x004fe200078e02ff */
[----:B------:R-:W-:Y:S01]  /*1710*/  IADD3.X R6, R9, R6, R27, P3, P1 ;  /* 0x0000000609067210 */ /* 0x000fe20001fe241b */
[----:B------:R-:W-:-:S04]  /*1720*/  IMAD.WIDE.U32 R38, R11, R12, R38 ;  /* 0x0000000c0b267225 */ /* 0x000fc800078e0026 */
[----:B------:R-:W-:Y:S01]  /*1730*/  IMAD R33, R11, R13, R33 ;  /* 0x0000000d0b217224 */ /* 0x000fe200078e0221 */
[----:B------:R-:W-:Y:S02]  /*1740*/  IADD3 R11, P4, R184, R11, RZ ;  /* 0x0000000bb80b7210 */ /* 0x000fe40007f9e0ff */
[----:B-1----:R-:W-:Y:S01]  /*1750*/  SHF.R.S32.HI R2, RZ, 0x1f, R20 ;  /* 0x0000001fff027819 */ /* 0x002fe20000011414 */
[----:B------:R-:W-:Y:S01]  /*1760*/  IMAD.IADD R33, R39, 0x1, R33 ;  /* 0x0000000127217824 */ /* 0x000fe200078e0221 */
[----:B------:R-:W-:Y:S01]  /*1770*/  MOV R32, R38 ;  /* 0x0000002600207202 */ /* 0x000fe20000000f00 */
[----:B------:R-:W-:Y:S01]  /*1780*/  IMAD.X R36, R26, 0x1, R8, P4 ;  /* 0x000000011a247824 */ /* 0x000fe200020e0608 */
[----:B------:R-:W-:Y:S01]  /*1790*/  LEA.HI R8, R2, R20, RZ, 0x5 ;  /* 0x0000001402087211 */ /* 0x000fe200078f28ff */
[----:B------:R-:W1:Y:S01]  /*17a0*/  LDC.64 R38, c[0x0][0x478] ;  /* 0x00011e00ff267b82 */ /* 0x000e620000000a00 */
[----:B------:R-:W-:Y:S02]  /*17b0*/  IMAD.WIDE.U32 R40, R11, R18, R186 ;  /* 0x000000120b287225 */ /* 0x000fe400078e00ba */
[----:B------:R-:W-:-:S02]  /*17c0*/  LOP3.LUT R236, R8, 0xffffffe0, RZ, 0xc0, !PT ;  /* 0xffffffe008ec7812 */ /* 0x000fc400078ec0ff */
[----:B------:R-:W-:Y:S01]  /*17d0*/  SHF.R.S32.HI R8, RZ, 0x5, R8 ;  /* 0x00000005ff087819 */ /* 0x000fe20000011408 */
[----:B------:R-:W-:Y:S01]  /*17e0*/  IMAD R36, R36, R18, RZ ;  /* 0x0000001224247224 */ /* 0x000fe200078e02ff */
[----:B------:R-:W-:Y:S01]  /*17f0*/  IADD3 R40, P4, R29, R40, RZ ;  /* 0x000000281d287210 */ /* 0x000fe20007f9e0ff */
[----:B------:R-:W-:Y:S02]  /*1800*/  IMAD.IADD R236, R20, 0x1, -R236 ;  /* 0x0000000114ec7824 */ /* 0x000fe400078e0aec */
[----:B------:R-:W-:Y:S01]  /*1810*/  IMAD R36, R11, R19, R36 ;  /* 0x000000130b247224 */ /* 0x000fe200078e0224 */
[----:B------:R-:W-:Y:S01]  /*1820*/  SHF.R.S32.HI R11, RZ, 0x1f, R37 ;  /* 0x0000001fff0b7819 */ /* 0x000fe20000011425 */
[----:B------:R-:W-:Y:S02]  /*1830*/  IMAD R8, R8, R211, R236 ;  /* 0x000000d308087224 */ /* 0x000fe400078e02ec */
[----:B------:R-:W-:Y:S01]  /*1840*/  IMAD.WIDE.U32 R32, R177, UR4, R32 ;  /* 0x00000004b1207c25 */ /* 0x000fe2000f8e0020 */
[----:B------:R-:W-:Y:S01]  /*1850*/  ULDC.64 UR4, c[0x0][0x258] ;  /* 0x0000960000047ab9 */ /* 0x000fe20000000a00 */
[----:B------:R-:W-:-:S02]  /*1860*/  IADD3.X R41, R28, R41, R36, P4, !PT ;  /* 0x000000291c297210 */ /* 0x000fc400027fe424 */
[C---:B------:R-:W-:Y:S01]  /*1870*/  IADD3 R35, P1, R8.reuse, R35, RZ ;  /* 0x0000002308237210 */ /* 0x040fe20007f3e0ff */
[----:B------:R-:W-:Y:S01]  /*1880*/  IMAD.IADD R33, R33, 0x1, R34 ;  /* 0x0000000121217824 */ /* 0x000fe200078e0222 */
[----:B------:R-:W-:Y:S01]  /*1890*/  LEA.HI R11, R11, R37, RZ, 0x6 ;  /* 0x000000250b0b7211 */ /* 0x000fe200078f30ff */
[----:B------:R-:W-:Y:S01]  /*18a0*/  IMAD.WIDE.U32 R40, R177, UR4, R40 ;  /* 0x00000004b1287c25 */ /* 0x000fe2000f8e0028 */
[----:B------:R-:W-:Y:S02]  /*18b0*/  LEA.HI.X.SX32 R6, R8, R6, 0x1, P1 ;  /* 0x0000000608067211 */ /* 0x000fe400008f0eff */
[----:B------:R-:W-:Y:S01]  /*18c0*/  SHF.R.S32.HI R11, RZ, 0x6, R11 ;  /* 0x00000006ff0b7819 */ /* 0x000fe2000001140b */
[----:B------:R-:W-:Y:S01]  /*18d0*/  IMAD R8, R10, UR4, RZ ;  /* 0x000000040a087c24 */ /* 0x000fe2000f8e02ff */
[----:B------:R-:W-:Y:S01]  /*18e0*/  LEA R232, P4, R40, UR10, 0x1 ;  /* 0x0000000a28e87c11 */ /* 0x000fe2000f8808ff */
[----:B-1----:R-:W-:Y:S01]  /*18f0*/  IMAD.WIDE R38, R7, 0x4, R38 ;  /* 0x0000000407267825 */ /* 0x002fe200078e0226 */
[----:B------:R-:W-:-:S03]  /*1900*/  VIMNMX R205, RZ, R11, !PT ;  /* 0x0000000bffcd7248 */ /* 0x000fc60007fe0100 */
[----:B------:R-:W-:Y:S01]  /*1910*/  IMAD R8, R177, UR5, R8 ;  /* 0x00000005b1087c24 */ /* 0x000fe2000f8e0208 */
[----:B------:R-:W-:Y:S01]  /*1920*/  ULDC.64 UR4, c[0x0][0x400] ;  /* 0x0001000000047ab9 */ /* 0x000fe20000000a00 */
[-C--:B------:R-:W-:Y:S01]  /*1930*/  IMAD R7, R26, R12.reuse, RZ ;  /* 0x0000000c1a077224 */ /* 0x080fe200078e02ff */
[----:B------:R-:W-:Y:S01]  /*1940*/  LEA R239, P1, R35, UR4, 0x2 ;  /* 0x0000000423ef7c11 */ /* 0x000fe2000f8210ff */
[C---:B------:R-:W-:Y:S01]  /*1950*/  IMAD.WIDE.U32 R32, R184.reuse, R12, R32 ;  /* 0x0000000cb8207225 */ /* 0x040fe200078e0020 */
[----:B------:R-:W-:Y:S02]  /*1960*/  IADD3 R8, R41, R8, RZ ;  /* 0x0000000829087210 */ /* 0x000fe40007ffe0ff */
[----:B------:R-:W-:Y:S01]  /*1970*/  LEA.HI.X R238, R35, UR5, R6, 0x2, P1 ;  /* 0x0000000523ee7c11 */ /* 0x000fe200088f1406 */
[----:B------:R-:W-:Y:S01]  /*1980*/  IMAD R7, R184, R13, R7 ;  /* 0x0000000db8077224 */ /* 0x000fe200078e0207 */
[----:B------:R-:W-:Y:S01]  /*1990*/  LEA.HI.X R233, R40, UR11, R8, 0x1, P4 ;  /* 0x0000000b28e97c11 */ /* 0x000fe2000a0f0c08 */
[----:B------:R-:W-:Y:S01]  /*19a0*/  IMAD.MOV.U32 R209, RZ, RZ, R38 ;  /* 0x000000ffffd17224 */ /* 0x000fe200078e0026 */
[----:B------:R-:W-:Y:S01]  /*19b0*/  ISETP.GT.AND P4, PT, R223, R205, PT ;  /* 0x000000cddf00720c */ /* 0x000fe20003f84270 */
[----:B------:R-:W-:Y:S01]  /*19c0*/  IMAD.IADD R7, R33, 0x1, R7 ;  /* 0x0000000121077824 */ /* 0x000fe200078e0207 */
[----:B------:R-:W-:Y:S01]  /*19d0*/  LEA R230, P3, R32, UR8, 0x1 ;  /* 0x0000000820e67c11 */ /* 0x000fe2000f8608ff */
[----:B---3--:R-:W-:Y:S01]  /*19e0*/  IMAD.WIDE R234, R31, 0x4, R234 ;  /* 0x000000041fea7825 */ /* 0x008fe200078e02ea */
[----:B------:R-:W-:-:S02]  /*19f0*/  MOV R208, R39 ;  /* 0x0000002700d07202 */ /* 0x000fc40000000f00 */
[----:B------:R-:W-:Y:S01]  /*1a00*/  LEA.HI.X R231, R32, UR9, R7, 0x1, P3 ;  /* 0x0000000920e77c11 */ /* 0x000fe200098f0c07 */
[----:B------:R-:W-:-:S06]  /*1a10*/  VIADD R223, R223, 0xffffffff ;  /* 0xffffffffdfdf7836 */ /* 0x000fcc0000000000 */
[----:B------:R-:W-:Y:S05]  /*1a20*/  @P4 BRA `(.L_x_581) ;  /* 0x0000000800cc4947 */ /* 0x000fea0003800000 */
[----:B------:R-:W1:Y:S01]  /*1a30*/  @P0 LDC.64 R4, c[0x0][0x458] ;  /* 0x00011600ff040b82 */ /* 0x000e620000000a00 */
[CC--:B------:R-:W-:Y:S01]  /*1a40*/  @P0 IADD3 R16, R226.reuse, R228.reuse, RZ ;  /* 0x000000e4e2100210 */ /* 0x0c0fe20007ffe0ff */
[----:B------:R-:W-:Y:S01]  /*1a50*/  IMAD R225, R185, -0x80, R225 ;  /* 0xffffff80b9e17824 */ /* 0x000fe200078e02e1 */
        /* <DEDUP_REMOVED lines=24> */
.L_x_582:
        /* <DEDUP_REMOVED lines=13> */
.L_x_583:
[-C--:B------:R-:W-:Y:S01]  /*1cb0*/  IMAD R8, R23, R6.reuse, RZ ;  /* 0x0000000617087224 */ /* 0x080fe200078e02ff */
[-C--:B------:R-:W-:Y:S01]  /*1cc0*/  ISETP.GE.AND P3, PT, R184, R225.reuse, PT ;  /* 0x000000e1b800720c */ /* 0x080fe20003f66270 */
[----:B------:R-:W-:Y:S01]  /*1cd0*/  IMAD.WIDE.U32 R14, R224, R6, R186 ;  /* 0x00000006e00e7225 */ /* 0x000fe200078e00ba */
[----:B------:R-:W-:Y:S01]  /*1ce0*/  ISETP.GE.AND P2, PT, R0, R225, PT ;  /* 0x000000e10000720c */ /* 0x000fe20003f46270 */
[----:B------:R-:W-:Y:S01]  /*1cf0*/  ULDC.64 UR4, c[0x0][0x468] ;  /* 0x00011a0000047ab9 */ /* 0x000fe20000000a00 */
[----:B------:R-:W-:Y:S01]  /*1d00*/  IADD3 R0, R184, 0x60, RZ ;  /* 0x00000060b8007810 */ /* 0x000fe20007ffe0ff */
[----:B------:R-:W-:Y:S01]  /*1d10*/  IMAD R8, R224, R7, R8 ;  /* 0x00000007e0087224 */ /* 0x000fe200078e0208 */
[----:B------:R-:W-:Y:S01]  /*1d20*/  IADD3 R14, P0, R13, R14, RZ ;  /* 0x0000000e0d0e7210 */ /* 0x000fe20007f1e0ff */
[----:B------:R-:W-:Y:S01]  /*1d30*/  BSSY B0, `(.L_x_584) ;  /* 0x0000014000007945 */ /* 0x000fe20003800000 */
[----:B------:R-:W-:Y:S02]  /*1d40*/  IADD3 R9, R184, 0x40, RZ ;  /* 0x00000040b8097810 */ /* 0x000fe40007ffe0ff */
[----:B------:R-:W-:Y:S01]  /*1d50*/  IADD3.X R15, R12, R15, R8, P0, !PT ;  /* 0x0000000f0c0f7210 */ /* 0x000fe200007fe408 */
[----:B------:R-:W-:Y:S01]  /*1d60*/  IMAD R8, R10, UR4, RZ ;  /* 0x000000040a087c24 */ /* 0x000fe2000f8e02ff */
[----:B------:R-:W-:-:S02]  /*1d70*/  ISETP.GE.AND P0, PT, R0, R225, PT ;  /* 0x000000e10000720c */ /* 0x000fc40003f06270 */
[----:B------:R-:W-:Y:S01]  /*1d80*/  ISETP.GE.AND P1, PT, R9, R225, PT ;  /* 0x000000e10900720c */ /* 0x000fe20003f26270 */
        /* <DEDUP_REMOVED lines=14> */
.L_x_585:
[----:B------:R-:W-:Y:S05]  /*1e70*/  BSYNC B0 ;  /* 0x0000000000007941 */ /* 0x000fea0003800000 */
.L_x_584:
[----:B------:R-:W-:Y:S04]  /*1e80*/  BSSY B0, `(.L_x_586) ;  /* 0x000000e000007945 */ /* 0x000fe80003800000 */
        /* <DEDUP_REMOVED lines=8> */
[----:B-1----:R-:W-:-:S03]  /*1f10*/  LEA R16, P4, R12, UR4, 0x1 ;  /* 0x000000040c107c11 */ /* 0x002fc6000f8808ff */
[----:B------:R-:W-:-:S05]  /*1f20*/  IMAD R8, R9, R7, R8 ;  /* 0x0000000709087224 */ /* 0x000fca00078e0208 */
[----:B------:R-:W-:-:S04]  /*1f30*/  IADD3 R8, R13, R8, RZ ;  /* 0x000000080d087210 */ /* 0x000fc80007ffe0ff */
[----:B------:R-:W-:-:S05]  /*1f40*/  LEA.HI.X R17, R12, UR5, R8, 0x1, P4 ;  /* 0x000000050c117c11 */ /* 0x000fca000a0f0c08 */
[----:B------:R2:W-:Y:S02]  /*1f50*/  STG.E.128 desc[UR14][R16.64], RZ ;  /* 0x000000ff10007986 */ /* 0x0005e4000c101d0e */
.L_x_587:
[----:B------:R-:W-:Y:S05]  /*1f60*/  BSYNC B0 ;  /* 0x0000000000007941 */ /* 0x000fea0003800000 */
.L_x_586:
        /* <DEDUP_REMOVED lines=9> */
[----:B-12---:R-:W-:-:S03]  /*2000*/  LEA R16, P4, R12, UR4, 0x1 ;  /* 0x000000040c107c11 */ /* 0x006fc6000f8808ff */
[----:B------:R-:W-:-:S05]  /*2010*/  IMAD R8, R9, R7, R8 ;  /* 0x0000000709087224 */ /* 0x000fca00078e0208 */
[----:B------:R-:W-:-:S04]  /*2020*/  IADD3 R8, R13, R8, RZ ;  /* 0x000000080d087210 */ /* 0x000fc80007ffe0ff */
[----:B------:R-:W-:-:S05]  /*2030*/  LEA.HI.X R17, R12, UR5, R8, 0x1, P4 ;  /* 0x000000050c117c11 */ /* 0x000fca000a0f0c08 */
[----:B------:R3:W-:Y:S02]  /*2040*/  STG.E.128 desc[UR14][R16.64], RZ ;  /* 0x000000ff10007986 */ /* 0x0007e4000c101d0e */
.L_x_589:
[----:B------:R-:W-:Y:S05]  /*2050*/  BSYNC B0 ;  /* 0x0000000000007941 */ /* 0x000fea0003800000 */
.L_x_588:
[----:B------:R-:W-:Y:S04]  /*2060*/  BSSY B0, `(.L_x_590) ;  /* 0x000000d000007945 */ /* 0x000fe80003800000 */
[----:B------:R-:W-:Y:S05]  /*2070*/  @P0 BRA `(.L_x_591) ;  /* 0x00000000002c0947 */ /* 0x000fea0003800000 */
[----:B------:R-:W-:Y:S01]  /*2080*/  IADD3 R9, P4, R184, 0x60, RZ ;  /* 0x00000060b8097810 */ /* 0x000fe20007f9e0ff */
[----:B------:R-:W-:Y:S01]  /*2090*/  ULDC.64 UR4, c[0x0][0x3f0] ;  /* 0x0000fc0000047ab9 */ /* 0x000fe20000000a00 */
[----:B------:R-:W-:Y:S02]  /*20a0*/  MOV R15, R0 ;  /* 0x00000000000f7202 */ /* 0x000fe40000000f00 */
[----:B------:R-:W-:Y:S01]  /*20b0*/  IADD3.X R8, RZ, R26, RZ, P4, !PT ;  /* 0x0000001aff087210 */ /* 0x000fe200027fe4ff */
[----:B------:R-:W-:-:S04]  /*20c0*/  IMAD.WIDE.U32 R14, R9, R6, R14 ;  /* 0x00000006090e7225 */ /* 0x000fc800078e000e */
[----:B------:R-:W-:Y:S01]  /*20d0*/  IMAD R8, R8, R6, RZ ;  /* 0x0000000608087224 */ /* 0x000fe200078e02ff */
[----:B------:R-:W-:-:S03]  /*20e0*/  LEA R6, P4, R14, UR4, 0x1 ;  /* 0x000000040e067c11 */ /* 0x000fc6000f8808ff */
[----:B------:R-:W-:-:S05]  /*20f0*/  IMAD R8, R9, R7, R8 ;  /* 0x0000000709087224 */ /* 0x000fca00078e0208 */
[----:B------:R-:W-:-:S04]  /*2100*/  IADD3 R8, R15, R8, RZ ;  /* 0x000000080f087210 */ /* 0x000fc80007ffe0ff */
[----:B------:R-:W-:-:S05]  /*2110*/  LEA.HI.X R7, R14, UR5, R8, 0x1, P4 ;  /* 0x000000050e077c11 */ /* 0x000fca000a0f0c08 */
[----:B------:R4:W-:Y:S02]  /*2120*/  STG.E.128 desc[UR14][R6.64], RZ ;  /* 0x000000ff06007986 */ /* 0x0009e4000c101d0e */
.L_x_591:
[----:B------:R-:W-:Y:S05]  /*2130*/  BSYNC B0 ;  /* 0x0000000000007941 */ /* 0x000fea0003800000 */
.L_x_590:
        /* <DEDUP_REMOVED lines=22> */
.L_x_593:
[----:B------:R-:W-:Y:S05]  /*22a0*/  BSYNC B0 ;  /* 0x0000000000007941 */ /* 0x000fea0003800000 */
.L_x_592:
[----:B------:R-:W-:Y:S04]  /*22b0*/  BSSY B0, `(.L_x_594) ;  /* 0x000000e000007945 */ /* 0x000fe80003800000 */
[----:B------:R-:W-:Y:S05]  /*22c0*/  @P2 BRA `(.L_x_595) ;  /* 0x0000000000302947 */ /* 0x000fea0003800000 */
[----:B------:R-:W-:Y:S01]  /*22d0*/  IADD3 R0, P2, R184, 0x20, RZ ;  /* 0x00000020b8007810 */ /* 0x000fe20007f5e0ff */
[----:B----4-:R-:W-:Y:S01]  /*22e0*/  IMAD.MOV.U32 R10, RZ, RZ, R8 ;  /* 0x000000ffff0a7224 */ /* 0x010fe200078e0008 */
        /* <DEDUP_REMOVED lines=9> */
[----:B------:R4:W-:Y:S02]  /*2380*/  STG.E.128 desc[UR14][R12.64], RZ ;  /* 0x000000ff0c007986 */ /* 0x0009e4000c101d0e */
.L_x_595:
[----:B------:R-:W-:Y:S05]  /*2390*/  BSYNC B0 ;  /* 0x0000000000007941 */ /* 0x000fea0003800000 */
.L_x_594:
        /* <DEDUP_REMOVED lines=14> */
.L_x_597:
[----:B------:R-:W-:Y:S05]  /*2480*/  BSYNC B0 ;  /* 0x0000000000007941 */ /* 0x000fea0003800000 */
.L_x_596:
        /* <DEDUP_REMOVED lines=13> */
.L_x_581:
[----:B------:R-:W-:Y:S01]  /*2560*/  IMAD R9, R185, -0x80, R225 ;  /* 0xffffff80b9097824 */ /* 0x000fe200078e02e1 */
[----:B------:R-:W-:Y:S01]  /*2570*/  ULDC.64 UR4, c[0x0][0x268] ;  /* 0x00009a0000047ab9 */ /* 0x000fe20000000a00 */
[C---:B------:R-:W-:Y:S01]  /*2580*/  VIADD R6, R184.reuse, 0x20 ;  /* 0x00000020b8067836 */ /* 0x040fe20000000000 */
[----:B------:R-:W-:Y:S01]  /*2590*/  SHF.L.U32 R13, R13, 0x6, RZ ;  /* 0x000000060d0d7819 */ /* 0x000fe200000006ff */
[C---:B------:R-:W-:Y:S01]  /*25a0*/  VIADD R7, R184.reuse, 0x40 ;  /* 0x00000040b8077836 */ /* 0x040fe20000000000 */
[-C--:B------:R-:W-:Y:S01]  /*25b0*/  ISETP.GE.AND P6, PT, R184, R9.reuse, PT ;  /* 0x00000009b800720c */ /* 0x080fe20003fc6270 */
[-C--:B------:R-:W-:Y:S01]  /*25c0*/  IMAD R10, R23, R16.reuse, RZ ;  /* 0x00000010170a7224 */ /* 0x080fe200078e02ff */
[-C--:B------:R-:W-:Y:S01]  /*25d0*/  ISETP.GE.AND P5, PT, R6, R9.reuse, PT ;  /* 0x000000090600720c */ /* 0x080fe20003fa6270 */
[C---:B------:R-:W-:Y:S01]  /*25e0*/  IMAD.WIDE.U32 R28, R224.reuse, R16, R186 ;  /* 0x00000010e01c7225 */ /* 0x040fe200078e00ba */
[----:B------:R-:W-:Y:S02]  /*25f0*/  ISETP.GE.AND P4, PT, R7, R9, PT ;  /* 0x000000090700720c */ /* 0x000fe40003f86270 */
[----:B------:R-:W-:Y:S01]  /*2600*/  MOV R220, 0x7f800000 ;  /* 0x7f80000000dc7802 */ /* 0x000fe20000000f00 */
[----:B------:R-:W-:Y:S01]  /*2610*/  IMAD R7, R224, R17, R10 ;  /* 0x00000011e0077224 */ /* 0x000fe200078e020a */
[----:B------:R-:W-:Y:S01]  /*2620*/  IADD3 R34, P0, R22, R28, RZ ;  /* 0x0000001c16227210 */ /* 0x000fe20007f1e0ff */
[----:B------:R-:W-:-:S02]  /*2630*/  VIADD R8, R184, 0x60 ;  /* 0x00000060b8087836 */ /* 0x000fc40000000000 */
[----:B------:R-:W-:Y:S01]  /*2640*/  IMAD R22, R223, -0x40, R227 ;  /* 0xffffffc0df167824 */ /* 0x000fe200078e02e3 */
[----:B------:R-:W-:Y:S01]  /*2650*/  IADD3.X R35, R15, R29, R7, P0, !PT ;  /* 0x0000001d0f237210 */ /* 0x000fe200007fe407 */
[----:B------:R-:W-:Y:S01]  /*2660*/  IMAD R7, R30, UR4, RZ ;  /* 0x000000041e077c24 */ /* 0x000fe2000f8e02ff */
[----:B------:R-:W1:Y:S01]  /*2670*/  @!P6 LDC.64 R14, c[0x0][0x220] ;  /* 0x00008800ff0eeb82 */ /* 0x000e620000000a00 */
[----:B------:R-:W-:Y:S01]  /*2680*/  ISETP.GE.AND P3, PT, R8, R9, PT ;  /* 0x000000090800720c */ /* 0x000fe20003f66270 */
[----:B------:R-:W-:Y:S01]  /*2690*/  @!P6 IMAD R33, R26, R16, RZ ;  /* 0x000000101a21e224 */ /* 0x000fe200078e02ff */
[----:B------:R-:W-:Y:S01]  /*26a0*/  @!P5 IADD3 R27, P0, R184, 0x20, RZ ;  /* 0x00000020b81bd810 */ /* 0x000fe20007f1e0ff */
[----:B------:R-:W-:Y:S01]  /*26b0*/  IMAD.WIDE.U32 R34, R21, UR4, R34 ;  /* 0x0000000415227c25 */ /* 0x000fe2000f8e0022 */
[----:B------:R-:W-:-:S03]  /*26c0*/  ISETP.GE.AND P1, PT, R6, R22, PT ;  /* 0x000000160600720c */ /* 0x000fc60003f26270 */
[----:B------:R-:W2:Y:S01]  /*26d0*/  @!P5 LDC.64 R10, c[0x0][0x220] ;  /* 0x00008800ff0adb82 */ /* 0x000ea20000000a00 */
[----:B------:R-:W-:Y:S01]  /*26e0*/  IMAD R6, R21, UR5, R7 ;  /* 0x0000000515067c24 */ /* 0x000fe2000f8e0207 */
[----:B------:R-:W-:Y:S01]  /*26f0*/  ULDC.64 UR4, c[0x0][0x260] ;  /* 0x0000980000047ab9 */ /* 0x000fe20000000a00 */
[----:B------:R-:W-:Y:S01]  /*2700*/  @!P5 IMAD.X R32, RZ, RZ, R26, P0 ;  /* 0x000000ffff20d224 */ /* 0x000fe200000e061a */
[----:B------:R-:W-:Y:S01]  /*2710*/  @!P4 IADD3 R29, P0, R184, 0x40, RZ ;  /* 0x00000040b81dc810 */ /* 0x000fe20007f1e0ff */
[----:B------:R-:W-:Y:S02]  /*2720*/  IMAD.IADD R35, R35, 0x1, R6 ;  /* 0x0000000123237824 */ /* 0x000fe400078e0206 */
[----:B------:R-:W-:Y:S01]  /*2730*/  @!P5 IMAD R32, R32, R16, RZ ;  /* 0x000000102020d224 */ /* 0x000fe200078e02ff */
[----:B------:R-:W3:Y:S01]  /*2740*/  @!P4 LDC.64 R8, c[0x0][0x220] ;  /* 0x00008800ff08cb82 */ /* 0x000ee20000000a00 */
[----:B------:R-:W-:Y:S01]  /*2750*/  @!P4 IMAD.X R31, RZ, RZ, R26, P0 ;  /* 0x000000ffff1fc224 */ /* 0x000fe200000e061a */
[----:B------:R-:W-:Y:S01]  /*2760*/  @!P5 MOV R39, R35 ;  /* 0x000000230027d202 */ /* 0x000fe20000000f00 */
[----:B------:R-:W-:Y:S01]  /*2770*/  @!P5 IMAD.MOV.U32 R38, RZ, RZ, R34 ;  /* 0x000000ffff26d224 */ /* 0x000fe200078e0022 */
[C---:B------:R-:W-:Y:S01]  /*2780*/  @!P3 IADD3 R28, P0, R184.reuse, 0x60, RZ ;  /* 0x00000060b81cb810 */ /* 0x040fe20007f1e0ff */
[----:B------:R-:W-:-:S02]  /*2790*/  @!P6 IMAD R33, R184, R17, R33 ;  /* 0x00000011b821e224 */ /* 0x000fc400078e0221 */
[-C--:B------:R-:W-:Y:S01]  /*27a0*/  @!P6 IMAD.WIDE.U32 R36, R184, R16.reuse, R34 ;  /* 0x00000010b824e225 */ /* 0x080fe200078e0022 */
[----:B------:R-:W4:Y:S03]  /*27b0*/  @!P3 LDC.64 R6, c[0x0][0x220] ;  /* 0x00008800ff06bb82 */ /* 0x000f260000000a00 */
[C---:B------:R-:W-:Y:S02]  /*27c0*/  @!P5 IMAD R32, R27.reuse, R17, R32 ;  /* 0x000000111b20d224 */ /* 0x040fe400078e0220 */
[----:B------:R-:W-:-:S04]  /*27d0*/  @!P5 IMAD.WIDE.U32 R38, R27, R16, R38 ;  /* 0x000000101b26d225 */ /* 0x000fc800078e0026 */
[----:B------:R-:W-:Y:S01]  /*27e0*/  @!P3 IMAD.X R27, RZ, RZ, R26, P0 ;  /* 0x000000ffff1bb224 */ /* 0x000fe200000e061a */
[C---:B-1----:R-:W-:Y:S01]  /*27f0*/  @!P6 LEA R14, P0, R36.reuse, R14, 0x1 ;  /* 0x0000000e240ee211 */ /* 0x042fe200078008ff */
[----:B------:R-:W-:Y:S02]  /*2800*/  @!P6 IMAD.IADD R33, R37, 0x1, R33 ;  /* 0x000000012521e824 */ /* 0x000fe400078e0221 */
[----:B------:R-:W-:Y:S02]  /*2810*/  @!P4 IMAD R31, R31, R16, RZ ;  /* 0x000000101f1fc224 */ /* 0x000fe400078e02ff */
[----:B------:R-:W-:Y:S01]  /*2820*/  @!P4 IMAD.MOV.U32 R40, RZ, RZ, R34 ;  /* 0x000000ffff28c224 */ /* 0x000fe200078e0022 */
[----:B------:R-:W-:Y:S01]  /*2830*/  @!P6 LEA.HI.X R15, R36, R15, R33, 0x1, P0 ;  /* 0x0000000f240fe211 */ /* 0x000fe200000f0c21 */
[----:B------:R-:W-:Y:S01]  /*2840*/  @!P4 IMAD.MOV.U32 R41, RZ, RZ, R35 ;  /* 0x000000ffff29c224 */ /* 0x000fe200078e0023 */
[----:B--2---:R-:W-:Y:S01]  /*2850*/  @!P5 LEA R10, P0, R38, R10, 0x1 ;  /* 0x0000000a260ad211 */ /* 0x004fe200078008ff */
[----:B------:R-:W-:-:S02]  /*2860*/  @!P5 IMAD.IADD R32, R39, 0x1, R32 ;  /* 0x000000012720d824 */ /* 0x000fc400078e0220 */
[C---:B------:R-:W-:Y:S02]  /*2870*/  @!P4 IMAD R31, R29.reuse, R17, R31 ;  /* 0x000000111d1fc224 */ /* 0x040fe400078e021f */
[----:B------:R-:W-:Y:S01]  /*2880*/  @!P4 IMAD.WIDE.U32 R40, R29, R16, R40 ;  /* 0x000000101d28c225 */ /* 0x000fe200078e0028 */
[----:B------:R-:W-:-:S03]  /*2890*/  @!P5 LEA.HI.X R11, R38, R11, R32, 0x1, P0 ;  /* 0x0000000b260bd211 */ /* 0x000fc600000f0c20 */
[----:B------:R-:W-:Y:S01]  /*28a0*/  @!P3 IMAD R27, R27, R16, RZ ;  /* 0x000000101b1bb224 */ /* 0x000fe200078e02ff */
[----:B---3--:R-:W-:Y:S01]  /*28b0*/  @!P4 LEA R8, P0, R40, R8, 0x1 ;  /* 0x000000082808c211 */ /* 0x008fe200078008ff */
[----:B------:R-:W-:Y:S02]  /*28c0*/  @!P4 IMAD.IADD R31, R41, 0x1, R31 ;  /* 0x00000001291fc824 */ /* 0x000fe400078e021f */
[C---:B------:R-:W-:Y:S02]  /*28d0*/  @!P3 IMAD R27, R28.reuse, R17, R27 ;  /* 0x000000111c1bb224 */ /* 0x040fe400078e021b */
[----:B------:R-:W-:Y:S01]  /*28e0*/  @!P3 IMAD.WIDE.U32 R16, R28, R16, R34 ;  /* 0x000000101c10b225 */ /* 0x000fe200078e0022 */
[----:B------:R-:W-:-:S03]  /*28f0*/  @!P4 LEA.HI.X R9, R40, R9, R31, 0x1, P0 ;  /* 0x000000092809c211 */ /* 0x000fc600000f0c1f */
[----:B------:R-:W-:Y:S01]  /*2900*/  @!P3 IMAD.IADD R27, R17, 0x1, R27 ;  /* 0x00000001111bb824 */ /* 0x000fe200078e021b */
[----:B----4-:R-:W-:Y:S01]  /*2910*/  @!P3 LEA R32, P0, R16, R6, 0x1 ;  /* 0x000000061020b211 */ /* 0x010fe200078008ff */
[----:B------:R-:W-:-:S03]  /*2920*/  IMAD.WIDE.U32 R28, R12, 0x40, RZ ;  /* 0x000000400c1c7825 */ /* 0x000fc600078e00ff */
[----:B------:R-:W-:Y:S01]  /*2930*/  @!P3 LEA.HI.X R33, R16, R7, R27, 0x1, P0 ;  /* 0x000000071021b211 */ /* 0x000fe200000f0c1b */
[----:B------:R-:W-:Y:S01]  /*2940*/  IMAD.WIDE.U32 R34, R18, 0x40, RZ ;  /* 0x0000004012227825 */ /* 0x000fe200078e00ff */
[----:B------:R-:W-:-:S03]  /*2950*/  @!P1 IADD3 R6, P0, R230, R28, RZ ;  /* 0x0000001ce6069210 */ /* 0x000fc60007f1e0ff */
[----:B------:R-:W-:Y:S01]  /*2960*/  IMAD.SHL.U32 R19, R19, 0x40, RZ ;  /* 0x0000004013137824 */ /* 0x000fe200078e00ff */
[----:B------:R-:W-:Y:S01]  /*2970*/  @!P1 IADD3.X R7, R231, R29, R13, P0, !PT ;  /* 0x0000001de7079210 */ /* 0x000fe200007fe40d */
[----:B------:R-:W-:Y:S01]  /*2980*/  IMAD.WIDE.U32 R16, R224, R4, R186 ;  /* 0x00000004e0107225 */ /* 0x000fe200078e00ba */
[----:B------:R-:W-:Y:S02]  /*2990*/  @!P1 IADD3 R28, P0, R232, R34, RZ ;  /* 0x00000022e81c9210 */ /* 0x000fe40007f1e0ff */
[----:B------:R-:W-:Y:S01]  /*29a0*/  LEA.HI R13, R223, R223, RZ, 0x1 ;  /* 0x000000dfdf0d7211 */ /* 0x000fe200078f08ff */
[----:B------:R-:W-:Y:S01]  /*29b0*/  IMAD R12, R23, R4, RZ ;  /* 0x00000004170c7224 */ /* 0x000fe200078e02ff */
[----:B------:R-:W-:Y:S01]  /*29c0*/  @!P1 IADD3.X R29, R233, R35, R19, P0, !PT ;  /* 0x00000023e91d9210 */ /* 0x000fe200007fe413 */
[----:B------:R-:W-:Y:S01]  /*29d0*/  IMAD R36, R30, UR4, RZ ;  /* 0x000000041e247c24 */ /* 0x000fe2000f8e02ff */
[----:B------:R-:W-:Y:S01]  /*29e0*/  IADD3 R34, P0, R25, R16, RZ ;  /* 0x0000001019227210 */ /* 0x000fe20007f1e0ff */
[----:B------:R-:W-:-:S02]  /*29f0*/  IMAD R12, R224, R5, R12 ;  /* 0x00000005e00c7224 */ /* 0x000fc400078e020c */
[-C--:B------:R-:W-:Y:S02]  /*2a00*/  @!P6 IMAD R23, R26, R4.reuse, RZ ;  /* 0x000000041a17e224 */ /* 0x080fe400078e02ff */
[----:B------:R-:W-:Y:S01]  /*2a10*/  IMAD R36, R21, UR5, R36 ;  /* 0x0000000515247c24 */ /* 0x000fe2000f8e0224 */
[----:B------:R-:W-:Y:S01]  /*2a20*/  IADD3.X R35, R24, R17, R12, P0, !PT ;  /* 0x0000001118237210 */ /* 0x000fe200007fe40c */
[----:B------:R-:W-:Y:S01]  /*2a30*/  @P2 BAR.SYNC.DEFER_BLOCKING 0x0 ;  /* 0x0000000000002b1d */ /* 0x000fe20000010000 */
[----:B------:R-:W-:Y:S01]  /*2a40*/  LOP3.LUT R12, R13, 0xfffffffe, RZ, 0xc0, !PT ;  /* 0xfffffffe0d0c7812 */ /* 0x000fe200078ec0ff */
[C---:B------:R-:W-:Y:S01]  /*2a50*/  @!P6 IMAD R23, R184.reuse, R5, R23 ;  /* 0x00000005b817e224 */ /* 0x040fe200078e0217 */
[----:B------:R-:W-:Y:S01]  /*2a60*/  @!P4 IADD3 R16, P0, R184, 0x40, RZ ;  /* 0x00000040b810c810 */ /* 0x000fe20007f1e0ff */
[----:B------:R-:W-:Y:S01]  /*2a70*/  VIADD R222, R182, 0x1000 ;  /* 0x00001000b6de7836 */ /* 0x000fe20000000000 */
[----:B------:R-:W-:Y:S01]  /*2a80*/  @!P5 IADD3 R17, P2, R184, 0x20, RZ ;  /* 0x00000020b811d810 */ /* 0x000fe20007f5e0ff */
[----:B------:R-:W-:Y:S01]  /*2a90*/  IMAD.IADD R12, R223, 0x1, -R12 ;  /* 0x00000001df0c7824 */ /* 0x000fe200078e0a0c */
[----:B------:R-:W-:Y:S01]  /*2aa0*/  LEA R24, R182, UR6, 0x1 ;  /* 0x00000006b6187c11 */ /* 0x000fe2000f8e08ff */
[--C-:B------:R-:W-:Y:S01]  /*2ab0*/  @!P4 IMAD.X R19, RZ, RZ, R26.reuse, P0 ;  /* 0x000000ffff13c224 */ /* 0x100fe200000e061a */
[----:B------:R-:W-:Y:S01]  /*2ac0*/  @!P3 IADD3 R18, P0, R184, 0x60, RZ ;  /* 0x00000060b812b810 */ /* 0x000fe20007f1e0ff */
[----:B------:R-:W-:Y:S01]  /*2ad0*/  @!P5 IMAD.X R13, RZ, RZ, R26, P2 ;  /* 0x000000ffff0dd224 */ /* 0x000fe200010e061a */
[----:B------:R-:W-:Y:S01]  /*2ae0*/  ISETP.NE.AND P2, PT, R12, 0x1, PT ;  /* 0x000000010c00780c */ /* 0x000fe20003f45270 */
[----:B------:R-:W-:-:S02]  /*2af0*/  @!P4 IMAD R19, R19, R4, RZ ;  /* 0x000000041313c224 */ /* 0x000fc400078e02ff */
[----:B------:R-:W-:Y:S01]  /*2b00*/  IMAD.MOV.U32 R221, RZ, RZ, 0x7f800000 ;  /* 0x7f800000ffdd7424 */ /* 0x000fe200078e00ff */
[----:B------:R-:W-:Y:S01]  /*2b10*/  SEL R222, R222, R182, !P2 ;  /* 0x000000b6dede7207 */ /* 0x000fe20005000000 */
[----:B------:R-:W-:Y:S01]  /*2b20*/  @!P3 IMAD.X R12, RZ, RZ, R26, P0 ;  /* 0x000000ffff0cb224 */ /* 0x000fe200000e061a */
[----:B------:R-:W-:Y:S01]  /*2b30*/  ISETP.GE.AND P0, PT, R184, R22, PT ;  /* 0x00000016b800720c */ /* 0x000fe20003f06270 */
[----:B------:R-:W-:Y:S01]  /*2b40*/  IMAD.WIDE.U32 R26, R21, UR4, R34 ;  /* 0x00000004151a7c25 */ /* 0x000fe2000f8e0022 */
[----:B------:R-:W-:-:S03]  /*2b50*/  LEA R222, R222, UR6, 0x1 ;  /* 0x00000006dede7c11 */ /* 0x000fc6000f8e08ff */
[----:B------:R-:W-:Y:S02]  /*2b60*/  IMAD.MOV.U32 R218, RZ, RZ, 0x7f800000 ;  /* 0x7f800000ffda7424 */ /* 0x000fe400078e00ff */
[----:B------:R-:W-:Y:S01]  /*2b70*/  IMAD.MOV.U32 R219, RZ, RZ, 0x7f800000 ;  /* 0x7f800000ffdb7424 */ /* 0x000fe200078e00ff */
[----:B------:R1:W-:Y:S01]  /*2b80*/  @P6 STS.128 [R24+0xa000], RZ ;  /* 0x00a000ff18006388 */ /* 0x0003e20000000c00 */
[----:B------:R-:W-:Y:S01]  /*2b90*/  @!P5 IMAD R21, R13, R4, RZ ;  /* 0x000000040d15d224 */ /* 0x000fe200078e02ff */
[----:B------:R-:W-:Y:S01]  /*2ba0*/  LEA.HI R2, R2, R20, RZ, 0x4 ;  /* 0x0000001402027211 */ /* 0x000fe200078f20ff */
[----:B------:R-:W-:Y:S01]  /*2bb0*/  @!P3 IMAD R12, R12, R4, RZ ;  /* 0x000000040c0cb224 */ /* 0x000fe200078e02ff */
[----:B------:R-:W-:Y:S01]  /*2bc0*/  @!PT LDS RZ, [RZ] ;  /* 0x00000000fffff984 */ /* 0x000fe20000000800 */
[----:B------:R-:W-:Y:S01]  /*2bd0*/  @!PT LDS RZ, [RZ] ;  /* 0x00000000fffff984 */ /* 0x000fe20000000800 */
[----:B------:R-:W-:Y:S01]  /*2be0*/  @!PT LDS RZ, [RZ] ;  /* 0x00000000fffff984 */ /* 0x000fe20000000800 */
[----:B------:R-:W-:Y:S01]  /*2bf0*/  @!P6 LDGSTS.E.BYPASS.LTC128B.128 [R24+0xa000], desc[UR14][R14.64] ;  /* 0x0a0000000e18efae */ /* 0x000fe2000b901d4e */
[-C--:B------:R-:W-:Y:S02]  /*2c00*/  @!P5 IMAD R21, R17, R5.reuse, R21 ;  /* 0x000000051115d224 */ /* 0x080fe400078e0215 */
[----:B------:R-:W-:Y:S01]  /*2c10*/  IMAD.SHL.U32 R216, R211, 0x10, RZ ;  /* 0x00000010d3d87824 */ /* 0x000fe200078e00ff */
[----:B------:R1:W-:Y:S01]  /*2c20*/  @P5 STS.128 [R24+0xb000], RZ ;  /* 0x00b000ff18005388 */ /* 0x0003e20000000c00 */
[----:B------:R-:W-:-:S02]  /*2c30*/  @!P4 IMAD R19, R16, R5, R19 ;  /* 0x000000051013c224 */ /* 0x000fc400078e0213 */
[----:B------:R-:W-:Y:S01]  /*2c40*/  IMAD.SHL.U32 R217, R211, 0x8, RZ ;  /* 0x00000008d3d97824 */ /* 0x000fe200078e00ff */
[----:B------:R-:W-:Y:S01]  /*2c50*/  @!PT LDS RZ, [RZ] ;  /* 0x00000000fffff984 */ /* 0x000fe20000000800 */
[----:B------:R-:W-:Y:S01]  /*2c60*/  @!PT LDS RZ, [RZ] ;  /* 0x00000000fffff984 */ /* 0x000fe20000000800 */
[----:B------:R-:W-:Y:S01]  /*2c70*/  @!PT LDS RZ, [RZ] ;  /* 0x00000000fffff984 */ /* 0x000fe20000000800 */
[----:B------:R2:W-:Y:S01]  /*2c80*/  @!P5 LDGSTS.E.BYPASS.LTC128B.128 [R24+0xb000], desc[UR14][R10.64] ;  /* 0x0b0000000a18dfae */ /* 0x0005e2000b901d4e */
[----:B------:R-:W-:Y:S02]  /*2c90*/  @!P3 IMAD R5, R18, R5, R12 ;  /* 0x000000051205b224 */ /* 0x000fe400078e020c */
[----:B------:R-:W-:Y:S01]  /*2ca0*/  IMAD.MOV.U32 R167, RZ, RZ, 0x20 ;  /* 0x00000020ffa77424 */ /* 0x000fe200078e00ff */
[----:B------:R-:W3:Y:S01]  /*2cb0*/  @!P6 LDC.64 R12, c[0x0][0x218] ;  /* 0x00008600ff0ceb82 */ /* 0x000ee20000000a00 */
[----:B------:R1:W-:Y:S01]  /*2cc0*/  @P4 STS.128 [R24+0xc000], RZ ;  /* 0x00c000ff18004388 */ /* 0x0003e20000000c00 */
[----:B------:R-:W-:Y:S01]  /*2cd0*/  IMAD.IADD R37, R27, 0x1, R36 ;  /* 0x000000011b257824 */ /* 0x000fe200078e0224 */
[----:B------:R-:W-:Y:S01]  /*2ce0*/  @!P6 MOV R36, R26 ;  /* 0x0000001a0024e202 */ /* 0x000fe20000000f00 */
[----:B------:R-:W-:Y:S01]  /*2cf0*/  @!P5 IMAD.MOV.U32 R34, RZ, RZ, R26 ;  /* 0x000000ffff22d224 */ /* 0x000fe200078e001a */
[----:B------:R-:W-:Y:S01]  /*2d00*/  @!PT LDS RZ, [RZ] ;  /* 0x00000000fffff984 */ /* 0x000fe20000000800 */
[----:B------:R-:W-:Y:S01]  /*2d10*/  @!PT LDS RZ, [RZ] ;  /* 0x00000000fffff984 */ /* 0x000fe20000000800 */
[----:B------:R-:W-:Y:S01]  /*2d20*/  @!PT LDS RZ, [RZ] ;  /* 0x00000000fffff984 */ /* 0x000fe20000000800 */
[----:B------:R4:W-:Y:S01]  /*2d30*/  @!P4 LDGSTS.E.BYPASS.LTC128B.128 [R24+0xc000], desc[UR14][R8.64] ;  /* 0x0c0000000818cfae */ /* 0x0009e2000b901d4e */
[----:B------:R-:W-:-:S02]  /*2d40*/  @!P5 IMAD.MOV.U32 R35, RZ, RZ, R37 ;  /* 0x000000ffff23d224 */ /* 0x000fc400078e0025 */
[----:B------:R-:W-:Y:S01]  /*2d50*/  VIADD R169, R174, 0x1000 ;  /* 0x00001000aea97836 */ /* 0x000fe20000000000 */
[----:B------:R1:W-:Y:S01]  /*2d60*/  @P3 STS.128 [R24+0xd000], RZ ;  /* 0x00d000ff18003388 */ /* 0x0003e20000000c00 */
[--C-:B------:R-:W-:Y:S02]  /*2d70*/  @!P4 IMAD.MOV.U32 R31, RZ, RZ, R37.reuse ;  /* 0x000000ffff1fc224 */ /* 0x100fe400078e0025 */
[----:B------:R-:W-:Y:S01]  /*2d80*/  VIADD R168, R180, 0x1000 ;  /* 0x00001000b4a87836 */ /* 0x000fe20000000000 */
[----:B------:R-:W-:Y:S01]  /*2d90*/  @!PT LDS RZ, [RZ] ;  /* 0x00000000fffff984 */ /* 0x000fe20000000800 */
[----:B------:R-:W-:Y:S01]  /*2da0*/  @!PT LDS RZ, [RZ] ;  /* 0x00000000fffff984 */ /* 0x000fe20000000800 */
[----:B------:R-:W-:Y:S01]  /*2db0*/  @!PT LDS RZ, [RZ] ;  /* 0x00000000fffff984 */ /* 0x000fe20000000800 */
[----:B------:R-:W-:Y:S01]  /*2dc0*/  @!P3 LDGSTS.E.BYPASS.LTC128B.128 [R24+0xd000], desc[UR14][R32.64] ;  /* 0x0d0000002018bfae */ /* 0x000fe2000b901d4e */
[--C-:B------:R-:W-:Y:S01]  /*2dd0*/  @!P3 IMAD.MOV.U32 R27, RZ, RZ, R37.reuse ;  /* 0x000000ffff1bb224 */ /* 0x100fe200078e0025 */
[----:B------:R-:W-:Y:S01]  /*2de0*/  SHF.R.S32.HI R210, RZ, 0x1f, R236 ;  /* 0x0000001fffd27819 */ /* 0x000fe200000114ec */
[----:B------:R-:W-:Y:S01]  /*2df0*/  @!P6 IMAD.WIDE.U32 R36, R184, R4, R36 ;  /* 0x00000004b824e225 */ /* 0x000fe200078e0024 */
[----:B------:R-:W0:Y:S01]  /*2e00*/  LDGDEPBAR ;  /* 0x00000000000079af */ /* 0x000e220000000000 */
[----:B------:R-:W-:-:S02]  /*2e10*/  IADD3 R204, R227, 0x80, R224 ;  /* 0x00000080e3cc7810 */ /* 0x000fc40007ffe0e0 */
[----:B------:R-:W-:Y:S01]  /*2e20*/  MOV R175, 0x40 ;  /* 0x0000004000af7802 */ /* 0x000fe20000000f00 */
[----:B------:R1:W-:Y:S01]  /*2e30*/  @P0 STS.128 [R24+0x4000], RZ ;  /* 0x004000ff18000388 */ /* 0x0003e20000000c00 */
[----:B------:R-:W-:Y:S01]  /*2e40*/  @!P4 IMAD.MOV.U32 R30, RZ, RZ, R26 ;  /* 0x000000ffff1ec224 */ /* 0x000fe200078e001a */
[----:B--2---:R-:W2:Y:S01]  /*2e50*/  @!P5 LDC.64 R10, c[0x0][0x218] ;  /* 0x00008600ff0adb82 */ /* 0x004ea20000000a00 */
[----:B------:R-:W-:Y:S01]  /*2e60*/  @!P6 IADD3 R23, R37, R23, RZ ;  /* 0x000000172517e210 */ /* 0x000fe20007ffe0ff */
[----:B------:R-:W-:Y:S01]  /*2e70*/  @!PT LDS RZ, [RZ] ;  /* 0x00000000fffff984 */ /* 0x000fe20000000800 */
[----:B------:R-:W-:Y:S01]  /*2e80*/  @!PT LDS RZ, [RZ] ;  /* 0x00000000fffff984 */ /* 0x000fe20000000800 */
[----:B------:R-:W-:Y:S01]  /*2e90*/  @!PT LDS RZ, [RZ] ;  /* 0x00000000fffff984 */ /* 0x000fe20000000800 */
[----:B------:R-:W-:Y:S01]  /*2ea0*/  @!P0 LDGSTS.E.BYPASS.LTC128B.128 [R24+0x4000], desc[UR14][R230.64] ;  /* 0x04000000e6188fae */ /* 0x000fe2000b901d4e */
[-C--:B------:R-:W-:Y:S01]  /*2eb0*/  @!P5 IMAD.WIDE.U32 R34, R17, R4.reuse, R34 ;  /* 0x000000041122d225 */ /* 0x080fe200078e0022 */
[----:B------:R-:W-:Y:S02]  /*2ec0*/  IADD3 R207, -R207, RZ, RZ ;  /* 0x000000ffcfcf7210 */ /* 0x000fe40007ffe1ff */
[----:B------:R-:W-:Y:S01]  /*2ed0*/  CS2R R94, SRZ ;  /* 0x00000000005e7805 */ /* 0x000fe2000001ff00 */
[----:B------:R1:W-:Y:S01]  /*2ee0*/  @P1 STS.128 [R24+0x5000], RZ ;  /* 0x005000ff18001388 */ /* 0x0003e20000000c00 */
[-C--:B------:R-:W-:Y:S01]  /*2ef0*/  @!P4 IMAD.WIDE.U32 R30, R16, R4.reuse, R30 ;  /* 0x00000004101ec225 */ /* 0x080fe200078e001e */
[----:B------:R-:W-:Y:S01]  /*2f00*/  CS2R R92, SRZ ;  /* 0x00000000005c7805 */ /* 0x000fe2000001ff00 */
[----:B----4-:R-:W4:Y:S01]  /*2f10*/  @!P4 LDC.64 R8, c[0x0][0x218] ;  /* 0x00008600ff08cb82 */ /* 0x010f220000000a00 */
[----:B------:R-:W-:Y:S01]  /*2f20*/  @!PT LDS RZ, [RZ] ;  /* 0x00000000fffff984 */ /* 0x000fe20000000800 */
[----:B------:R-:W-:Y:S01]  /*2f30*/  @!PT LDS RZ, [RZ] ;  /* 0x00000000fffff984 */ /* 0x000fe20000000800 */
[----:B------:R-:W-:Y:S01]  /*2f40*/  @!PT LDS RZ, [RZ] ;  /* 0x00000000fffff984 */ /* 0x000fe20000000800 */
[----:B------:R1:W-:Y:S01]  /*2f50*/  @!P1 LDGSTS.E.BYPASS.LTC128B.128 [R24+0x5000], desc[UR14][R6.64] ;  /* 0x0500000006189fae */ /* 0x0003e2000b901d4e */
[----:B------:R-:W-:Y:S01]  /*2f60*/  @!P5 IMAD.IADD R21, R35, 0x1, R21 ;  /* 0x000000012315d824 */ /* 0x000fe200078e0215 */
[----:B------:R-:W-:Y:S01]  /*2f70*/  CS2R R98, SRZ ;  /* 0x0000000000627805 */ /* 0x000fe2000001ff00 */
[----:B------:R-:W-:Y:S01]  /*2f80*/  @!P3 IMAD.WIDE.U32 R26, R18, R4, R26 ;  /* 0x00000004121ab225 */ /* 0x000fe200078e001a */
[----:B------:R1:W-:Y:S01]  /*2f90*/  @P0 STS [R222], RZ ;  /* 0x000000ffde000388 */ /* 0x0003e20000000800 */
[----:B------:R-:W-:-:S02]  /*2fa0*/  CS2R R96, SRZ ;  /* 0x0000000000607805 */ /* 0x000fc4000001ff00 */
[----:B------:R-:W-:Y:S01]  /*2fb0*/  CS2R R90, SRZ ;  /* 0x00000000005a7805 */ /* 0x000fe2000001ff00 */
[----:B------:R-:W-:Y:S01]  /*2fc0*/  @!P4 IMAD.IADD R19, R31, 0x1, R19 ;  /* 0x000000011f13c824 */ /* 0x000fe200078e0213 */
[----:B------:R2:W-:Y:S01]  /*2fd0*/  @P0 STS [R222+0x4], RZ ;  /* 0x000004ffde000388 */ /* 0x0005e20000000800 */
[----:B------:R-:W-:Y:S01]  /*2fe0*/  @!P3 IMAD.IADD R5, R27, 0x1, R5 ;  /* 0x000000011b05b824 */ /* 0x000fe200078e0205 */
[----:B------:R-:W-:Y:S01]  /*2ff0*/  CS2R R88, SRZ ;  /* 0x0000000000587805 */ /* 0x000fe2000001ff00 */
[----:B------:R-:W-:Y:S01]  /*3000*/  VIADD R4, R179, 0x28 ;  /* 0x00000028b3047836 */ /* 0x000fe20000000000 */
[----:B------:R2:W-:Y:S01]  /*3010*/  @P0 STS [R222+0x8], RZ ;  /* 0x000008ffde000388 */ /* 0x0005e20000000800 */
[C---:B------:R-:W-:Y:S01]  /*3020*/  IMAD R215, R211.reuse, 0x18, RZ ;  /* 0x00000018d3d77824 */ /* 0x040fe200078e02ff */
[----:B------:R-:W-:Y:S01]  /*3030*/  CS2R R86, SRZ ;  /* 0x0000000000567805 */ /* 0x000fe2000001ff00 */
[C---:B------:R-:W-:Y:S01]  /*3040*/  IMAD.SHL.U32 R214, R211.reuse, 0x20, RZ ;  /* 0x00000020d3d67824 */ /* 0x040fe200078e00ff */
[----:B------:R4:W-:Y:S01]  /*3050*/  @P0 STS [R222+0xc], RZ ;  /* 0x00000cffde000388 */ /* 0x0009e20000000800 */
[C---:B------:R-:W-:Y:S01]  /*3060*/  IMAD R213, R211.reuse, 0x28, RZ ;  /* 0x00000028d3d57824 */ /* 0x040fe200078e02ff */
[----:B------:R-:W-:Y:S01]  /*3070*/  CS2R R84, SRZ ;  /* 0x0000000000547805 */ /* 0x000fe2000001ff00 */
[----:B------:R-:W-:Y:S01]  /*3080*/  IMAD R212, R211, 0x30, RZ ;  /* 0x00000030d3d47824 */ /* 0x000fe200078e02ff */
[----:B------:R-:W-:Y:S01]  /*3090*/  @!PT LDS RZ, [RZ] ;  /* 0x00000000fffff984 */ /* 0x000fe20000000800 */
[----:B------:R-:W-:Y:S01]  /*30a0*/  @!PT LDS RZ, [RZ] ;  /* 0x00000000fffff984 */ /* 0x000fe20000000800 */
[----:B------:R-:W-:Y:S01]  /*30b0*/  @!PT LDS RZ, [RZ] ;  /* 0x00000000fffff984 */ /* 0x000fe20000000800 */
[----:B------:R-:W-:Y:S01]  /*30c0*/  @!P0 LDGSTS.E.BYPASS.LTC128B.128 [R222], desc[UR14][R232.64] ;  /* 0x00000000e8de8fae */ /* 0x000fe2000b901d4e */
[----:B---3--:R-:W-:Y:S01]  /*30d0*/  @!P6 LEA R12, P0, R36, R12, 0x1 ;  /* 0x0000000c240ce211 */ /* 0x008fe200078008ff */
[----:B------:R-:W-:Y:S01]  /*30e0*/  VIADD R202, R224, 0x80 ;  /* 0x00000080e0ca7836 */ /* 0x000fe20000000000 */
[----:B------:R-:W-:Y:S01]  /*30f0*/  CS2R R78, SRZ ;  /* 0x00000000004e7805 */ /* 0x000fe2000001ff00 */
[----:B------:R3:W-:Y:S01]  /*3100*/  @P1 STS [R222+0x1000], RZ ;  /* 0x001000ffde001388 */ /* 0x0007e20000000800 */
[----:B------:R-:W-:Y:S01]  /*3110*/  @!P6 LEA.HI.X R13, R36, R13, R23, 0x1, P0 ;  /* 0x0000000d240de211 */ /* 0x000fe200000f0c17 */
[----:B------:R-:W-:Y:S01]  /*3120*/  IMAD.SHL.U32 R201, R183, 0x20, RZ ;  /* 0x00000020b7c97824 */ /* 0x000fe200078e00ff */
[----:B-1----:R-:W1:Y:S01]  /*3130*/  @!P3 LDC.64 R6, c[0x0][0x218] ;  /* 0x00008600ff06bb82 */ /* 0x002e620000000a00 */
[----:B--2---:R-:W-:Y:S01]  /*3140*/  @!P5 LEA R10, P0, R34, R10, 0x1 ;  /* 0x0000000a220ad211 */ /* 0x004fe200078008ff */
[----:B------:R3:W-:Y:S01]  /*3150*/  @P1 STS [R222+0x1004], RZ ;  /* 0x001004ffde001388 */ /* 0x0007e20000000800 */
[----:B------:R-:W-:Y:S01]  /*3160*/  IMAD.MOV.U32 R203, RZ, RZ, 0x40 ;  /* 0x00000040ffcb7424 */ /* 0x000fe200078e00ff */
[----:B------:R-:W-:-:S02]  /*3170*/  CS2R R76, SRZ ;  /* 0x00000000004c7805 */ /* 0x000fc4000001ff00 */
[----:B------:R-:W-:Y:S01]  /*3180*/  @!P5 LEA.HI.X R11, R34, R11, R21, 0x1, P0 ;  /* 0x0000000b220bd211 */ /* 0x000fe200000f0c15 */
[----:B------:R3:W-:Y:S01]  /*3190*/  @P1 STS [R222+0x1008], RZ ;  /* 0x001008ffde001388 */ /* 0x0007e20000000800 */
[----:B------:R-:W-:Y:S02]  /*31a0*/  CS2R R82, SRZ ;  /* 0x0000000000527805 */ /* 0x000fe4000001ff00 */
[----:B------:R-:W-:Y:S02]  /*31b0*/  CS2R R80, SRZ ;  /* 0x0000000000507805 */ /* 0x000fe4000001ff00 */
[----:B------:R-:W-:Y:S01]  /*31c0*/  CS2R R74, SRZ ;  /* 0x00000000004a7805 */ /* 0x000fe2000001ff00 */
[----:B------:R3:W-:Y:S01]  /*31d0*/  @P1 STS [R222+0x100c], RZ ;  /* 0x00100cffde001388 */ /* 0x0007e20000000800 */
[----:B------:R-:W-:Y:S02]  /*31e0*/  CS2R R72, SRZ ;  /* 0x0000000000487805 */ /* 0x000fe4000001ff00 */
[----:B------:R-:W-:-:S02]  /*31f0*/  CS2R R70, SRZ ;  /* 0x0000000000467805 */ /* 0x000fc4000001ff00 */
[----:B------:R-:W-:Y:S01]  /*3200*/  CS2R R68, SRZ ;  /* 0x0000000000447805 */ /* 0x000fe2000001ff00 */
[----:B------:R-:W-:Y:S01]  /*3210*/  @!PT LDS RZ, [RZ] ;  /* 0x00000000fffff984 */ /* 0x000fe20000000800 */
[----:B------:R-:W-:Y:S01]  /*3220*/  @!PT LDS RZ, [RZ] ;  /* 0x00000000fffff984 */ /* 0x000fe20000000800 */
[----:B------:R-:W-:Y:S01]  /*3230*/  @!PT LDS RZ, [RZ] ;  /* 0x00000000fffff984 */ /* 0x000fe20000000800 */
[----:B------:R-:W-:Y:S01]  /*3240*/  @!P1 LDGSTS.E.BYPASS.LTC128B.128 [R222+0x1000], desc[UR14][R28.64] ;  /* 0x010000001cde9fae */ /* 0x000fe2000b901d4e */
[C---:B----4-:R-:W-:Y:S02]  /*3250*/  @!P4 LEA R8, P1, R30.reuse, R8, 0x1 ;  /* 0x000000081e08c211 */ /* 0x050fe400078208ff */
[----:B------:R-:W-:Y:S02]  /*3260*/  CS2R R62, SRZ ;  /* 0x00000000003e7805 */ /* 0x000fe4000001ff00 */
[----:B------:R-:W-:Y:S01]  /*3270*/  CS2R R60, SRZ ;  /* 0x00000000003c7805 */ /* 0x000fe2000001ff00 */
[----:B------:R3:W-:Y:S01]  /*3280*/  @P6 STS.128 [R24+0x6000], RZ ;  /* 0x006000ff18006388 */ /* 0x0007e20000000c00 */
[----:B------:R-:W-:Y:S02]  /*3290*/  @!P4 LEA.HI.X R9, R30, R9, R19, 0x1, P1 ;  /* 0x000000091e09c211 */ /* 0x000fe400008f0c13 */
[----:B------:R-:W-:-:S02]  /*32a0*/  CS2R R66, SRZ ;  /* 0x0000000000427805 */ /* 0x000fc4000001ff00 */
[----:B------:R-:W-:Y:S01]  /*32b0*/  CS2R R64, SRZ ;  /* 0x0000000000407805 */ /* 0x000fe2000001ff00 */
[----:B------:R-:W-:Y:S01]  /*32c0*/  @!PT LDS RZ, [RZ] ;  /* 0x00000000fffff984 */ /* 0x000fe20000000800 */
[----:B------:R-:W-:Y:S01]  /*32d0*/  @!PT LDS RZ, [RZ] ;  /* 0x00000000fffff984 */ /* 0x000fe20000000800 */
[----:B------:R-:W-:Y:S01]  /*32e0*/  @!PT LDS RZ, [RZ] ;  /* 0x00000000fffff984 */ /* 0x000fe20000000800 */
[----:B------:R-:W-:Y:S01]  /*32f0*/  @!P6 LDGSTS.E.BYPASS.LTC128B.128 [R24+0x6000], desc[UR14][R12.64] ;  /* 0x060000000c18efae */ /* 0x000fe2000b901d4e */
[----:B------:R-:W-:Y:S02]  /*3300*/  CS2R R58, SRZ ;  /* 0x00000000003a7805 */ /* 0x000fe4000001ff00 */
[C---:B-1----:R-:W-:Y:S02]  /*3310*/  @!P3 LEA R6, P0, R26.reuse, R6, 0x1 ;  /* 0x000000061a06b211 */ /* 0x042fe400078008ff */
[----:B------:R-:W-:Y:S01]  /*3320*/  CS2R R56, SRZ ;  /* 0x0000000000387805 */ /* 0x000fe2000001ff00 */
[----:B------:R3:W-:Y:S01]  /*3330*/  @P5 STS.128 [R24+0x7000], RZ ;  /* 0x007000ff18005388 */ /* 0x0007e20000000c00 */
[----:B------:R-:W-:Y:S02]  /*3340*/  CS2R R54, SRZ ;  /* 0x0000000000367805 */ /* 0x000fe4000001ff00 */
[----:B------:R-:W-:Y:S01]  /*3350*/  @!P3 LEA.HI.X R7, R26, R7, R5, 0x1, P0 ;  /* 0x000000071a07b211 */ /* 0x000fe200000f0c05 */
[----:B------:R-:W-:Y:S01]  /*3360*/  VIADD R5, R179, 0x8 ;  /* 0x00000008b3057836 */ /* 0x000fe20000000000 */
[----:B------:R-:W-:Y:S01]  /*3370*/  @!PT LDS RZ, [RZ] ;  /* 0x00000000fffff984 */ /* 0x000fe20000000800 */
[----:B------:R-:W-:Y:S01]  /*3380*/  @!PT LDS RZ, [RZ] ;  /* 0x00000000fffff984 */ /* 0x000fe20000000800 */
[----:B------:R-:W-:Y:S01]  /*3390*/  @!PT LDS RZ, [RZ] ;  /* 0x00000000fffff984 */ /* 0x000fe20000000800 */
[----:B------:R-:W-:Y:S01]  /*33a0*/  @!P5 LDGSTS.E.BYPASS.LTC128B.128 [R24+0x7000], desc[UR14][R10.64] ;  /* 0x070000000a18dfae */ /* 0x000fe2000b901d4e */
[----:B------:R-:W-:-:S02]  /*33b0*/  ISETP.GE.AND P0, PT, R4, R22, PT ;  /* 0x000000160400720c */ /* 0x000fc40003f06270 */
[----:B------:R-:W-:Y:S02]  /*33c0*/  CS2R R52, SRZ ;  /* 0x0000000000347805 */ /* 0x000fe4000001ff00 */
[----:B------:R-:W-:Y:S01]  /*33d0*/  CS2R R46, SRZ ;  /* 0x00000000002e7805 */ /* 0x000fe2000001ff00 */
[----:B------:R3:W-:Y:S01]  /*33e0*/  @P4 STS.128 [R24+0x8000], RZ ;  /* 0x008000ff18004388 */ /* 0x0007e20000000c00 */
[----:B------:R-:W-:Y:S02]  /*33f0*/  CS2R R44, SRZ ;  /* 0x00000000002c7805 */ /* 0x000fe4000001ff00 */
[----:B------:R-:W-:Y:S02]  /*3400*/  CS2R R50, SRZ ;  /* 0x0000000000327805 */ /* 0x000fe4000001ff00 */
[----:B------:R-:W-:Y:S01]  /*3410*/  CS2R R48, SRZ ;  /* 0x0000000000307805 */ /* 0x000fe2000001ff00 */
[----:B------:R-:W-:Y:S01]  /*3420*/  @!PT LDS RZ, [RZ] ;  /* 0x00000000fffff984 */ /* 0x000fe20000000800 */
[----:B------:R-:W-:Y:S01]  /*3430*/  @!PT LDS RZ, [RZ] ;  /* 0x00000000fffff984 */ /* 0x000fe20000000800 */
[----:B------:R-:W-:Y:S01]  /*3440*/  @!PT LDS RZ, [RZ] ;  /* 0x00000000fffff984 */ /* 0x000fe20000000800 */
[----:B------:R1:W-:Y:S01]  /*3450*/  @!P4 LDGSTS.E.BYPASS.LTC128B.128 [R24+0x8000], desc[UR14][R8.64] ;  /* 0x080000000818cfae */ /* 0x0003e2000b901d4e */
[----:B------:R-:W-:-:S02]  /*3460*/  ISETP.GE.AND P4, PT, R179, R22, PT ;  /* 0x00000016b300720c */ /* 0x000fc40003f86270 */
[----:B------:R-:W-:Y:S02]  /*3470*/  CS2R R42, SRZ ;  /* 0x00000000002a7805 */ /* 0x000fe4000001ff00 */
[----:B------:R-:W-:Y:S01]  /*3480*/  CS2R R40, SRZ ;  /* 0x0000000000287805 */ /* 0x000fe2000001ff00 */
[----:B------:R3:W-:Y:S01]  /*3490*/  @P3 STS.128 [R24+0x9000], RZ ;  /* 0x009000ff18003388 */ /* 0x0007e20000000c00 */
[----:B------:R-:W-:Y:S01]  /*34a0*/  CS2R R38, SRZ ;  /* 0x0000000000267805 */ /* 0x000fe2000001ff00 */
[----:B------:R-:W-:Y:S01]  /*34b0*/  ULDC.U8 UR5, c[0x0][0x388] ;  /* 0x0000e20000057ab9 */ /* 0x000fe20000000000 */
[----:B------:R-:W-:Y:S01]  /*34c0*/  ULDC UR4, c[0x0][0x2ec] ;  /* 0x0000bb0000047ab9 */ /* 0x000fe20000000800 */
[----:B------:R-:W-:Y:S01]  /*34d0*/  @!PT LDS RZ, [RZ] ;  /* 0x00000000fffff984 */ /* 0x000fe20000000800 */
[----:B------:R-:W-:Y:S01]  /*34e0*/  @!PT LDS RZ, [RZ] ;  /* 0x00000000fffff984 */ /* 0x000fe20000000800 */
[----:B------:R-:W-:Y:S01]  /*34f0*/  @!PT LDS RZ, [RZ] ;  /* 0x00000000fffff984 */ /* 0x000fe20000000800 */
[----:B------:R2:W-:Y:S01]  /*3500*/  @!P3 LDGSTS.E.BYPASS.LTC128B.128 [R24+0x9000], desc[UR14][R6.64] ;  /* 0x090000000618bfae */ /* 0x0005e2000b901d4e */
[----:B------:R-:W-:Y:S01]  /*3510*/  ISETP.GE.AND P3, PT, R5, R22, PT ;  /* 0x000000160500720c */ /* 0x000fe20003f66270 */
[----:B------:R-:W-:Y:S02]  /*3520*/  @!P0 IMAD.WIDE R4, R4, 0x4, R234 ;  /* 0x0000000404048825 */ /* 0x000fe400078e02ea */
[----:B------:R-:W0:Y:S04]  /*3530*/  LDGDEPBAR ;  /* 0x00000000000079af */ /* 0x000e280000000000 */
[----:B------:R-:W5:Y:S01]  /*3540*/  @!P0 LDG.E R219, desc[UR14][R4.64] ;  /* 0x0000000e04db8981 */ /* 0x000f62000c1e1900 */
[----:B-1----:R-:W1:Y:S01]  /*3550*/  LDC.64 R8, c[0x0][0x3b8] ;  /* 0x0000ee00ff087b82 */ /* 0x002e620000000a00 */
[----:B--2---:R-:W-:Y:S01]  /*3560*/  VIADD R6, R179, 0x20 ;  /* 0x00000020b3067836 */ /* 0x004fe20000000000 */
[----:B------:R-:W-:-:S04]  /*3570*/  DEPBAR.LE SB0, 0x1 ;  /* 0x000080400000791a */ /* 0x000fc80000000000 */
[----:B------:R-:W-:Y:S01]  /*3580*/  ISETP.GE.AND P1, PT, R6, R22, PT ;  /* 0x000000160600720c */ /* 0x000fe20003f26270 */
[----:B------:R-:W-:-:S05]  /*3590*/  IMAD.WIDE R6, R179, 0x4, R234 ;  /* 0x00000004b3067825 */ /* 0x000fca00078e02ea */
[----:B------:R-:W5:Y:S04]  /*35a0*/  @!P4 LDG.E R220, desc[UR14][R6.64] ;  /* 0x0000000e06dcc981 */ /* 0x000f68000c1e1900 */
[----:B------:R-:W5:Y:S04]  /*35b0*/  @!P3 LDG.E R221, desc[UR14][R6.64+0x20] ;  /* 0x0000200e06ddb981 */ /* 0x000f68000c1e1900 */
[----:B------:R-:W5:Y:S01]  /*35c0*/  @!P1 LDG.E R218, desc[UR14][R6.64+0x80] ;  /* 0x0000800e06da9981 */ /* 0x000f62000c1e1900 */
[----:B------:R-:W-:Y:S06]  /*35d0*/  BAR.SYNC.DEFER_BLOCKING 0x0 ;  /* 0x0000000000007b1d */ /* 0x000fec0000010000 */
[----:B-1----:R-:W2:Y:S04]  /*35e0*/  LDG.E.64 R4, desc[UR14][R8.64] ;  /* 0x0000000e08047981 */ /* 0x002ea8000c1e1b00 */
[----:B------:R1:W4:Y:S01]  /*35f0*/  LDG.E.64 R6, desc[UR14][R8.64+0x8] ;  /* 0x0000080e08067981 */ /* 0x000322000c1e1b00 */
[----:B------:R-:W-:-:S03]  /*3600*/  LOP3.LUT R2, R2, 0xfffffff0, RZ, 0xc0, !PT ;  /* 0xfffffff002027812 */ /* 0x000fc600078ec0ff */
[----:B------:R3:W2:Y:S04]  /*3610*/  LDSM.16.M88.4 R132, [R166+0xa000] ;  /* 0x00a00000a684783b */ /* 0x0006a80000000200 */
[----:B------:R3:W2:Y:S04]  /*3620*/  LDSM.16.M88.4 R136, [R166+0xa800] ;  /* 0x00a80000a688783b */ /* 0x0006a80000000200 */
[----:B------:R3:W2:Y:S04]  /*3630*/  LDSM.16.M88.4 R140, [R165+0xa000] ;  /* 0x00a00000a58c783b */ /* 0x0006a80000000200 */
[----:B------:R3:W2:Y:S04]  /*3640*/  LDSM.16.M88.4 R144, [R165+0xa800] ;  /* 0x00a80000a590783b */ /* 0x0006a80000000200 */
[----:B------:R3:W2:Y:S04]  /*3650*/  LDSM.16.M88.4 R148, [R164+0xa000] ;  /* 0x00a00000a494783b */ /* 0x0006a80000000200 */
[----:B------:R3:W2:Y:S04]  /*3660*/  LDSM.16.M88.4 R152, [R164+0xa800] ;  /* 0x00a80000a498783b */ /* 0x0006a80000000200 */
[----:B------:R3:W2:Y:S04]  /*3670*/  LDSM.16.M88.4 R156, [R3+0xa000] ;  /* 0x00a00000039c783b */ /* 0x0006a80000000200 */
[----:B------:R3:W2:Y:S01]  /*3680*/  LDSM.16.M88.4 R160, [R3+0xa800] ;  /* 0x00a8000003a0783b */ /* 0x0006a20000000200 */
[----:B------:R-:W-:-:S05]  /*3690*/  IMAD.IADD R20, R20, 0x1, -R2 ;  /* 0x0000000114147824 */ /* 0x000fca00078e0a02 */
[----:B------:R-:W-:Y:S01]  /*36a0*/  SHF.R.S32.HI R2, RZ, 0x1f, R20 ;  /* 0x0000001fff027819 */ /* 0x000fe20000011414 */
[----:B------:R-:W-:-:S03]  /*36b0*/  VIADD R200, R216, 0x20 ;  /* 0x00000020d8c87836 */ /* 0x000fc60000000000 */
[----:B------:R-:W-:Y:S01]  /*36c0*/  LEA.HI R2, R2, R20, RZ, 0x3 ;  /* 0x0000001402027211 */ /* 0x000fe200078f18ff */
[----:B-1----:R-:W-:Y:S02]  /*36d0*/  IMAD R8, R178, R0, R177 ;  /* 0x00000000b2087224 */ /* 0x002fe400078e02b1 */
[----:B------:R-:W-:Y:S01]  /*36e0*/  IMAD.IADD R199, R217, 0x1, R200 ;  /* 0x00000001d9c77824 */ /* 0x000fe200078e02c8 */
[----:B------:R-:W-:Y:S01]  /*36f0*/  LOP3.LUT R0, R2, 0xfffffff8, RZ, 0xc0, !PT ;  /* 0xfffffff802007812 */ /* 0x000fe200078ec0ff */
[----:B------:R-:W-:-:S03]  /*3700*/  IMAD.SHL.U32 R2, R8, 0x20, RZ ;  /* 0x0000002008027824 */ /* 0x000fc600078e00ff */
[----:B------:R-:W-:Y:S01]  /*3710*/  IADD3 R198, R217, R199, RZ ;  /* 0x000000c7d9c67210 */ /* 0x000fe20007ffe0ff */
[----:B------:R-:W-:-:S04]  /*3720*/  IMAD.IADD R0, R20, 0x1, -R0 ;  /* 0x0000000114007824 */ /* 0x000fc800078e0a00 */
[C---:B------:R-:W-:Y:S01]  /*3730*/  IMAD.IADD R197, R217.reuse, 0x1, R198 ;  /* 0x00000001d9c57824 */ /* 0x040fe200078e02c6 */
[C---:B------:R-:W-:Y:S02]  /*3740*/  LOP3.LUT P0, RZ, R0.reuse, 0x2, RZ, 0xc0, !PT ;  /* 0x0000000200ff7812 */ /* 0x040fe4000780c0ff */
[----:B------:R-:W-:Y:S01]  /*3750*/  LOP3.LUT P1, RZ, R0, 0x4, RZ, 0xc0, !PT ;  /* 0x0000000400ff7812 */ /* 0x000fe2000782c0ff */
[----:B------:R-:W-:Y:S01]  /*3760*/  IMAD.IADD R196, R217, 0x1, R197 ;  /* 0x00000001d9c47824 */ /* 0x000fe200078e02c5 */
[----:B------:R-:W-:Y:S02]  /*3770*/  SEL R167, R167, 0xffffffe0, !P0 ;  /* 0xffffffe0a7a77807 */ /* 0x000fe40004000000 */
[----:B------:R-:W-:Y:S02]  /*3780*/  SEL R169, R169, R174, !P2 ;  /* 0x000000aea9a97207 */ /* 0x000fe40005000000 */
[----:B------:R-:W-:Y:S01]  /*3790*/  SEL R168, R168, R180, !P2 ;  /* 0x000000b4a8a87207 */ /* 0x000fe20005000000 */
[----:B------:R-:W-:Y:S01]  /*37a0*/  IMAD R211, R211, 0x38, RZ ;  /* 0x00000038d3d37824 */ /* 0x000fe200078e02ff */
[----:B------:R-:W-:Y:S01]  /*37b0*/  CS2R R36, SRZ ;  /* 0x0000000000247805 */ /* 0x000fe2000001ff00 */
[----:B------:R-:W-:Y:S01]  /*37c0*/  IMAD.SHL.U32 R0, R174, 0x2, RZ ;  /* 0x00000002ae007824 */ /* 0x000fe200078e00ff */
[----:B------:R-:W-:Y:S01]  /*37d0*/  LEA R169, R169, UR6, 0x1 ;  /* 0x00000006a9a97c11 */ /* 0x000fe2000f8e08ff */
[----:B------:R-:W-:Y:S01]  /*37e0*/  IMAD.IADD R204, R204, 0x1, -R225 ;  /* 0x00000001cccc7824 */ /* 0x000fe200078e0ae1 */
[----:B------:R-:W-:Y:S01]  /*37f0*/  LEA R168, R168, UR6, 0x1 ;  /* 0x00000006a8a87c11 */ /* 0x000fe2000f8e08ff */
[----:B------:R-:W-:Y:S01]  /*3800*/  IMAD.IADD R229, R217, 0x1, R196 ;  /* 0x00000001d9e57824 */ /* 0x000fe200078e02c4 */
[----:B------:R-:W-:-:S02]  /*3810*/  SEL R175, R175, 0xffffffc0, !P1 ;  /* 0xffffffc0afaf7807 */ /* 0x000fc40004800000 */
[----:B--2---:R-:W-:Y:S02]  /*3820*/  R2UR UR11, R5 ;  /* 0x00000000050b72ca */ /* 0x004fe400000e0000 */
[----:B------:R-:W-:Y:S02]  /*3830*/  R2UR UR16, R4 ;  /* 0x00000000041072ca */ /* 0x000fe400000e0000 */
[----:B----4-:R-:W-:Y:S02]  /*3840*/  IADD3 R236, P4, P3, R2, R6, R236 ;  /* 0x0000000602ec7210 */ /* 0x010fe40007b9e0ec */
[----:B------:R-:W-:-:S03]  /*3850*/  SHF.R.S32.HI R2, RZ, 0x1f, R2 ;  /* 0x0000001fff027819 */ /* 0x000fc60000011402 */
[----:B------:R-:W-:Y:S01]  /*3860*/  IMAD.WIDE.U32 R236, R236, -0x2daee0ad, RZ ;  /* 0xd2511f53ecec7825 */ /* 0x000fe200078e00ff */
[----:B------:R-:W-:-:S03]  /*3870*/  IADD3.X R210, R2, R7, R210, P4, P3 ;  /* 0x0000000702d27210 */ /* 0x000fc600027e64d2 */
[----:B---3--:R-:W-:-:S07]  /*3880*/  IMAD.IADD R2, R173, 0x1, R167 ;  /* 0x00000001ad027824 */ /* 0x008fce00078e02a7 */
.L_x_601:
[----:B-----5:R-:W-:Y:S01]  /*3890*/  FSETP.NEU.FTZ.AND P3, PT, R221, -INF , PT ;  /* 0xff800000dd00780b */ /* 0x020fe20003f7d000 */
[----:B------:R-:W0:Y:S01]  /*38a0*/  LDGDEPBAR ;  /* 0x00000000000079af */ /* 0x000e220000000000 */
[----:B------:R-:W-:Y:S01]  /*38b0*/  FSETP.NEU.FTZ.AND P4, PT, R220, -INF , PT ;  /* 0xff800000dc00780b */ /* 0x000fe20003f9d000 */
[----:B------:R-:W-:Y:S01]  /*38c0*/  IMAD.IADD R176, R169, 0x1, R167 ;  /* 0x00000001a9b07824 */ /* 0x000fe200078e02a7 */
[----:B------:R-:W-:Y:S01]  /*38d0*/  FSETP.NEU.FTZ.AND P0, PT, R219, -INF , PT ;  /* 0xff800000db00780b */ /* 0x000fe20003f1d000 */
[----:B------:R-:W-:Y:S01]  /*38e0*/  IMAD.IADD R128, R169, 0x1, R175 ;  /* 0x00000001a9807824 */ /* 0x000fe200078e02af */
[C---:B------:R-:W-:Y:S01]  /*38f0*/  FSETP.NEU.FTZ.AND P2, PT, R218.reuse, -INF , PT ;  /* 0xff800000da00780b */ /* 0x040fe20003f5d000 */
[----:B------:R-:W-:Y:S01]  /*3900*/  UIADD3 UR8, UR16, -0x61c88647, URZ ;  /* 0x9e3779b910087890 */ /* 0x000fe2000fffe03f */
[----:B------:R-:W-:Y:S01]  /*3910*/  FMUL.FTZ R242, R218, 1.4426950216293334961 ;  /* 0x3fb8aa3bdaf27820 */ /* 0x000fe20000410000 */
[----:B------:R-:W-:Y:S01]  /*3920*/  UIADD3 UR10, UR11, -0x4498517b, URZ ;  /* 0xbb67ae850b0a7890 */ /* 0x000fe2000fffe03f */
[----:B------:R-:W-:Y:S01]  /*3930*/  IMAD.MOV.U32 R250, RZ, RZ, R209 ;  /* 0x000000fffffa7224 */ /* 0x000fe200078e00d1 */
[----:B------:R-:W-:Y:S01]  /*3940*/  UIADD3 UR9, UR16, 0x3c6ef372, URZ ;  /* 0x3c6ef37210097890 */ /* 0x000fe2000fffe03f */
[----:B------:R-:W-:Y:S01]  /*3950*/  IMAD.MOV.U32 R251, RZ, RZ, R208 ;  /* 0x000000fffffb7224 */ /* 0x000fe200078e00d0 */
[----:B------:R-:W-:Y:S01]  /*3960*/  FSEL R242, R242, RZ, P2 ;  /* 0x000000fff2f27208 */ /* 0x000fe20001000000 */
        /* <DEDUP_REMOVED lines=30> */
[----:B------:R-:W-:Y:S01]  /*3b50*/  LOP3.LUT R116, R210, UR16, RZ, 0x3c, !PT ;  /* 0x00000010d2747c12 */ /* 0x000fe2000f8e3cff */
[----:B------:R-:W-:Y:S05]  /*3b60*/  HMMA.16816.F32.BF16 R32, R104, R118, R32 ;  /* 0x000000766820723c */ /* 0x000fea0000041820 */
[----:B------:R-:W-:Y:S01]  /*3b70*/  IMAD.IADD R112, R176, 0x1, R175 ;  /* 0x00000001b0707824 */ /* 0x000fe200078e02af */
[-C--:B------:R-:W-:Y:S04]  /*3b80*/  HMMA.16816.F32.BF16 R4, R120, R124.reuse, R4 ;  /* 0x0000007c7804723c */ /* 0x080fe80000041804 */
[----:B------:R-:W1:Y:S01]  /*3b90*/  LDSM.16.M88.4 R104, [R112] ;  /* 0x000000007068783b */ /* 0x000e620000000200 */
[----:B------:R-:W-:Y:S01]  /*3ba0*/  IMAD R118, R223, 0x4, R181 ;  /* 0x00000004df767824 */ /* 0x000fe200078e02b5 */
[C---:B---3--:R-:W-:Y:S05]  /*3bb0*/  HMMA.16816.F32.BF16 R8, R128.reuse, R124, R8 ;  /* 0x0000007c8008723c */ /* 0x048fea0000041808 */
[----:B------:R-:W-:Y:S01]  /*3bc0*/  VIADD R117, R118, 0x2 ;  /* 0x0000000276757836 */ /* 0x000fe20000000000 */
[-C--:B------:R-:W-:Y:S01]  /*3bd0*/  HMMA.16816.F32.BF16 R12, R128, R126.reuse, R12 ;  /* 0x0000007e800c723c */ /* 0x080fe2000004180c */
[----:B------:R-:W2:Y:S04]  /*3be0*/  LDSM.16.M88.4 R112, [R112+0x1000] ;  /* 0x001000007070783b */ /* 0x000ea80000000200 */
[----:B------:R-:W-:Y:S01]  /*3bf0*/  IMAD R124, R185, 0x4, R183 ;  /* 0x00000004b97c7824 */ /* 0x000fe200078e02b7 */
[C---:B------:R-:W-:Y:S05]  /*3c00*/  HMMA.16816.F32.BF16 R16, R120.reuse, R126, R16 ;  /* 0x0000007e7810723c */ /* 0x040fea0000041810 */
[----:B------:R-:W-:Y:S01]  /*3c10*/  LOP3.LUT R124, R237, UR11, R124, 0x96, !PT ;  /* 0x0000000bed7c7c12 */ /* 0x000fe2000f8e967c */
[-C--:B------:R-:W-:Y:S05]  /*3c20*/  HMMA.16816.F32.BF16 R20, R120, R100.reuse, R20 ;  /* 0x000000647814723c */ /* 0x080fea0000041814 */
[----:B------:R-:W-:Y:S01]  /*3c30*/  IMAD.SHL.U32 R126, R223, 0x40, RZ ;  /* 0x00000040df7e7824 */ /* 0x000fe200078e00ff */
[C---:B------:R-:W-:Y:S04]  /*3c40*/  HMMA.16816.F32.BF16 R24, R128.reuse, R100, R24 ;  /* 0x000000648018723c */ /* 0x040fe80000041818 */
[----:B------:R-:W-:Y:S01]  /*3c50*/  ISETP.GE.AND P6, PT, R126, R204, PT ;  /* 0x000000cc7e00720c */ /* 0x000fe20003fc6270 */
[----:B------:R-:W-:Y:S01]  /*3c60*/  IMAD.WIDE.U32 R124, R124, -0x326172a9, RZ ;  /* 0xcd9e8d577c7c7825 */ /* 0x000fe200078e00ff */
[-C--:B------:R-:W-:Y:S03]  /*3c70*/  HMMA.16816.F32.BF16 R28, R128, R102.reuse, R28 ;  /* 0x00000066801c723c */ /* 0x080fe6000004181c */
[----:B------:R-:W-:Y:S02]  /*3c80*/  ISETP.LT.AND P6, PT, R202, R225, P6 ;  /* 0x000000e1ca00720c */ /* 0x000fe400037c1270 */
[----:B------:R-:W-:Y:S01]  /*3c90*/  IMAD.WIDE.U32 R118, R118, -0x326172a9, RZ ;  /* 0xcd9e8d5776767825 */ /* 0x000fe200078e00ff */
[----:B------:R-:W-:Y:S05]  /*3ca0*/  HMMA.16816.F32.BF16 R32, R120, R102, R32 ;  /* 0x000000667820723c */ /* 0x000fea0000041820 */
[-C--:B------:R-:W-:Y:S01]  /*3cb0*/  LOP3.LUT R101, R119, R116.reuse, RZ, 0x3c, !PT ;  /* 0x0000007477657212 */ /* 0x080fe200078e3cff */
[----:B------:R-:W-:Y:S01]  /*3cc0*/  IMAD.WIDE.U32 R240, R117, -0x326172a9, RZ ;  /* 0xcd9e8d5775f07825 */ /* 0x000fe200078e00ff */
[----:B------:R-:W-:Y:S01]  /*3cd0*/  LOP3.LUT R118, R125, UR8, R118, 0x96, !PT ;  /* 0x000000087d767c12 */ /* 0x000fe2000f8e9676 */
[-C--:B-1----:R-:W-:Y:S02]  /*3ce0*/  HMMA.16816.F32.BF16 R4, R104, R108.reuse, R4 ;  /* 0x0000006c6804723c */ /* 0x082fe40000041804 */
[----:B------:R-:W1:Y:S03]  /*3cf0*/  @!P6 S2R R127, SR_TID.X ;  /* 0x00000000007fe919 */ /* 0x000e660000002100 */
[----:B------:R-:W-:Y:S01]  /*3d00*/  LOP3.LUT R100, R241, R116, RZ, 0x3c, !PT ;  /* 0x00000074f1647212 */ /* 0x000fe200078e3cff */
[----:B------:R-:W-:Y:S01]  /*3d10*/  FMUL.FTZ R175, R220, 1.4426950216293334961 ;  /* 0x3fb8aa3bdcaf7820 */ /* 0x000fe20000410000 */
[----:B------:R-:W-:Y:S01]  /*3d20*/  LOP3.LUT R116, R125, UR8, R240, 0x96, !PT ;  /* 0x000000087d747c12 */ /* 0x000fe2000f8e96f0 */
[----:B------:R-:W-:Y:S01]  /*3d30*/  UIADD3 UR8, UR11, 0x76cf5d0a, URZ ;  /* 0x76cf5d0a0b087890 */ /* 0x000fe2000fffe03f */
[C---:B--2---:R-:W-:Y:S04]  /*3d40*/  HMMA.16816.F32.BF16 R8, R112.reuse, R108, R8 ;  /* 0x0000006c7008723c */ /* 0x044fe80000041808 */
[----:B------:R-:W-:Y:S01]  /*3d50*/  LOP3.LUT R128, R236, UR10, RZ, 0x3c, !PT ;  /* 0x0000000aec807c12 */ /* 0x000fe2000f8e3cff */
[----:B------:R-:W-:Y:S01]  /*3d60*/  IMAD.WIDE.U32 R240, R101, -0x2daee0ad, RZ ;  /* 0xd2511f5365f07825 */ /* 0x000fe200078e00ff */
[----:B------:R-:W-:Y:S01]  /*3d70*/  @!P6 IADD3 R102, -R227, 0x1, R179 ;  /* 0x00000001e366e810 */ /* 0x000fe20007ffe1b3 */
[-C--:B------:R-:W-:Y:S04]  /*3d80*/  HMMA.16816.F32.BF16 R12, R112, R110.reuse, R12 ;  /* 0x0000006e700c723c */ /* 0x080fe8000004180c */
[----:B------:R-:W-:Y:S01]  /*3d90*/  LOP3.LUT R125, R128, R241, RZ, 0x3c, !PT ;  /* 0x000000f1807d7212 */ /* 0x000fe200078e3cff */
[----:B------:R-:W-:Y:S01]  /*3da0*/  IMAD.WIDE.U32 R118, R118, -0x2daee0ad, RZ ;  /* 0xd2511f5376767825 */ /* 0x000fe200078e00ff */
[--C-:B------:R-:W-:Y:S01]  /*3db0*/  @!P6 IADD3 R126, R126, R102, R225.reuse ;  /* 0x000000667e7ee210 */ /* 0x100fe20007ffe0e1 */
[C---:B------:R-:W-:Y:S04]  /*3dc0*/  HMMA.16816.F32.BF16 R16, R104.reuse, R110, R16 ;  /* 0x0000006e6810723c */ /* 0x040fe80000041810 */
[----:B------:R-:W-:Y:S01]  /*3dd0*/  FSEL R175, R175, RZ, P4 ;  /* 0x000000ffafaf7208 */ /* 0x000fe20002000000 */
[----:B------:R-:W-:Y:S01]  /*3de0*/  IMAD.WIDE.U32 R130, R100, -0x2daee0ad, RZ ;  /* 0xd2511f5364827825 */ /* 0x000fe200078e00ff */
[----:B------:R-:W-:Y:S01]  /*3df0*/  LOP3.LUT R100, R124, UR9, RZ, 0x3c, !PT ;  /* 0x000000097c647c12 */ /* 0x000fe2000f8e3cff */
[----:B------:R-:W-:Y:S01]  /*3e00*/  UIADD3 UR9, UR11, 0x32370b8f, URZ ;  /* 0x32370b8f0b097890 */ /* 0x000fe2000fffe03f */
[----:B------:R-:W-:Y:S03]  /*3e10*/  LOP3.LUT R124, R119, UR8, R240, 0x96, !PT ;  /* 0x00000008777c7c12 */ /* 0x000fe6000f8e96f0 */
[----:B------:R-:W-:Y:S01]  /*3e20*/  LOP3.LUT R119, R128, R131, RZ, 0x3c, !PT ;  /* 0x0000008380777212 */ /* 0x000fe200078e3cff */
[----:B------:R-:W-:Y:S04]  /*3e30*/  IMAD.WIDE.U32 R116, R116, -0x2daee0ad, RZ ;  /* 0xd2511f5374747825 */ /* 0x000fe800078e00ff */
[----:B------:R-:W-:Y:S01]  /*3e40*/  FMUL.FTZ R109, R221, 1.4426950216293334961 ;  /* 0x3fb8aa3bdd6d7820 */ /* 0x000fe20000410000 */
[----:B------:R-:W-:Y:S01]  /*3e50*/  FMUL.FTZ R108, R219, 1.4426950216293334961 ;  /* 0x3fb8aa3bdb6c7820 */ /* 0x000fe20000410000 */
[----:B------:R-:W-:Y:S01]  /*3e60*/  IMAD.WIDE.U32 R120, R125, -0x326172a9, RZ ;  /* 0xcd9e8d577d787825 */ /* 0x000fe200078e00ff */
[----:B------:R-:W-:Y:S01]  /*3e70*/  LOP3.LUT R101, R117, UR8, R130, 0x96, !PT ;  /* 0x0000000875657c12 */ /* 0x000fe2000f8e9682 */
[----:B------:R-:W-:Y:S01]  /*3e80*/  UIADD3 UR8, UR16, -0x255992d5, URZ ;  /* 0xdaa66d2b10087890 */ /* 0x000fe2000fffe03f */
[----:B------:R-:W-:Y:S01]  /*3e90*/  FSEL R109, R109, RZ, P3 ;  /* 0x000000ff6d6d7208 */ /* 0x000fe20001800000 */
[----:B------:R-:W-:Y:S01]  /*3ea0*/  IMAD.WIDE.U32 R124, R124, -0x326172a9, RZ ;  /* 0xcd9e8d577c7c7825 */ /* 0x000fe200078e00ff */
[----:B------:R-:W-:Y:S02]  /*3eb0*/  LOP3.LUT R121, R100, R121, RZ, 0x3c, !PT ;  /* 0x0000007964797212 */ /* 0x000fe400078e3cff */
[----:B------:R-:W-:Y:S01]  /*3ec0*/  FSEL R108, R108, RZ, P0 ;  /* 0x000000ff6c6c7208 */ /* 0x000fe20000000000 */
[----:B------:R-:W-:Y:S01]  /*3ed0*/  IMAD.WIDE.U32 R128, R119, -0x326172a9, RZ ;  /* 0xcd9e8d5777807825 */ /* 0x000fe200078e00ff */
[----:B------:R-:W-:Y:S02]  /*3ee0*/  LOP3.LUT R119, R125, UR8, R120, 0x96, !PT ;  /* 0x000000087d777c12 */ /* 0x000fe4000f8e9678 */
[----:B------:R-:W-:Y:S01]  /*3ef0*/  @!P6 VIMNMX R125, R126, R225, PT ;  /* 0x000000e17e7de248 */ /* 0x000fe20003fe0100 */
[----:B------:R-:W-:Y:S01]  /*3f00*/  IMAD.WIDE.U32 R122, R101, -0x326172a9, RZ ;  /* 0xcd9e8d57657a7825 */ /* 0x000fe200078e00ff */
[----:B------:R-:W-:Y:S02]  /*3f10*/  LOP3.LUT R120, R100, R129, RZ, 0x3c, !PT ;  /* 0x0000008164787212 */ /* 0x000fe400078e3cff */
[----:B------:R-:W2:Y:S01]  /*3f20*/  LDSM.16.M88.4 R100, [R3+0x6800] ;  /* 0x006800000364783b */ /* 0x000ea20000000200 */
[----:B-1----:R-:W-:Y:S01]  /*3f30*/  @!P6 IMAD.SHL.U32 R127, R127, 0x2, RZ ;  /* 0x000000027f7fe824 */ /* 0x002fe200078e00ff */
[----:B------:R-:W-:Y:S01]  /*3f40*/  LOP3.LUT R117, R123, UR8, R128, 0x96, !PT ;  /* 0x000000087b757c12 */ /* 0x000fe2000f8e9680 */
[----:B------:R-:W-:Y:S01]  /*3f50*/  UIADD3 UR8, UR11, -0x126145ec, URZ ;  /* 0xed9eba140b087890 */ /* 0x000fe2000fffe03f */
[C---:B------:R-:W-:Y:S02]  /*3f60*/  @!P6 VIADDMNMX R123, R126.reuse, 0x8, R225, PT ;  /* 0x000000087e7be846 */ /* 0x040fe400038001e1 */
[----:B------:R-:W-:Y:S02]  /*3f70*/  @!P6 LOP3.LUT R128, R201, 0x6, R127, 0xf8, !PT ;  /* 0x00000006c980e812 */ /* 0x000fe400078ef87f */
[C-C-:B------:R-:W-:Y:S02]  /*3f80*/  @!P6 VIADDMNMX R127, R126.reuse, 0x20, R225.reuse, PT ;  /* 0x000000207e7fe846 */ /* 0x140fe400038001e1 */
[----:B------:R-:W-:Y:S01]  /*3f90*/  @!P6 VIADDMNMX R126, R126, 0x28, R225, PT ;  /* 0x000000287e7ee846 */ /* 0x000fe200038001e1 */
[----:B------:R-:W-:Y:S04]  /*3fa0*/  @!P6 IMAD R128, R185, 0x80, R128 ;  /* 0x00000080b980e824 */ /* 0x000fe800078e0280 */
[C---:B------:R-:W-:Y:S01]  /*3fb0*/  @!P6 VIADD R129, R128.reuse, 0x1 ;  /* 0x000000018081e836 */ /* 0x040fe20000000000 */
[CC--:B------:R-:W-:Y:S01]  /*3fc0*/  @!P6 ISETP.GE.AND P3, PT, R128.reuse, R125.reuse, PT ;  /* 0x0000007d8000e20c */ /* 0x0c0fe20003f66270 */
[C---:B------:R-:W-:Y:S02]  /*3fd0*/  @!P6 VIADD R111, R128.reuse, 0x8 ;  /* 0x00000008806fe836 */ /* 0x040fe40000000000 */
[----:B------:R-:W-:Y:S01]  /*3fe0*/  @!P6 VIADD R110, R128, 0x9 ;  /* 0x00000009806ee836 */ /* 0x000fe20000000000 */
[C---:B------:R-:W-:Y:S02]  /*3ff0*/  @!P6 ISETP.GE.AND P5, PT, R129.reuse, R125, PT ;  /* 0x0000007d8100e20c */ /* 0x040fe40003fa6270 */
[----:B------:R-:W-:Y:S02]  /*4000*/  @!P6 ISETP.GE.AND P4, PT, R129, R123, PT ;  /* 0x0000007b8100e20c */ /* 0x000fe40003f86270 */
[----:B------:R-:W-:Y:S02]  /*4010*/  @!P6 FSEL R5, R5, -INF , !P5 ;  /* 0xff8000000505e808 */ /* 0x000fe40006800000 */
[-C--:B------:R-:W-:Y:S02]  /*4020*/  @!P6 ISETP.GE.AND P0, PT, R129, R127.reuse, PT ;  /* 0x0000007f8100e20c */ /* 0x080fe40003f06270 */
[----:B------:R-:W-:Y:S01]  /*4030*/  @!P6 FSEL R4, R4, -INF , !P3 ;  /* 0xff8000000404e808 */ /* 0x000fe20005800000 */
[--C-:B------:R-:W-:Y:S01]  /*4040*/  FFMA.FTZ R5, R5, UR4, -R175.reuse ;  /* 0x0000000405057c23 */ /* 0x100fe200080108af */
[C---:B------:R-:W-:Y:S02]  /*4050*/  @!P6 ISETP.GE.AND P5, PT, R128.reuse, R127, PT ;  /* 0x0000007f8000e20c */ /* 0x040fe40003fa6270 */
[----:B------:R-:W-:Y:S01]  /*4060*/  @!P6 ISETP.GE.AND P3, PT, R128, R123, PT ;  /* 0x0000007b8000e20c */ /* 0x000fe20003f66270 */
[----:B------:R-:W-:Y:S01]  /*4070*/  FFMA.FTZ R4, R4, UR4, -R175 ;  /* 0x0000000404047c23 */ /* 0x000fe200080108af */
[----:B------:R-:W-:Y:S02]  /*4080*/  @!P6 FSEL R7, R7, -INF , !P4 ;  /* 0xff8000000707e808 */ /* 0x000fe40006000000 */
[----:B------:R-:W-:Y:S02]  /*4090*/  @!P6 FSEL R8, R8, -INF , !P5 ;  /* 0xff8000000808e808 */ /* 0x000fe40006800000 */
[----:B------:R-:W-:Y:S01]  /*40a0*/  @!P6 FSEL R9, R9, -INF , !P0 ;  /* 0xff8000000909e808 */ /* 0x000fe20004000000 */
[--C-:B------:R-:W-:Y:S01]  /*40b0*/  FFMA.FTZ R7, R7, UR4, -R109.reuse ;  /* 0x0000000407077c23 */ /* 0x100fe2000801086d */
[----:B------:R-:W-:Y:S01]  /*40c0*/  @!P6 FSEL R6, R6, -INF , !P3 ;  /* 0xff8000000606e808 */ /* 0x000fe20005800000 */
[-C--:B--2---:R-:W-:Y:S03]  /*40d0*/  HMMA.16816.F32.BF16 R20, R104, R100.reuse, R20 ;  /* 0x000000646814723c */ /* 0x084fe60000041814 */
[CC--:B------:R-:W-:Y:S01]  /*40e0*/  @!P6 ISETP.GE.AND P4, PT, R111.reuse, R127.reuse, PT ;  /* 0x0000007f6f00e20c */ /* 0x0c0fe20003f86270 */
[----:B------:R-:W-:Y:S01]  /*40f0*/  FFMA.FTZ R6, R6, UR4, -R109 ;  /* 0x0000000406067c23 */ /* 0x000fe2000801086d */
[----:B------:R-:W-:Y:S01]  /*4100*/  @!P6 ISETP.GE.AND P5, PT, R110, R127, PT ;  /* 0x0000007f6e00e20c */ /* 0x000fe20003fa6270 */
[--C-:B------:R-:W-:Y:S01]  /*4110*/  FFMA.FTZ R8, R8, UR4, -R242.reuse ;  /* 0x0000000408087c23 */ /* 0x100fe200080108f2 */
[-C--:B------:R-:W-:Y:S01]  /*4120*/  @!P6 ISETP.GE.AND P0, PT, R111, R126.reuse, PT ;  /* 0x0000007e6f00e20c */ /* 0x080fe20003f06270 */
[--C-:B------:R-:W-:Y:S01]  /*4130*/  FFMA.FTZ R9, R9, UR4, -R242.reuse ;  /* 0x0000000409097c23 */ /* 0x100fe200080108f2 */
[-C--:B------:R-:W-:Y:S01]  /*4140*/  @!P6 ISETP.GE.AND P2, PT, R129, R126.reuse, PT ;  /* 0x0000007e8100e20c */ /* 0x080fe20003f46270 */
[C---:B------:R-:W-:Y:S04]  /*4150*/  HMMA.16816.F32.BF16 R24, R112.reuse, R100, R24 ;  /* 0x000000647018723c */ /* 0x040fe80000041818 */
[-C--:B------:R-:W-:Y:S02]  /*4160*/  @!P6 ISETP.GE.AND P3, PT, R128, R126.reuse, PT ;  /* 0x0000007e8000e20c */ /* 0x080fe40003f66270 */
[----:B------:R-:W-:Y:S01]  /*4170*/  @!P6 FSEL R12, R12, -INF , !P4 ;  /* 0xff8000000c0ce808 */ /* 0x000fe20006000000 */
[-C--:B------:R-:W-:Y:S01]  /*4180*/  HMMA.16816.F32.BF16 R28, R112, R102.reuse, R28 ;  /* 0x00000066701c723c */ /* 0x080fe2000004181c */
[----:B------:R-:W-:Y:S02]  /*4190*/  MUFU.EX2 R112, R6 ;  /* 0x0000000600707308 */ /* 0x000fe40000000800 */
[-C--:B------:R-:W-:Y:S01]  /*41a0*/  @!P6 ISETP.GE.AND P4, PT, R110, R126.reuse, PT ;  /* 0x0000007e6e00e20c */ /* 0x080fe20003f86270 */
[--C-:B------:R-:W-:Y:S01]  /*41b0*/  FFMA.FTZ R12, R12, UR4, -R242.reuse ;  /* 0x000000040c0c7c23 */ /* 0x100fe200080108f2 */
[----:B------:R-:W-:Y:S01]  /*41c0*/  @!P6 FSEL R13, R13, -INF , !P5 ;  /* 0xff8000000d0de808 */ /* 0x000fe20006800000 */
[----:B------:R-:W-:Y:S05]  /*41d0*/  HMMA.16816.F32.BF16 R32, R104, R102, R32 ;  /* 0x000000666820723c */ /* 0x000fea0000041820 */
[----:B------:R1:W-:Y:S01]  /*41e0*/  MUFU.EX2 R113, R7 ;  /* 0x0000000700717308 */ /* 0x0003e20000000800 */
[----:B------:R-:W-:Y:S01]  /*41f0*/  @!P6 ISETP.GE.AND P5, PT, R110, R125, PT ;  /* 0x0000007d6e00e20c */ /* 0x000fe20003fa6270 */
[----:B------:R-:W-:Y:S01]  /*4200*/  FFMA.FTZ R13, R13, UR4, -R242 ;  /* 0x000000040d0d7c23 */ /* 0x000fe200080108f2 */
[----:B------:R-:W-:Y:S03]  /*4210*/  @!P6 FSEL R14, R14, -INF , !P0 ;  /* 0xff8000000e0ee808 */ /* 0x000fe60004000000 */
[----:B------:R-:W-:Y:S01]  /*4220*/  @!P6 VIADD R100, R128, 0x11 ;  /* 0x000000118064e836 */ /* 0x000fe20000000000 */
[----:B------:R-:W-:Y:S02]  /*4230*/  @!P6 FSEL R10, R10, -INF , !P3 ;  /* 0xff8000000a0ae808 */ /* 0x000fe40005800000 */
[----:B------:R-:W-:Y:S01]  /*4240*/  @!P6 ISETP.GE.AND P0, PT, R110, R123, PT ;  /* 0x0000007b6e00e20c */ /* 0x000fe20003f06270 */
[--C-:B------:R-:W-:Y:S01]  /*4250*/  FFMA.FTZ R14, R14, UR4, -R108.reuse ;  /* 0x000000040e0e7c23 */ /* 0x100fe2000801086c */
[----:B------:R-:W-:Y:S01]  /*4260*/  @!P6 FSEL R11, R11, -INF , !P2 ;  /* 0xff8000000b0be808 */ /* 0x000fe20005000000 */
[--C-:B------:R-:W-:Y:S01]  /*4270*/  FFMA.FTZ R10, R10, UR4, -R108.reuse ;  /* 0x000000040a0a7c23 */ /* 0x100fe2000801086c */
[C---:B------:R-:W-:Y:S01]  /*4280*/  @!P6 ISETP.GE.AND P3, PT, R111.reuse, R125, PT ;  /* 0x0000007d6f00e20c */ /* 0x040fe20003f66270 */
[----:B------:R-:W-:Y:S01]  /*4290*/  @!P6 VIADD R110, R128, 0x10 ;  /* 0x00000010806ee836 */ /* 0x000fe20000000000 */
[----:B------:R-:W-:Y:S01]  /*42a0*/  @!P6 ISETP.GE.AND P2, PT, R111, R123, PT ;  /* 0x0000007b6f00e20c */ /* 0x000fe20003f46270 */
[--C-:B------:R-:W-:Y:S01]  /*42b0*/  FFMA.FTZ R11, R11, UR4, -R108.reuse ;  /* 0x000000040b0b7c23 */ /* 0x100fe2000801086c */
[----:B------:R-:W-:Y:S01]  /*42c0*/  @!P6 FSEL R15, R15, -INF , !P4 ;  /* 0xff8000000f0fe808 */ /* 0x000fe20006000000 */
[----:B------:R-:W-:Y:S01]  /*42d0*/  MUFU.EX2 R114, R8 ;  /* 0x0000000800727308 */ /* 0x000fe20000000800 */
[----:B------:R-:W-:Y:S01]  /*42e0*/  @!P6 FSEL R16, R16, -INF , !P3 ;  /* 0xff8000001010e808 */ /* 0x000fe20005800000 */
[----:B-1----:R-:W-:Y:S01]  /*42f0*/  IMAD.WIDE.U32 R6, R117, -0x2daee0ad, RZ ;  /* 0xd2511f5375067825 */ /* 0x002fe200078e00ff */
[----:B------:R-:W-:Y:S02]  /*4300*/  @!P6 FSEL R17, R17, -INF , !P5 ;  /* 0xff8000001111e808 */ /* 0x000fe40006800000 */
[----:B------:R-:W-:Y:S01]  /*4310*/  @!P6 FSEL R18, R18, -INF , !P2 ;  /* 0xff8000001212e808 */ /* 0x000fe20005000000 */
[----:B------:R-:W-:Y:S01]  /*4320*/  FFMA.FTZ R16, R16, UR4, -R175 ;  /* 0x0000000410107c23 */ /* 0x000fe200080108af */
[C---:B------:R-:W-:Y:S03]  /*4330*/  @!P6 ISETP.GE.AND P4, PT, R110.reuse, R125, PT ;  /* 0x0000007d6e00e20c */ /* 0x040fe60003f86270 */
[----:B------:R-:W-:Y:S01]  /*4340*/  MUFU.EX2 R115, R9 ;  /* 0x0000000900737308 */ /* 0x000fe20000000800 */
[----:B------:R-:W-:Y:S01]  /*4350*/  @!P6 ISETP.GE.AND P3, PT, R110, R123, PT ;  /* 0x0000007b6e00e20c */ /* 0x000fe20003f66270 */
[--C-:B------:R-:W-:Y:S01]  /*4360*/  FFMA.FTZ R18, R18, UR4, -R109.reuse ;  /* 0x0000000412127c23 */ /* 0x100fe2000801086d */
[C---:B------:R-:W-:Y:S02]  /*4370*/  @!P6 ISETP.GE.AND P5, PT, R110.reuse, R127, PT ;  /* 0x0000007f6e00e20c */ /* 0x040fe40003fa6270 */
[-C--:B------:R-:W-:Y:S02]  /*4380*/  @!P6 ISETP.GE.AND P2, PT, R110, R126.reuse, PT ;  /* 0x0000007e6e00e20c */ /* 0x080fe40003f46270 */
[----:B------:R-:W-:Y:S03]  /*4390*/  @!P6 FSEL R19, R19, -INF , !P0 ;  /* 0xff8000001313e808 */ /* 0x000fe60004000000 */
[----:B------:R1:W2:Y:S01]  /*43a0*/  MUFU.EX2 R110, R4 ;  /* 0x00000004006e7308 */ /* 0x0002a20000000800 */
[----:B------:R-:W-:Y:S02]  /*43b0*/  @!P6 ISETP.GE.AND P0, PT, R100, R125, PT ;  /* 0x0000007d6400e20c */ /* 0x000fe40003f06270 */
[----:B------:R-:W-:Y:S01]  /*43c0*/  @!P6 FSEL R20, R20, -INF , !P4 ;  /* 0xff8000001414e808 */ /* 0x000fe20006000000 */
[----:B------:R-:W-:Y:S01]  /*43d0*/  FFMA.FTZ R19, R19, UR4, -R109 ;  /* 0x0000000413137c23 */ /* 0x000fe2000801086d */
[----:B------:R-:W-:Y:S02]  /*43e0*/  @!P6 FSEL R21, R21, -INF , !P0 ;  /* 0xff8000001515e808 */ /* 0x000fe40004000000 */
[----:B------:R-:W-:Y:S01]  /*43f0*/  @!P6 ISETP.GE.AND P4, PT, R100, R123, PT ;  /* 0x0000007b6400e20c */ /* 0x000fe20003f86270 */
[--C-:B------:R-:W-:Y:S01]  /*4400*/  FFMA.FTZ R20, R20, UR4, -R175.reuse ;  /* 0x0000000414147c23 */ /* 0x100fe200080108af */
[-C--:B------:R-:W-:Y:S01]  /*4410*/  @!P6 ISETP.GE.AND P0, PT, R100, R127.reuse, PT ;  /* 0x0000007f6400e20c */ /* 0x080fe20003f06270 */
[----:B------:R-:W-:Y:S01]  /*4420*/  FFMA.FTZ R21, R21, UR4, -R175 ;  /* 0x0000000415157c23 */ /* 0x000fe200080108af */
[----:B------:R-:W-:Y:S01]  /*4430*/  @!P6 FSEL R22, R22, -INF , !P3 ;  /* 0xff8000001616e808 */ /* 0x000fe20005800000 */
[----:B------:R3:W4:Y:S01]  /*4440*/  MUFU.EX2 R111, R5 ;  /* 0x00000005006f7308 */ /* 0x0007220000000800 */
[----:B------:R-:W-:Y:S02]  /*4450*/  @!P6 FSEL R23, R23, -INF , !P4 ;  /* 0xff8000001717e808 */ /* 0x000fe40006000000 */
[----:B------:R-:W-:Y:S01]  /*4460*/  @!P6 FSEL R24, R24, -INF , !P5 ;  /* 0xff8000001818e808 */ /* 0x000fe20006800000 */
[--C-:B------:R-:W-:Y:S01]  /*4470*/  FFMA.FTZ R22, R22, UR4, -R109.reuse ;  /* 0x0000000416167c23 */ /* 0x100fe2000801086d */
[----:B------:R-:W-:Y:S01]  /*4480*/  @!P6 FSEL R25, R25, -INF , !P0 ;  /* 0xff8000001919e808 */ /* 0x000fe20004000000 */
[----:B-1----:R-:W-:Y:S01]  /*4490*/  @!P6 VIADD R4, R128, 0x18 ;  /* 0x000000188004e836 */ /* 0x002fe20000000000 */
[----:B------:R-:W-:Y:S01]  /*44a0*/  @!P6 FSEL R26, R26, -INF , !P2 ;  /* 0xff8000001a1ae808 */ /* 0x000fe20005000000 */
[----:B------:R-:W-:Y:S01]  /*44b0*/  @!P6 VIADD R128, R128, 0x19 ;  /* 0x000000198080e836 */ /* 0x000fe20000000000 */
[-C--:B------:R-:W-:Y:S01]  /*44c0*/  @!P6 ISETP.GE.AND P3, PT, R100, R126.reuse, PT ;  /* 0x0000007e6400e20c */ /* 0x080fe20003f66270 */
[----:B------:R-:W-:Y:S01]  /*44d0*/  FFMA.FTZ R23, R23, UR4, -R109 ;  /* 0x0000000417177c23 */ /* 0x000fe2000801086d */
[-C--:B------:R-:W-:Y:S01]  /*44e0*/  @!P6 ISETP.GE.AND P4, PT, R4, R127.reuse, PT ;  /* 0x0000007f0400e20c */ /* 0x080fe20003f86270 */
[----:B------:R-:W-:Y:S01]  /*44f0*/  FFMA.FTZ R26, R26, UR4, -R108 ;  /* 0x000000041a1a7c23 */ /* 0x000fe2000801086c */
[----:B------:R-:W-:Y:S01]  /*4500*/  @!P6 ISETP.GE.AND P5, PT, R128, R127, PT ;  /* 0x0000007f8000e20c */ /* 0x000fe20003fa6270 */
[--C-:B------:R-:W-:Y:S01]  /*4510*/  FFMA.FTZ R24, R24, UR4, -R242.reuse ;  /* 0x0000000418187c23 */ /* 0x100fe200080108f2 */
[-C--:B------:R-:W-:Y:S01]  /*4520*/  @!P6 ISETP.GE.AND P0, PT, R4, R126.reuse, PT ;  /* 0x0000007e0400e20c */ /* 0x080fe20003f06270 */
[----:B------:R-:W-:Y:S01]  /*4530*/  FFMA.FTZ R25, R25, UR4, -R242 ;  /* 0x0000000419197c23 */ /* 0x000fe200080108f2 */
[----:B------:R-:W-:Y:S01]  /*4540*/  @!P6 ISETP.GE.AND P2, PT, R128, R126, PT ;  /* 0x0000007e8000e20c */ /* 0x000fe20003f46270 */
[----:B------:R-:W-:Y:S01]  /*4550*/  IMAD.WIDE.U32 R126, R121, -0x2daee0ad, RZ ;  /* 0xd2511f53797e7825 */ /* 0x000fe200078e00ff */
[----:B------:R-:W-:Y:S01]  /*4560*/  @!P6 FSEL R27, R27, -INF , !P3 ;  /* 0xff8000001b1be808 */ /* 0x000fe20005800000 */
[----:B------:R-:W-:Y:S01]  /*4570*/  MUFU.EX2 R117, R11 ;  /* 0x0000000b00757308 */ /* 0x000fe20000000800 */
[----:B------:R-:W-:Y:S01]  /*4580*/  @!P6 FSEL R28, R28, -INF , !P4 ;  /* 0xff8000001c1ce808 */ /* 0x000fe20006000000 */
[----:B------:R-:W-:Y:S01]  /*4590*/  IMAD.WIDE.U32 R120, R120, -0x2daee0ad, RZ ;  /* 0xd2511f5378787825 */ /* 0x000fe200078e00ff */
[----:B------:R-:W-:Y:S02]  /*45a0*/  LOP3.LUT R118, R127, UR9, R118, 0x96, !PT ;  /* 0x000000097f767c12 */ /* 0x000fe4000f8e9676 */
[-C--:B------:R-:W-:Y:S01]  /*45b0*/  @!P6 ISETP.GE.AND P3, PT, R4, R125.reuse, PT ;  /* 0x0000007d0400e20c */ /* 0x080fe20003f66270 */
[----:B------:R-:W-:Y:S01]  /*45c0*/  FFMA.FTZ R28, R28, UR4, -R242 ;  /* 0x000000041c1c7c23 */ /* 0x000fe200080108f2 */
[----:B------:R-:W-:Y:S01]  /*45d0*/  LOP3.LUT R116, R121, UR9, R116, 0x96, !PT ;  /* 0x0000000979747c12 */ /* 0x000fe2000f8e9674 */
[----:B------:R-:W-:Y:S01]  /*45e0*/  IMAD.WIDE.U32 R100, R119, -0x2daee0ad, RZ ;  /* 0xd2511f5377647825 */ /* 0x000fe200078e00ff */
[----:B------:R-:W-:Y:S01]  /*45f0*/  @!P6 ISETP.GE.AND P4, PT, R128, R125, PT ;  /* 0x0000007d8000e20c */ /* 0x000fe20003f86270 */
[----:B------:R-:W-:Y:S01]  /*4600*/  UIADD3 UR9, UR16, 0x78dde6e4, URZ ;  /* 0x78dde6e410097890 */ /* 0x000fe2000fffe03f */
[----:B------:R-:W-:Y:S01]  /*4610*/  LOP3.LUT R125, R7, UR8, R120, 0x96, !PT ;  /* 0x00000008077d7c12 */ /* 0x000fe2000f8e9678 */
[----:B------:R-:W-:Y:S01]  /*4620*/  IMAD.WIDE.U32 R8, R116, -0x326172a9, RZ ;  /* 0xcd9e8d5774087825 */ /* 0x000fe200078e00ff */
[----:B------:R-:W-:Y:S01]  /*4630*/  LOP3.LUT R126, R101, UR8, R126, 0x96, !PT ;  /* 0x00000008657e7c12 */ /* 0x000fe2000f8e967e */
[----:B------:R1:W-:Y:S01]  /*4640*/  MUFU.EX2 R116, R10 ;  /* 0x0000000a00747308 */ /* 0x0003e20000000800 */
[----:B------:R-:W-:Y:S01]  /*4650*/  @!P6 FSEL R29, R29, -INF , !P5 ;  /* 0xff8000001d1de808 */ /* 0x000fe20006800000 */
[----:B------:R-:W-:Y:S01]  /*4660*/  IMAD.WIDE.U32 R118, R118, -0x326172a9, RZ ;  /* 0xcd9e8d5776767825 */ /* 0x000fe200078e00ff */
[-C--:B------:R-:W-:Y:S01]  /*4670*/  @!P6 ISETP.GE.AND P5, PT, R4, R123.reuse, PT ;  /* 0x0000007b0400e20c */ /* 0x080fe20003fa6270 */
[----:B------:R-:W-:Y:S01]  /*4680*/  UIADD3 UR8, UR16, 0x1715609d, URZ ;  /* 0x1715609d10087890 */ /* 0x000fe2000fffe03f */
[----:B------:R-:W-:Y:S01]  /*4690*/  LOP3.LUT R122, R9, UR9, R122, 0x96, !PT ;  /* 0x00000009097a7c12 */ /* 0x000fe2000f8e967a */
[----:B------:R-:W-:Y:S01]  /*46a0*/  FFMA.FTZ R242, R29, UR4, -R242 ;  /* 0x000000041df27c23 */ /* 0x000fe200080108f2 */
[----:B------:R-:W-:Y:S01]  /*46b0*/  LOP3.LUT R4, R119, UR9, R124, 0x96, !PT ;  /* 0x0000000977047c12 */ /* 0x000fe2000f8e967c */
[----:B------:R-:W-:Y:S01]  /*46c0*/  IMAD.WIDE.U32 R124, R125, -0x326172a9, RZ ;  /* 0xcd9e8d577d7c7825 */ /* 0x000fe200078e00ff */
[----:B------:R-:W-:Y:S01]  /*46d0*/  @!P6 FSEL R30, R30, -INF , !P0 ;  /* 0xff8000001e1ee808 */ /* 0x000fe20004000000 */
[----:B------:R-:W-:Y:S01]  /*46e0*/  MUFU.EX2 R241, R28 ;  /* 0x0000001c00f17308 */ /* 0x000fe20000000800 */
[----:B------:R-:W-:Y:S01]  /*46f0*/  @!P6 ISETP.GE.AND P0, PT, R128, R123, PT ;  /* 0x0000007b8000e20c */ /* 0x000fe20003f06270 */
[----:B------:R-:W-:Y:S01]  /*4700*/  IMAD.WIDE.U32 R126, R126, -0x326172a9, RZ ;  /* 0xcd9e8d577e7e7825 */ /* 0x000fe200078e00ff */
[----:B------:R-:W-:Y:S01]  /*4710*/  LOP3.LUT R123, R125, UR8, R8, 0x96, !PT ;  /* 0x000000087d7b7c12 */ /* 0x000fe2000f8e9608 */
[----:B------:R-:W-:Y:S01]  /*4720*/  UIADD3 UR9, UR11, -0x56f99767, URZ ;  /* 0xa90668990b097890 */ /* 0x000fe2000fffe03f */
[----:B------:R-:W-:Y:S01]  /*4730*/  @!P6 FSEL R35, R35, -INF , !P0 ;  /* 0xff8000002323e808 */ /* 0x000fe20004000000 */
[----:B------:R-:W-:Y:S01]  /*4740*/  FFMA.FTZ R30, R30, UR4, -R108 ;  /* 0x000000041e1e7c23 */ /* 0x000fe2000801086c */
[----:B---3--:R-:W-:Y:S01]  /*4750*/  LOP3.LUT R5, R127, UR8, R118, 0x96, !PT ;  /* 0x000000087f057c12 */ /* 0x008fe2000f8e9676 */
[----:B-1----:R-:W-:Y:S01]  /*4760*/  IMAD.WIDE.U32 R10, R122, -0x2daee0ad, RZ ;  /* 0xd2511f537a0a7825 */ /* 0x002fe200078e00ff */
[----:B------:R-:W-:Y:S01]  /*4770*/  @!P6 FSEL R32, R32, -INF , !P3 ;  /* 0xff8000002020e808 */ /* 0x000fe20005800000 */
[----:B------:R-:W-:Y:S01]  /*4780*/  UIADD3 UR8, UR11, 0x646e171e, URZ ;  /* 0x646e171e0b087890 */ /* 0x000fe2000fffe03f */
[----:B------:R-:W-:Y:S01]  /*4790*/  @!P6 FSEL R33, R33, -INF , !P4 ;  /* 0xff8000002121e808 */ /* 0x000fe20006000000 */
[----:B------:R-:W-:Y:S01]  /*47a0*/  IMAD.WIDE.U32 R8, R4, -0x2daee0ad, RZ ;  /* 0xd2511f5304087825 */ /* 0x000fe200078e00ff */
[----:B------:R-:W-:Y:S01]  /*47b0*/  LOP3.LUT R101, R11, UR9, R6, 0x96, !PT ;  /* 0x000000090b657c12 */ /* 0x000fe2000f8e9606 */
[----:B------:R-:W-:Y:S01]  /*47c0*/  MUFU.EX2 R245, R30 ;  /* 0x0000001e00f57308 */ /* 0x000fe20000000800 */
[----:B------:R-:W-:Y:S01]  /*47d0*/  @!P6 FSEL R34, R34, -INF , !P5 ;  /* 0xff8000002222e808 */ /* 0x000fe20006800000 */
[----:B------:R-:W-:Y:S01]  /*47e0*/  IMAD.WIDE.U32 R4, R5, -0x2daee0ad, RZ ;  /* 0xd2511f5305047825 */ /* 0x000fe200078e00ff */
[----:B------:R-:W-:Y:S02]  /*47f0*/  LOP3.LUT R9, R9, UR9, R100, 0x96, !PT ;  /* 0x0000000909097c12 */ /* 0x000fe4000f8e9664 */
[----:B------:R-:W-:Y:S01]  /*4800*/  @!P6 FSEL R31, R31, -INF , !P2 ;  /* 0xff8000001f1fe808 */ /* 0x000fe20005000000 */
[----:B------:R-:W-:Y:S01]  /*4810*/  IMAD.WIDE.U32 R122, R123, -0x2daee0ad, RZ ;  /* 0xd2511f537b7a7825 */ /* 0x000fe200078e00ff */
[----:B------:R-:W-:Y:S03]  /*4820*/  LOP3.LUT R7, R5, UR8, R8, 0x96, !PT ;  /* 0x0000000805077c12 */ /* 0x000fe6000f8e9608 */
[----:B------:R1:W-:Y:S01]  /*4830*/  MUFU.EX2 R118, R12 ;  /* 0x0000000c00767308 */ /* 0x0003e20000000800 */
[----:B------:R-:W-:Y:S01]  /*4840*/  LOP3.LUT R100, R4, 0xff, RZ, 0xc0, !PT ;  /* 0x000000ff04647812 */ /* 0x000fe200078ec0ff */
[----:B------:R-:W-:Y:S01]  /*4850*/  IMAD.WIDE.U32 R106, R101, -0x326172a9, RZ ;  /* 0xcd9e8d57656a7825 */ /* 0x000fe200078e00ff */
[----:B------:R-:W-:Y:S02]  /*4860*/  SHF.R.U32.HI R11, RZ, 0x18, R122 ;  /* 0x00000018ff0b7819 */ /* 0x000fe4000001167a */
[----:B------:R-:W-:Y:S01]  /*4870*/  LOP3.LUT R6, R123, UR8, R10, 0x96, !PT ;  /* 0x000000087b067c12 */ /* 0x000fe2000f8e960a */
[----:B------:R-:W-:Y:S01]  /*4880*/  UIADD3 UR8, UR16, -0x4ab325aa, URZ ;  /* 0xb54cda5610087890 */ /* 0x000fe2000fffe03f */
[----:B------:R-:W-:Y:S01]  /*4890*/  SHF.R.U32.HI R10, RZ, 0x10, R122 ;  /* 0x00000010ff0a7819 */ /* 0x000fe2000001167a */
[----:B------:R-:W-:Y:S01]  /*48a0*/  IMAD.WIDE.U32 R102, R9, -0x326172a9, RZ ;  /* 0xcd9e8d5709667825 */ /* 0x000fe200078e00ff */
[----:B------:R-:W-:Y:S01]  /*48b0*/  LOP3.LUT R9, R122, 0xffff, RZ, 0xc0, !PT ;  /* 0x0000ffff7a097812 */ /* 0x000fe200078ec0ff */
[----:B------:R-:W-:Y:S01]  /*48c0*/  MUFU.EX2 R119, R13 ;  /* 0x0000000d00777308 */ /* 0x000fe20000000800 */
[----:B------:R-:W-:Y:S01]  /*48d0*/  ISETP.LE.U32.AND P2, PT, R100, UR5, PT ;  /* 0x0000000564007c0c */ /* 0x000fe2000bf43070 */
[----:B------:R-:W-:Y:S01]  /*48e0*/  FFMA.FTZ R32, R32, UR4, -R175 ;  /* 0x0000000420207c23 */ /* 0x000fe200080108af */
[----:B------:R-:W-:Y:S01]  /*48f0*/  LOP3.LUT R104, R107, UR8, R124, 0x96, !PT ;  /* 0x000000086b687c12 */ /* 0x000fe2000f8e967c */
[----:B------:R-:W-:Y:S01]  /*4900*/  FFMA.FTZ R34, R34, UR4, -R109 ;  /* 0x0000000422227c23 */ /* 0x000fe2000801086d */
[----:B------:R-:W-:Y:S01]  /*4910*/  LOP3.LUT R126, R103, UR8, R126, 0x96, !PT ;  /* 0x00000008677e7c12 */ /* 0x000fe2000f8e967e */
[--C-:B------:R-:W-:Y:S01]  /*4920*/  FFMA.FTZ R123, R17, UR4, -R175.reuse ;  /* 0x00000004117b7c23 */ /* 0x100fe200080108af */
[----:B-1----:R-:W-:Y:S03]  /*4930*/  LOP3.LUT R12, R122, 0xff, RZ, 0xc0, !PT ;  /* 0x000000ff7a0c7812 */ /* 0x002fe600078ec0ff */
[----:B------:R1:W-:Y:S01]  /*4940*/  MUFU.EX2 R124, R18 ;  /* 0x00000012007c7308 */ /* 0x0003e20000000800 */
[C---:B------:R-:W-:Y:S01]  /*4950*/  LOP3.LUT R17, R126.reuse, 0xffff, RZ, 0xc0, !PT ;  /* 0x0000ffff7e117812 */ /* 0x040fe200078ec0ff */
[----:B------:R-:W-:Y:S01]  /*4960*/  FFMA.FTZ R175, R33, UR4, -R175 ;  /* 0x0000000421af7c23 */ /* 0x000fe200080108af */
[----:B------:R-:W-:Y:S01]  /*4970*/  LOP3.LUT R105, R126, 0xff, RZ, 0xc0, !PT ;  /* 0x000000ff7e697812 */ /* 0x000fe200078ec0ff */
[----:B------:R-:W-:Y:S01]  /*4980*/  FFMA.FTZ R109, R35, UR4, -R109 ;  /* 0x00000004236d7c23 */ /* 0x000fe2000801086d */
[----:B------:R-:W-:Y:S01]  /*4990*/  SHF.R.U32.HI R17, RZ, 0x8, R17 ;  /* 0x00000008ff117819 */ /* 0x000fe20000011611 */
[--C-:B------:R-:W-:Y:S01]  /*49a0*/  FFMA.FTZ R121, R15, UR4, -R108.reuse ;  /* 0x000000040f797c23 */ /* 0x100fe2000801086c */
[----:B------:R-:W-:Y:S03]  /*49b0*/  ISETP.LE.U32.AND P3, PT, R105, UR5, PT ;  /* 0x0000000569007c0c */ /* 0x000fe6000bf63070 */
[----:B------:R-:W3:Y:S01]  /*49c0*/  MUFU.EX2 R243, R32 ;  /* 0x0000002000f37308 */ /* 0x000ee20000000800 */
[----:B------:R-:W-:Y:S01]  /*49d0*/  LOP3.LUT R17, R17, 0xffff, RZ, 0xc0, !PT ;  /* 0x0000ffff11117812 */ /* 0x000fe200078ec0ff */
[----:B------:R-:W-:Y:S01]  /*49e0*/  FFMA.FTZ R27, R27, UR4, -R108 ;  /* 0x000000041b1b7c23 */ /* 0x000fe2000801086c */
[----:B------:R-:W-:Y:S01]  /*49f0*/  SHF.R.U32.HI R105, RZ, 0x18, R126 ;  /* 0x00000018ff697819 */ /* 0x000fe2000001167e */
[----:B------:R-:W-:Y:S01]  /*4a00*/  FFMA.FTZ R108, R31, UR4, -R108 ;  /* 0x000000041f6c7c23 */ /* 0x000fe2000801086c */
[----:B------:R-:W-:Y:S02]  /*4a10*/  ISETP.LE.U32.AND P0, PT, R17, UR5, PT ;  /* 0x0000000511007c0c */ /* 0x000fe4000bf03070 */
[----:B------:R-:W-:Y:S03]  /*4a20*/  SHF.R.U32.HI R126, RZ, 0x10, R126 ;  /* 0x00000010ff7e7819 */ /* 0x000fe6000001167e */
[----:B------:R3:W-:Y:S01]  /*4a30*/  MUFU.EX2 R120, R14 ;  /* 0x0000000e00787308 */ /* 0x0007e20000000800 */
[----:B-1----:R-:W-:Y:S02]  /*4a40*/  LOP3.LUT R18, R104, 0xffff, RZ, 0xc0, !PT ;  /* 0x0000ffff68127812 */ /* 0x002fe400078ec0ff */
[----:B------:R-:W-:Y:S01]  /*4a50*/  ISETP.LE.U32.AND P4, PT, R105, UR5, PT ;  /* 0x0000000569007c0c */ /* 0x000fe2000bf83070 */
[----:B--2---:R-:W-:Y:S01]  /*4a60*/  @!P3 FADD.FTZ R110, -R110, -RZ ;  /* 0x800000ff6e6eb221 */ /* 0x004fe20000010100 */
[----:B------:R-:W-:Y:S02]  /*4a70*/  SHF.R.U32.HI R18, RZ, 0x8, R18 ;  /* 0x00000008ff127819 */ /* 0x000fe40000011612 */
[----:B------:R-:W-:Y:S03]  /*4a80*/  SHF.R.U32.HI R17, RZ, 0x10, R104 ;  /* 0x00000010ff117819 */ /* 0x000fe60000011668 */
[----:B------:R1:W-:Y:S01]  /*4a90*/  MUFU.EX2 R122, R16 ;  /* 0x00000010007a7308 */ /* 0x0003e20000000800 */
[----:B------:R-:W-:Y:S01]  /*4aa0*/  LOP3.LUT R18, R18, 0xffff, RZ, 0xc0, !PT ;  /* 0x0000ffff12127812 */ /* 0x000fe200078ec0ff */
[----:B----4-:R-:W-:Y:S01]  /*4ab0*/  @!P0 FADD.FTZ R111, -R111, -RZ ;  /* 0x800000ff6f6f8221 */ /* 0x010fe20000010100 */
[----:B------:R-:W-:Y:S01]  /*4ac0*/  LOP3.LUT R126, R126, 0xff, RZ, 0xc0, !PT ;  /* 0x000000ff7e7e7812 */ /* 0x000fe200078ec0ff */
[----:B---3--:R-:W-:Y:S01]  /*4ad0*/  @!P2 FADD.FTZ R243, -R243, -RZ ;  /* 0x800000fff3f3a221 */ /* 0x008fe20000010100 */
[----:B------:R-:W-:Y:S02]  /*4ae0*/  LOP3.LUT R17, R17, 0xff, RZ, 0xc0, !PT ;  /* 0x000000ff11117812 */ /* 0x000fe400078ec0ff */
[----:B------:R-:W-:Y:S03]  /*4af0*/  ISETP.LE.U32.AND P0, PT, R18, UR5, PT ;  /* 0x0000000512007c0c */ /* 0x000fe6000bf03070 */
[----:B------:R2:W-:Y:S01]  /*4b00*/  MUFU.EX2 R125, R19 ;  /* 0x00000013007d7308 */ /* 0x0005e20000000800 */
[----:B------:R-:W-:Y:S01]  /*4b10*/  ISETP.LE.U32.AND P5, PT, R126, UR5, PT ;  /* 0x000000057e007c0c */ /* 0x000fe2000bfa3070 */
[----:B------:R-:W-:Y:S01]  /*4b20*/  @!P4 FADD.FTZ R113, -R113, -RZ ;  /* 0x800000ff7171c221 */ /* 0x000fe20000010100 */
[C---:B------:R-:W-:Y:S02]  /*4b30*/  LOP3.LUT R15, R102.reuse, 0xffff, RZ, 0xc0, !PT ;  /* 0x0000ffff660f7812 */ /* 0x040fe400078ec0ff */
[----:B------:R-:W-:Y:S02]  /*4b40*/  LOP3.LUT R101, R102, 0xff, RZ, 0xc0, !PT ;  /* 0x000000ff66657812 */ /* 0x000fe400078ec0ff */
[--C-:B------:R-:W-:Y:S03]  /*4b50*/  SHF.R.U32.HI R14, RZ, 0x10, R102.reuse ;  /* 0x00000010ff0e7819 */ /* 0x100fe60000011666 */
[----:B------:R-:W-:Y:S01]  /*4b60*/  MUFU.EX2 R246, R34 ;  /* 0x0000002200f67308 */ /* 0x000fe20000000800 */
[----:B------:R-:W-:Y:S02]  /*4b70*/  SHF.R.U32.HI R13, RZ, 0x18, R102 ;  /* 0x00000018ff0d7819 */ /* 0x000fe40000011666 */
[----:B------:R-:W-:Y:S01]  /*4b80*/  ISETP.LE.U32.AND P3, PT, R17, UR5, PT ;  /* 0x0000000511007c0c */ /* 0x000fe2000bf63070 */
[----:B------:R-:W-:Y:S01]  /*4b90*/  @!P0 FADD.FTZ R115, -R115, -RZ ;  /* 0x800000ff73738221 */ /* 0x000fe20000010100 */
[----:B------:R-:W-:Y:S01]  /*4ba0*/  LOP3.LUT R102, R106, 0xff, RZ, 0xc0, !PT ;  /* 0x000000ff6a667812 */ /* 0x000fe200078ec0ff */
[----:B------:R-:W-:Y:S01]  /*4bb0*/  @!P5 FADD.FTZ R112, -R112, -RZ ;  /* 0x800000ff7070d221 */ /* 0x000fe20000010100 */
[--C-:B------:R-:W-:Y:S03]  /*4bc0*/  SHF.R.U32.HI R100, RZ, 0x10, R106.reuse ;  /* 0x00000010ff647819 */ /* 0x100fe6000001166a */
[----:B------:R-:W-:Y:S01]  /*4bd0*/  MUFU.EX2 R248, R108 ;  /* 0x0000006c00f87308 */ /* 0x000fe20000000800 */
[----:B------:R-:W-:Y:S02]  /*4be0*/  ISETP.LE.U32.AND P4, PT, R102, UR5, PT ;  /* 0x0000000566007c0c */ /* 0x000fe4000bf83070 */
[----:B-1----:R-:W-:Y:S02]  /*4bf0*/  SHF.R.U32.HI R16, RZ, 0x18, R106 ;  /* 0x00000018ff107819 */ /* 0x002fe4000001166a */
[----:B--2---:R-:W-:Y:S02]  /*4c00*/  LOP3.LUT R19, R104, 0xff, RZ, 0xc0, !PT ;  /* 0x000000ff68137812 */ /* 0x004fe400078ec0ff */
[----:B------:R-:W-:Y:S03]  /*4c10*/  SHF.R.U32.HI R104, RZ, 0x18, R104 ;  /* 0x00000018ff687819 */ /* 0x000fe60000011668 */
[----:B------:R-:W1:Y:S01]  /*4c20*/  MUFU.EX2 R121, R121 ;  /* 0x0000007900797308 */ /* 0x000e620000000800 */
[----:B------:R-:W-:Y:S01]  /*4c30*/  LOP3.LUT R100, R100, 0xff, RZ, 0xc0, !PT ;  /* 0x000000ff64647812 */ /* 0x000fe200078ec0ff */
[----:B------:R-:W-:Y:S01]  /*4c40*/  @!P3 FADD.FTZ R116, -R116, -RZ ;  /* 0x800000ff7474b221 */ /* 0x000fe20000010100 */
[----:B------:R-:W-:Y:S02]  /*4c50*/  ISETP.LE.U32.AND P0, PT, R16, UR5, PT ;  /* 0x0000000510007c0c */ /* 0x000fe4000bf03070 */
[----:B------:R-:W-:Y:S01]  /*4c60*/  ISETP.LE.U32.AND P5, PT, R104, UR5, PT ;  /* 0x0000000568007c0c */ /* 0x000fe2000bfa3070 */
[----:B------:R-:W-:Y:S01]  /*4c70*/  @!P4 FADD.FTZ R118, -R118, -RZ ;  /* 0x800000ff7676c221 */ /* 0x000fe20000010100 */
[----:B------:R-:W-:Y:S03]  /*4c80*/  ISETP.LE.U32.AND P3, PT, R100, UR5, PT ;  /* 0x0000000564007c0c */ /* 0x000fe6000bf63070 */
[----:B------:R-:W2:Y:S01]  /*4c90*/  MUFU.EX2 R126, R20 ;  /* 0x00000014007e7308 */ /* 0x000ea20000000800 */
[----:B------:R-:W-:Y:S02]  /*4ca0*/  ISETP.LE.U32.AND P4, PT, R101, UR5, PT ;  /* 0x0000000565007c0c */ /* 0x000fe4000bf83070 */
[----:B------:R-:W-:Y:S02]  /*4cb0*/  LOP3.LUT R14, R14, 0xff, RZ, 0xc0, !PT ;  /* 0x000000ff0e0e7812 */ /* 0x000fe400078ec0ff */
[----:B------:R-:W-:Y:S02]  /*4cc0*/  SHF.R.U32.HI R8, RZ, 0x18, R4 ;  /* 0x00000018ff087819 */ /* 0x000fe40000011604 */
[----:B------:R-:W-:Y:S03]  /*4cd0*/  ISETP.LE.U32.AND P6, PT, R19, UR5, PT ;  /* 0x0000000513007c0c */ /* 0x000fe6000bfc3070 */
[----:B------:R-:W3:Y:S01]  /*4ce0*/  MUFU.EX2 R128, R22 ;  /* 0x0000001600807308 */ /* 0x000ee20000000800 */
[----:B-1----:R-:W-:Y:S01]  /*4cf0*/  @!P0 FADD.FTZ R121, -R121, -RZ ;  /* 0x800000ff79798221 */ /* 0x002fe20000010100 */
[----:B------:R-:W-:Y:S01]  /*4d00*/  LOP3.LUT R103, R106, 0xffff, RZ, 0xc0, !PT ;  /* 0x0000ffff6a677812 */ /* 0x000fe200078ec0ff */
[----:B------:R-:W-:Y:S01]  /*4d10*/  @!P5 FADD.FTZ R117, -R117, -RZ ;  /* 0x800000ff7575d221 */ /* 0x000fe20000010100 */
[----:B------:R-:W-:Y:S01]  /*4d20*/  ISETP.LE.U32.AND P0, PT, R14, UR5, PT ;  /* 0x000000050e007c0c */ /* 0x000fe2000bf03070 */
[----:B------:R-:W-:Y:S01]  /*4d30*/  @!P3 FADD.FTZ R120, -R120, -RZ ;  /* 0x800000ff7878b221 */ /* 0x000fe20000010100 */
[----:B------:R-:W-:Y:S01]  /*4d40*/  ISETP.LE.U32.AND P5, PT, R8, UR5, PT ;  /* 0x0000000508007c0c */ /* 0x000fe2000bfa3070 */
[----:B------:R-:W-:Y:S01]  /*4d50*/  @!P4 FADD.FTZ R122, -R122, -RZ ;  /* 0x800000ff7a7ac221 */ /* 0x000fe20000010100 */
[----:B------:R-:W-:Y:S02]  /*4d60*/  LOP3.LUT R8, R7, 0xffff, RZ, 0xc0, !PT ;  /* 0x0000ffff07087812 */ /* 0x000fe400078ec0ff */
[----:B------:R-:W1:Y:S01]  /*4d70*/  MUFU.EX2 R123, R123 ;  /* 0x0000007b007b7308 */ /* 0x000e620000000800 */
[----:B------:R-:W-:Y:S02]  /*4d80*/  SHF.R.U32.HI R103, RZ, 0x8, R103 ;  /* 0x00000008ff677819 */ /* 0x000fe40000011667 */
[----:B------:R-:W-:Y:S01]  /*4d90*/  ISETP.LE.U32.AND P3, PT, R13, UR5, PT ;  /* 0x000000050d007c0c */ /* 0x000fe2000bf63070 */
[----:B------:R-:W-:Y:S01]  /*4da0*/  @!P6 FADD.FTZ R114, -R114, -RZ ;  /* 0x800000ff7272e221 */ /* 0x000fe20000010100 */
[----:B------:R-:W-:Y:S02]  /*4db0*/  LOP3.LUT R13, R7, 0xff, RZ, 0xc0, !PT ;  /* 0x000000ff070d7812 */ /* 0x000fe400078ec0ff */
[----:B------:R-:W-:Y:S01]  /*4dc0*/  SHF.R.U32.HI R8, RZ, 0x8, R8 ;  /* 0x00000008ff087819 */ /* 0x000fe20000011608 */
[----:B------:R-:W-:Y:S01]  /*4dd0*/  @!P0 FADD.FTZ R124, -R124, -RZ ;  /* 0x800000ff7c7c8221 */ /* 0x000fe20000010100 */
[----:B------:R-:W-:Y:S01]  /*4de0*/  LOP3.LUT R103, R103, 0xffff, RZ, 0xc0, !PT ;  /* 0x0000ffff67677812 */ /* 0x000fe200078ec0ff */
[----:B------:R-:W4:Y:S01]  /*4df0*/  MUFU.EX2 R176, R26 ;  /* 0x0000001a00b07308 */ /* 0x000f220000000800 */
[----:B------:R-:W-:Y:S02]  /*4e00*/  ISETP.LE.U32.AND P4, PT, R13, UR5, PT ;  /* 0x000000050d007c0c */ /* 0x000fe4000bf83070 */
[--C-:B------:R-:W-:Y:S02]  /*4e10*/  SHF.R.U32.HI R13, RZ, 0x18, R7.reuse ;  /* 0x00000018ff0d7819 */ /* 0x100fe40000011607 */
[----:B------:R-:W-:Y:S01]  /*4e20*/  LOP3.LUT R8, R8, 0xffff, RZ, 0xc0, !PT ;  /* 0x0000ffff08087812 */ /* 0x000fe200078ec0ff */
[----:B------:R-:W-:Y:S01]  /*4e30*/  @!P3 FADD.FTZ R125, -R125, -RZ ;  /* 0x800000ff7d7db221 */ /* 0x000fe20000010100 */
[----:B------:R-:W-:Y:S03]  /*4e40*/  SHF.R.U32.HI R7, RZ, 0x10, R7 ;  /* 0x00000010ff077819 */ /* 0x000fe60000011607 */
[----:B------:R-:W-:Y:S01]  /*4e50*/  MUFU.EX2 R129, R23 ;  /* 0x0000001700817308 */ /* 0x000fe20000000800 */
[----:B------:R-:W-:Y:S02]  /*4e60*/  ISETP.LE.U32.AND P6, PT, R103, UR5, PT ;  /* 0x0000000567007c0c */ /* 0x000fe4000bfc3070 */
[----:B------:R-:W-:Y:S02]  /*4e70*/  ISETP.LE.U32.AND P0, PT, R8, UR5, PT ;  /* 0x0000000508007c0c */ /* 0x000fe4000bf03070 */
[----:B------:R-:W-:Y:S01]  /*4e80*/  LOP3.LUT R8, R7, 0xff, RZ, 0xc0, !PT ;  /* 0x000000ff07087812 */ /* 0x000fe200078ec0ff */
[----:B--2---:R-:W-:Y:S01]  /*4e90*/  @!P4 FADD.FTZ R126, -R126, -RZ ;  /* 0x800000ff7e7ec221 */ /* 0x004fe20000010100 */
[----:B------:R-:W-:Y:S03]  /*4ea0*/  SHF.R.U32.HI R15, RZ, 0x8, R15 ;  /* 0x00000008ff0f7819 */ /* 0x000fe6000001160f */
[----:B------:R-:W-:Y:S01]  /*4eb0*/  MUFU.EX2 R240, R27 ;  /* 0x0000001b00f07308 */ /* 0x000fe20000000800 */
[----:B------:R-:W-:Y:S02]  /*4ec0*/  ISETP.LE.U32.AND P3, PT, R8, UR5, PT ;  /* 0x0000000508007c0c */ /* 0x000fe4000bf63070 */
[----:B------:R-:W-:Y:S02]  /*4ed0*/  LOP3.LUT R8, R6, 0xff, RZ, 0xc0, !PT ;  /* 0x000000ff06087812 */ /* 0x000fe400078ec0ff */
[----:B------:R-:W-:Y:S01]  /*4ee0*/  LOP3.LUT R15, R15, 0xffff, RZ, 0xc0, !PT ;  /* 0x0000ffff0f0f7812 */ /* 0x000fe200078ec0ff */
[----:B------:R-:W-:Y:S01]  /*4ef0*/  @!P6 FADD.FTZ R119, -R119, -RZ ;  /* 0x800000ff7777e221 */ /* 0x000fe20000010100 */
[----:B------:R-:W-:Y:S03]  /*4f00*/  ISETP.LE.U32.AND P4, PT, R8, UR5, PT ;  /* 0x0000000508007c0c */ /* 0x000fe6000bf83070 */
[----:B------:R-:W-:Y:S01]  /*4f10*/  MUFU.EX2 R244, R175 ;  /* 0x000000af00f47308 */ /* 0x000fe20000000800 */
[--C-:B------:R-:W-:Y:S02]  /*4f20*/  SHF.R.U32.HI R8, RZ, 0x10, R6.reuse ;  /* 0x00000010ff087819 */ /* 0x100fe40000011606 */
[----:B------:R-:W-:Y:S02]  /*4f30*/  ISETP.LE.U32.AND P6, PT, R15, UR5, PT ;  /* 0x000000050f007c0c */ /* 0x000fe4000bfc3070 */
[----:B------:R-:W-:Y:S01]  /*4f40*/  LOP3.LUT R8, R8, 0xff, RZ, 0xc0, !PT ;  /* 0x000000ff08087812 */ /* 0x000fe200078ec0ff */
[----:B---3--:R-:W-:Y:S01]  /*4f50*/  @!P3 FADD.FTZ R128, -R128, -RZ ;  /* 0x800000ff8080b221 */ /* 0x008fe20000010100 */
[----:B------:R-:W-:Y:S03]  /*4f60*/  LOP3.LUT R5, R4, 0xffff, RZ, 0xc0, !PT ;  /* 0x0000ffff04057812 */ /* 0x000fe600078ec0ff */
[----:B------:R-:W2:Y:S01]  /*4f70*/  MUFU.EX2 R127, R21 ;  /* 0x00000015007f7308 */ /* 0x000ea20000000800 */
[----:B------:R-:W-:Y:S02]  /*4f80*/  ISETP.LE.U32.AND P3, PT, R8, UR5, PT ;  /* 0x0000000508007c0c */ /* 0x000fe4000bf63070 */
[----:B------:R-:W-:Y:S02]  /*4f90*/  SHF.R.U32.HI R5, RZ, 0x8, R5 ;  /* 0x00000008ff057819 */ /* 0x000fe40000011605 */
[----:B------:R-:W-:Y:S02]  /*4fa0*/  LOP3.LUT R7, R6, 0xffff, RZ, 0xc0, !PT ;  /* 0x0000ffff06077812 */ /* 0x000fe400078ec0ff */
[----:B------:R-:W-:Y:S01]  /*4fb0*/  LOP3.LUT R5, R5, 0xffff, RZ, 0xc0, !PT ;  /* 0x0000ffff05057812 */ /* 0x000fe200078ec0ff */
[----:B-1----:R-:W-:Y:S01]  /*4fc0*/  @!P6 FADD.FTZ R123, -R123, -RZ ;  /* 0x800000ff7b7be221 */ /* 0x002fe20000010100 */
[----:B------:R-:W-:Y:S01]  /*4fd0*/  ISETP.LE.U32.AND P6, PT, R13, UR5, PT ;  /* 0x000000050d007c0c */ /* 0x000fe2000bfc3070 */
[----:B------:R-:W1:Y:S01]  /*4fe0*/  MUFU.EX2 R130, R24 ;  /* 0x0000001800827308 */ /* 0x000e620000000800 */
[----:B------:R-:W-:Y:S02]  /*4ff0*/  SHF.R.U32.HI R6, RZ, 0x18, R6 ;  /* 0x00000018ff067819 */ /* 0x000fe40000011606 */
[----:B------:R-:W-:Y:S01]  /*5000*/  SHF.R.U32.HI R4, RZ, 0x10, R4 ;  /* 0x00000010ff047819 */ /* 0x000fe20000011604 */
[----:B----4-:R-:W-:Y:S01]  /*5010*/  @!P3 FADD.FTZ R176, -R176, -RZ ;  /* 0x800000ffb0b0b221 */ /* 0x010fe20000010100 */
[----:B------:R-:W-:Y:S02]  /*5020*/  ISETP.LE.U32.AND P3, PT, R5, UR5, PT ;  /* 0x0000000505007c0c */ /* 0x000fe4000bf63070 */
[----:B------:R-:W-:Y:S01]  /*5030*/  F2FP.RELU.BF16.F32.PACK_AB R5, R113, R112 ;  /* 0x000000707105723e */ /* 0x000fe200000018ff */
[----:B--2---:R-:W-:Y:S01]  /*5040*/  @!P0 FADD.FTZ R127, -R127, -RZ ;  /* 0x800000ff7f7f8221 */ /* 0x004fe20000010100 */
[----:B------:R-:W-:Y:S01]  /*5050*/  LOP3.LUT R4, R4, 0xff, RZ, 0xc0, !PT ;  /* 0x000000ff04047812 */ /* 0x000fe200078ec0ff */
[----:B------:R-:W2:Y:S01]  /*5060*/  MUFU.EX2 R131, R25 ;  /* 0x0000001900837308 */ /* 0x000ea20000000800 */
[----:B------:R-:W-:Y:S01]  /*5070*/  SHF.R.U32.HI R7, RZ, 0x8, R7 ;  /* 0x00000008ff077819 */ /* 0x000fe20000011607 */
[----:B------:R3:W-:Y:S01]  /*5080*/  STS [R189+0xe400], R5 ;  /* 0x00e40005bd007388 */ /* 0x0007e20000000800 */
[----:B------:R-:W-:Y:S01]  /*5090*/  @!P6 FADD.FTZ R129, -R129, -RZ ;  /* 0x800000ff8181e221 */ /* 0x000fe20000010100 */
[----:B------:R-:W-:Y:S02]  /*50a0*/  ISETP.LE.U32.AND P6, PT, R6, UR5, PT ;  /* 0x0000000506007c0c */ /* 0x000fe4000bfc3070 */
[----:B------:R-:W-:Y:S01]  /*50b0*/  F2FP.RELU.BF16.F32.PACK_AB R6, R111, R110 ;  /* 0x0000006e6f06723e */ /* 0x000fe200000018ff */
[----:B-1----:R-:W-:Y:S01]  /*50c0*/  @!P4 FADD.FTZ R130, -R130, -RZ ;  /* 0x800000ff8282c221 */ /* 0x002fe20000010100 */
[----:B------:R-:W-:Y:S01]  /*50d0*/  @!P3 FADD.FTZ R244, -R244, -RZ ;  /* 0x800000fff4f4b221 */ /* 0x000fe20000010100 */
[----:B------:R-:W-:Y:S01]  /*50e0*/  LOP3.LUT R7, R7, 0xffff, RZ, 0xc0, !PT ;  /* 0x0000ffff07077812 */ /* 0x000fe200078ec0ff */
[----:B------:R-:W1:Y:S01]  /*50f0*/  MUFU.EX2 R247, R109 ;  /* 0x0000006d00f77308 */ /* 0x000e620000000800 */
[----:B------:R4:W-:Y:S01]  /*5100*/  STS [R189+0xe000], R6 ;  /* 0x00e00006bd007388 */ /* 0x0009e20000000800 */
[----:B------:R-:W-:Y:S02]  /*5110*/  F2FP.RELU.BF16.F32.PACK_AB R8, R119, R118 ;  /* 0x000000767708723e */ /* 0x000fe400000018ff */
[----:B------:R-:W-:Y:S02]  /*5120*/  ISETP.LE.U32.AND P0, PT, R7, UR5, PT ;  /* 0x0000000507007c0c */ /* 0x000fe4000bf03070 */
[----:B------:R-:W-:Y:S01]  /*5130*/  F2FP.RELU.BF16.F32.PACK_AB R7, R117, R116 ;  /* 0x000000747507723e */ /* 0x000fe200000018ff */
[----:B------:R-:W-:Y:S01]  /*5140*/  @!P6 FADD.FTZ R240, -R240, -RZ ;  /* 0x800000fff0f0e221 */ /* 0x000fe20000010100 */
[----:B------:R-:W-:Y:S02]  /*5150*/  ISETP.LE.U32.AND P6, PT, R4, UR5, PT ;  /* 0x0000000504007c0c */ /* 0x000fe4000bfc3070 */
[----:B------:R-:W4:Y:S01]  /*5160*/  MUFU.EX2 R242, R242 ;  /* 0x000000f200f27308 */ /* 0x000f220000000800 */
[----:B------:R-:W-:Y:S02]  /*5170*/  SHF.R.U32.HI R4, RZ, 0x8, R9 ;  /* 0x00000008ff047819 */ /* 0x000fe40000011609 */
[----:B------:R-:W-:Y:S02]  /*5180*/  LOP3.LUT R10, R10, 0xff, RZ, 0xc0, !PT ;  /* 0x000000ff0a0a7812 */ /* 0x000fe400078ec0ff */
[----:B------:R-:W-:Y:S02]  /*5190*/  LOP3.LUT R4, R4, 0xffff, RZ, 0xc0, !PT ;  /* 0x0000ffff04047812 */ /* 0x000fe400078ec0ff */
[----:B------:R-:W-:Y:S01]  /*51a0*/  ISETP.LE.U32.AND P4, PT, R12, UR5, PT ;  /* 0x000000050c007c0c */ /* 0x000fe2000bf83070 */
[----:B--2---:R-:W-:Y:S01]  /*51b0*/  @!P0 FADD.FTZ R131, -R131, -RZ ;  /* 0x800000ff83838221 */ /* 0x004fe20000010100 */
[----:B------:R-:W-:Y:S01]  /*51c0*/  ISETP.LE.U32.AND P3, PT, R4, UR5, PT ;  /* 0x0000000504007c0c */ /* 0x000fe2000bf63070 */
[----:B-1----:R-:W-:Y:S01]  /*51d0*/  @!P5 FADD.FTZ R247, -R247, -RZ ;  /* 0x800000fff7f7d221 */ /* 0x002fe20000010100 */
[----:B---3--:R-:W-:Y:S01]  /*51e0*/  F2FP.RELU.BF16.F32.PACK_AB R5, R123, R122 ;  /* 0x0000007a7b05723e */ /* 0x008fe200000018ff */
[----:B------:R-:W-:Y:S01]  /*51f0*/  @!P6 FADD.FTZ R246, -R246, -RZ ;  /* 0x800000fff6f6e221 */ /* 0x000fe20000010100 */
[----:B------:R-:W-:Y:S01]  /*5200*/  F2FP.RELU.BF16.F32.PACK_AB R4, R125, R124 ;  /* 0x0000007c7d04723e */ /* 0x000fe200000018ff */
[----:B------:R-:W-:Y:S01]  /*5210*/  IMAD.U32 R109, RZ, RZ, UR6 ;  /* 0x00000006ff6d7e24 */ /* 0x000fe2000f8e00ff */
[----:B------:R-:W-:Y:S01]  /*5220*/  ISETP.LE.U32.AND P0, PT, R11, UR5, PT ;  /* 0x000000050b007c0c */ /* 0x000fe2000bf03070 */
[----:B------:R1:W-:Y:S01]  /*5230*/  STS [R194+0xe000], R5 ;  /* 0x00e00005c2007388 */ /* 0x0003e20000000800 */
[----:B----4-:R-:W-:Y:S02]  /*5240*/  F2FP.RELU.BF16.F32.PACK_AB R6, R115, R114 ;  /* 0x000000727306723e */ /* 0x010fe400000018ff */
[----:B------:R-:W-:Y:S01]  /*5250*/  ISETP.LE.U32.AND P2, PT, R10, UR5, PT ;  /* 0x000000050a007c0c */ /* 0x000fe2000bf43070 */
[----:B------:R2:W-:Y:S01]  /*5260*/  STS [R194+0xe400], R4 ;  /* 0x00e40004c2007388 */ /* 0x0005e20000000800 */
[----:B------:R-:W-:Y:S01]  /*5270*/  @!P4 FADD.FTZ R241, -R241, -RZ ;  /* 0x800000fff1f1c221 */ /* 0x000fe20000010100 */
[----:B------:R-:W-:Y:S01]  /*5280*/  @!P3 FADD.FTZ R242, -R242, -RZ ;  /* 0x800000fff2f2b221 */ /* 0x000fe20000010100 */
[----:B------:R-:W-:Y:S01]  /*5290*/  IADD3 R109, R0, 0x4000, R109 ;  /* 0x00004000006d7810 */ /* 0x000fe20007ffe06d */
[----:B------:R3:W-:Y:S01]  /*52a0*/  STS [R189+0xf400], R7 ;  /* 0x00f40007bd007388 */ /* 0x0007e20000000800 */
[----:B------:R-:W-:Y:S02]  /*52b0*/  SEL R175, R203, 0xffffffc0, !P1 ;  /* 0xffffffc0cbaf7807 */ /* 0x000fe40004800000 */
[----:B------:R-:W-:Y:S01]  /*52c0*/  FSETP.GE.FTZ.AND P6, PT, R111, RZ, PT ;  /* 0x000000ff6f00720b */ /* 0x000fe20003fd6000 */
[----:B------:R4:W-:Y:S01]  /*52d0*/  STS [R189+0xf000], R6 ;  /* 0x00f00006bd007388 */ /* 0x0009e20000000800 */
[----:B------:R-:W-:Y:S01]  /*52e0*/  @!P0 FADD.FTZ R248, -R248, -RZ ;  /* 0x800000fff8f88221 */ /* 0x000fe20000010100 */
[----:B------:R-:W-:Y:S01]  /*52f0*/  IMAD.IADD R108, R109, 0x1, R167 ;  /* 0x000000016d6c7824 */ /* 0x000fe200078e02a7 */
[----:B------:R-:W-:Y:S01]  /*5300*/  LEA R250, P0, R179, R250, 0x2 ;  /* 0x000000fab3fa7211 */ /* 0x000fe200078010ff */
[----:B------:R4:W-:Y:S01]  /*5310*/  STS [R194+0xf000], R8 ;  /* 0x00f00008c2007388 */ /* 0x0009e20000000800 */
[----:B------:R-:W-:Y:S01]  /*5320*/  @!P2 FADD.FTZ R245, -R245, -RZ ;  /* 0x800000fff5f5a221 */ /* 0x000fe20000010100 */
[----:B------:R-:W-:Y:S01]  /*5330*/  IMAD.IADD R109, R109, 0x1, R175 ;  /* 0x000000016d6d7824 */ /* 0x000fe200078e02af */
[----:B------:R-:W-:Y:S02]  /*5340*/  LEA.HI.X.SX32 R251, R179, R251, 0x2, P0 ;  /* 0x000000fbb3fb7211 */ /* 0x000fe400000f16ff */
[----:B------:R-:W-:Y:S02]  /*5350*/  FSETP.GE.FTZ.AND P0, PT, R110, RZ, PT ;  /* 0x000000ff6e00720b */ /* 0x000fe40003f16000 */
[----:B------:R-:W-:Y:S02]  /*5360*/  FSETP.GE.FTZ.AND P3, PT, R126, RZ, PT ;  /* 0x000000ff7e00720b */ /* 0x000fe40003f76000 */
[----:B-1----:R-:W-:Y:S02]  /*5370*/  F2FP.RELU.BF16.F32.PACK_AB R5, R129, R128 ;  /* 0x000000808105723e */ /* 0x002fe400000018ff */
[----:B------:R-:W-:Y:S02]  /*5380*/  FSETP.GE.FTZ.AND P2, PT, R127, RZ, PT ;  /* 0x000000ff7f00720b */ /* 0x000fe40003f56000 */
[----:B--2---:R-:W-:Y:S02]  /*5390*/  F2FP.RELU.BF16.F32.PACK_AB R4, R244, R243 ;  /* 0x000000f3f404723e */ /* 0x004fe400000018ff */
[----:B------:R-:W-:Y:S02]  /*53a0*/  FSETP.GE.FTZ.AND P5, PT, R122, RZ, PT ;  /* 0x000000ff7a00720b */ /* 0x000fe40003fb6000 */
[----:B---3--:R-:W-:Y:S02]  /*53b0*/  F2FP.RELU.BF16.F32.PACK_AB R7, R121, R120 ;  /* 0x000000787907723e */ /* 0x008fe400000018ff */
[----:B------:R-:W-:Y:S02]  /*53c0*/  FSETP.GE.FTZ.AND P4, PT, R123, RZ, PT ;  /* 0x000000ff7b00720b */ /* 0x000fe40003f96000 */
[----:B----4-:R-:W-:Y:S01]  /*53d0*/  F2FP.RELU.BF16.F32.PACK_AB R6, R127, R126 ;  /* 0x0000007e7f06723e */ /* 0x010fe200000018ff */
[----:B------:R1:W-:Y:S01]  /*53e0*/  STS [R194+0xf400], R7 ;  /* 0x00f40007c2007388 */ /* 0x0003e20000000800 */
[----:B------:R-:W-:Y:S03]  /*53f0*/  F2FP.RELU.BF16.F32.PACK_AB R8, R131, R130 ;  /* 0x000000828308723e */ /* 0x000fe600000018ff */
[----:B------:R2:W-:Y:S04]  /*5400*/  STS [R193+0xe000], R6 ;  /* 0x00e00006c1007388 */ /* 0x0005e80000000800 */
[----:B------:R3:W-:Y:S04]  /*5410*/  STS [R193+0xe400], R5 ;  /* 0x00e40005c1007388 */ /* 0x0007e80000000800 */
[----:B------:R4:W-:Y:S01]  /*5420*/  STS [R195+0xe000], R4 ;  /* 0x00e00004c3007388 */ /* 0x0009e20000000800 */
[----:B-1----:R-:W-:Y:S02]  /*5430*/  F2FP.RELU.BF16.F32.PACK_AB R7, R240, R176 ;  /* 0x000000b0f007723e */ /* 0x002fe400000018ff */
[----:B--2---:R-:W-:Y:S02]  /*5440*/  F2FP.RELU.BF16.F32.PACK_AB R6, R247, R246 ;  /* 0x000000f6f706723e */ /* 0x004fe400000018ff */
[----:B---3--:R-:W-:Y:S03]  /*5450*/  F2FP.RELU.BF16.F32.PACK_AB R5, R242, R241 ;  /* 0x000000f1f205723e */ /* 0x008fe600000018ff */
[----:B------:R-:W-:Y:S01]  /*5460*/  STS [R195+0xe400], R6 ;  /* 0x00e40006c3007388 */ /* 0x000fe20000000800 */
[----:B----4-:R-:W-:Y:S03]  /*5470*/  F2FP.RELU.BF16.F32.PACK_AB R4, R248, R245 ;  /* 0x000000f5f804723e */ /* 0x010fe600000018ff */
[----:B------:R-:W-:Y:S04]  /*5480*/  STS [R193+0xf000], R8 ;  /* 0x00f00008c1007388 */ /* 0x000fe80000000800 */
[----:B------:R-:W-:Y:S04]  /*5490*/  STS [R193+0xf400], R7 ;  /* 0x00f40007c1007388 */ /* 0x000fe80000000800 */
[----:B------:R-:W-:Y:S04]  /*54a0*/  STS [R195+0xf000], R5 ;  /* 0x00f00005c3007388 */ /* 0x000fe80000000800 */
[----:B------:R-:W-:Y:S04]  /*54b0*/  STS [R195+0xf400], R4 ;  /* 0x00f40004c3007388 */ /* 0x000fe80000000800 */
[----:B------:R-:W1:Y:S08]  /*54c0*/  LDSM.16.M88.4 R32, [R0+UR6+0x4000] ;  /* 0x004000060020783b */ /* 0x000e700008000200 */
[----:B------:R-:W2:Y:S08]  /*54d0*/  LDSM.16.M88.4 R28, [R0+UR6+0x5000] ;  /* 0x00500006001c783b */ /* 0x000eb00008000200 */
[----:B------:R-:W3:Y:S08]  /*54e0*/  LDSM.16.M88.4 R100, [R108] ;  /* 0x000000006c64783b */ /* 0x000ef00000000200 */
[----:B------:R4:W3:Y:S01]  /*54f0*/  LDSM.16.M88.4 R104, [R108+0x1000] ;  /* 0x001000006c68783b */ /* 0x0008e20000000200 */
[-C--:B-1----:R-:W-:Y:S03]  /*5500*/  HMMA.16816.F32.BF16 R4, R32, R132.reuse, RZ ;  /* 0x000000842004723c */ /* 0x082fe600000418ff */
[----:B----4-:R-:W-:Y:S03]  /*5510*/  IMAD.IADD R108, R175, 0x1, R108 ;  /* 0x00000001af6c7824 */ /* 0x010fe600078e026c */
[C---:B--2---:R-:W-:Y:S06]  /*5520*/  HMMA.16816.F32.BF16 R8, R28.reuse, R132, RZ ;  /* 0x000000841c08723c */ /* 0x044fec00000418ff */
[-C--:B------:R-:W-:Y:S06]  /*5530*/  HMMA.16816.F32.BF16 R12, R28, R134.reuse, RZ ;  /* 0x000000861c0c723c */ /* 0x080fec00000418ff */
[C---:B------:R-:W-:Y:S06]  /*5540*/  HMMA.16816.F32.BF16 R16, R32.reuse, R134, RZ ;  /* 0x000000862010723c */ /* 0x040fec00000418ff */
[-C--:B------:R-:W-:Y:S06]  /*5550*/  HMMA.16816.F32.BF16 R20, R32, R136.reuse, RZ ;  /* 0x000000882014723c */ /* 0x080fec00000418ff */
[C---:B------:R-:W-:Y:S06]  /*5560*/  HMMA.16816.F32.BF16 R24, R28.reuse, R136, RZ ;  /* 0x000000881c18723c */ /* 0x040fec00000418ff */
[-C--:B------:R-:W-:Y:S06]  /*5570*/  HMMA.16816.F32.BF16 R28, R28, R138.reuse, RZ ;  /* 0x0000008a1c1c723c */ /* 0x080fec00000418ff */
[----:B------:R-:W-:Y:S06]  /*5580*/  HMMA.16816.F32.BF16 R32, R32, R138, RZ ;  /* 0x0000008a2020723c */ /* 0x000fec00000418ff */
[-C--:B---3--:R-:W-:Y:S06]  /*5590*/  HMMA.16816.F32.BF16 R4, R100, R140.reuse, R4 ;  /* 0x0000008c6404723c */ /* 0x088fec0000041804 */
        /* <DEDUP_REMOVED lines=8> */
[----:B------:R2:W3:Y:S08]  /*5620*/  LDSM.16.M88.4 R100, [R109+0x1000] ;  /* 0x001000006d64783b */ /* 0x0004f00000000200 */
[----:B--2---:R-:W2:Y:S01]  /*5630*/  LDG.E R109, desc[UR14][R250.64] ;  /* 0x0000000efa6d7981 */ /* 0x004ea2000c1e1900 */
[-C--:B-1----:R-:W-:Y:S06]  /*5640*/  HMMA.16816.F32.BF16 R4, R104, R148.reuse, R4 ;  /* 0x000000946804723c */ /* 0x082fec0000041804 */
[C---:B---3--:R-:W-:Y:S06]  /*5650*/  HMMA.16816.F32.BF16 R8, R100.reuse, R148, R8 ;  /* 0x000000946408723c */ /* 0x048fec0000041808 */
[-C--:B------:R-:W-:Y:S06]  /*5660*/  HMMA.16816.F32.BF16 R12, R100, R150.reuse, R12 ;  /* 0x00000096640c723c */ /* 0x080fec000004180c */
[C---:B------:R-:W-:Y:S06]  /*5670*/  HMMA.16816.F32.BF16 R16, R104.reuse, R150, R16 ;  /* 0x000000966810723c */ /* 0x040fec0000041810 */
[-C--:B------:R-:W-:Y:S06]  /*5680*/  HMMA.16816.F32.BF16 R20, R104, R152.reuse, R20 ;  /* 0x000000986814723c */ /* 0x080fec0000041814 */
[C---:B------:R-:W-:Y:S06]  /*5690*/  HMMA.16816.F32.BF16 R24, R100.reuse, R152, R24 ;  /* 0x000000986418723c */ /* 0x040fec0000041818 */
[-C--:B------:R-:W-:Y:S01]  /*56a0*/  HMMA.16816.F32.BF16 R28, R100, R154.reuse, R28 ;  /* 0x0000009a641c723c */ /* 0x080fe2000004181c */
[----:B------:R-:W1:Y:S05]  /*56b0*/  LDSM.16.M88.4 R100, [R108] ;  /* 0x000000006c64783b */ /* 0x000e6a0000000200 */
[----:B------:R-:W-:Y:S03]  /*56c0*/  HMMA.16816.F32.BF16 R32, R104, R154, R32 ;  /* 0x0000009a6820723c */ /* 0x000fe60000041820 */
[----:B------:R3:W4:Y:S08]  /*56d0*/  LDSM.16.M88.4 R104, [R108+0x1000] ;  /* 0x001000006c68783b */ /* 0x0007300000000200 */
[----:B---3--:R-:W3:Y:S01]  /*56e0*/  LDG.E R108, desc[UR14][R250.64+0x20] ;  /* 0x0000200efa6c7981 */ /* 0x008ee2000c1e1900 */
[-C--:B-1----:R-:W-:Y:S06]  /*56f0*/  HMMA.16816.F32.BF16 R4, R100, R156.reuse, R4 ;  /* 0x0000009c6404723c */ /* 0x082fec0000041804 */
[C---:B----4-:R-:W-:Y:S06]  /*5700*/  HMMA.16816.F32.BF16 R8, R104.reuse, R156, R8 ;  /* 0x0000009c6808723c */ /* 0x050fec0000041808 */
[-C--:B------:R-:W-:Y:S06]  /*5710*/  HMMA.16816.F32.BF16 R12, R104, R158.reuse, R12 ;  /* 0x0000009e680c723c */ /* 0x080fec000004180c */
[C---:B------:R-:W-:Y:S06]  /*5720*/  HMMA.16816.F32.BF16 R16, R100.reuse, R158, R16 ;  /* 0x0000009e6410723c */ /* 0x040fec0000041810 */
[-C--:B------:R-:W-:Y:S06]  /*5730*/  HMMA.16816.F32.BF16 R20, R100, R160.reuse, R20 ;  /* 0x000000a06414723c */ /* 0x080fec0000041814 */
[C---:B------:R-:W-:Y:S06]  /*5740*/  HMMA.16816.F32.BF16 R24, R104.reuse, R160, R24 ;  /* 0x000000a06818723c */ /* 0x040fec0000041818 */
[-C--:B------:R-:W-:Y:S01]  /*5750*/  HMMA.16816.F32.BF16 R28, R104, R162.reuse, R28 ;  /* 0x000000a2681c723c */ /* 0x080fe2000004181c */
[----:B------:R1:W5:Y:S05]  /*5760*/  LDG.E R104, desc[UR14][R250.64+0x80] ;  /* 0x0000800efa687981 */ /* 0x00036a000c1e1900 */
[----:B------:R-:W-:Y:S01]  /*5770*/  HMMA.16816.F32.BF16 R32, R100, R162, R32 ;  /* 0x000000a26420723c */ /* 0x000fe20000041820 */
[----:B------:R1:W5:Y:S04]  /*5780*/  LDG.E R250, desc[UR14][R250.64+0xa0] ;  /* 0x0000a00efafa7981 */ /* 0x000368000c1e1900 */
[C---:B--2---:R-:W-:Y:S01]  /*5790*/  FADD.FTZ R4, -R109.reuse, R4 ;  /* 0x000000046d047221 */ /* 0x044fe20000010100 */
[C---:B------:R-:W-:Y:S01]  /*57a0*/  FADD.FTZ R5, -R109.reuse, R5 ;  /* 0x000000056d057221 */ /* 0x040fe20000010100 */
[C---:B------:R-:W-:Y:S01]  /*57b0*/  FADD.FTZ R20, -R109.reuse, R20 ;  /* 0x000000146d147221 */ /* 0x040fe20000010100 */
[C---:B------:R-:W-:Y:S03]  /*57c0*/  FADD.FTZ R21, -R109.reuse, R21 ;  /* 0x000000156d157221 */ /* 0x040fe60000010100 */
[C---:B------:R-:W-:Y:S01]  /*57d0*/  FADD.FTZ R16, -R109.reuse, R16 ;  /* 0x000000106d107221 */ /* 0x040fe20000010100 */
[-C--:B------:R-:W-:Y:S01]  /*57e0*/  FSEL R4, R4, R109.reuse, P0 ;  /* 0x0000006d04047208 */ /* 0x080fe20000000000 */
[C---:B------:R-:W-:Y:S01]  /*57f0*/  FADD.FTZ R17, -R109.reuse, R17 ;  /* 0x000000116d117221 */ /* 0x040fe20000010100 */
[----:B------:R-:W-:Y:S10]  /*5800*/  FSETP.GE.FTZ.AND P0, PT, R244, RZ, PT ;  /* 0x000000fff400720b */ /* 0x000ff40003f16000 */
[----:B------:R-:W-:Y:S01]  /*5810*/  FADD.FTZ R32, -R109, R32 ;  /* 0x000000206d207221 */ /* 0x000fe20000010100 */
[----:B------:R-:W-:Y:S01]  /*5820*/  FSEL R5, R5, R109, P6 ;  /* 0x0000006d05057208 */ /* 0x000fe20003000000 */
[----:B------:R-:W-:Y:S01]  /*5830*/  FMUL.FTZ R4, R110, R4 ;  /* 0x000000046e047220 */ /* 0x000fe20000410000 */
[----:B------:R-:W-:Y:S02]  /*5840*/  ISETP.GT.AND P6, PT, R223, R205, PT ;  /* 0x000000cddf00720c */ /* 0x000fe40003fc4270 */
[----:B------:R-:W-:Y:S01]  /*5850*/  FSEL R20, R20, R109, P3 ;  /* 0x0000006d14147208 */ /* 0x000fe20001800000 */
[----:B------:R-:W-:Y:S01]  /*5860*/  FMUL.FTZ R5, R111, R5 ;  /* 0x000000056f057220 */ /* 0x000fe20000410000 */
[-C--:B------:R-:W-:Y:S02]  /*5870*/  FSEL R21, R21, R109.reuse, P2 ;  /* 0x0000006d15157208 */ /* 0x080fe40001000000 */
[-C--:B------:R-:W-:Y:S01]  /*5880*/  FSEL R16, R16, R109.reuse, P5 ;  /* 0x0000006d10107208 */ /* 0x080fe20002800000 */
[----:B------:R-:W-:Y:S01]  /*5890*/  FMUL.FTZ R20, R126, R20 ;  /* 0x000000147e147220 */ /* 0x000fe20000410000 */
[----:B------:R-:W-:Y:S01]  /*58a0*/  FSEL R17, R17, R109, P4 ;  /* 0x0000006d11117208 */ /* 0x000fe20002000000 */
[----:B------:R-:W-:Y:S01]  /*58b0*/  FMUL.FTZ R21, R127, R21 ;  /* 0x000000157f157220 */ /* 0x000fe20000410000 */
[----:B------:R-:W-:Y:S01]  /*58c0*/  FSETP.GE.FTZ.AND P2, PT, R243, RZ, PT ;  /* 0x000000fff300720b */ /* 0x000fe20003f56000 */
[----:B------:R-:W-:Y:S01]  /*58d0*/  FMUL.FTZ R16, R122, R16 ;  /* 0x000000107a107220 */ /* 0x000fe20000410000 */
[----:B------:R-:W-:Y:S01]  /*58e0*/  F2FP.BF16.F32.PACK_AB R4, R5, R4 ;  /* 0x000000040504723e */ /* 0x000fe200000010ff */
[----:B------:R-:W-:Y:S01]  /*58f0*/  FMUL.FTZ R17, R123, R17 ;  /* 0x000000117b117220 */ /* 0x000fe20000410000 */
[----:B------:R-:W-:Y:S01]  /*5900*/  FSEL R32, R32, R109, P2 ;  /* 0x0000006d20207208 */ /* 0x000fe20001000000 */
[----:B------:R-:W-:Y:S01]  /*5910*/  @P0 FADD.FTZ R109, -R109, R33 ;  /* 0x000000216d6d0221 */ /* 0x000fe20000010100 */
[----:B------:R-:W-:Y:S02]  /*5920*/  FSETP.GE.FTZ.AND P2, PT, R112, RZ, PT ;  /* 0x000000ff7000720b */ /* 0x000fe40003f56000 */
[----:B------:R-:W-:Y:S01]  /*5930*/  FSETP.GE.FTZ.AND P0, PT, R113, RZ, PT ;  /* 0x000000ff7100720b */ /* 0x000fe20003f16000 */
[----:B------:R-:W-:Y:S01]  /*5940*/  FMUL.FTZ R243, R243, R32 ;  /* 0x00000020f3f37220 */ /* 0x000fe20000410000 */
[----:B------:R-:W-:Y:S01]  /*5950*/  F2FP.BF16.F32.PACK_AB R20, R21, R20 ;  /* 0x000000141514723e */ /* 0x000fe200000010ff */
[----:B------:R-:W-:Y:S01]  /*5960*/  FMUL.FTZ R109, R244, R109 ;  /* 0x0000006df46d7220 */ /* 0x000fe20000410000 */
[----:B------:R-:W-:Y:S01]  /*5970*/  F2FP.BF16.F32.PACK_AB R16, R17, R16 ;  /* 0x000000101110723e */ /* 0x000fe200000010ff */
[C---:B---3--:R-:W-:Y:S01]  /*5980*/  FADD.FTZ R6, -R108.reuse, R6 ;  /* 0x000000066c067221 */ /* 0x048fe20000010100 */
[----:B------:R-:W-:Y:S04]  /*5990*/  FADD.FTZ R7, -R108, R7 ;  /* 0x000000076c077221 */ /* 0x000fe80000010100 */
[-C--:B------:R-:W-:Y:S02]  /*59a0*/  FSEL R32, R6, R108.reuse, P2 ;  /* 0x0000006c06207208 */ /* 0x080fe40001000000 */
[----:B------:R-:W-:Y:S01]  /*59b0*/  FSEL R21, R7, R108, P0 ;  /* 0x0000006c07157208 */ /* 0x000fe20000000000 */
[----:B-1----:R-:W-:Y:S06]  /*59c0*/  @!P6 BRA `(.L_x_599) ;  /* 0x00000000004ce947 */ /* 0x002fec0003800000 */
[----:B------:R-:W1:Y:S01]  /*59d0*/  LDC R6, c[0x0][0x240] ;  /* 0x00009000ff067b82 */ /* 0x000e620000000800 */
[----:B------:R-:W-:Y:S04]  /*59e0*/  LOP3.LUT R17, R223, 0x1, RZ, 0xc0, !PT ;  /* 0x00000001df117812 */ /* 0x000fe800078ec0ff */
[----:B------:R-:W-:Y:S03]  /*59f0*/  ISETP.NE.U32.AND P2, PT, R17, 0x1, PT ;  /* 0x000000011100780c */ /* 0x000fe60003f45070 */
[----:B------:R-:W2:Y:S01]  /*5a00*/  LDC R5, c[0x0][0x244] ;  /* 0x00009100ff057b82 */ /* 0x000ea20000000800 */
[C---:B-1----:R-:W-:Y:S05]  /*5a10*/  IMAD.U32 R7, R6.reuse, -0x40, RZ ;  /* 0xffffffc006077824 */ /* 0x042fea00078e00ff */
[C---:B------:R-:W-:Y:S04]  /*5a20*/  LEA R232, P0, R7.reuse, R232, 0x1 ;  /* 0x000000e807e87211 */ /* 0x040fe800078008ff */
[----:B------:R-:W-:Y:S01]  /*5a30*/  LEA.HI.X.SX32 R233, R7, R233, 0x1, P0 ;  /* 0x000000e907e97211 */ /* 0x000fe200000f0eff */
[----:B------:R-:W-:Y:S01]  /*5a40*/  IMAD.MOV.U32 R7, RZ, RZ, -0x2000 ;  /* 0xffffe000ff077424 */ /* 0x000fe200078e00ff */
[C---:B------:R-:W-:Y:S04]  /*5a50*/  LEA R100, P0, R6.reuse, R232, 0x6 ;  /* 0x000000e806647211 */ /* 0x040fe800078030ff */
[----:B------:R-:W-:Y:S02]  /*5a60*/  SEL R7, R7, 0x2000, !P2 ;  /* 0x0000200007077807 */ /* 0x000fe40005000000 */
[----:B--2---:R-:W-:Y:S03]  /*5a70*/  LEA.HI.X R101, R6, R233, R5, 0x6, P0 ;  /* 0x000000e906657211 */ /* 0x004fe600000f3405 */
[--C-:B------:R-:W-:Y:S02]  /*5a80*/  IMAD.IADD R222, R222, 0x1, R7.reuse ;  /* 0x00000001dede7824 */ /* 0x100fe400078e0207 */
[----:B------:R-:W-:Y:S03]  /*5a90*/  IMAD.IADD R169, R169, 0x1, R7 ;  /* 0x00000001a9a97824 */ /* 0x000fe600078e0207 */
[----:B------:R-:W-:Y:S01]  /*5aa0*/  @!PT LDS RZ, [RZ] ;  /* 0x00000000fffff984 */ /* 0x000fe20000000800 */
[----:B------:R-:W-:Y:S01]  /*5ab0*/  @!PT LDS RZ, [RZ] ;  /* 0x00000000fffff984 */ /* 0x000fe20000000800 */
[----:B------:R-:W-:Y:S01]  /*5ac0*/  @!PT LDS RZ, [RZ] ;  /* 0x00000000fffff984 */ /* 0x000fe20000000800 */
[----:B------:R1:W-:Y:S04]  /*5ad0*/  LDGSTS.E.BYPASS.LTC128B.128 [R222], desc[UR14][R232.64] ;  /* 0x00000000e8de7fae */ /* 0x0003e8000b901d4e */
[----:B------:R1:W-:Y:S04]  /*5ae0*/  LDGSTS.E.BYPASS.LTC128B.128 [R222+0x1000], desc[UR14][R100.64] ;  /* 0x0100000064de7fae */ /* 0x0003e8000b901d4e */
[----:B------:R-:W0:Y:S02]  /*5af0*/  LDGDEPBAR ;  /* 0x00000000000079af */ /* 0x000e240000000000 */
.L_x_599:
[----:B------:R-:W-:Y:S01]  /*5b00*/  FADD.FTZ R18, -R108, R18 ;  /* 0x000000126c127221 */ /* 0x000fe20000010100 */
[----:B------:R-:W-:Y:S01]  /*5b10*/  FSETP.GE.FTZ.AND P0, PT, R124, RZ, PT ;  /* 0x000000ff7c00720b */ /* 0x000fe20003f16000 */
[----:B------:R2:W-:Y:S01]  /*5b20*/  STS [R189+0xa000], R4 ;  /* 0x00a00004bd007388 */ /* 0x0005e20000000800 */
[C---:B------:R-:W-:Y:S01]  /*5b30*/  FADD.FTZ R23, -R108.reuse, R23 ;  /* 0x000000176c177221 */ /* 0x040fe20000010100 */
[----:B------:R-:W-:Y:S01]  /*5b40*/  FSETP.GE.FTZ.AND P2, PT, R129, RZ, PT ;  /* 0x000000ff8100720b */ /* 0x000fe20003f56000 */
[----:B------:R-:W-:Y:S01]  /*5b50*/  FADD.FTZ R19, -R108, R19 ;  /* 0x000000136c137221 */ /* 0x000fe20000010100 */
[-C--:B------:R-:W-:Y:S01]  /*5b60*/  FSEL R18, R18, R108.reuse, P0 ;  /* 0x0000006c12127208 */ /* 0x080fe20000000000 */
[C---:B------:R-:W-:Y:S01]  /*5b70*/  FADD.FTZ R22, -R108.reuse, R22 ;  /* 0x000000166c167221 */ /* 0x040fe20000010100 */
[----:B------:R-:W-:Y:S01]  /*5b80*/  FSETP.GE.FTZ.AND P0, PT, R247, RZ, PT ;  /* 0x000000fff700720b */ /* 0x000fe20003f16000 */
[----:B------:R-:W-:Y:S01]  /*5b90*/  FADD.FTZ R34, -R108, R34 ;  /* 0x000000226c227221 */ /* 0x000fe20000010100 */
[-C--:B------:R-:W-:Y:S01]  /*5ba0*/  FSEL R23, R23, R108.reuse, P2 ;  /* 0x0000006c17177208 */ /* 0x080fe20001000000 */
[C---:B-----5:R-:W-:Y:S01]  /*5bb0*/  FADD.FTZ R12, -R104.reuse, R12 ;  /* 0x0000000c680c7221 */ /* 0x060fe20000010100 */
[----:B------:R-:W-:Y:S01]  /*5bc0*/  FSETP.GE.FTZ.AND P4, PT, R125, RZ, PT ;  /* 0x000000ff7d00720b */ /* 0x000fe20003f96000 */
[----:B------:R-:W-:Y:S01]  /*5bd0*/  FADD.FTZ R9, -R104, R9 ;  /* 0x0000000968097221 */ /* 0x000fe20000010100 */
[----:B------:R-:W-:Y:S01]  /*5be0*/  FSETP.GE.FTZ.AND P3, PT, R128, RZ, PT ;  /* 0x000000ff8000720b */ /* 0x000fe20003f76000 */
[----:B------:R-:W-:Y:S01]  /*5bf0*/  FADD.FTZ R8, -R104, R8 ;  /* 0x0000000868087221 */ /* 0x000fe20000010100 */
[----:B------:R-:W-:Y:S01]  /*5c00*/  FSETP.GE.FTZ.AND P2, PT, R246, RZ, PT ;  /* 0x000000fff600720b */ /* 0x000fe20003f56000 */
[C---:B------:R-:W-:Y:S01]  /*5c10*/  FADD.FTZ R24, -R104.reuse, R24 ;  /* 0x0000001868187221 */ /* 0x040fe20000010100 */
[-C--:B------:R-:W-:Y:S01]  /*5c20*/  FSEL R19, R19, R108.reuse, P4 ;  /* 0x0000006c13137208 */ /* 0x080fe20002000000 */
[----:B------:R-:W-:Y:S01]  /*5c30*/  FADD.FTZ R25, -R104, R25 ;  /* 0x0000001968197221 */ /* 0x000fe20000010100 */
[-C--:B------:R-:W-:Y:S01]  /*5c40*/  FSEL R22, R22, R108.reuse, P3 ;  /* 0x0000006c16167208 */ /* 0x080fe20001800000 */
[----:B------:R-:W-:Y:S01]  /*5c50*/  FADD.FTZ R28, -R104, R28 ;  /* 0x0000001c681c7221 */ /* 0x000fe20000010100 */
[----:B------:R-:W-:Y:S01]  /*5c60*/  FSEL R34, R34, R108, P2 ;  /* 0x0000006c22227208 */ /* 0x000fe20001000000 */
[----:B------:R-:W-:Y:S01]  /*5c70*/  @P0 FADD.FTZ R108, -R108, R35 ;  /* 0x000000236c6c0221 */ /* 0x000fe20000010100 */
[----:B------:R-:W-:Y:S01]  /*5c80*/  FSETP.GE.FTZ.AND P0, PT, R118, RZ, PT ;  /* 0x000000ff7600720b */ /* 0x000fe20003f16000 */
[----:B------:R-:W-:Y:S01]  /*5c90*/  FADD.FTZ R10, -R250, R10 ;  /* 0x0000000afa0a7221 */ /* 0x000fe20000010100 */
[----:B------:R-:W-:Y:S01]  /*5ca0*/  FSETP.GE.FTZ.AND P2, PT, R115, RZ, PT ;  /* 0x000000ff7300720b */ /* 0x000fe20003f56000 */
[----:B--2---:R-:W-:Y:S01]  /*5cb0*/  FADD.FTZ R4, -R104, R13 ;  /* 0x0000000d68047221 */ /* 0x004fe20000010100 */
[----:B------:R-:W-:Y:S01]  /*5cc0*/  FSEL R12, R12, R104, P0 ;  /* 0x000000680c0c7208 */ /* 0x000fe20000000000 */
[----:B------:R-:W-:Y:S01]  /*5cd0*/  FADD.FTZ R11, -R250, R11 ;  /* 0x0000000bfa0b7221 */ /* 0x000fe20000010100 */
[----:B------:R-:W-:Y:S01]  /*5ce0*/  FSETP.GE.FTZ.AND P0, PT, R242, RZ, PT ;  /* 0x000000fff200720b */ /* 0x000fe20003f16000 */
[----:B------:R-:W-:Y:S01]  /*5cf0*/  FMUL.FTZ R32, R112, R32 ;  /* 0x0000002070207220 */ /* 0x000fe20000410000 */
[-C--:B------:R-:W-:Y:S01]  /*5d00*/  FSEL R9, R9, R104.reuse, P2 ;  /* 0x0000006809097208 */ /* 0x080fe20001000000 */
[----:B------:R-:W-:Y:S01]  /*5d10*/  FMUL.FTZ R21, R113, R21 ;  /* 0x0000001571157220 */ /* 0x000fe20000410000 */
[----:B------:R-:W-:Y:S01]  /*5d20*/  FSETP.GE.FTZ.AND P3, PT, R114, RZ, PT ;  /* 0x000000ff7200720b */ /* 0x000fe20003f76000 */
[C---:B------:R-:W-:Y:S01]  /*5d30*/  FADD.FTZ R14, -R250.reuse, R14 ;  /* 0x0000000efa0e7221 */ /* 0x040fe20000010100 */
[----:B------:R-:W-:Y:S01]  /*5d40*/  FSETP.GE.FTZ.AND P2, PT, R119, RZ, PT ;  /* 0x000000ff7700720b */ /* 0x000fe20003f56000 */
[----:B------:R-:W-:Y:S01]  /*5d50*/  FADD.FTZ R15, -R250, R15 ;  /* 0x0000000ffa0f7221 */ /* 0x000fe20000010100 */
[-C--:B------:R-:W-:Y:S01]  /*5d60*/  FSEL R8, R8, R104.reuse, P3 ;  /* 0x0000006808087208 */ /* 0x080fe20001800000 */
[----:B------:R-:W-:Y:S01]  /*5d70*/  FMUL.FTZ R19, R125, R19 ;  /* 0x000000137d137220 */ /* 0x000fe20000410000 */
[----:B------:R-:W-:Y:S01]  /*5d80*/  FSEL R4, R4, R104, P2 ;  /* 0x0000006804047208 */ /* 0x000fe20001000000 */
[----:B------:R-:W-:Y:S01]  /*5d90*/  FMUL.FTZ R18, R124, R18 ;  /* 0x000000127c127220 */ /* 0x000fe20000410000 */
[----:B------:R-:W-:Y:S01]  /*5da0*/  FSETP.GE.FTZ.AND P4, PT, R130, RZ, PT ;  /* 0x000000ff8200720b */ /* 0x000fe20003f96000 */
[----:B------:R-:W-:Y:S01]  /*5db0*/  FMUL.FTZ R9, R115, R9 ;  /* 0x0000000973097220 */ /* 0x000fe20000410000 */
[----:B------:R-:W-:Y:S01]  /*5dc0*/  FSETP.GE.FTZ.AND P3, PT, R131, RZ, PT ;  /* 0x000000ff8300720b */ /* 0x000fe20003f76000 */
[----:B------:R-:W-:Y:S01]  /*5dd0*/  FMUL.FTZ R8, R114, R8 ;  /* 0x0000000872087220 */ /* 0x000fe20000410000 */
[----:B------:R-:W-:Y:S01]  /*5de0*/  FSETP.GE.FTZ.AND P2, PT, R241, RZ, PT ;  /* 0x000000fff100720b */ /* 0x000fe20003f56000 */
[----:B------:R-:W-:Y:S01]  /*5df0*/  FMUL.FTZ R12, R118, R12 ;  /* 0x0000000c760c7220 */ /* 0x000fe20000410000 */
[----:B------:R-:W-:Y:S01]  /*5e00*/  FSEL R24, R24, R104, P4 ;  /* 0x0000006818187208 */ /* 0x000fe20002000000 */
[----:B------:R-:W-:Y:S01]  /*5e10*/  FMUL.FTZ R4, R119, R4 ;  /* 0x0000000477047220 */ /* 0x000fe20000410000 */
[-C--:B------:R-:W-:Y:S01]  /*5e20*/  FSEL R25, R25, R104.reuse, P3 ;  /* 0x0000006819197208 */ /* 0x080fe20001800000 */
[----:B------:R-:W-:Y:S01]  /*5e30*/  FADD.FTZ R26, -R250, R26 ;  /* 0x0000001afa1a7221 */ /* 0x000fe20000010100 */
[----:B------:R-:W-:Y:S01]  /*5e40*/  FSEL R28, R28, R104, P2 ;  /* 0x000000681c1c7208 */ /* 0x000fe20001000000 */
[----:B------:R-:W-:Y:S01]  /*5e50*/  @P0 FADD.FTZ R104, -R104, R29 ;  /* 0x0000001d68680221 */ /* 0x000fe20000010100 */
[----:B------:R-:W-:Y:S01]  /*5e60*/  FSETP.GE.FTZ.AND P2, PT, R116, RZ, PT ;  /* 0x000000ff7400720b */ /* 0x000fe20003f56000 */
[----:B------:R-:W-:Y:S01]  /*5e70*/  FADD.FTZ R27, -R250, R27 ;  /* 0x0000001bfa1b7221 */ /* 0x000fe20000010100 */
[----:B------:R-:W-:Y:S01]  /*5e80*/  FSETP.GE.FTZ.AND P0, PT, R117, RZ, PT ;  /* 0x000000ff7500720b */ /* 0x000fe20003f16000 */
[----:B------:R-:W-:Y:S01]  /*5e90*/  FMUL.FTZ R23, R129, R23 ;  /* 0x0000001781177220 */ /* 0x000fe20000410000 */
[----:B------:R-:W-:Y:S01]  /*5ea0*/  FSEL R10, R10, R250, P2 ;  /* 0x000000fa0a0a7208 */ /* 0x000fe20001000000 */
[----:B------:R-:W-:Y:S01]  /*5eb0*/  FMUL.FTZ R22, R128, R22 ;  /* 0x0000001680167220 */ /* 0x000fe20000410000 */
[----:B------:R-:W-:Y:S01]  /*5ec0*/  FSEL R11, R11, R250, P0 ;  /* 0x000000fa0b0b7208 */ /* 0x000fe20000000000 */
[----:B------:R-:W-:Y:S01]  /*5ed0*/  FADD.FTZ R30, -R250, R30 ;  /* 0x0000001efa1e7221 */ /* 0x000fe20000010100 */
[----:B------:R-:W-:Y:S01]  /*5ee0*/  FSETP.GE.FTZ.AND P2, PT, R120, RZ, PT ;  /* 0x000000ff7800720b */ /* 0x000fe20003f56000 */
[----:B------:R-:W-:Y:S01]  /*5ef0*/  FMUL.FTZ R10, R116, R10 ;  /* 0x0000000a740a7220 */ /* 0x000fe20000410000 */
[----:B------:R-:W-:Y:S01]  /*5f00*/  FSETP.GE.FTZ.AND P5, PT, R121, RZ, PT ;  /* 0x000000ff7900720b */ /* 0x000fe20003fb6000 */
[----:B------:R-:W-:Y:S01]  /*5f10*/  FMUL.FTZ R11, R117, R11 ;  /* 0x0000000b750b7220 */ /* 0x000fe20000410000 */
[----:B------:R-:W-:Y:S01]  /*5f20*/  F2FP.BF16.F32.PACK_AB R21, R21, R32 ;  /* 0x000000201515723e */ /* 0x000fe200000010ff */
[----:B------:R-:W-:Y:S01]  /*5f30*/  FMUL.FTZ R34, R246, R34 ;  /* 0x00000022f6227220 */ /* 0x000fe20000410000 */
[----:B------:R-:W-:Y:S01]  /*5f40*/  FSEL R14, R14, R250, P2 ;  /* 0x000000fa0e0e7208 */ /* 0x000fe20001000000 */
[----:B------:R-:W-:Y:S01]  /*5f50*/  FMUL.FTZ R108, R247, R108 ;  /* 0x0000006cf76c7220 */ /* 0x000fe20000410000 */
[----:B------:R-:W-:Y:S01]  /*5f60*/  FSEL R15, R15, R250, P5 ;  /* 0x000000fa0f0f7208 */ /* 0x000fe20002800000 */
[----:B------:R-:W-:Y:S01]  /*5f70*/  STS [R189+0xa400], R21 ;  /* 0x00a40015bd007388 */ /* 0x000fe20000000800 */
[----:B------:R-:W-:Y:S01]  /*5f80*/  F2FP.BF16.F32.PACK_AB R18, R19, R18 ;  /* 0x000000121312723e */ /* 0x000fe200000010ff */
[----:B------:R-:W-:Y:S01]  /*5f90*/  FMUL.FTZ R14, R120, R14 ;  /* 0x0000000e780e7220 */ /* 0x000fe20000410000 */
[----:B------:R-:W-:Y:S01]  /*5fa0*/  FSETP.GE.FTZ.AND P0, PT, R248, RZ, PT ;  /* 0x000000fff800720b */ /* 0x000fe20003f16000 */
[----:B------:R-:W-:Y:S01]  /*5fb0*/  FMUL.FTZ R15, R121, R15 ;  /* 0x0000000f790f7220 */ /* 0x000fe20000410000 */
[----:B------:R-:W-:Y:S01]  /*5fc0*/  F2FP.BF16.F32.PACK_AB R8, R9, R8 ;  /* 0x000000080908723e */ /* 0x000fe200000010ff */
[----:B------:R-:W-:Y:S01]  /*5fd0*/  STS [R194+0xa000], R16 ;  /* 0x00a00010c2007388 */ /* 0x000fe20000000800 */
[----:B------:R-:W-:Y:S01]  /*5fe0*/  F2FP.BF16.F32.PACK_AB R10, R11, R10 ;  /* 0x0000000a0b0a723e */ /* 0x000fe200000010ff */
[----:B------:R-:W-:Y:S01]  /*5ff0*/  FMUL.FTZ R25, R131, R25 ;  /* 0x0000001983197220 */ /* 0x000fe20000410000 */
[----:B------:R-:W-:Y:S01]  /*6000*/  FSETP.GE.FTZ.AND P4, PT, R176, RZ, PT ;  /* 0x000000ffb000720b */ /* 0x000fe20003f96000 */
[----:B------:R-:W-:Y:S01]  /*6010*/  STS [R194+0xa400], R18 ;  /* 0x00a40012c2007388 */ /* 0x000fe20000000800 */
[----:B------:R-:W-:Y:S01]  /*6020*/  FSETP.GE.FTZ.AND P3, PT, R240, RZ, PT ;  /* 0x000000fff000720b */ /* 0x000fe20003f76000 */
[----:B------:R-:W-:Y:S01]  /*6030*/  FMUL.FTZ R24, R130, R24 ;  /* 0x0000001882187220 */ /* 0x000fe20000410000 */
[----:B------:R-:W-:Y:S01]  /*6040*/  F2FP.BF16.F32.PACK_AB R4, R4, R12 ;  /* 0x0000000c0404723e */ /* 0x000fe200000010ff */
[----:B------:R-:W-:Y:S01]  /*6050*/  STS [R189+0xb000], R8 ;  /* 0x00b00008bd007388 */ /* 0x000fe20000000800 */
[----:B------:R-:W-:Y:S01]  /*6060*/  F2FP.BF16.F32.PACK_AB R14, R15, R14 ;  /* 0x0000000e0f0e723e */ /* 0x000fe200000010ff */
[----:B------:R-:W-:Y:S01]  /*6070*/  FMUL.FTZ R28, R241, R28 ;  /* 0x0000001cf11c7220 */ /* 0x000fe20000410000 */
[-C--:B------:R-:W-:Y:S01]  /*6080*/  FSEL R26, R26, R250.reuse, P4 ;  /* 0x000000fa1a1a7208 */ /* 0x080fe20002000000 */
[----:B------:R-:W-:Y:S01]  /*6090*/  STS [R189+0xb400], R10 ;  /* 0x00b4000abd007388 */ /* 0x000fe20000000800 */
[----:B------:R-:W-:Y:S01]  /*60a0*/  FSEL R27, R27, R250, P3 ;  /* 0x000000fa1b1b7208 */ /* 0x000fe20001800000 */
[----:B------:R-:W-:Y:S01]  /*60b0*/  FMUL.FTZ R104, R242, R104 ;  /* 0x00000068f2687220 */ /* 0x000fe20000410000 */
[----:B------:R-:W-:Y:S01]  /*60c0*/  FSETP.GE.FTZ.AND P2, PT, R245, RZ, PT ;  /* 0x000000fff500720b */ /* 0x000fe20003f56000 */
[----:B------:R-:W-:Y:S01]  /*60d0*/  STS [R194+0xb000], R4 ;  /* 0x00b00004c2007388 */ /* 0x000fe20000000800 */
[----:B------:R-:W-:Y:S01]  /*60e0*/  F2FP.BF16.F32.PACK_AB R22, R23, R22 ;  /* 0x000000161716723e */ /* 0x000fe200000010ff */
[----:B------:R-:W-:Y:S01]  /*60f0*/  FMUL.FTZ R27, R240, R27 ;  /* 0x0000001bf01b7220 */ /* 0x000fe20000410000 */
[----:B------:R-:W-:Y:S01]  /*6100*/  FSEL R30, R30, R250, P2 ;  /* 0x000000fa1e1e7208 */ /* 0x000fe20001000000 */
[----:B------:R-:W-:Y:S01]  /*6110*/  STS [R194+0xb400], R14 ;  /* 0x00b4000ec2007388 */ /* 0x000fe20000000800 */
[----:B------:R-:W-:Y:S01]  /*6120*/  @P0 FADD.FTZ R250, -R250, R31 ;  /* 0x0000001ffafa0221 */ /* 0x000fe20000010100 */
[----:B------:R-:W-:Y:S01]  /*6130*/  FMUL.FTZ R26, R176, R26 ;  /* 0x0000001ab01a7220 */ /* 0x000fe20000410000 */
[----:B------:R-:W-:Y:S01]  /*6140*/  F2FP.BF16.F32.PACK_AB R34, R108, R34 ;  /* 0x000000226c22723e */ /* 0x000fe200000010ff */
[----:B------:R-:W-:Y:S01]  /*6150*/  STS [R193+0xa000], R20 ;  /* 0x00a00014c1007388 */ /* 0x000fe20000000800 */
[----:B------:R-:W-:Y:S01]  /*6160*/  F2FP.BF16.F32.PACK_AB R109, R109, R243 ;  /* 0x000000f36d6d723e */ /* 0x000fe200000010ff */
[----:B------:R-:W-:Y:S01]  /*6170*/  FMUL.FTZ R30, R245, R30 ;  /* 0x0000001ef51e7220 */ /* 0x000fe20000410000 */
[----:B------:R-:W-:Y:S01]  /*6180*/  FMUL.FTZ R248, R248, R250 ;  /* 0x000000faf8f87220 */ /* 0x000fe20000410000 */
[----:B------:R-:W-:Y:S01]  /*6190*/  STS [R193+0xa400], R22 ;  /* 0x00a40016c1007388 */ /* 0x000fe20000000800 */
[----:B------:R-:W-:Y:S01]  /*61a0*/  F2FP.BF16.F32.PACK_AB R24, R25, R24 ;  /* 0x000000181918723e */ /* 0x000fe200000010ff */
[----:B-1----:R-:W-:Y:S01]  /*61b0*/  VIADD R100, R171, 0x40 ;  /* 0x00000040ab647836 */ /* 0x002fe20000000000 */
[----:B------:R-:W-:Y:S01]  /*61c0*/  F2FP.BF16.F32.PACK_AB R26, R27, R26 ;  /* 0x0000001a1b1a723e */ /* 0x000fe200000010ff */
[----:B------:R-:W-:Y:S01]  /*61d0*/  STS [R195+0xa000], R109 ;  /* 0x00a0006dc3007388 */ /* 0x000fe20000000800 */
[----:B------:R-:W-:Y:S01]  /*61e0*/  F2FP.BF16.F32.PACK_AB R28, R104, R28 ;  /* 0x0000001c681c723e */ /* 0x000fe200000010ff */
[----:B------:R-:W-:Y:S01]  /*61f0*/  @P1 VIADD R100, R171, 0xffffffc0 ;  /* 0xffffffc0ab641836 */ /* 0x000fe20000000000 */
[----:B------:R-:W-:Y:S01]  /*6200*/  F2FP.BF16.F32.PACK_AB R30, R248, R30 ;  /* 0x0000001ef81e723e */ /* 0x000fe200000010ff */
[----:B------:R-:W-:Y:S01]  /*6210*/  STS [R195+0xa400], R34 ;  /* 0x00a40022c3007388 */ /* 0x000fe20000000800 */
[----:B------:R-:W-:Y:S01]  /*6220*/  LEA R115, R182, UR6, 0x1 ;  /* 0x00000006b6737c11 */ /* 0x000fe2000f8e08ff */
[----:B------:R-:W-:Y:S02]  /*6230*/  IMAD.MOV.U32 R116, RZ, RZ, R239 ;  /* 0x000000ffff747224 */ /* 0x000fe400078e00ef */
[----:B------:R-:W-:Y:S01]  /*6240*/  STS [R193+0xb000], R24 ;  /* 0x00b00018c1007388 */ /* 0x000fe20000000800 */
[----:B------:R-:W-:Y:S03]  /*6250*/  IMAD.MOV.U32 R117, RZ, RZ, R238 ;  /* 0x000000ffff757224 */ /* 0x000fe600078e00ee */
        /* <DEDUP_REMOVED lines=69> */
.L_x_600:
        /* <DEDUP_REMOVED lines=13> */
[----:B------:R-:W-:Y:S01]  /*6780*/  LDSM.16.MT88.4 R108, [R171+0x3800] ;  /* 0x00380000ab6c783b */ /* 0x000fe20000004200 */
[C---:B-1----:R-:W-:Y:S06]  /*6790*/  HMMA.16816.F32.BF16 R4, R16.reuse, R8, RZ ;  /* 0x000000081004723c */ /* 0x042fec00000418ff */
[C---:B------:R-:W-:Y:S06]  /*67a0*/  HMMA.16816.F32.BF16 R8, R16.reuse, R10, RZ ;  /* 0x0000000a1008723c */ /* 0x040fec00000418ff */
[C---:B--2---:R-:W-:Y:S06]  /*67b0*/  HMMA.16816.F32.BF16 R12, R16.reuse, R20, RZ ;  /* 0x00000014100c723c */ /* 0x044fec00000418ff */
        /* <DEDUP_REMOVED lines=36> */
[----:B------:R-:W-:Y:S01]  /*6a00*/  LDSM.16.MT88.4 R100, [R172+0xd000] ;  /* 0x00d00000ac64783b */ /* 0x000fe20000004200 */
[C---:B----4-:R-:W-:Y:S06]  /*6a10*/  HMMA.16816.F32.BF16 R4, R28.reuse, R104, R4 ;  /* 0x000000681c04723c */ /* 0x050fec0000041804 */
[C---:B------:R-:W-:Y:S05]  /*6a20*/  HMMA.16816.F32.BF16 R8, R28.reuse, R106, R8 ;  /* 0x0000006a1c08723c */ /* 0x040fea0000041808 */
[----:B------:R-:W-:Y:S01]  /*6a30*/  IMAD.IADD R104, R175, 0x1, R168 ;  /* 0x00000001af687824 */ /* 0x000fe200078e02a8 */
[C---:B-1----:R-:W-:Y:S06]  /*6a40*/  HMMA.16816.F32.BF16 R12, R28.reuse, R20, R12 ;  /* 0x000000141c0c723c */ /* 0x042fec000004180c */
[----:B------:R-:W-:Y:S01]  /*6a50*/  HMMA.16816.F32.BF16 R16, R28, R22, R16 ;  /* 0x000000161c10723c */ /* 0x000fe20000041810 */
[----:B------:R-:W-:Y:S04]  /*6a60*/  LDSM.16.MT88.4 R28, [R172+0xa800] ;  /* 0x00a80000ac1c783b */ /* 0x000fe80000004200 */
[----:B------:R-:W-:Y:S01]  /*6a70*/  @P6 VIADD R20, R179, 0xffffffc0 ;  /* 0xffffffc0b3146836 */ /* 0x000fe20000000000 */
[C---:B--2---:R-:W-:Y:S05]  /*6a80*/  HMMA.16816.F32.BF16 R4, R32.reuse, R108, R4 ;  /* 0x0000006c2004723c */ /* 0x044fea0000041804 */
[----:B------:R-:W-:Y:S01]  /*6a90*/  @P6 IMAD.WIDE R20, R20, 0x4, R234 ;  /* 0x0000000414146825 */ /* 0x000fe200078e02ea */
[C---:B------:R-:W-:Y:S04]  /*6aa0*/  HMMA.16816.F32.BF16 R8, R32.reuse, R110, R8 ;  /* 0x0000006e2008723c */ /* 0x040fe80000041808 */
[----:B------:R-:W5:Y:S02]  /*6ab0*/  @P6 LDG.E R220, desc[UR14][R20.64] ;  /* 0x0000000e14dc6981 */ /* 0x000f64000c1e1900 */
[C---:B---3--:R-:W-:Y:S02]  /*6ac0*/  HMMA.16816.F32.BF16 R12, R32.reuse, R24, R12 ;  /* 0x00000018200c723c */ /* 0x048fe4000004180c */
[----:B------:R-:W5:Y:S04]  /*6ad0*/  @P6 LDG.E R221, desc[UR14][R20.64+0x20] ;  /* 0x0000200e14dd6981 */ /* 0x000f68000c1e1900 */
[----:B------:R-:W-:Y:S01]  /*6ae0*/  HMMA.16816.F32.BF16 R16, R32, R26, R16 ;  /* 0x0000001a2010723c */ /* 0x000fe20000041810 */
[----:B------:R-:W5:Y:S04]  /*6af0*/  @P6 LDG.E R218, desc[UR14][R20.64+0x80] ;  /* 0x0000800e14da6981 */ /* 0x000f68000c1e1900 */
[----:B------:R-:W-:Y:S01]  /*6b00*/  IMAD.MOV.U32 R24, RZ, RZ, R239 ;  /* 0x000000ffff187224 */ /* 0x000fe200078e00ef */
[----:B------:R1:W5:Y:S01]  /*6b10*/  @P6 LDG.E R219, desc[UR14][R20.64+0xa0] ;  /* 0x0000a00e14db6981 */ /* 0x000362000c1e1900 */
[----:B------:R-:W-:Y:S03]  /*6b20*/  IMAD.MOV.U32 R25, RZ, RZ, R238 ;  /* 0x000000ffff197224 */ /* 0x000fe600078e00ee */
[----:B------:R-:W-:Y:S01]  /*6b30*/  LDSM.16.MT88.4 R32, [R172+0xc800] ;  /* 0x00c80000ac20783b */ /* 0x000fe20000004200 */
[CC--:B------:R-:W-:Y:S03]  /*6b40*/  LEA R22, P2, R217.reuse, R24.reuse, 0x2 ;  /* 0x00000018d9167211 */ /* 0x0c0fe600078410ff */
[----:B------:R2:W-:Y:S01]  /*6b50*/  REDG.E.ADD.F32.FTZ.RN.STRONG.GPU desc[UR14][R24.64], R4 ;  /* 0x00000004180079a6 */ /* 0x0005e2000c10f38e */
[-C--:B------:R-:W-:Y:S05]  /*6b60*/  LEA.HI.X.SX32 R23, R217, R25.reuse, 0x2, P2 ;  /* 0x00000019d9177211 */ /* 0x080fea00010f16ff */
[----:B------:R3:W-:Y:S01]  /*6b70*/  REDG.E.ADD.F32.FTZ.RN.STRONG.GPU desc[UR14][R22.64], R5 ;  /* 0x00000005160079a6 */ /* 0x0007e2000c10f38e */
[CC--:B-1----:R-:W-:Y:S04]  /*6b80*/  LEA R20, P0, R216.reuse, R24.reuse, 0x2 ;  /* 0x00000018d8147211 */ /* 0x0c2fe800078010ff */
[-C--:B------:R-:W-:Y:S02]  /*6b90*/  LEA.HI.X.SX32 R21, R216, R25.reuse, 0x2, P0 ;  /* 0x00000019d8157211 */ /* 0x080fe400000f16ff */
[CC--:B------:R-:W-:Y:S03]  /*6ba0*/  LEA R26, P0, R214.reuse, R24.reuse, 0x2 ;  /* 0x00000018d61a7211 */ /* 0x0c0fe600078010ff */
[----:B------:R1:W-:Y:S01]  /*6bb0*/  REDG.E.ADD.F32.FTZ.RN.STRONG.GPU desc[UR14][R20.64], R6 ;  /* 0x00000006140079a6 */ /* 0x0003e2000c10f38e */
[CC--:B--2---:R-:W-:Y:S02]  /*6bc0*/  LEA R4, P2, R215.reuse, R24.reuse, 0x2 ;  /* 0x00000018d7047211 */ /* 0x0c4fe400078410ff */
[-C--:B------:R-:W-:Y:S02]  /*6bd0*/  LEA.HI.X.SX32 R27, R214, R25.reuse, 0x2, P0 ;  /* 0x00000019d61b7211 */ /* 0x080fe400000f16ff */
[-C--:B---3--:R-:W-:Y:S05]  /*6be0*/  LEA.HI.X.SX32 R5, R215, R25.reuse, 0x2, P2 ;  /* 0x00000019d7057211 */ /* 0x088fea00010f16ff */
[----:B------:R2:W-:Y:S04]  /*6bf0*/  REDG.E.ADD.F32.FTZ.RN.STRONG.GPU desc[UR14][R4.64], R7 ;  /* 0x00000007040079a6 */ /* 0x0005e8000c10f38e */
[----:B------:R3:W-:Y:S01]  /*6c00*/  REDG.E.ADD.F32.FTZ.RN.STRONG.GPU desc[UR14][R26.64], R8 ;  /* 0x000000081a0079a6 */ /* 0x0007e2000c10f38e */
[CC--:B-1----:R-:W-:Y:S02]  /*6c10*/  LEA R20, P3, R213.reuse, R24.reuse, 0x2 ;  /* 0x00000018d5147211 */ /* 0x0c2fe400078610ff */
[CC--:B------:R-:W-:Y:S02]  /*6c20*/  LEA R6, P2, R212.reuse, R24.reuse, 0x2 ;  /* 0x00000018d4067211 */ /* 0x0c0fe400078410ff */
[-C--:B------:R-:W-:Y:S05]  /*6c30*/  LEA.HI.X.SX32 R21, R213, R25.reuse, 0x2, P3 ;  /* 0x00000019d5157211 */ /* 0x080fea00018f16ff */
[----:B------:R1:W-:Y:S01]  /*6c40*/  REDG.E.ADD.F32.FTZ.RN.STRONG.GPU desc[UR14][R20.64], R9 ;  /* 0x00000009140079a6 */ /* 0x0003e2000c10f38e */
[-C--:B--2---:R-:W-:Y:S02]  /*6c50*/  LEA.HI.X.SX32 R7, R212, R25.reuse, 0x2, P2 ;  /* 0x00000019d4077211 */ /* 0x084fe400010f16ff */
[-C--:B------:R-:W-:Y:S02]  /*6c60*/  LEA R4, P0, R211, R24.reuse, 0x2 ;  /* 0x00000018d3047211 */ /* 0x080fe400078010ff */
[-C--:B---3--:R-:W-:Y:S01]  /*6c70*/  LEA R26, P5, R199, R24.reuse, 0x2 ;  /* 0x00000018c71a7211 */ /* 0x088fe200078a10ff */
[----:B------:R2:W-:Y:S01]  /*6c80*/  REDG.E.ADD.F32.FTZ.RN.STRONG.GPU desc[UR14][R6.64], R10 ;  /* 0x0000000a060079a6 */ /* 0x0005e2000c10f38e */
[-C--:B------:R-:W-:Y:S02]  /*6c90*/  LEA.HI.X.SX32 R5, R211, R25.reuse, 0x2, P0 ;  /* 0x00000019d3057211 */ /* 0x080fe400000f16ff */
[-C--:B------:R-:W-:Y:S02]  /*6ca0*/  LEA.HI.X.SX32 R27, R199, R25.reuse, 0x2, P5 ;  /* 0x00000019c71b7211 */ /* 0x080fe400028f16ff */
[-C--:B------:R-:W-:Y:S01]  /*6cb0*/  LEA R8, P2, R196, R24.reuse, 0x2 ;  /* 0x00000018c4087211 */ /* 0x080fe200078410ff */
[----:B------:R3:W-:Y:S04]  /*6cc0*/  REDG.E.ADD.F32.FTZ.RN.STRONG.GPU desc[UR14][R4.64], R11 ;  /* 0x0000000b040079a6 */ /* 0x0007e8000c10f38e */
[----:B------:R-:W-:Y:S04]  /*6cd0*/  REDG.E.ADD.F32.FTZ.RN.STRONG.GPU desc[UR14][R24.64+0x80], R12 ;  /* 0x0000800c180079a6 */ /* 0x000fe8000c10f38e */
[----:B------:R-:W-:Y:S01]  /*6ce0*/  REDG.E.ADD.F32.FTZ.RN.STRONG.GPU desc[UR14][R22.64+0x80], R13 ;  /* 0x0000800d160079a6 */ /* 0x000fe2000c10f38e */
[-C--:B-1----:R-:W-:Y:S02]  /*6cf0*/  LEA R20, P4, R198, R24.reuse, 0x2 ;  /* 0x00000018c6147211 */ /* 0x082fe400078810ff */
[-C--:B------:R-:W-:Y:S02]  /*6d00*/  LEA.HI.X.SX32 R9, R196, R25.reuse, 0x2, P2 ;  /* 0x00000019c4097211 */ /* 0x080fe400010f16ff */
[----:B------:R-:W-:Y:S02]  /*6d10*/  LEA.HI.X.SX32 R21, R198, R25, 0x2, P4 ;  /* 0x00000019c6157211 */ /* 0x000fe400020f16ff */
[----:B------:R-:W-:Y:S02]  /*6d20*/  ISETP.GT.AND P4, PT, R223, R205, PT ;  /* 0x000000cddf00720c */ /* 0x000fe40003f84270 */
[CC--:B--2---:R-:W-:Y:S02]  /*6d30*/  LEA R6, P0, R200.reuse, R24.reuse, 0x2 ;  /* 0x00000018c8067211 */ /* 0x0c4fe400078010ff */
[CC--:B------:R-:W-:Y:S02]  /*6d40*/  LEA R10, P3, R197.reuse, R24.reuse, 0x2 ;  /* 0x00000018c50a7211 */ /* 0x0c0fe400078610ff */
[-C--:B------:R-:W-:Y:S02]  /*6d50*/  LEA.HI.X.SX32 R7, R200, R25.reuse, 0x2, P0 ;  /* 0x00000019c8077211 */ /* 0x080fe400000f16ff */
[-C--:B---3--:R-:W-:Y:S02]  /*6d60*/  LEA.HI.X.SX32 R11, R197, R25.reuse, 0x2, P3 ;  /* 0x00000019c50b7211 */ /* 0x088fe400018f16ff */
[----:B------:R-:W-:Y:S01]  /*6d70*/  LEA R4, P0, R229, R24, 0x2 ;  /* 0x00000018e5047211 */ /* 0x000fe200078010ff */
[----:B------:R-:W-:Y:S01]  /*6d80*/  REDG.E.ADD.F32.FTZ.RN.STRONG.GPU desc[UR14][R6.64], R14 ;  /* 0x0000000e060079a6 */ /* 0x000fe2000c10f38e */
[----:B------:R-:W-:Y:S02]  /*6d90*/  @P6 IADD3 R209, P2, R209, -0x100, RZ ;  /* 0xffffff00d1d16810 */ /* 0x000fe40007f5e0ff */
[----:B------:R-:W-:Y:S01]  /*6da0*/  LEA.HI.X.SX32 R5, R229, R25, 0x2, P0 ;  /* 0x00000019e5057211 */ /* 0x000fe200000f16ff */
[----:B------:R-:W-:Y:S01]  /*6db0*/  REDG.E.ADD.F32.FTZ.RN.STRONG.GPU desc[UR14][R26.64], R15 ;  /* 0x0000000f1a0079a6 */ /* 0x000fe2000c10f38e */
[----:B------:R-:W-:Y:S03]  /*6dc0*/  @P6 IADD3.X R208, R208, -0x1, RZ, P2, !PT ;  /* 0xffffffffd0d06810 */ /* 0x000fe600017fe4ff */
[----:B------:R-:W-:Y:S04]  /*6dd0*/  REDG.E.ADD.F32.FTZ.RN.STRONG.GPU desc[UR14][R20.64], R16 ;  /* 0x00000010140079a6 */ /* 0x000fe8000c10f38e */
[----:B------:R-:W-:Y:S04]  /*6de0*/  REDG.E.ADD.F32.FTZ.RN.STRONG.GPU desc[UR14][R10.64], R17 ;  /* 0x000000110a0079a6 */ /* 0x000fe8000c10f38e */
        /* <DEDUP_REMOVED lines=30> */
[----:B------:R-:W4:Y:S05]  /*6fd0*/  LDSM.16.MT88.4 R16, [R104+0x1800] ;  /* 0x001800006810783b */ /* 0x000f2a0000004200 */
[-C--:B-1----:R-:W-:Y:S06]  /*6fe0*/  HMMA.16816.F32.BF16 R68, R8, R20.reuse, R68 ;  /* 0x000000140844723c */ /* 0x082fec0000041844 */
[C---:B------:R-:W-:Y:S06]  /*6ff0*/  HMMA.16816.F32.BF16 R72, R100.reuse, R20, R72 ;  /* 0x000000146448723c */ /* 0x040fec0000041848 */
[-C--:B------:R-:W-:Y:S06]  /*7000*/  HMMA.16816.F32.BF16 R76, R100, R22.reuse, R76 ;  /* 0x00000016644c723c */ /* 0x080fec000004184c */
[C---:B------:R-:W-:Y:S06]  /*7010*/  HMMA.16816.F32.BF16 R80, R8.reuse, R22, R80 ;  /* 0x000000160850723c */ /* 0x040fec0000041850 */
[-C--:B--2---:R-:W-:Y:S06]  /*7020*/  HMMA.16816.F32.BF16 R84, R8, R4.reuse, R84 ;  /* 0x000000040854723c */ /* 0x084fec0000041854 */
[C---:B------:R-:W-:Y:S06]  /*7030*/  HMMA.16816.F32.BF16 R88, R100.reuse, R4, R88 ;  /* 0x000000046458723c */ /* 0x040fec0000041858 */
[-C--:B------:R-:W-:Y:S05]  /*7040*/  HMMA.16816.F32.BF16 R92, R100, R6.reuse, R92 ;  /* 0x00000006645c723c */ /* 0x080fea000004185c */
[C---:B------:R-:W-:Y:S01]  /*7050*/  LOP3.LUT R4, R223.reuse, 0x1, RZ, 0xc0, !PT ;  /* 0x00000001df047812 */ /* 0x040fe200078ec0ff */
[----:B------:R-:W-:Y:S04]  /*7060*/  HMMA.16816.F32.BF16 R96, R8, R6, R96 ;  /* 0x000000060860723c */ /* 0x000fe80000041860 */
[----:B------:R-:W-:Y:S01]  /*7070*/  ISETP.NE.U32.AND P0, PT, R4, 0x1, PT ;  /* 0x000000010400780c */ /* 0x000fe20003f05070 */
[----:B------:R-:W-:Y:S01]  /*7080*/  VIADD R223, R223, 0xffffffff ;  /* 0xffffffffdfdf7836 */ /* 0x000fe20000000000 */
[-C--:B---3--:R-:W-:Y:S05]  /*7090*/  HMMA.16816.F32.BF16 R68, R12, R24.reuse, R68 ;  /* 0x000000180c44723c */ /* 0x088fea0000041844 */
[----:B------:R-:W-:Y:S01]  /*70a0*/  @P6 IADD3 R5, P3, R234, -0x100, RZ ;  /* 0xffffff00ea056810 */ /* 0x000fe20007f7e0ff */
[C---:B----4-:R-:W-:Y:S05]  /*70b0*/  HMMA.16816.F32.BF16 R72, R32.reuse, R24, R72 ;  /* 0x000000182048723c */ /* 0x050fea0000041848 */
[C---:B------:R-:W-:Y:S01]  /*70c0*/  VIADD R6, R168.reuse, 0xffffe000 ;  /* 0xffffe000a8067836 */ /* 0x040fe20000000000 */
[-C--:B------:R-:W-:Y:S05]  /*70d0*/  HMMA.16816.F32.BF16 R76, R32, R26.reuse, R76 ;  /* 0x0000001a204c723c */ /* 0x080fea000004184c */
[----:B------:R-:W-:Y:S01]  /*70e0*/  @P6 IADD3.X R4, R235, -0x1, RZ, P3, !PT ;  /* 0xffffffffeb046810 */ /* 0x000fe20001ffe4ff */
[C---:B------:R-:W-:Y:S05]  /*70f0*/  HMMA.16816.F32.BF16 R80, R12.reuse, R26, R80 ;  /* 0x0000001a0c50723c */ /* 0x040fea0000041850 */
[----:B------:R-:W-:Y:S01]  /*7100*/  @P0 VIADD R6, R168, 0x2000 ;  /* 0x00002000a8060836 */ /* 0x000fe20000000000 */
[-C--:B------:R-:W-:Y:S05]  /*7110*/  HMMA.16816.F32.BF16 R84, R12, R16.reuse, R84 ;  /* 0x000000100c54723c */ /* 0x080fea0000041854 */
[----:B------:R-:W-:Y:S01]  /*7120*/  IMAD.MOV.U32 R168, RZ, RZ, R6 ;  /* 0x000000ffffa87224 */ /* 0x000fe200078e0006 */
[C---:B------:R-:W-:Y:S05]  /*7130*/  HMMA.16816.F32.BF16 R88, R32.reuse, R16, R88 ;  /* 0x000000102058723c */ /* 0x040fea0000041858 */
[----:B------:R-:W-:Y:S01]  /*7140*/  @P6 IMAD.MOV.U32 R234, RZ, RZ, R5 ;  /* 0x000000ffffea6224 */ /* 0x000fe200078e0005 */
[-C--:B------:R-:W-:Y:S05]  /*7150*/  HMMA.16816.F32.BF16 R92, R32, R18.reuse, R92 ;  /* 0x00000012205c723c */ /* 0x080fea000004185c */
[----:B------:R-:W-:Y:S01]  /*7160*/  @P6 IMAD.MOV.U32 R235, RZ, RZ, R4 ;  /* 0x000000ffffeb6224 */ /* 0x000fe200078e0004 */
[----:B------:R-:W-:Y:S01]  /*7170*/  HMMA.16816.F32.BF16 R96, R12, R18, R96 ;  /* 0x000000120c60723c */ /* 0x000fe20000041860 */
[----:B------:R-:W-:Y:S11]  /*7180*/  @!UPT UIADD3 URZ, URZ, URZ, URZ ;  /* 0x0000003f3f3ff290 */ /* 0x000ff6000fffe03f */
[----:B------:R-:W-:Y:S01]  /*7190*/  @!UPT UIADD3 URZ, URZ, URZ, URZ ;  /* 0x0000003f3f3ff290 */ /* 0x000fe2000fffe03f */
[----:B------:R-:W-:Y:S11]  /*71a0*/  @P4 BRA `(.L_x_601) ;  /* 0xffffffc400b84947 */ /* 0x000ff6000383ffff */
[----:B------:R-:W-:Y:S01]  /*71b0*/  BAR.SYNC.DEFER_BLOCKING 0x0 ;  /* 0x0000000000007b1d */ /* 0x000fe20000010000 */
[----:B------:R-:W-:Y:S02]  /*71c0*/  ISETP.NE.AND P0, PT, R228, -0x1, PT ;  /* 0xffffffffe400780c */ /* 0x000fe40003f05270 */
[----:B------:R-:W-:-:S03]  /*71d0*/  SHF.R.S32.HI R10, RZ, 0x1f, R178 ;  /* 0x0000001fff0a7819 */ /* 0x000fc600000114b2 */
        /* <DEDUP_REMOVED lines=49> */
[----:B------:R1:W-:Y:S01]  /*74f0*/  STS [R188], R68 ;  /* 0x00000044bc007388 */ /* 0x0003e20000000800 */
[----:B------:R-:W-:Y:S01]  /*7500*/  F2FP.BF16.F32.PACK_AB R86, R87, R86 ;  /* 0x000000565756723e */ /* 0x000fe200000010ff */
[----:B------:R-:W-:Y:S01]  /*7510*/  FMUL.FTZ R50, R50, UR5 ;  /* 0x0000000532327c20 */ /* 0x000fe20008410000 */
[----:B------:R-:W-:Y:S01]  /*7520*/  FMUL.FTZ R51, R51, UR5 ;  /* 0x0000000533337c20 */ /* 0x000fe20008410000 */
[----:B------:R1:W-:Y:S01]  /*7530*/  STS [R188+0x400], R70 ;  /* 0x00040046bc007388 */ /* 0x0003e20000000800 */
[----:B------:R-:W-:Y:S01]  /*7540*/  F2FP.BF16.F32.PACK_AB R96, R97, R96 ;  /* 0x000000606160723e */ /* 0x000fe200000010ff */
[----:B------:R-:W-:Y:S01]  /*7550*/  FMUL.FTZ R40, R40, UR5 ;  /* 0x0000000528287c20 */ /* 0x000fe20008410000 */
[----:B------:R-:W-:Y:S01]  /*7560*/  F2FP.BF16.F32.PACK_AB R98, R99, R98 ;  /* 0x000000626362723e */ /* 0x000fe200000010ff */
[----:B------:R1:W-:Y:S01]  /*7570*/  STS [R192], R80 ;  /* 0x00000050c0007388 */ /* 0x0003e20000000800 */
[----:B------:R-:W-:Y:S01]  /*7580*/  FMUL.FTZ R41, R41, UR5 ;  /* 0x0000000529297c20 */ /* 0x000fe20008410000 */
[----:B------:R-:W-:Y:S01]  /*7590*/  FMUL.FTZ R42, R42, UR5 ;  /* 0x000000052a2a7c20 */ /* 0x000fe20008410000 */
[----:B------:R-:W-:Y:S01]  /*75a0*/  FMUL.FTZ R43, R43, UR5 ;  /* 0x000000052b2b7c20 */ /* 0x000fe20008410000 */
[----:B------:R-:W-:Y:S01]  /*75b0*/  F2FP.BF16.F32.PACK_AB R88, R89, R88 ;  /* 0x000000585958723e */ /* 0x000fe200000010ff */
[----:B------:R1:W-:Y:S01]  /*75c0*/  STS [R191], R82 ;  /* 0x00000052bf007388 */ /* 0x0003e20000000800 */
[----:B------:R-:W-:Y:S01]  /*75d0*/  F2FP.BF16.F32.PACK_AB R90, R91, R90 ;  /* 0x0000005a5b5a723e */ /* 0x000fe200000010ff */
[----:B------:R-:W-:Y:S01]  /*75e0*/  FMUL.FTZ R44, R44, UR5 ;  /* 0x000000052c2c7c20 */ /* 0x000fe20008410000 */
[----:B------:R-:W-:Y:S01]  /*75f0*/  FMUL.FTZ R45, R45, UR5 ;  /* 0x000000052d2d7c20 */ /* 0x000fe20008410000 */
[----:B------:R-:W-:Y:S01]  /*7600*/  FMUL.FTZ R46, R46, UR5 ;  /* 0x000000052e2e7c20 */ /* 0x000fe20008410000 */
[----:B------:R-:W-:Y:S01]  /*7610*/  FMUL.FTZ R47, R47, UR5 ;  /* 0x000000052f2f7c20 */ /* 0x000fe20008410000 */
[----:B------:R-:W-:Y:S01]  /*7620*/  F2FP.BF16.F32.PACK_AB R92, R93, R92 ;  /* 0x0000005c5d5c723e */ /* 0x000fe200000010ff */
[----:B------:R1:W-:Y:S01]  /*7630*/  STS [R188+0x2000], R72 ;  /* 0x00200048bc007388 */ /* 0x0003e20000000800 */
[----:B------:R-:W-:Y:S01]  /*7640*/  F2FP.BF16.F32.PACK_AB R94, R95, R94 ;  /* 0x0000005e5f5e723e */ /* 0x000fe200000010ff */
[----:B------:R-:W-:Y:S01]  /*7650*/  FMUL.FTZ R52, R52, UR5 ;  /* 0x0000000534347c20 */ /* 0x000fe20008410000 */
[----:B------:R-:W-:Y:S01]  /*7660*/  FMUL.FTZ R53, R53, UR5 ;  /* 0x0000000535357c20 */ /* 0x000fe20008410000 */
[----:B------:R1:W-:Y:S01]  /*7670*/  STS [R188+0x2400], R74 ;  /* 0x0024004abc007388 */ /* 0x0003e20000000800 */
        /* <DEDUP_REMOVED lines=11> */
[----:B------:R1:W-:Y:S01]  /*7730*/  STS [R190], R84 ;  /* 0x00000054be007388 */ /* 0x0003e20000000800 */
[----:B------:R-:W-:Y:S01]  /*7740*/  FMUL.FTZ R56, R56, UR5 ;  /* 0x0000000538387c20 */ /* 0x000fe20008410000 */
[----:B------:R-:W-:Y:S01]  /*7750*/  FMUL.FTZ R57, R57, UR5 ;  /* 0x0000000539397c20 */ /* 0x000fe20008410000 */
[----:B------:R-:W-:Y:S01]  /*7760*/  FMUL.FTZ R58, R58, UR5 ;  /* 0x000000053a3a7c20 */ /* 0x000fe20008410000 */
[----:B------:R1:W-:Y:S01]  /*7770*/  STS [R190+0x400], R86 ;  /* 0x00040056be007388 */ /* 0x0003e20000000800 */
[----:B------:R-:W-:Y:S01]  /*7780*/  FMUL.FTZ R59, R59, UR5 ;  /* 0x000000053b3b7c20 */ /* 0x000fe20008410000 */
[----:B------:R-:W-:Y:S01]  /*7790*/  F2FP.BF16.F32.PACK_AB R50, R51, R50 ;  /* 0x000000323332723e */ /* 0x000fe200000010ff */
[----:B------:R-:W2:Y:S01]  /*77a0*/  @P0 LDC.64 R6, c[0x0][0x450] ;  /* 0x00011400ff060b82 */ /* 0x000ea20000000a00 */
[----:B------:R1:W-:Y:S01]  /*77b0*/  STS [R206], R96 ;  /* 0x00000060ce007388 */ /* 0x0003e20000000800 */
[----:B------:R-:W-:Y:S01]  /*77c0*/  F2FP.BF16.F32.PACK_AB R40, R41, R40 ;  /* 0x000000282928723e */ /* 0x000fe200000010ff */
[----:B------:R-:W-:Y:S01]  /*77d0*/  FMUL.FTZ R12, R60, UR5 ;  /* 0x000000053c0c7c20 */ /* 0x000fe20008410000 */
[----:B------:R-:W-:Y:S01]  /*77e0*/  F2FP.BF16.F32.PACK_AB R42, R43, R42 ;  /* 0x0000002a2b2a723e */ /* 0x000fe200000010ff */
[----:B------:R1:W-:Y:S01]  /*77f0*/  STS [R206+0x400], R98 ;  /* 0x00040062ce007388 */ /* 0x0003e20000000800 */
[----:B------:R-:W-:Y:S01]  /*7800*/  F2FP.BF16.F32.PACK_AB R44, R45, R44 ;  /* 0x0000002c2d2c723e */ /* 0x000fe200000010ff */
[----:B------:R-:W-:Y:S01]  /*7810*/  FMUL.FTZ R61, R61, UR5 ;  /* 0x000000053d3d7c20 */ /* 0x000fe20008410000 */
[----:B------:R-:W3:Y:S01]  /*7820*/  @P0 LDC.64 R4, c[0x0][0x458] ;  /* 0x00011600ff040b82 */ /* 0x000ee20000000a00 */
[----:B------:R1:W-:Y:S01]  /*7830*/  STS [R190+0x2000], R88 ;  /* 0x00200058be007388 */ /* 0x0003e20000000800 */
[----:B------:R-:W-:Y:S01]  /*7840*/  F2FP.BF16.F32.PACK_AB R46, R47, R46 ;  /* 0x0000002e2f2e723e */ /* 0x000fe200000010ff */
[----:B------:R-:W-:Y:S01]  /*7850*/  FMUL.FTZ R11, R62, UR5 ;  /* 0x000000053e0b7c20 */ /* 0x000fe20008410000 */
[----:B------:R-:W-:Y:S01]  /*7860*/  F2FP.BF16.F32.PACK_AB R52, R53, R52 ;  /* 0x000000343534723e */ /* 0x000fe200000010ff */
[----:B------:R1:W-:Y:S01]  /*7870*/  STS [R190+0x2400], R90 ;  /* 0x0024005abe007388 */ /* 0x0003e20000000800 */
[----:B------:R-:W-:Y:S01]  /*7880*/  F2FP.BF16.F32.PACK_AB R54, R55, R54 ;  /* 0x000000363736723e */ /* 0x000fe200000010ff */
[----:B------:R-:W-:Y:S01]  /*7890*/  FMUL.FTZ R63, R63, UR5 ;  /* 0x000000053f3f7c20 */ /* 0x000fe20008410000 */
[----:B------:R-:W-:Y:S01]  /*78a0*/  F2FP.BF16.F32.PACK_AB R64, R65, R64 ;  /* 0x000000404140723e */ /* 0x000fe200000010ff */
[----:B------:R1:W-:Y:S01]  /*78b0*/  STS [R206+0x2000], R92 ;  /* 0x0020005cce007388 */ /* 0x0003e20000000800 */
[----:B------:R-:W-:-:S02]  /*78c0*/  F2FP.BF16.F32.PACK_AB R66, R67, R66 ;  /* 0x000000424342723e */ /* 0x000fc400000010ff */
[----:B------:R-:W-:Y:S01]  /*78d0*/  F2FP.BF16.F32.PACK_AB R56, R57, R56 ;  /* 0x000000383938723e */ /* 0x000fe200000010ff */
[----:B------:R1:W-:Y:S01]  /*78e0*/  STS [R206+0x2400], R94 ;  /* 0x0024005ece007388 */ /* 0x0003e20000000800 */
[----:B------:R-:W-:Y:S02]  /*78f0*/  F2FP.BF16.F32.PACK_AB R58, R59, R58 ;  /* 0x0000003a3b3a723e */ /* 0x000fe400000010ff */
[CC--:B------:R-:W-:Y:S01]  /*7900*/  @P0 IADD3 R24, R226.reuse, R228.reuse, RZ ;  /* 0x000000e4e2180210 */ /* 0x0c0fe20007ffe0ff */
[----:B------:R1:W-:Y:S01]  /*7910*/  STS [R188+0x4000], R36 ;  /* 0x00400024bc007388 */ /* 0x0003e20000000800 */
[----:B------:R-:W-:Y:S02]  /*7920*/  @P0 IADD3 R8, R226, R228, RZ ;  /* 0x000000e4e2080210 */ /* 0x000fe40007ffe0ff */
[----:B------:R-:W-:Y:S01]  /*7930*/  F2FP.BF16.F32.PACK_AB R12, R61, R12 ;  /* 0x0000000c3d0c723e */ /* 0x000fe200000010ff */
[----:B------:R1:W-:Y:S01]  /*7940*/  STS [R188+0x4400], R38 ;  /* 0x00440026bc007388 */ /* 0x0003e20000000800 */
[----:B--2---:R-:W-:Y:S01]  /*7950*/  @P0 IMAD R2, R24, R7, RZ ;  /* 0x0000000718020224 */ /* 0x004fe200078e02ff */
[----:B------:R-:W-:Y:S01]  /*7960*/  F2FP.BF16.F32.PACK_AB R11, R63, R11 ;  /* 0x0000000b3f0b723e */ /* 0x000fe200000010ff */
[----:B---3--:R-:W-:Y:S01]  /*7970*/  @P0 IMAD R0, R8, R5, RZ ;  /* 0x0000000508000224 */ /* 0x008fe200078e02ff */
[----:B------:R1:W-:Y:S01]  /*7980*/  STS [R192+0x4000], R48 ;  /* 0x00400030c0007388 */ /* 0x0003e20000000800 */
[----:B------:R-:W-:-:S03]  /*7990*/  @P0 IMAD.WIDE.U32 R24, R24, R6, RZ ;  /* 0x0000000618180225 */ /* 0x000fc600078e00ff */
[----:B------:R1:W-:Y:S01]  /*79a0*/  STS [R191+0x4000], R50 ;  /* 0x00400032bf007388 */ /* 0x0003e20000000800 */
[----:B------:R-:W-:Y:S01]  /*79b0*/  @P0 IMAD.WIDE.U32 R8, R8, R4, RZ ;  /* 0x0000000408080225 */ /* 0x000fe200078e00ff */
[----:B------:R-:W-:Y:S02]  /*79c0*/  @P0 IADD3 R2, R25, R2, RZ ;  /* 0x0000000219020210 */ /* 0x000fe40007ffe0ff */
[----:B------:R1:W-:Y:S02]  /*79d0*/  STS [R188+0x6000], R40 ;  /* 0x00600028bc007388 */ /* 0x0003e40000000800 */
[----:B------:R-:W-:Y:S02]  /*79e0*/  @P0 IADD3 R0, R9, R0, RZ ;  /* 0x0000000009000210 */ /* 0x000fe40007ffe0ff */
[----:B------:R1:W-:Y:S01]  /*79f0*/  STS [R188+0x6400], R42 ;  /* 0x0064002abc007388 */ /* 0x0003e20000000800 */
[----:B------:R-:W-:-:S03]  /*7a00*/  @P0 MOV R29, R8 ;  /* 0x00000008001d0202 */ /* 0x000fc60000000f00 */
        /* <DEDUP_REMOVED lines=9> */
[----:B------:R-:W2:Y:S01]  /*7aa0*/  LDC.64 R6, c[0x0][0x450] ;  /* 0x00011400ff067b82 */ /* 0x000ea20000000a00 */
[----:B------:R-:W-:-:S07]  /*7ab0*/  SHF.R.S32.HI R13, RZ, 0x1f, R226 ;  /* 0x0000001fff0d7819 */ /* 0x000fce00000114e2 */
[----:B------:R-:W3:Y:S01]  /*7ac0*/  LDC.64 R8, c[0x0][0x438] ;  /* 0x00010e00ff087b82 */ /* 0x000ee20000000a00 */
[-C--:B--2---:R-:W-:Y:S02]  /*7ad0*/  IMAD R13, R13, R6.reuse, RZ ;  /* 0x000000060d0d7224 */ /* 0x084fe400078e02ff */
[----:B------:R-:W-:-:S04]  /*7ae0*/  IMAD.WIDE.U32 R14, R226, R6, RZ ;  /* 0x00000006e20e7225 */ /* 0x000fc800078e00ff */
[----:B------:R-:W-:Y:S02]  /*7af0*/  IMAD R13, R226, R7, R13 ;  /* 0x00000007e20d7224 */ /* 0x000fe400078e020d */
[----:B---3--:R-:W-:-:S03]  /*7b00*/  IMAD R2, R10, R8, RZ ;  /* 0x000000080a027224 */ /* 0x008fc600078e02ff */
[----:B------:R-:W-:Y:S01]  /*7b10*/  IADD3 R15, R15, R13, RZ ;  /* 0x0000000d0f0f7210 */ /* 0x000fe20007ffe0ff */
[C---:B------:R-:W-:Y:S02]  /*7b20*/  IMAD R2, R178.reuse, R9, R2 ;  /* 0x00000009b2027224 */ /* 0x040fe400078e0202 */
[----:B------:R-:W-:-:S05]  /*7b30*/  IMAD.WIDE.U32 R8, R178, R8, R14 ;  /* 0x00000008b2087225 */ /* 0x000fca00078e000e */
[----:B------:R-:W-:Y:S02]  /*7b40*/  IADD3 R2, R9, R2, RZ ;  /* 0x0000000209027210 */ /* 0x000fe40007ffe0ff */
[----:B------:R-:W-:Y:S02]  /*7b50*/  MOV R24, R8 ;  /* 0x0000000800187202 */ /* 0x000fe40000000f00 */
.L_x_602:
        /* <DEDUP_REMOVED lines=12> */
[----:B------:R-:W-:-:S07]  /*7c20*/  MOV R29, R14 ;  /* 0x0000000e001d7202 */ /* 0x000fce0000000f00 */
.L_x_603:
[----:B------:R2:W-:Y:S01]  /*7c30*/  STS [R206+0x6000], R12 ;  /* 0x0060000cce007388 */ /* 0x0005e20000000800 */
[--C-:B------:R-:W-:Y:S01]  /*7c40*/  SHF.R.S32.HI R35, RZ, 0x1f, R186.reuse ;  /* 0x0000001fff237819 */ /* 0x100fe200000114ba */
[----:B------:R-:W-:Y:S01]  /*7c50*/  IMAD.MOV.U32 R34, RZ, RZ, R186 ;  /* 0x000000ffff227224 */ /* 0x000fe200078e00ba */
[----:B------:R-:W-:Y:S01]  /*7c60*/  SHF.R.S32.HI R30, RZ, 0x1f, R224 ;  /* 0x0000001fff1e7819 */ /* 0x000fe200000114e0 */
[----:B------:R2:W-:Y:S01]  /*7c70*/  STS [R206+0x6400], R11 ;  /* 0x0064000bce007388 */ /* 0x0005e20000000800 */
[----:B------:R-:W-:Y:S01]  /*7c80*/  IMAD R225, R185, -0x80, R225 ;  /* 0xffffff80b9e17824 */ /* 0x000fe200078e02e1 */
[----:B------:R-:W-:Y:S01]  /*7c90*/  SHF.R.S32.HI R28, RZ, 0x1f, R177 ;  /* 0x0000001fff1c7819 */ /* 0x000fe200000114b1 */
[-C--:B------:R-:W-:Y:S01]  /*7ca0*/  IMAD.WIDE.U32 R32, R224, R6.reuse, R34 ;  /* 0x00000006e0207225 */ /* 0x080fe200078e0022 */
[----:B------:R-:W-:Y:S02]  /*7cb0*/  BAR.SYNC.DEFER_BLOCKING 0x0 ;  /* 0x0000000000007b1d */ /* 0x000fe40000010000 */
[----:B------:R-:W-:Y:S01]  /*7cc0*/  ISETP.GE.AND P4, PT, R184, R225, PT ;  /* 0x000000e1b800720c */ /* 0x000fe20003f86270 */
[----:B------:R-:W-:Y:S01]  /*7cd0*/  IMAD R25, R30, R6, RZ ;  /* 0x000000061e197224 */ /* 0x000fe200078e02ff */
[----:B-1----:R-:W-:Y:S01]  /*7ce0*/  IADD3 R36, P0, R24, R32, RZ ;  /* 0x0000002018247210 */ /* 0x002fe20007f1e0ff */
[----:B------:R-:W-:Y:S01]  /*7cf0*/  VIADD R26, R184, 0x20 ;  /* 0x00000020b81a7836 */ /* 0x000fe20000000000 */
[----:B------:R-:W-:Y:S01]  /*7d00*/  ULDC.64 UR4, c[0x0][0x468] ;  /* 0x00011a0000047ab9 */ /* 0x000fe20000000a00 */
[----:B------:R-:W-:Y:S01]  /*7d10*/  IMAD R25, R224, R7, R25 ;  /* 0x00000007e0197224 */ /* 0x000fe200078e0219 */
[----:B------:R-:W-:Y:S01]  /*7d20*/  BSSY B0, `(.L_x_604) ;  /* 0x000001c000007945 */ /* 0x000fe20003800000 */
[----:B------:R-:W-:Y:S01]  /*7d30*/  IMAD R31, R28, UR4, RZ ;  /* 0x000000041c1f7c24 */ /* 0x000fe2000f8e02ff */
[----:B------:R-:W-:Y:S01]  /*7d40*/  ISETP.GE.AND P3, PT, R26, R225, PT ;  /* 0x000000e11a00720c */ /* 0x000fe20003f66270 */
[----:B------:R-:W-:Y:S01]  /*7d50*/  VIADD R24, R184, 0x60 ;  /* 0x00000060b8187836 */ /* 0x000fe20000000000 */
[----:B------:R-:W-:Y:S01]  /*7d60*/  IADD3.X R37, R2, R33, R25, P0, !PT ;  /* 0x0000002102257210 */ /* 0x000fe200007fe419 */
[----:B------:R-:W-:Y:S01]  /*7d70*/  IMAD R31, R177, UR5, R31 ;  /* 0x00000005b11f7c24 */ /* 0x000fe2000f8e021f */
[----:B------:R-:W-:-:S02]  /*7d80*/  IADD3 R26, R184, 0x40, RZ ;  /* 0x00000040b81a7810 */ /* 0x000fc40007ffe0ff */
[-C--:B------:R-:W-:Y:S01]  /*7d90*/  ISETP.GE.AND P1, PT, R24, R225.reuse, PT ;  /* 0x000000e11800720c */ /* 0x080fe20003f26270 */
[----:B------:R-:W-:Y:S01]  /*7da0*/  IMAD.WIDE.U32 R36, R177, UR4, R36 ;  /* 0x00000004b1247c25 */ /* 0x000fe2000f8e0024 */
[----:B------:R-:W-:Y:S02]  /*7db0*/  ISETP.GE.AND P2, PT, R26, R225, PT ;  /* 0x000000e11a00720c */ /* 0x000fe40003f46270 */
[----:B------:R-:W-:Y:S02]  /*7dc0*/  SHF.R.S32.HI R2, RZ, 0x1f, R184 ;  /* 0x0000001fff027819 */ /* 0x000fe400000114b8 */
[----:B------:R-:W-:Y:S01]  /*7dd0*/  IADD3 R31, R31, R37, RZ ;  /* 0x000000251f1f7210 */ /* 0x000fe20007ffe0ff */
[----:B------:R2:W1:Y:S04]  /*7de0*/  LDS.128 R20, [R115+0x7000] ;  /* 0x0070000073147984 */ /* 0x0004680000000c00 */
[----:B------:R2:W3:Y:S04]  /*7df0*/  LDS.128 R16, [R115+0xb000] ;  /* 0x00b0000073107984 */ /* 0x0004e80000000c00 */
[----:B------:R2:W4:Y:S04]  /*7e00*/  LDS.128 R12, [R115+0xc000] ;  /* 0x00c00000730c7984 */ /* 0x0005280000000c00 */
[----:B------:R2:W1:Y:S01]  /*7e10*/  LDS.128 R8, [R115+0xd000] ;  /* 0x00d0000073087984 */ /* 0x0004620000000c00 */
[----:B------:R-:W-:Y:S05]  /*7e20*/  @P4 BRA `(.L_x_605) ;  /* 0x00000000002c4947 */ /* 0x000fea0003800000 */
[----:B------:R-:W2:Y:S01]  /*7e30*/  LDS.128 R24, [R115+0x6000] ;  /* 0x0060000073187984 */ /* 0x000ea20000000c00 */
[----:B------:R-:W-:Y:S01]  /*7e40*/  MOV R38, R36 ;  /* 0x0000002400267202 */ /* 0x000fe20000000f00 */
[-C--:B------:R-:W-:Y:S01]  /*7e50*/  IMAD R32, R2, R6.reuse, RZ ;  /* 0x0000000602207224 */ /* 0x080fe200078e02ff */
        /* <DEDUP_REMOVED lines=8> */
.L_x_605:
[----:B------:R-:W-:Y:S05]  /*7ee0*/  BSYNC B0 ;  /* 0x0000000000007941 */ /* 0x000fea0003800000 */
.L_x_604:
[----:B------:R-:W-:Y:S04]  /*7ef0*/  BSSY B0, `(.L_x_606) ;  /* 0x000000e000007945 */ /* 0x000fe80003800000 */
[----:B------:R-:W-:Y:S05]  /*7f00*/  @P3 BRA `(.L_x_607) ;  /* 0x0000000000303947 */ /* 0x000fea0003800000 */
[----:B--2---:R-:W-:Y:S01]  /*7f10*/  IADD3 R25, P0, R184, 0x20, RZ ;  /* 0x00000020b8197810 */ /* 0x004fe20007f1e0ff */
        /* <DEDUP_REMOVED lines=10> */
[----:B-1----:R1:W-:Y:S02]  /*7fc0*/  STG.E.128 desc[UR14][R32.64], R20 ;  /* 0x0000001420007986 */ /* 0x0023e4000c101d0e */
.L_x_607:
[----:B------:R-:W-:Y:S05]  /*7fd0*/  BSYNC B0 ;  /* 0x0000000000007941 */ /* 0x000fea0003800000 */
.L_x_606:
[----:B-1----:R1:W1:Y:S01]  /*7fe0*/  LDS.128 R20, [R115+0x8000] ;  /* 0x0080000073147984 */ /* 0x0022620000000c00 */
        /* <DEDUP_REMOVED lines=14> */
.L_x_609:
[----:B------:R-:W-:Y:S05]  /*80d0*/  BSYNC B0 ;  /* 0x0000000000007941 */ /* 0x000fea0003800000 */
.L_x_608:
        /* <DEDUP_REMOVED lines=15> */
.L_x_611:
[----:B------:R-:W-:Y:S05]  /*81d0*/  BSYNC B0 ;  /* 0x0000000000007941 */ /* 0x000fea0003800000 */
.L_x_610:
[----:B-1----:R1:W1:Y:S01]  /*81e0*/  LDS.128 R20, [R115+0xa000] ;  /* 0x00a0000073147984 */ /* 0x0022620000000c00 */
[-C--:B------:R-:W-:Y:S01]  /*81f0*/  IMAD.WIDE.U32 R34, R224, R4.reuse, R34 ;  /* 0x00000004e0227225 */ /* 0x080fe200078e0022 */
[----:B------:R-:W-:Y:S01]  /*8200*/  ULDC.64 UR4, c[0x0][0x470] ;  /* 0x00011c0000047ab9 */ /* 0x000fe20000000a00 */
[----:B------:R-:W-:Y:S02]  /*8210*/  BSSY B0, `(.L_x_612) ;  /* 0x0000014000007945 */ /* 0x000fe40003800000 */
[----:B------:R-:W-:Y:S01]  /*8220*/  IMAD R30, R30, R4, RZ ;  /* 0x000000041e1e7224 */ /* 0x000fe200078e02ff */
[----:B--2---:R-:W-:Y:S01]  /*8230*/  IADD3 R24, P0, R29, R34, RZ ;  /* 0x000000221d187210 */ /* 0x004fe20007f1e0ff */
        /* <DEDUP_REMOVED lines=17> */
.L_x_613:
[----:B------:R-:W-:Y:S05]  /*8350*/  BSYNC B0 ;  /* 0x0000000000007941 */ /* 0x000fea0003800000 */
.L_x_612:
[----:B------:R-:W-:Y:S04]  /*8360*/  BSSY B0, `(.L_x_614) ;  /* 0x000000e000007945 */ /* 0x000fe80003800000 */
[----:B------:R-:W-:Y:S05]  /*8370*/  @P3 BRA `(.L_x_615) ;  /* 0x0000000000303947 */ /* 0x000fea0003800000 */
[----:B------:R-:W-:Y:S01]  /*8380*/  IADD3 R7, P0, R184, 0x20, RZ ;  /* 0x00000020b8077810 */ /* 0x000fe20007f1e0ff */
[----:B-12---:R-:W-:Y:S01]  /*8390*/  IMAD.MOV.U32 R20, RZ, RZ, R24 ;  /* 0x000000ffff147224 */ /* 0x006fe200078e0018 */
        /* <DEDUP_REMOVED lines=9> */
[----:B---3--:R1:W-:Y:S02]  /*8430*/  STG.E.128 desc[UR14][R22.64], R16 ;  /* 0x0000001016007986 */ /* 0x0083e4000c101d0e */
.L_x_615:
[----:B------:R-:W-:Y:S05]  /*8440*/  BSYNC B0 ;  /* 0x0000000000007941 */ /* 0x000fea0003800000 */
.L_x_614:
[----:B------:R-:W-:Y:S04]  /*8450*/  BSSY B0, `(.L_x_616) ;  /* 0x000000e000007945 */ /* 0x000fe80003800000 */
[----:B------:R-:W-:Y:S05]  /*8460*/  @P2 BRA `(.L_x_617) ;  /* 0x0000000000302947 */ /* 0x000fea0003800000 */
[----:B------:R-:W-:Y:S01]  /*8470*/  IADD3 R7, P0, R184, 0x40, RZ ;  /* 0x00000040b8077810 */ /* 0x000fe20007f1e0ff */
[----:B-1-3--:R-:W-:Y:S01]  /*8480*/  IMAD.MOV.U32 R16, RZ, RZ, R24 ;  /* 0x000000ffff107224 */ /* 0x00afe200078e0018 */
        /* <DEDUP_REMOVED lines=9> */
[----:B----4-:R1:W-:Y:S02]  /*8520*/  STG.E.128 desc[UR14][R18.64], R12 ;  /* 0x0000000c12007986 */ /* 0x0103e4000c101d0e */
.L_x_617:
[----:B------:R-:W-:Y:S05]  /*8530*/  BSYNC B0 ;  /* 0x0000000000007941 */ /* 0x000fea0003800000 */
.L_x_616:
        /* <DEDUP_REMOVED lines=13> */
.L_x_598:
[----:B------:R-:W-:Y:S05]  /*8610*/  BSYNC B1 ;  /* 0x0000000000017941 */ /* 0x000fea0003800000 */
.L_x_576:
[----:B------:R-:W3:Y:S02]  /*8620*/  LDC R0, c[0x0][0xc] ;  /* 0x00000300ff007b82 */ /* 0x000ee40000000800 */
[----:B---3--:R-:W-:-:S04]  /*8630*/  IADD3 R185, R0, R185, RZ ;  /* 0x000000b900b97210 */ /* 0x008fc80007ffe0ff */
[----:B------:R-:W-:-:S13]  /*8640*/  ISETP.GE.AND P0, PT, R185, UR7, PT ;  /* 0x00000007b9007c0c */ /* 0x000fda000bf06270 */
[----:B------:R-:W-:Y:S05]  /*8650*/  @P0 BRA `(.L_x_618) ;  /* 0x0000000000040947 */ /* 0x000fea0003800000 */
[----:B------:R-:W-:Y:S05]  /*8660*/  BRA `(.L_x_619) ;  /* 0xffffff8000a87947 */ /* 0x000fea000383ffff */
.L_x_618:
[----:B------:R-:W-:Y:S05]  /*8670*/  EXIT ;  /* 0x000000000000794d */ /* 0x000fea0003800000 */
.L_x_620:
        /* <DEDUP_REMOVED lines=16> */
.L_x_1268:


//--------------------- .text._ZN5flash44flash_bwd_dq_dk_dv_loop_seqk_parallel_kernelI23Flash_bwd_kernel_traitsILi64ELi64ELi128ELi8ELi2ELi4ELi4ELb1ELb0EN7cutlass10bfloat16_tE19Flash_kernel_traitsILi64ELi64ELi128ELi8ES3_EELb0ELb1ELb0ELb0ELb0ELb1ELb1EEEvNS_16Flash_bwd_paramsE --------------------------
	.section	.text._ZN5flash44flash_bwd_dq_dk_dv_loop_seqk_parallel_kernelI23Flash_bwd_kernel_traitsILi64ELi64ELi128ELi8ELi2ELi4ELi4ELb1ELb0EN7cutlass10bfloat16_tE19Flash_kernel_traitsILi64ELi64ELi128ELi8ES3_EELb0ELb1ELb0ELb0ELb0ELb1ELb1EEEvNS_16Flash_bwd_paramsE,"ax",@progbits
	.align	128
        .global         _ZN5flash44flash_bwd_dq_dk_dv_loop_seqk_parallel_kernelI23Flash_bwd_kernel_traitsILi64ELi64ELi128ELi8ELi2ELi4ELi4ELb1ELb0EN7cutlass10bfloat16_tE19Flash_kernel_traitsILi64ELi64ELi128ELi8ES3_EELb0ELb1ELb0ELb0ELb0ELb1ELb1EEEvNS_16Flash_bwd_paramsE
        .type           _ZN5flash44flash_bwd_dq_dk_dv_loop_seqk_parallel_kernelI23Flash_bwd_kernel_traitsILi64ELi64ELi128ELi8ELi2ELi4ELi4ELb1ELb0EN7cutlass10bfloat16_tE19Flash_kernel_traitsILi64ELi64ELi128ELi8ES3_EELb0ELb1ELb0ELb0ELb0ELb1ELb1EEEvNS_16Flash_bwd_paramsE,@function
        .size           _ZN5flash44flash_bwd_dq_dk_dv_loop_seqk_parallel_kernelI23Flash_bwd_kernel_traitsILi64ELi64ELi128ELi8ELi2ELi4ELi4ELb1ELb0EN7cutlass10bfloat16_tE19Flash_kernel_traitsILi64ELi64ELi128ELi8ES3_EELb0ELb1ELb0ELb0ELb0ELb1ELb1EEEvNS_16Flash_bwd_paramsE,(.L_x_1269 - _ZN5flash44flash_bwd_dq_dk_dv_loop_seqk_parallel_kernelI23Flash_bwd_kernel_traitsILi64ELi64ELi128ELi8ELi2ELi4ELi4ELb1ELb0EN7cutlass10bfloat16_tE19Flash_kernel_traitsILi64ELi64ELi128ELi8ES3_EELb0ELb1ELb0ELb0ELb0ELb1ELb1EEEvNS_16Flash_bwd_paramsE)
        .other          _ZN5flash44flash_bwd_dq_dk_dv_loop_seqk_parallel_kernelI23Flash_bwd_kernel_traitsILi64ELi64ELi128ELi8ELi2ELi4ELi4ELb1ELb0EN7cutlass10bfloat16_tE19Flash_kernel_traitsILi64ELi64ELi128ELi8ES3_EELb0ELb1ELb0ELb0ELb0ELb1ELb1EEEvNS_16Flash_bwd_paramsE,@"STO_CUDA_ENTRY STV_DEFAULT"
_ZN5flash44flash_bwd_dq_dk_dv_loop_seqk_parallel_kernelI23Flash_bwd_kernel_traitsILi64ELi64ELi128ELi8ELi2ELi4ELi4ELb1ELb0EN7cutlass10bfloat16_tE19Flash_kernel_traitsILi64ELi64ELi128ELi8ES3_EELb0ELb1ELb0ELb0ELb0ELb1ELb1EEEvNS_16Flash_bwd_paramsE:
.text._ZN5flash44flash_bwd_dq_dk_dv_loop_seqk_parallel_kernelI23Flash_bwd_kernel_traitsILi64ELi64ELi128ELi8ELi2ELi4ELi4ELb1ELb0EN7cutlass10bfloat16_tE19Flash_kernel_traitsILi64ELi64ELi128ELi8ES3_EELb0ELb1ELb0ELb0ELb0ELb1ELb1EEEvNS_16Flash_bwd_paramsE:
[----:B------:R-:W-:Y:S08]  /*0000*/  LDC R1, c[0x0][0x28] ;  /* 0x00000a00ff017b82 */ /* 0x000ff00000000800 */
[----:B------:R-:W1:Y:S01]  /*0010*/  S2UR UR26, SR_CTAID.X ;  /* 0x00000000001a79c3 */ /* 0x000e620000002500 */
[----:B------:R-:W-:Y:S02]  /*0020*/  ULDC UR4, c[0x0][0x2c8] ;  /* 0x0000b20000047ab9 */ /* 0x000fe40000000800 */
[----:B------:R-:W-:-:S04]  /*0030*/  UIADD3 UR5, UR4, 0x7f, URZ ;  /* 0x0000007f04057890 */ /* 0x000fc8000fffe03f */
[----:B------:R-:W-:-:S04]  /*0040*/  USHF.R.S32.HI UR4, URZ, 0x1f, UR5 ;  /* 0x0000001f3f047899 */ /* 0x000fc80008011405 */
[----:B------:R-:W-:-:S04]  /*0050*/  ULEA.HI UR4, UR4, UR5, URZ, 0x7 ;  /* 0x0000000504047291 */ /* 0x000fc8000f8f383f */
[----:B------:R-:W-:-:S06]  /*0060*/  USHF.R.S32.HI UR6, URZ, 0x7, UR4 ;  /* 0x000000073f067899 */ /* 0x000fcc0008011404 */
[----:B------:R-:W-:Y:S01]  /*0070*/  MOV R251, UR6 ;  /* 0x0000000600fb7c02 */ /* 0x000fe20008000f00 */
[----:B-1----:R-:W-:-:S06]  /*0080*/  UISETP.GE.AND UP0, UPT, UR26, UR6, UPT ;  /* 0x000000061a00728c */ /* 0x002fcc000bf06270 */
[----:B------:R-:W-:-:S13]  /*0090*/  PLOP3.LUT P0, PT, PT, PT, UP0, 0x80, 0x0 ;  /* 0x000000000000781c */ /* 0x000fda0003f0f008 */
[----:B------:R-:W-:Y:S05]  /*00a0*/  @P0 EXIT ;  /* 0x000000000000094d */ /* 0x000fea0003800000 */
[----:B------:R-:W1:Y:S01]  /*00b0*/  S2R R16, SR_TID.X ;  /* 0x0000000000107919 */ /* 0x000e620000002100 */
[----:B------:R-:W2:Y:S01]  /*00c0*/  S2UR UR4, SR_CgaCtaId ;  /* 0x00000000000479c3 */ /* 0x000ea20000008800 */
[----:B------:R-:W-:Y:S01]  /*00d0*/  UMOV UR5, 0x400 ;  /* 0x0000040000057882 */ /* 0x000fe20000000000 */
[----:B------:R-:W-:Y:S01]  /*00e0*/  IMAD.MOV.U32 R191, RZ, RZ, -0x10 ;  /* 0xfffffff0ffbf7424 */ /* 0x000fe200078e00ff */
[----:B------:R-:W-:-:S05]  /*00f0*/  ULDC.64 UR8, c[0x0][0x208] ;  /* 0x0000820000087ab9 */ /* 0x000fca0000000a00 */
[----:B------:R-:W3:Y:S08]  /*0100*/  S2UR UR59, SR_CTAID.Z ;  /* 0x00000000003b79c3 */ /* 0x000ef00000002700 */
[----:B------:R-:W4:Y:S01]  /*0110*/  S2UR UR49, SR_CTAID.Y ;  /* 0x00000000003179c3 */ /* 0x000f220000002600 */
[----:B--2---:R-:W-:Y:S01]  /*0120*/  ULEA UR4, UR4, UR5, 0x18 ;  /* 0x0000000504047291 */ /* 0x004fe2000f8ec03f */
[----:B-1----:R-:W-:Y:S01]  /*0130*/  SHF.R.S32.HI R18, RZ, 0x1f, R16 ;  /* 0x0000001fff127819 */ /* 0x002fe20000011410 */
[----:B------:R-:W-:Y:S01]  /*0140*/  IMAD.SHL.U32 R243, R16, 0x2, RZ ;  /* 0x0000000210f37824 */ /* 0x000fe200078e00ff */
[----:B---3--:R-:W-:-:S02]  /*0150*/  USHF.R.S32.HI UR5, URZ, 0x1f, UR59 ;  /* 0x0000001f3f057899 */ /* 0x008fc4000801143b */
[CC--:B------:R-:W-:Y:S01]  /*0160*/  LEA.HI R14, R18.reuse, R16.reuse, RZ, 0x5 ;  /* 0x00000010120e7211 */ /* 0x0c0fe200078f28ff */
[----:B------:R-:W-:Y:S01]  /*0170*/  USHF.R.S32.HI UR7, URZ, 0x1f, UR59 ;  /* 0x0000001f3f077899 */ /* 0x000fe2000801143b */
[----:B------:R-:W-:Y:S02]  /*0180*/  LEA.HI R5, R18, R16, RZ, 0x4 ;  /* 0x0000001012057211 */ /* 0x000fe400078f20ff */
[--C-:B------:R-:W-:Y:S01]  /*0190*/  SHF.R.S32.HI R3, RZ, 0x5, R14.reuse ;  /* 0x00000005ff037819 */ /* 0x100fe2000001140e */
[----:B----4-:R-:W-:Y:S01]  /*01a0*/  USHF.L.U32 UR6, UR49, 0x7, URZ ;  /* 0x0000000731067899 */ /* 0x010fe2000800063f */
[----:B------:R-:W-:Y:S02]  /*01b0*/  SHF.R.S32.HI R0, RZ, 0x1f, R14 ;  /* 0x0000001fff007819 */ /* 0x000fe4000001140e */
[-C--:B------:R-:W-:Y:S02]  /*01c0*/  LEA.HI R2, R14, R3.reuse, RZ, 0x1 ;  /* 0x000000030e027211 */ /* 0x080fe400078f08ff */
[----:B------:R-:W-:-:S02]  /*01d0*/  LEA.HI R0, R0, R3, RZ, 0x2 ;  /* 0x0000000300007211 */ /* 0x000fc400078f10ff */
[----:B------:R-:W-:Y:S02]  /*01e0*/  LOP3.LUT R2, R2, 0xfffffffe, RZ, 0xc0, !PT ;  /* 0xfffffffe02027812 */ /* 0x000fe400078ec0ff */
[----:B------:R-:W-:Y:S02]  /*01f0*/  LOP3.LUT R0, R0, 0xfffffffc, RZ, 0xc0, !PT ;  /* 0xfffffffc00007812 */ /* 0x000fe400078ec0ff */
[CC--:B------:R-:W-:Y:S01]  /*0200*/  LEA.HI R20, R18.reuse, R16.reuse, RZ, 0x3 ;  /* 0x0000001012147211 */ /* 0x0c0fe200078f18ff */
[C---:B------:R-:W-:Y:S01]  /*0210*/  IMAD.IADD R15, R3.reuse, 0x1, -R2 ;  /* 0x00000001030f7824 */ /* 0x040fe200078e0a02 */
[----:B------:R-:W-:Y:S01]  /*0220*/  LEA.HI R19, R18, R16, RZ, 0x2 ;  /* 0x0000001012137211 */ /* 0x000fe200078f10ff */
[----:B------:R-:W-:Y:S01]  /*0230*/  IMAD.IADD R174, R3, 0x1, -R0 ;  /* 0x0000000103ae7824 */ /* 0x000fe200078e0a00 */
[----:B------:R-:W-:Y:S02]  /*0240*/  SHF.R.S32.HI R4, RZ, 0x4, R5 ;  /* 0x00000004ff047819 */ /* 0x000fe40000011405 */
[----:B------:R-:W-:-:S02]  /*0250*/  LOP3.LUT R0, R20, 0xfffffff8, RZ, 0xc0, !PT ;  /* 0xfffffff814007812 */ /* 0x000fc400078ec0ff */
[--C-:B------:R-:W-:Y:S02]  /*0260*/  SHF.R.S32.HI R11, RZ, 0x2, R19.reuse ;  /* 0x00000002ff0b7819 */ /* 0x100fe40000011413 */
[----:B------:R-:W-:Y:S01]  /*0270*/  SHF.R.S32.HI R2, RZ, 0x1f, R19 ;  /* 0x0000001fff027819 */ /* 0x000fe20000011413 */
[----:B------:R-:W-:Y:S01]  /*0280*/  IMAD.IADD R0, R16, 0x1, -R0 ;  /* 0x0000000110007824 */ /* 0x000fe200078e0a00 */
[----:B------:R-:W-:Y:S02]  /*0290*/  SHF.R.S32.HI R6, RZ, 0x3, R20 ;  /* 0x00000003ff067819 */ /* 0x000fe40000011414 */
[C---:B------:R-:W-:Y:S01]  /*02a0*/  LEA.HI R3, R5.reuse, R4, RZ, 0x1 ;  /* 0x0000000405037211 */ /* 0x040fe200078f08ff */
[----:B------:R-:W-:Y:S01]  /*02b0*/  IMAD.SHL.U32 R8, R0, 0x8, RZ ;  /* 0x0000000800087824 */ /* 0x000fe200078e00ff */
[----:B------:R-:W-:Y:S01]  /*02c0*/  LEA.HI R2, R2, R11, RZ, 0x3 ;  /* 0x0000000b02027211 */ /* 0x000fe200078f18ff */
[----:B------:R-:W-:Y:S01]  /*02d0*/  IMAD.SHL.U32 R6, R6, 0x40, RZ ;  /* 0x0000004006067824 */ /* 0x000fe200078e00ff */
[----:B------:R-:W-:-:S02]  /*02e0*/  LOP3.LUT R7, R5, 0xfffffff0, RZ, 0xc0, !PT ;  /* 0xfffffff005077812 */ /* 0x000fc400078ec0ff */
[----:B------:R-:W-:Y:S02]  /*02f0*/  LOP3.LUT R5, R3, 0xfffffffe, RZ, 0xc0, !PT ;  /* 0xfffffffe03057812 */ /* 0x000fe400078ec0ff */
[----:B------:R-:W-:Y:S02]  /*0300*/  LOP3.LUT R3, R2, 0xfffffff8, RZ, 0xc0, !PT ;  /* 0xfffffff802037812 */ /* 0x000fe400078ec0ff */
[----:B------:R-:W-:Y:S01]  /*0310*/  LOP3.LUT R2, R6, 0x1c0, RZ, 0xc0, !PT ;  /* 0x000001c006027812 */ /* 0x000fe200078ec0ff */
[----:B------:R-:W-:Y:S01]  /*0320*/  IMAD.IADD R6, R16, 0x1, -R7 ;  /* 0x0000000110067824 */ /* 0x000fe200078e0a07 */
[----:B------:R-:W-:Y:S01]  /*0330*/  LOP3.LUT P4, RZ, R0, 0x2, RZ, 0xc0, !PT ;  /* 0x0000000200ff7812 */ /* 0x000fe2000788c0ff */
[----:B------:R-:W-:Y:S01]  /*0340*/  IMAD.IADD R11, R11, 0x1, -R3 ;  /* 0x000000010b0b7824 */ /* 0x000fe200078e0a03 */
[----:B------:R-:W-:Y:S01]  /*0350*/  LOP3.LUT R3, R2, 0x38, R8, 0xf8, !PT ;  /* 0x0000003802037812 */ /* 0x000fe200078ef808 */
[----:B------:R-:W-:Y:S01]  /*0360*/  IMAD.IADD R12, R4, 0x1, -R5 ;  /* 0x00000001040c7824 */ /* 0x000fe200078e0a05 */
[C---:B------:R-:W-:Y:S01]  /*0370*/  LOP3.LUT P3, RZ, R0.reuse, 0x4, RZ, 0xc0, !PT ;  /* 0x0000000400ff7812 */ /* 0x040fe2000786c0ff */
[----:B------:R-:W-:Y:S01]  /*0380*/  IMAD.SHL.U32 R0, R0, 0x40, RZ ;  /* 0x0000004000007824 */ /* 0x000fe200078e00ff */
[----:B------:R-:W-:-:S02]  /*0390*/  SHF.R.U32.HI R2, RZ, 0x3, R2 ;  /* 0x00000003ff027819 */ /* 0x000fc40000011602 */
[----:B------:R-:W-:Y:S02]  /*03a0*/  LEA.HI R7, R18, R16, RZ, 0x6 ;  /* 0x0000001012077211 */ /* 0x000fe400078f30ff */
[----:B------:R-:W-:Y:S01]  /*03b0*/  LOP3.LUT R241, R3, R2, RZ, 0x3c, !PT ;  /* 0x0000000203f17212 */ /* 0x000fe200078e3cff */
[----:B------:R-:W-:Y:S01]  /*03c0*/  IMAD.SHL.U32 R2, R174, 0x10, RZ ;  /* 0x00000010ae027824 */ /* 0x000fe200078e00ff */
[----:B------:R-:W-:Y:S02]  /*03d0*/  SHF.R.S32.HI R3, RZ, 0x1f, R6 ;  /* 0x0000001fff037819 */ /* 0x000fe40000011406 */
[----:B------:R-:W-:Y:S02]  /*03e0*/  LOP3.LUT R0, R0, 0x1c0, RZ, 0xc0, !PT ;  /* 0x000001c000007812 */ /* 0x000fe400078ec0ff */
[----:B------:R-:W-:Y:S02]  /*03f0*/  SHF.R.S32.HI R7, RZ, 0x6, R7 ;  /* 0x00000006ff077819 */ /* 0x000fe40000011407 */
[----:B------:R-:W-:Y:S01]  /*0400*/  LEA.HI R13, R3, R6, RZ, 0x3 ;  /* 0x00000006030d7211 */ /* 0x000fe200078f18ff */
[----:B------:R-:W-:Y:S01]  /*0410*/  IMAD.SHL.U32 R3, R12, 0x200, RZ ;  /* 0x000002000c037824 */ /* 0x000fe200078e00ff */
[----:B------:R-:W-:Y:S01]  /*0420*/  LOP3.LUT R8, R0, 0x8, R20, 0xf8, !PT ;  /* 0x0000000800087812 */ /* 0x000fe200078ef814 */
[----:B------:R-:W-:Y:S01]  /*0430*/  IMAD R241, R7, 0x200, R241 ;  /* 0x0000020007f17824 */ /* 0x000fe200078e02f1 */
[----:B------:R-:W-:-:S02]  /*0440*/  SHF.R.U32.HI R5, RZ, 0x3, R0 ;  /* 0x00000003ff057819 */ /* 0x000fc40000011600 */
[----:B------:R-:W-:Y:S01]  /*0450*/  LOP3.LUT R10, R0, 0x30, R2, 0xf8, !PT ;  /* 0x00000030000a7812 */ /* 0x000fe200078ef802 */
[----:B------:R-:W-:Y:S01]  /*0460*/  IMAD R2, R7, 0x800, R3 ;  /* 0x0000080007027824 */ /* 0x000fe200078e0203 */
[----:B------:R-:W-:Y:S02]  /*0470*/  LOP3.LUT R0, R8, R5, RZ, 0x3c, !PT ;  /* 0x0000000508007212 */ /* 0x000fe400078e3cff */
[----:B------:R-:W-:Y:S02]  /*0480*/  LOP3.LUT R9, R13, 0xfffffff8, RZ, 0xc0, !PT ;  /* 0xfffffff80d097812 */ /* 0x000fe400078ec0ff */
[----:B------:R-:W-:Y:S01]  /*0490*/  LEA.HI R8, R18, R16, RZ, 0x7 ;  /* 0x0000001012087211 */ /* 0x000fe200078f38ff */
[----:B------:R-:W-:Y:S01]  /*04a0*/  IMAD.IADD R182, R2, 0x1, R0 ;  /* 0x0000000102b67824 */ /* 0x000fe200078e0200 */
[----:B------:R-:W-:Y:S01]  /*04b0*/  LOP3.LUT R0, R19, 0x7ffffffc, RZ, 0xc0, !PT ;  /* 0x7ffffffc13007812 */ /* 0x000fe200078ec0ff */
[----:B------:R-:W-:Y:S01]  /*04c0*/  IMAD.IADD R17, R6, 0x1, -R9 ;  /* 0x0000000106117824 */ /* 0x000fe200078e0a09 */
[C---:B------:R-:W-:Y:S01]  /*04d0*/  LOP3.LUT R4, R11.reuse, 0x1, RZ, 0xc0, !PT ;  /* 0x000000010b047812 */ /* 0x040fe200078ec0ff */
[----:B------:R-:W-:Y:S01]  /*04e0*/  IMAD.SHL.U32 R6, R12, 0x10, RZ ;  /* 0x000000100c067824 */ /* 0x000fe200078e00ff */
[----:B------:R-:W-:Y:S01]  /*04f0*/  LOP3.LUT R2, R14, 0xffffffe0, RZ, 0xc0, !PT ;  /* 0xffffffe00e027812 */ /* 0x000fe200078ec0ff */
[----:B------:R-:W-:Y:S01]  /*0500*/  IMAD.IADD R9, R16, 0x1, -R0 ;  /* 0x0000000110097824 */ /* 0x000fe200078e0a00 */
[----:B------:R-:W-:Y:S01]  /*0510*/  SHF.R.S32.HI R8, RZ, 0x7, R8 ;  /* 0x00000007ff087819 */ /* 0x000fe20000011408 */
[----:B------:R-:W-:Y:S01]  /*0520*/  IMAD.SHL.U32 R0, R11, 0x40, RZ ;  /* 0x000000400b007824 */ /* 0x000fe200078e00ff */
[----:B------:R-:W-:Y:S01]  /*0530*/  ISETP.NE.U32.AND P0, PT, R4, 0x1, PT ;  /* 0x000000010400780c */ /* 0x000fe20003f05070 */
[----:B------:R-:W-:Y:S01]  /*0540*/  IMAD.IADD R250, R16, 0x1, -R2 ;  /* 0x0000000110fa7824 */ /* 0x000fe200078e0a02 */
[----:B------:R-:W-:Y:S01]  /*0550*/  LOP3.LUT R4, R10, 0x8, R20, 0xf8, !PT ;  /* 0x000000080a047812 */ /* 0x000fe200078ef814 */
[----:B------:R-:W-:Y:S01]  /*0560*/  IMAD.SHL.U32 R2, R8, 0x8, RZ ;  /* 0x0000000808027824 */ /* 0x000fe200078e00ff */
[----:B------:R-:W-:-:S02]  /*0570*/  LOP3.LUT R0, R0, 0x1c0, RZ, 0xc0, !PT ;  /* 0x000001c000007812 */ /* 0x000fc400078ec0ff */
[----:B------:R-:W-:Y:S01]  /*0580*/  LOP3.LUT R5, R3, R4, R5, 0xf6, !PT ;  /* 0x0000000403057212 */ /* 0x000fe200078ef605 */
[----:B------:R-:W-:Y:S01]  /*0590*/  IMAD.SHL.U32 R3, R7, 0x20, RZ ;  /* 0x0000002007037824 */ /* 0x000fe200078e00ff */
[----:B------:R-:W-:Y:S02]  /*05a0*/  SHF.R.S32.HI R7, RZ, 0x1f, R250 ;  /* 0x0000001fff077819 */ /* 0x000fe400000114fa */
[----:B------:R-:W-:Y:S02]  /*05b0*/  LOP3.LUT R2, R2, 0x8, RZ, 0xc0, !PT ;  /* 0x0000000802027812 */ /* 0x000fe400078ec0ff */
[----:B------:R-:W-:Y:S02]  /*05c0*/  SHF.R.U32.HI R4, RZ, 0x3, R0 ;  /* 0x00000003ff047819 */ /* 0x000fe40000011600 */
[----:B------:R-:W-:Y:S02]  /*05d0*/  LEA.HI R7, R7, R250, RZ, 0x2 ;  /* 0x000000fa07077211 */ /* 0x000fe400078f10ff */
[----:B------:R-:W-:-:S02]  /*05e0*/  R2P PR, R11, 0x6 ;  /* 0x000000060b007804 */ /* 0x000fc40000000000 */
[----:B------:R-:W-:Y:S02]  /*05f0*/  LOP3.LUT R11, R2, 0x10, R6, 0xf8, !PT ;  /* 0x00000010020b7812 */ /* 0x000fe400078ef806 */
[----:B------:R-:W-:Y:S02]  /*0600*/  LOP3.LUT R243, R3, 0x6, R243, 0xf8, !PT ;  /* 0x0000000603f37812 */ /* 0x000fe400078ef8f3 */
[----:B------:R-:W-:Y:S02]  /*0610*/  LOP3.LUT R6, R0, 0x20, R3, 0xf8, !PT ;  /* 0x0000002000067812 */ /* 0x000fe400078ef803 */
[----:B------:R-:W-:Y:S01]  /*0620*/  LOP3.LUT R10, R4, R0, R2, 0x1e, !PT ;  /* 0x00000000040a7212 */ /* 0x000fe200078e1e02 */
[----:B------:R-:W-:Y:S01]  /*0630*/  IMAD.SHL.U32 R0, R9, 0x2, RZ ;  /* 0x0000000209007824 */ /* 0x000fe200078e00ff */
[----:B------:R-:W-:Y:S02]  /*0640*/  SHF.R.S32.HI R3, RZ, 0x2, R7 ;  /* 0x00000002ff037819 */ /* 0x000fe40000011407 */
[----:B------:R-:W-:Y:S01]  /*0650*/  LOP3.LUT R7, R6, R4, RZ, 0x3c, !PT ;  /* 0x0000000406077212 */ /* 0x000fe200078e3cff */
[----:B------:R-:W-:Y:S01]  /*0660*/  IMAD R2, R8, 0x1000, R0 ;  /* 0x0000100008027824 */ /* 0x000fe200078e0200 */
[----:B------:R-:W-:Y:S01]  /*0670*/  SEL R191, R191, 0x10, !P0 ;  /* 0x00000010bfbf7807 */ /* 0x000fe20004000000 */
[----:B------:R-:W-:-:S02]  /*0680*/  IMAD R244, R15, 0x10, R3 ;  /* 0x000000100ff47824 */ /* 0x000fc400078e0203 */
[----:B------:R-:W-:Y:S02]  /*0690*/  IMAD R3, R15, 0x400, R2 ;  /* 0x000004000f037824 */ /* 0x000fe400078e0202 */
[----:B------:R-:W-:Y:S02]  /*06a0*/  VIADD R2, R244, 0xffffffc0 ;  /* 0xffffffc0f4027836 */ /* 0x000fe40000000000 */
[----:B------:R-:W-:Y:S02]  /*06b0*/  IMAD.SHL.U32 R4, R17, 0x40, RZ ;  /* 0x0000004011047824 */ /* 0x000fe400078e00ff */
[----:B------:R-:W-:Y:S01]  /*06c0*/  IMAD R6, R174, 0x400, R0 ;  /* 0x00000400ae067824 */ /* 0x000fe200078e0200 */
[----:B------:R-:W-:Y:S01]  /*06d0*/  SHF.R.S32.HI R0, RZ, 0x1f, R2 ;  /* 0x0000001fff007819 */ /* 0x000fe20000011402 */
[----:B------:R-:W-:Y:S01]  /*06e0*/  IMAD.IADD R7, R7, 0x1, R3 ;  /* 0x0000000107077824 */ /* 0x000fe200078e0203 */
[----:B------:R-:W-:Y:S01]  /*06f0*/  LOP3.LUT R3, R4, 0x1c0, RZ, 0xc0, !PT ;  /* 0x000001c004037812 */ /* 0x000fe200078ec0ff */
[----:B------:R-:W-:Y:S01]  /*0700*/  IMAD.IADD R10, R6, 0x1, R10 ;  /* 0x00000001060a7824 */ /* 0x000fe200078e020a */
[----:B------:R-:W-:Y:S01]  /*0710*/  SHF.L.U64.HI R242, R2, 0x2, R0 ;  /* 0x0000000202f27819 */ /* 0x000fe20000010200 */
[----:B------:R-:W-:Y:S01]  /*0720*/  IMAD.SHL.U32 R6, R12, 0x8, RZ ;  /* 0x000000080c067824 */ /* 0x000fe200078e00ff */
[----:B------:R-:W-:Y:S01]  /*0730*/  SHF.R.U32.HI R4, RZ, 0x3, R3 ;  /* 0x00000003ff047819 */ /* 0x000fe20000011603 */
[----:B------:R-:W-:Y:S01]  /*0740*/  IMAD.SHL.U32 R0, R13, 0x40, RZ ;  /* 0x000000400d007824 */ /* 0x000fe200078e00ff */
[----:B------:R-:W-:-:S02]  /*0750*/  LEA R193, R7, UR4, 0x1 ;  /* 0x0000000407c17c11 */ /* 0x000fc4000f8e08ff */
[----:B------:R-:W-:Y:S02]  /*0760*/  LOP3.LUT R2, R3, 0x8, R6, 0xf8, !PT ;  /* 0x0000000803027812 */ /* 0x000fe400078ef806 */
        /* <DEDUP_REMOVED lines=8> */
[----:B------:R-:W-:Y:S01]  /*07f0*/  IMAD.U32 R0, RZ, RZ, UR5 ;  /* 0x00000005ff007e24 */ /* 0x000fe2000f8e00ff */
[----:B------:R-:W-:Y:S01]  /*0800*/  USHF.R.S32.HI UR5, URZ, 0x1f, UR49 ;  /* 0x0000001f3f057899 */ /* 0x000fe20008011431 */
[----:B------:R-:W-:-:S02]  /*0810*/  IMAD.IADD R181, R4, 0x1, R2 ;  /* 0x0000000104b57824 */ /* 0x000fc400078e0202 */
[----:B------:R-:W-:Y:S02]  /*0820*/  IMAD.IADD R174, R2, 0x1, R174 ;  /* 0x0000000102ae7824 */ /* 0x000fe400078e02ae */
[----:B------:R-:W-:Y:S01]  /*0830*/  IMAD.U32 R2, RZ, RZ, UR6 ;  /* 0x00000006ff027e24 */ /* 0x000fe2000f8e00ff */
[----:B------:R-:W-:Y:S01]  /*0840*/  UIADD3 UR6, UR4, 0xa000, URZ ;  /* 0x0000a00004067890 */ /* 0x000fe2000fffe03f */
[----:B------:R-:W-:Y:S01]  /*0850*/  IMAD.U32 R0, RZ, RZ, UR5 ;  /* 0x00000005ff007e24 */ /* 0x000fe2000f8e00ff */
[----:B------:R-:W-:Y:S01]  /*0860*/  UIADD3 UR5, UR4, 0x6000, URZ ;  /* 0x0000600004057890 */ /* 0x000fe2000fffe03f */
[----:B------:R-:W-:Y:S02]  /*0870*/  IMAD.MOV.U32 R4, RZ, RZ, 0x20 ;  /* 0x00000020ff047424 */ /* 0x000fe400078e00ff */
[----:B------:R-:W-:Y:S01]  /*0880*/  IMAD.MOV.U32 R2, RZ, RZ, 0x40 ;  /* 0x00000040ff027424 */ /* 0x000fe200078e00ff */
[----:B------:R-:W-:Y:S01]  /*0890*/  LEA R174, R174, UR6, 0x1 ;  /* 0x00000006aeae7c11 */ /* 0x000fe2000f8e08ff */
[----:B------:R-:W-:Y:S01]  /*08a0*/  IMAD.U32 R0, RZ, RZ, UR7 ;  /* 0x00000007ff007e24 */ /* 0x000fe2000f8e00ff */
[----:B------:R-:W-:Y:S01]  /*08b0*/  SEL R177, R4, 0xffffffe0, !P4 ;  /* 0xffffffe004b17807 */ /* 0x000fe20006000000 */
[----:B------:R-:W-:Y:S01]  /*08c0*/  IMAD.SHL.U32 R183, R180, 0x2, RZ ;  /* 0x00000002b4b77824 */ /* 0x000fe200078e00ff */
[----:B------:R-:W-:-:S02]  /*08d0*/  LEA R245, R10, UR5, 0x1 ;  /* 0x000000050af57c11 */ /* 0x000fc4000f8e08ff */
[----:B------:R-:W-:Y:S01]  /*08e0*/  SEL R2, R2, 0xffffffc0, !P3 ;  /* 0xffffffc002027807 */ /* 0x000fe20005800000 */
[----:B------:R-:W-:Y:S01]  /*08f0*/  VIADD R183, R183, UR5 ;  /* 0x00000005b7b77c36 */ /* 0x000fe20008000000 */
[----:B------:R-:W-:Y:S01]  /*0900*/  LEA R0, R182, UR6, 0x1 ;  /* 0x00000006b6007c11 */ /* 0x000fe2000f8e08ff */
[C---:B------:R-:W-:Y:S01]  /*0910*/  VIADD R246, R245.reuse, 0x40 ;  /* 0x00000040f5f67836 */ /* 0x040fe20000000000 */
[----:B------:R-:W-:Y:S01]  /*0920*/  SEL R4, R4, 0xffffffe0, !P1 ;  /* 0xffffffe004047807 */ /* 0x000fe20004800000 */
[----:B------:R-:W-:Y:S02]  /*0930*/  @P2 VIADD R246, R245, 0xffffffc0 ;  /* 0xffffffc0f5f62836 */ /* 0x000fe40000000000 */
[C---:B------:R-:W-:Y:S02]  /*0940*/  IMAD.IADD R176, R0.reuse, 0x1, R2 ;  /* 0x0000000100b07824 */ /* 0x040fe400078e0202 */
[----:B------:R-:W-:Y:S02]  /*0950*/  IMAD.IADD R192, R193, 0x1, R4 ;  /* 0x00000001c1c07824 */ /* 0x000fe400078e0204 */
[----:B------:R-:W-:-:S02]  /*0960*/  IMAD.IADD R178, R0, 0x1, R177 ;  /* 0x0000000100b27824 */ /* 0x000fc400078e02b1 */
[----:B------:R-:W-:Y:S02]  /*0970*/  VIADD R249, R245, 0x420 ;  /* 0x00000420f5f97836 */ /* 0x000fe40000000000 */
[----:B------:R-:W-:Y:S02]  /*0980*/  IMAD.IADD R177, R177, 0x1, R176 ;  /* 0x00000001b1b17824 */ /* 0x000fe400078e02b0 */
[C---:B------:R-:W-:Y:S02]  /*0990*/  IMAD.IADD R248, R4.reuse, 0x1, R245 ;  /* 0x0000000104f87824 */ /* 0x040fe400078e02f5 */
[----:B------:R-:W-:Y:S02]  /*09a0*/  @P1 VIADD R249, R245, 0x3e0 ;  /* 0x000003e0f5f91836 */ /* 0x000fe40000000000 */
[----:B------:R-:W-:Y:S02]  /*09b0*/  IMAD.IADD R191, R191, 0x1, R192 ;  /* 0x00000001bfbf7824 */ /* 0x000fe400078e02c0 */
[----:B------:R-:W-:-:S07]  /*09c0*/  IMAD.IADD R247, R4, 0x1, R246 ;  /* 0x0000000104f77824 */ /* 0x000fce00078e02f6 */
.L_x_665:
        /* <DEDUP_REMOVED lines=16> */
[----:B-1--4-:R-:W-:Y:S01]  /*0ad0*/  IMAD.U32 R4, RZ, RZ, UR6 ;  /* 0x00000006ff047e24 */ /* 0x012fe2000f8e00ff */
        /* <DEDUP_REMOVED lines=13> */
[----:B--2---:R-:W2:Y:S01]  /*0bb0*/  @P1 LDG.E R8, desc[UR8][R6.64] ;  /* 0x0000000806081981 */ /* 0x004ea2000c1e1900 */
[----:B------:R-:W-:-:S04]  /*0bc0*/  UIADD3 UR6, UP0, UR16, UR12, URZ ;  /* 0x0000000c10067290 */ /* 0x000fc8000ff1e03f */
[----:B------:R-:W-:Y:S01]  /*0bd0*/  PLOP3.LUT P2, PT, PT, PT, UP4, 0x80, 0x0 ;  /* 0x000000000000781c */ /* 0x000fe20003f4f048 */
[----:B------:R-:W-:Y:S01]  /*0be0*/  UIADD3.X UR5, UR5, UR13, URZ, UP0, !UPT ;  /* 0x0000000d05057290 */ /* 0x000fe200087fe43f */
[----:B---3--:R1:W3:Y:S02]  /*0bf0*/  @P0 LDG.E R6, desc[UR8][R4.64] ;  /* 0x0000000804060981 */ /* 0x0082e4000c1e1900 */
        /* <DEDUP_REMOVED lines=10> */
[----:B------:R-:W-:Y:S02]  /*0ca0*/  UMOV UR5, 0xffffffff ;  /* 0xffffffff00057882 */ /* 0x000fe40000000000 */
[----:B------:R-:W-:Y:S01]  /*0cb0*/  @!UP3 ULDC UR6, c[0x0][0x2cc] ;  /* 0x0000b3000006bab9 */ /* 0x000fe20000000800 */
[----:B------:R-:W-:Y:S01]  /*0cc0*/  @!UP3 UISETP.NE.AND.EX UP0, UPT, UR7, URZ, UPT, UP0 ;  /* 0x0000003f0700b28c */ /* 0x000fe2000bf05300 */
[----:B------:R-:W-:Y:S01]  /*0cd0*/  UMOV UR34, 0xffffffff ;  /* 0xffffffff00227882 */ /* 0x000fe20000000000 */
[----:B------:R-:W-:Y:S02]  /*0ce0*/  USHF.L.U32 UR33, UR26, 0x7, URZ ;  /* 0x000000071a217899 */ /* 0x000fe4000800063f */
        /* <DEDUP_REMOVED lines=17> */
.L_x_621:
        /* <DEDUP_REMOVED lines=19> */
[----:B------:R-:W-:Y:S02]  /*0f30*/  USHF.L.U32 UR14, UR49, 0x7, URZ ;  /* 0x00000007310e7899 */ /* 0x000fe4000800063f */
[----:B------:R-:W-:Y:S02]  /*0f40*/  @!UP1 UIMAD.WIDE.U32 UR36, UR49, UR10, URZ ;  /* 0x0000000a312492a5 */ /* 0x000fe4000f8e003f */
[----:B------:R-:W-:Y:S01]  /*0f50*/  UIMAD UR50, UR59, UR27, URZ ;  /* 0x0000001b3b3272a4 */ /* 0x000fe2000f8e023f */
[----:B------:R-:W-:Y:S01]  /*0f60*/  ULDC.64 UR40, c[0x0][0x240] ;  /* 0x0000900000287ab9 */ /* 0x000fe20000000a00 */
[----:B------:R-:W-:Y:S01]  /*0f70*/  USEL UR31, UR14, URZ, UP2 ;  /* 0x0000003f0e1f7287 */ /* 0x000fe20009000000 */
[----:B-1----:R-:W-:Y:S01]  /*0f80*/  IABS R6, R7 ;  /* 0x0000000700067213 */ /* 0x002fe20000000000 */
[----:B------:R-:W-:Y:S01]  /*0f90*/  UIMAD.WIDE.U32 UR14, UR5, UR40, URZ ;  /* 0x00000028050e72a5 */ /* 0x000fe2000f8e003f */
[----:B------:R-:W-:Y:S01]  /*0fa0*/  ISETP.NE.AND P3, PT, R7, RZ, PT ;  /* 0x000000ff0700720c */ /* 0x000fe20003f65270 */
[----:B------:R-:W-:Y:S01]  /*0fb0*/  UIMAD UR22, UR5, UR41, URZ ;  /* 0x00000029051672a4 */ /* 0x000fe2000f8e023f */
[----:B------:R-:W1:Y:S01]  /*0fc0*/  I2F.RP R4, R6 ;  /* 0x0000000600047306 */ /* 0x000e620000209400 */
[----:B------:R-:W-:-:S02]  /*0fd0*/  USEL UR58, UR18, UR14, !UP1 ;  /* 0x0000000e123a7287 */ /* 0x000fc4000c800000 */
[----:B------:R-:W-:Y:S02]  /*0fe0*/  UIADD3 UR51, UR19, UR30, URZ ;  /* 0x0000001e13337290 */ /* 0x000fe4000fffe03f */
[----:B--2---:R-:W-:Y:S02]  /*0ff0*/  UIMAD.WIDE.U32 UR28, UR6, UR12, URZ ;  /* 0x0000000c061c72a5 */ /* 0x004fe4000f8e003f */
[----:B------:R-:W-:Y:S02]  /*1000*/  @UP1 UIADD3 UR51, UR15, UR22, URZ ;  /* 0x000000160f331290 */ /* 0x000fe4000fffe03f */
[----:B------:R-:W-:Y:S02]  /*1010*/  UIMAD UR45, UR6, UR13, UR29 ;  /* 0x0000000d062d72a4 */ /* 0x000fe4000f8e021d */
[----:B------:R-:W-:Y:S02]  /*1020*/  @!UP1 UIMAD UR6, UR60, UR10, URZ ;  /* 0x0000000a3c0692a4 */ /* 0x000fe4000f8e023f */
[----:B------:R-:W-:Y:S01]  /*1030*/  USHF.R.S32.HI UR29, URZ, 0x1f, UR61 ;  /* 0x0000001f3f1d7899 */ /* 0x000fe2000801143d */
[----:B-1----:R-:W1:Y:S01]  /*1040*/  MUFU.RCP R4, R4 ;  /* 0x0000000400047308 */ /* 0x002e620000001000 */
[----:B------:R-:W-:-:S02]  /*1050*/  @!UP1 UIMAD UR42, UR49, UR11, UR6 ;  /* 0x0000000b312a92a4 */ /* 0x000fc4000f8e0206 */
[----:B------:R-:W-:Y:S01]  /*1060*/  UIADD3 UR6, UR25, 0x3f, URZ ;  /* 0x0000003f19067890 */ /* 0x000fe2000fffe03f */
[----:B------:R-:W-:Y:S01]  /*1070*/  @UP1 ULDC.64 UR12, c[0x0][0x420] ;  /* 0x00010800000c1ab9 */ /* 0x000fe20000000a00 */
        /* <DEDUP_REMOVED lines=12> */
[----:B------:R-:W-:-:S02]  /*1140*/  ULOP3.LUT UR15, UR27, 0xffffffc0, URZ, 0xc0, !UPT ;  /* 0xffffffc01b0f7892 */ /* 0x000fc4000f8ec03f */
[----:B------:R-:W-:Y:S02]  /*1150*/  UIMAD.WIDE.U32 UR18, UR10, UR12, URZ ;  /* 0x0000000c0a1272a5 */ /* 0x000fe4000f8e003f */
[----:B------:R-:W-:Y:S02]  /*1160*/  USHF.L.U64.HI UR16, UR49, 0x7, UR60 ;  /* 0x0000000731107899 */ /* 0x000fe4000801023c */
[----:B------:R-:W-:Y:S02]  /*1170*/  UIMAD.WIDE.U32 UR12, UR10, UR5, URZ ;  /* 0x000000050a0c72a5 */ /* 0x000fe4000f8e003f */
[----:B------:R-:W-:Y:S01]  /*1180*/  UIMAD UR14, UR10, UR6, UR14 ;  /* 0x000000060a0e72a4 */ /* 0x000fe2000f8e020e */
[----:B-1----:R-:W-:Y:S01]  /*1190*/  IMAD.MOV R0, RZ, RZ, -R5 ;  /* 0x000000ffff007224 */ /* 0x002fe200078e0a05 */
[----:B------:R-:W-:Y:S01]  /*11a0*/  ULDC.U8 UR20, c[0x0][0x3d8] ;  /* 0x0000f60000147ab9 */ /* 0x000fe20000000000 */
[----:B------:R-:W-:Y:S01]  /*11b0*/  IMAD.MOV.U32 R4, RZ, RZ, RZ ;  /* 0x000000ffff047224 */ /* 0x000fe200078e00ff */
[----:B------:R-:W-:Y:S01]  /*11c0*/  UIADD3 UR6, UR15, -0x40, URZ ;  /* 0xffffffc00f067890 */ /* 0x000fe2000fffe03f */
[----:B------:R-:W-:Y:S01]  /*11d0*/  IMAD R0, R0, R6, RZ ;  /* 0x0000000600007224 */ /* 0x000fe200078e02ff */
[----:B------:R-:W-:-:S02]  /*11e0*/  UISETP.NE.AND UP3, UPT, UR20, URZ, UPT ;  /* 0x0000003f1400728c */ /* 0x000fc4000bf65270 */
[----:B------:R-:W-:Y:S01]  /*11f0*/  USEL UR35, UR16, URZ, UP2 ;  /* 0x0000003f10237287 */ /* 0x000fe20009000000 */
[----:B------:R-:W-:Y:S01]  /*1200*/  IMAD.HI.U32 R0, R5, R0, R4 ;  /* 0x0000000005007227 */ /* 0x000fe200078e0004 */
[----:B------:R-:W-:Y:S02]  /*1210*/  USEL UR57, UR18, UR12, !UP1 ;  /* 0x0000000c12397287 */ /* 0x000fe4000c800000 */
[----:B------:R-:W-:Y:S02]  /*1220*/  USHF.R.S32.HI UR29, URZ, 0x1f, UR6 ;  /* 0x0000001f3f1d7899 */ /* 0x000fe40008011406 */
[----:B------:R-:W-:Y:S01]  /*1230*/  UIADD3 UR18, UP2, UR6, UR31, URZ ;  /* 0x0000001f06127290 */ /* 0x000fe2000ff5e03f */
[----:B------:R-:W-:Y:S01]  /*1240*/  IMAD.HI.U32 R0, R0, R2, RZ ;  /* 0x0000000200007227 */ /* 0x000fe200078e00ff */
[----:B------:R-:W-:Y:S02]  /*1250*/  UISETP.NE.AND UP0, UPT, UR34, -0x1, UPT ;  /* 0xffffffff2200788c */ /* 0x000fe4000bf05270 */
[----:B------:R-:W-:-:S02]  /*1260*/  UIMAD UR22, UR11, UR5, URZ ;  /* 0x000000050b1672a4 */ /* 0x000fc4000f8e023f */
[----:B------:R-:W-:Y:S01]  /*1270*/  IADD3 R4, -R0, RZ, RZ ;  /* 0x000000ff00047210 */ /* 0x000fe20007ffe1ff */
[----:B------:R-:W-:Y:S02]  /*1280*/  UIADD3.X UR12, UR29, UR35, URZ, UP2, !UPT ;  /* 0x000000231d0c7290 */ /* 0x000fe400097fe43f */
[----:B------:R-:W-:Y:S02]  /*1290*/  UIMAD UR11, UR11, UR18, URZ ;  /* 0x000000120b0b72a4 */ /* 0x000fe4000f8e023f */
[C---:B------:R-:W-:Y:S01]  /*12a0*/  IMAD R2, R6.reuse, R4, R2 ;  /* 0x0000000406027224 */ /* 0x040fe200078e0202 */
[----:B------:R-:W-:Y:S01]  /*12b0*/  ULDC UR47, c[0x0][0x2c4] ;  /* 0x0000b100002f7ab9 */ /* 0x000fe20000000800 */
[----:B------:R-:W-:Y:S02]  /*12c0*/  UIADD3 UR48, UR19, UR14, URZ ;  /* 0x0000000e13307290 */ /* 0x000fe4000fffe03f */
[----:B------:R-:W-:Y:S01]  /*12d0*/  UIMAD UR19, UR10, UR12, UR11 ;  /* 0x0000000c0a1372a4 */ /* 0x000fe2000f8e020b */
[----:B------:R-:W-:Y:S01]  /*12e0*/  ISETP.GT.U32.AND P1, PT, R6, R2, PT ;  /* 0x000000020600720c */ /* 0x000fe20003f24070 */
[----:B------:R-:W-:-:S02]  /*12f0*/  UIMAD.WIDE.U32 UR30, UR10, UR18, URZ ;  /* 0x000000120a1e72a5 */ /* 0x000fc4000f8e003f */
[----:B------:R-:W-:Y:S01]  /*1300*/  @UP3 UIMAD UR10, UR49, UR47, URZ ;  /* 0x0000002f310a32a4 */ /* 0x000fe2000f8e023f */
[----:B------:R-:W-:Y:S01]  /*1310*/  ULDC.U8 UR21, c[0x0][0x480] ;  /* 0x0001200000157ab9 */ /* 0x000fe20000000000 */
[----:B------:R-:W-:Y:S02]  /*1320*/  @UP0 UIADD3 UR23, UR32, UR34, URZ ;  /* 0x0000002220170290 */ /* 0x000fe4000fffe03f */
[----:B------:R-:W-:Y:S02]  /*1330*/  @UP0 UIADD3 UR24, UR32, UR34, URZ ;  /* 0x0000002220180290 */ /* 0x000fe4000fffe03f */
[----:B------:R-:W-:Y:S02]  /*1340*/  UISETP.NE.AND UP4, UPT, UR21, URZ, UPT ;  /* 0x0000003f1500728c */ /* 0x000fe4000bf85270 */
[----:B------:R-:W-:Y:S02]  /*1350*/  @UP3 USEL UR11, UR10, UR5, !UP1 ;  /* 0x000000050a0b3287 */ /* 0x000fe4000c800000 */
[----:B------:R-:W-:Y:S01]  /*1360*/  @!P1 IMAD.IADD R2, R2, 0x1, -R6 ;  /* 0x0000000102029824 */ /* 0x000fe200078e0a06 */
[----:B------:R-:W-:Y:S01]  /*1370*/  @UP0 ULDC.64 UR20, c[0x0][0x248] ;  /* 0x0000920000140ab9 */ /* 0x000fe20000000a00 */
[----:B------:R-:W-:Y:S01]  /*1380*/  @!P1 VIADD R0, R0, 0x1 ;  /* 0x0000000100009836 */ /* 0x000fe20000000000 */
[----:B------:R-:W-:Y:S01]  /*1390*/  PLOP3.LUT P1, PT, PT, PT, UP0, 0x80, 0x0 ;  /* 0x000000000000781c */ /* 0x000fe20003f2f008 */
[----:B------:R-:W-:Y:S01]  /*13a0*/  @UP0 ULDC.64 UR16, c[0x0][0x250] ;  /* 0x0000940000100ab9 */ /* 0x000fe20000000a00 */
[----:B------:R-:W-:Y:S01]  /*13b0*/  ISETP.GE.U32.AND P0, PT, R2, R6, PT ;  /* 0x000000060200720c */ /* 0x000fe20003f06070 */
[----:B------:R-:W-:Y:S01]  /*13c0*/  @UP1 UIADD3 UR48, UR13, UR22, URZ ;  /* 0x000000160d301290 */ /* 0x000fe2000fffe03f */
[----:B------:R-:W-:Y:S01]  /*13d0*/  LOP3.LUT R2, R7, UR59, RZ, 0x3c, !PT ;  /* 0x0000003b07027c12 */ /* 0x000fe2000f8e3cff */
[----:B------:R-:W-:Y:S01]  /*13e0*/  @UP3 ULDC UR10, c[0x0][0x2e4] ;  /* 0x0000b900000a3ab9 */ /* 0x000fe20000000800 */
[----:B------:R-:W-:-:S02]  /*13f0*/  @UP0 UIMAD.WIDE.U32 UR14, UR23, UR20, URZ ;  /* 0x00000014170e02a5 */ /* 0x000fc4000f8e003f */
[----:B------:R-:W-:Y:S01]  /*1400*/  ISETP.GE.AND P2, PT, R2, RZ, PT ;  /* 0x000000ff0200720c */ /* 0x000fe20003f46270 */
[----:B------:R-:W-:Y:S02]  /*1410*/  @!UP1 UIADD3 UR53, UR37, UR42, URZ ;  /* 0x0000002a25359290 */ /* 0x000fe4000fffe03f */
[----:B------:R-:W-:Y:S02]  /*1420*/  @UP0 UIMAD.WIDE.U32 UR12, UR24, UR16, URZ ;  /* 0x00000010180c02a5 */ /* 0x000fe4000f8e003f */
[----:B------:R-:W-:Y:S02]  /*1430*/  @UP3 UIMAD UR42, UR59, UR10, UR11 ;  /* 0x0000000a3b2a32a4 */ /* 0x000fe4000f8e020b */
[----:B------:R-:W-:Y:S01]  /*1440*/  @P0 IADD3 R0, R0, 0x1, RZ ;  /* 0x0000000100000810 */ /* 0x000fe20007ffe0ff */
[----:B------:R-:W-:Y:S01]  /*1450*/  @!UP3 UIMAD UR10, UR49, UR43, UR59 ;  /* 0x0000002b310ab2a4 */ /* 0x000fe2000f8e023b */
[----:B------:R-:W-:Y:S01]  /*1460*/  PLOP3.LUT P0, PT, PT, PT, UP3, 0x80, 0x0 ;  /* 0x000000000000781c */ /* 0x000fe20003f0f038 */
[----:B------:R-:W-:-:S02]  /*1470*/  @UP0 UIMAD UR23, UR23, UR21, URZ ;  /* 0x00000015171702a4 */ /* 0x000fc4000f8e023f */
[----:B------:R-:W-:Y:S01]  /*1480*/  @UP0 UIMAD UR18, UR24, UR17, URZ ;  /* 0x00000011181202a4 */ /* 0x000fe2000f8e023f */
[----:B------:R-:W-:Y:S01]  /*1490*/  IMAD.MOV.U32 R2, RZ, RZ, R0 ;  /* 0x000000ffff027224 */ /* 0x000fe200078e0000 */
[----:B------:R-:W-:Y:S02]  /*14a0*/  USEL UR55, UR28, URZ, UP4 ;  /* 0x0000003f1c377287 */ /* 0x000fe4000a000000 */
[----:B------:R-:W-:Y:S02]  /*14b0*/  USEL UR54, UR45, URZ, UP4 ;  /* 0x0000003f2d367287 */ /* 0x000fe4000a000000 */
[----:B------:R-:W-:Y:S01]  /*14c0*/  @!UP3 UIMAD UR42, UR10, UR47, URZ ;  /* 0x0000002f0a2ab2a4 */ /* 0x000fe2000f8e023f */
[----:B------:R-:W-:Y:S01]  /*14d0*/  @!P2 IADD3 R2, -R2, RZ, RZ ;  /* 0x000000ff0202a210 */ /* 0x000fe20007ffe1ff */
[----:B------:R-:W-:Y:S01]  /*14e0*/  USHF.R.S32.HI UR44, URZ, 0x1f, UR33 ;  /* 0x0000001f3f2c7899 */ /* 0x000fe20008011421 */
[----:B------:R-:W-:Y:S01]  /*14f0*/  @!P3 LOP3.LUT R2, RZ, R7, RZ, 0x33, !PT ;  /* 0x00000007ff02b212 */ /* 0x000fe200078e33ff */
[----:B------:R-:W-:-:S02]  /*1500*/  USHF.R.S32.HI UR56, URZ, 0x1f, UR50 ;  /* 0x0000001f3f387899 */ /* 0x000fc40008011432 */
[----:B------:R-:W-:Y:S02]  /*1510*/  USHF.R.S32.HI UR43, URZ, 0x6, UR27 ;  /* 0x000000063f2b7899 */ /* 0x000fe4000801141b */
[----:B------:R-:W-:Y:S02]  /*1520*/  @UP0 UIADD3 UR46, UR13, UR18, URZ ;  /* 0x000000120d2e0290 */ /* 0x000fe4000fffe03f */
[----:B------:R-:W-:Y:S02]  /*1530*/  UIADD3 UR52, UR31, UR19, URZ ;  /* 0x000000131f347290 */ /* 0x000fe4000fffe03f */
[----:B------:R-:W-:Y:S01]  /*1540*/  @UP0 UIADD3 UR47, UR15, UR23, URZ ;  /* 0x000000170f2f0290 */ /* 0x000fe2000fffe03f */
[----:B------:R-:W-:Y:S01]  /*1550*/  @UP0 UMOV UR45, UR14 ;  /* 0x0000000e002d0c82 */ /* 0x000fe20008000000 */
[----:B------:R-:W-:Y:S01]  /*1560*/  @UP0 UMOV UR28, UR12 ;  /* 0x0000000c001c0c82 */ /* 0x000fe20008000000 */
[----:B------:R-:W-:Y:S09]  /*1570*/  @P1 BRA `(.L_x_623) ;  /* 0x0000000000301947 */ /* 0x000ff20003800000 */
        /* <DEDUP_REMOVED lines=12> */
.L_x_623:
[----:B------:R-:W-:Y:S05]  /*1640*/  @P1 BRA `(.L_x_624) ;  /* 0x0000000000301947 */ /* 0x000fea0003800000 */
        /* <DEDUP_REMOVED lines=12> */
.L_x_624:
        /* <DEDUP_REMOVED lines=11> */
.L_x_625:
[----:B------:R-:W-:Y:S02]  /*17c0*/  ULDC UR5, c[0x0][0x270] ;  /* 0x00009c0000057ab9 */ /* 0x000fe40000000800 */
[----:B------:R-:W-:-:S04]  /*17d0*/  UIMAD UR5, UR49, UR5, UR59 ;  /* 0x00000005310572a4 */ /* 0x000fc8000f8e023b */
[----:B------:R-:W-:-:S12]  /*17e0*/  UIMAD UR5, UR5, UR61, URZ ;  /* 0x0000003d050572a4 */ /* 0x000fd8000f8e023f */
.L_x_626:
[----:B------:R-:W1:Y:S01]  /*17f0*/  S2R R39, SR_TID.X ;  /* 0x0000000000277919 */ /* 0x000e620000002100 */
[----:B------:R-:W2:Y:S01]  /*1800*/  LDC.64 R24, c[0x0][0x420] ;  /* 0x00010800ff187b82 */ /* 0x000ea20000000a00 */
[----:B------:R-:W-:Y:S01]  /*1810*/  ULDC UR11, c[0x0][0x2dc] ;  /* 0x0000b700000b7ab9 */ /* 0x000fe20000000800 */
[----:B------:R-:W-:Y:S01]  /*1820*/  ULDC UR12, c[0x0][0x270] ;  /* 0x00009c00000c7ab9 */ /* 0x000fe20000000800 */
[----:B------:R-:W-:Y:S01]  /*1830*/  UIADD3 UR24, UR6, UR5, URZ ;  /* 0x0000000506187290 */ /* 0x000fe2000fffe03f */
[----:B------:R-:W-:Y:S01]  /*1840*/  BSSY B1, `(.L_x_622) ;  /* 0x00006fb000017945 */ /* 0x000fe20003800000 */
[----:B------:R-:W-:Y:S02]  /*1850*/  UIMAD UR27, UR11, UR12, URZ ;  /* 0x0000000c0b1b72a4 */ /* 0x000fe4000f8e023f */
[----:B------:R-:W-:Y:S02]  /*1860*/  UIADD3 UR5, -UR7, UR25, UR33 ;  /* 0x0000001907057290 */ /* 0x000fe4000fffe121 */
[----:B------:R-:W-:Y:S01]  /*1870*/  USHF.L.U32 UR35, UR27, 0x6, URZ ;  /* 0x000000061b237899 */ /* 0x000fe2000800063f */
[----:B------:R-:W-:Y:S01]  /*1880*/  ULDC UR11, c[0x0][0x398] ;  /* 0x0000e600000b7ab9 */ /* 0x000fe20000000800 */
[----:B------:R-:W-:Y:S01]  /*1890*/  ULDC.64 UR18, c[0x0][0x400] ;  /* 0x0001000000127ab9 */ /* 0x000fe20000000a00 */
[----:B------:R-:W-:-:S02]  /*18a0*/  UIADD3 UR5, UR5, -UR11, URZ ;  /* 0x8000000b05057290 */ /* 0x000fc4000fffe03f */
[----:B------:R-:W-:Y:S02]  /*18b0*/  UIADD3 UR12, UP2, UP1, UR30, UR35, UR50 ;  /* 0x000000231e0c7290 */ /* 0x000fe4000f95e032 */
[----:B------:R-:W-:Y:S02]  /*18c0*/  USHF.R.S32.HI UR11, URZ, 0x1f, UR35 ;  /* 0x0000001f3f0b7899 */ /* 0x000fe40008011423 */
[----:B------:R-:W-:Y:S02]  /*18d0*/  USHF.R.S32.HI UR36, URZ, 0x1f, UR59 ;  /* 0x0000001f3f247899 */ /* 0x000fe4000801143b */
[----:B------:R-:W-:Y:S02]  /*18e0*/  UIADD3.X UR11, UR52, UR11, UR56, UP2, UP1 ;  /* 0x0000000b340b7290 */ /* 0x000fe400097e2438 */
[----:B------:R-:W-:Y:S01]  /*18f0*/  UIADD3 UR12, UP2, UP1, UR55, UR12, UR57 ;  /* 0x0000000c370c7290 */ /* 0x000fe2000f95e039 */
[----:B--2---:R-:W-:Y:S01]  /*1900*/  IMAD R9, R24, UR29, RZ ;  /* 0x0000001d18097c24 */ /* 0x004fe2000f8e02ff */
[----:B------:R-:W-:Y:S01]  /*1910*/  ULDC.64 UR22, c[0x0][0x258] ;  /* 0x0000960000167ab9 */ /* 0x000fe20000000a00 */
[----:B------:R-:W-:Y:S01]  /*1920*/  ULDC.64 UR14, c[0x0][0x428] ;  /* 0x00010a00000e7ab9 */ /* 0x000fe20000000a00 */
[----:B------:R-:W-:Y:S01]  /*1930*/  ULDC.64 UR30, c[0x0][0x478] ;  /* 0x00011e00001e7ab9 */ /* 0x000fe20000000a00 */
[----:B------:R-:W-:Y:S01]  /*1940*/  IMAD R12, R25, UR6, R9 ;  /* 0x00000006190c7c24 */ /* 0x000fe2000f8e0209 */
[----:B------:R-:W-:Y:S01]  /*1950*/  UIMAD UR13, UR36, UR14, URZ ;  /* 0x0000000e240d72a4 */ /* 0x000fe2000f8e023f */
[----:B-1----:R-:W-:-:S03]  /*1960*/  SHF.R.S32.HI R38, RZ, 0x1f, R39 ;  /* 0x0000001fff267819 */ /* 0x002fc60000011427 */
        /* <DEDUP_REMOVED lines=9> */
[----:B------:R-:W-:Y:S02]  /*1a00*/  IMAD.SHL.U32 R4, R4, 0x8, RZ ;  /* 0x0000000804047824 */ /* 0x000fe400078e00ff */
[----:B------:R-:W-:Y:S01]  /*1a10*/  IMAD R10, R10, UR27, R250 ;  /* 0x0000001b0a0a7c24 */ /* 0x000fe2000f8e02fa */
[----:B------:R-:W-:Y:S02]  /*1a20*/  IADD3.X R7, R37, UR29, RZ, P0, !PT ;  /* 0x0000001d25077c10 */ /* 0x000fe400087fe4ff */
[----:B------:R-:W-:Y:S02]  /*1a30*/  SHF.R.S32.HI R5, RZ, 0x1f, R4 ;  /* 0x0000001fff057819 */ /* 0x000fe40000011404 */
[----:B------:R-:W-:Y:S01]  /*1a40*/  IADD3 R6, P0, R4, UR10, RZ ;  /* 0x0000000a04067c10 */ /* 0x000fe2000ff1e0ff */
[----:B------:R-:W-:Y:S01]  /*1a50*/  IMAD R9, R7, UR40, RZ ;  /* 0x0000002807097c24 */ /* 0x000fe2000f8e02ff */
[----:B------:R-:W-:-:S02]  /*1a60*/  UIADD3.X UR10, UR54, UR11, UR48, UP2, UP1 ;  /* 0x0000000b360a7290 */ /* 0x000fc400097e2430 */
[----:B------:R-:W-:Y:S01]  /*1a70*/  IADD3.X R7, R5, UR53, RZ, P0, !PT ;  /* 0x0000003505077c10 */ /* 0x000fe200087fe4ff */
[----:B------:R-:W-:Y:S01]  /*1a80*/  IMAD R13, R8, UR41, R9 ;  /* 0x00000029080d7c24 */ /* 0x000fe2000f8e0209 */
[----:B------:R-:W-:Y:S01]  /*1a90*/  IADD3 R11, P0, R10, UR12, RZ ;  /* 0x0000000c0a0b7c10 */ /* 0x000fe2000ff1e0ff */
[----:B------:R-:W-:Y:S01]  /*1aa0*/  IMAD.WIDE.U32 R8, R8, UR40, R4 ;  /* 0x0000002808087c25 */ /* 0x000fe2000f8e0004 */
[----:B------:R-:W-:Y:S02]  /*1ab0*/  ULDC.64 UR12, c[0x0][0x210] ;  /* 0x00008400000c7ab9 */ /* 0x000fe40000000a00 */
[----:B------:R-:W-:Y:S01]  /*1ac0*/  LEA.HI.X.SX32 R10, R10, UR10, 0x1, P0 ;  /* 0x0000000a0a0a7c11 */ /* 0x000fe200080f0eff */
[----:B------:R-:W-:Y:S01]  /*1ad0*/  UIMAD UR10, UR36, UR22, URZ ;  /* 0x00000016240a72a4 */ /* 0x000fe2000f8e023f */
[C---:B------:R-:W-:Y:S01]  /*1ae0*/  LEA R224, P0, R11.reuse, UR18, 0x2 ;  /* 0x000000120be07c11 */ /* 0x040fe2000f8010ff */
[----:B------:R-:W-:Y:S01]  /*1af0*/  USHF.R.S32.HI UR18, URZ, 0x1f, UR5 ;  /* 0x0000001f3f127899 */ /* 0x000fe20008011405 */
[----:B------:R-:W-:Y:S01]  /*1b00*/  IADD3 R8, P2, R8, UR58, RZ ;  /* 0x0000003a08087c10 */ /* 0x000fe2000ff5e0ff */
[----:B------:R-:W-:Y:S01]  /*1b10*/  IMAD.WIDE.U32 R6, R24, UR6, R6 ;  /* 0x0000000618067c25 */ /* 0x000fe2000f8e0006 */
[----:B------:R-:W-:Y:S01]  /*1b20*/  LEA.HI.X R223, R11, UR19, R10, 0x2, P0 ;  /* 0x000000130bdf7c11 */ /* 0x000fe200080f140a */
[----:B------:R-:W-:Y:S01]  /*1b30*/  ULEA.HI UR18, UR18, UR5, URZ, 0x6 ;  /* 0x0000000512127291 */ /* 0x000fe2000f8f303f */
[----:B------:R-:W-:Y:S01]  /*1b40*/  IADD3.X R9, R9, UR51, R13, P2, !PT ;  /* 0x0000003309097c10 */ /* 0x000fe200097fe40d */
[----:B------:R-:W-:Y:S01]  /*1b50*/  IMAD.U32 R11, RZ, RZ, UR22 ;  /* 0x00000016ff0b7e24 */ /* 0x000fe2000f8e00ff */
[----:B------:R-:W-:Y:S01]  /*1b60*/  UIMAD UR23, UR59, UR23, UR10 ;  /* 0x000000173b1772a4 */ /* 0x000fe2000f8e020a */
[----:B------:R-:W-:Y:S01]  /*1b70*/  IMAD.IADD R7, R7, 0x1, R12 ;  /* 0x0000000107077824 */ /* 0x000fe200078e020c */
[----:B------:R-:W-:Y:S01]  /*1b80*/  USHF.R.S32.HI UR18, URZ, 0x6, UR18 ;  /* 0x000000063f127899 */ /* 0x000fe20008011412 */
[----:B------:R-:W-:Y:S01]  /*1b90*/  IMAD.U32 R10, RZ, RZ, UR14 ;  /* 0x0000000eff0a7e24 */ /* 0x000fe2000f8e00ff */
[----:B------:R-:W-:Y:S01]  /*1ba0*/  UIADD3 UR10, UR6, UR42, URZ ;  /* 0x0000002a060a7290 */ /* 0x000fe2000fffe03f */
[----:B------:R-:W-:Y:S01]  /*1bb0*/  IMAD.WIDE.U32 R8, R11, UR59, R8 ;  /* 0x0000003b0b087c25 */ /* 0x000fe2000f8e0008 */
[----:B------:R-:W-:Y:S01]  /*1bc0*/  UISETP.LT.AND UP1, UPT, URZ, UR18, UPT ;  /* 0x000000123f00728c */ /* 0x000fe2000bf21270 */
[----:B------:R-:W-:-:S02]  /*1bd0*/  ULDC.64 UR36, c[0x0][0x2b0] ;  /* 0x0000ac0000247ab9 */ /* 0x000fc40000000a00 */
[----:B------:R-:W-:Y:S01]  /*1be0*/  IMAD.WIDE.U32 R6, R10, UR59, R6 ;  /* 0x0000003b0a067c25 */ /* 0x000fe2000f8e0006 */
[----:B------:R-:W-:Y:S01]  /*1bf0*/  USEL UR18, URZ, UR18, !UP1 ;  /* 0x000000123f127287 */ /* 0x000fe2000c800000 */
[C---:B------:R-:W-:Y:S01]  /*1c00*/  LEA R198, P0, R8.reuse, UR12, 0x1 ;  /* 0x0000000c08c67c11 */ /* 0x040fe2000f8008ff */
[----:B------:R-:W-:Y:S01]  /*1c10*/  UIMAD.WIDE UR10, UR10, 0x4, UR36 ;  /* 0x000000040a0a78a5 */ /* 0x000fe2000f8e0224 */
[----:B------:R-:W-:Y:S01]  /*1c20*/  VIADD R9, R9, UR23 ;  /* 0x0000001709097c36 */ /* 0x000fe20008000000 */
[----:B------:R-:W-:Y:S01]  /*1c30*/  UISETP.GT.AND UP1, UPT, UR43, UR18, UPT ;  /* 0x000000122b00728c */ /* 0x000fe2000bf24270 */
[----:B------:R-:W-:Y:S01]  /*1c40*/  VIADD R7, R7, UR15 ;  /* 0x0000000f07077c36 */ /* 0x000fe20008000000 */
[----:B------:R-:W-:Y:S01]  /*1c50*/  ULDC.64 UR14, c[0x0][0x3e0] ;  /* 0x0000f800000e7ab9 */ /* 0x000fe20000000a00 */
[-C--:B------:R-:W-:Y:S01]  /*1c60*/  IMAD R10, R37, R24.reuse, RZ ;  /* 0x00000018250a7224 */ /* 0x080fe200078e02ff */
[----:B------:R-:W-:Y:S01]  /*1c70*/  LEA.HI.X R199, R8, UR13, R9, 0x1, P0 ;  /* 0x0000000d08c77c11 */ /* 0x000fe200080f0c09 */
[----:B------:R-:W-:Y:S01]  /*1c80*/  IMAD.WIDE.U32 R6, R0, R24, R6 ;  /* 0x0000001800067225 */ /* 0x000fe200078e0006 */
[----:B------:R-:W-:Y:S01]  /*1c90*/  PLOP3.LUT P0, PT, PT, PT, UP1, 0x80, 0x0 ;  /* 0x000000000000781c */ /* 0x000fe20003f0f018 */
[----:B------:R-:W-:-:S02]  /*1ca0*/  UIMAD.WIDE UR22, UR24, 0x4, UR30 ;  /* 0x00000004181678a5 */ /* 0x000fc4000f8e021e */
[----:B------:R-:W-:Y:S01]  /*1cb0*/  IMAD R10, R0, R25, R10 ;  /* 0x00000019000a7224 */ /* 0x000fe200078e020a */
[C---:B------:R-:W-:Y:S01]  /*1cc0*/  LEA R196, P2, R6.reuse, UR14, 0x1 ;  /* 0x0000000e06c47c11 */ /* 0x040fe2000f8408ff */
[----:B------:R-:W-:Y:S02]  /*1cd0*/  UIADD3 UR6, UR43, -0x1, URZ ;  /* 0xffffffff2b067890 */ /* 0x000fe4000fffe03f */
[----:B------:R-:W-:Y:S01]  /*1ce0*/  IMAD.IADD R7, R7, 0x1, R10 ;  /* 0x0000000107077824 */ /* 0x000fe200078e020a */
[----:B------:R-:W-:Y:S01]  /*1cf0*/  UMOV UR13, UR10 ;  /* 0x0000000a000d7c82 */ /* 0x000fe20008000000 */
[----:B------:R-:W-:Y:S01]  /*1d00*/  UMOV UR12, UR11 ;  /* 0x0000000b000c7c82 */ /* 0x000fe20008000000 */
[----:B------:R-:W-:Y:S02]  /*1d10*/  UMOV UR14, UR23 ;  /* 0x00000017000e7c82 */ /* 0x000fe40008000000 */
        /* <DEDUP_REMOVED lines=22> */
.L_x_628:
        /* <DEDUP_REMOVED lines=19> */
.L_x_629:
        /* <DEDUP_REMOVED lines=34> */
.L_x_631:
[----:B------:R-:W-:Y:S05]  /*21d0*/  BSYNC B0 ;  /* 0x0000000000007941 */ /* 0x000fea0003800000 */
.L_x_630:
        /* <DEDUP_REMOVED lines=14> */
.L_x_633:
[----:B------:R-:W-:Y:S05]  /*22c0*/  BSYNC B0 ;  /* 0x0000000000007941 */ /* 0x000fea0003800000 */
.L_x_632:
        /* <DEDUP_REMOVED lines=14> */
.L_x_635:
[----:B------:R-:W-:Y:S05]  /*23b0*/  BSYNC B0 ;  /* 0x0000000000007941 */ /* 0x000fea0003800000 */
.L_x_634:
        /* <DEDUP_REMOVED lines=14> */
.L_x_637:
[----:B------:R-:W-:Y:S05]  /*24a0*/  BSYNC B0 ;  /* 0x0000000000007941 */ /* 0x000fea0003800000 */
.L_x_636:
[----:B------:R-:W-:Y:S01]  /*24b0*/  UIMAD UR5, UR44, UR12, URZ ;  /* 0x0000000c2c0572a4 */ /* 0x000fe2000f8e023f */
[----:B------:R-:W-:Y:S01]  /*24c0*/  IMAD.U32 R2, RZ, RZ, UR12 ;  /* 0x0000000cff027e24 */ /* 0x000fe2000f8e00ff */
        /* <DEDUP_REMOVED lines=14> */
[----:B----4-:R-:W-:Y:S01]  /*25b0*/  MOV R6, R4 ;  /* 0x0000000400067202 */ /* 0x010fe20000000f00 */
        /* <DEDUP_REMOVED lines=9> */
.L_x_639:
[----:B------:R-:W-:Y:S05]  /*2650*/  BSYNC B0 ;  /* 0x0000000000007941 */ /* 0x000fea0003800000 */
.L_x_638:
[----:B------:R-:W-:Y:S04]  /*2660*/  BSSY B0, `(.L_x_640) ;  /* 0x000000e000007945 */ /* 0x000fe80003800000 */
[----:B------:R-:W-:Y:S05]  /*2670*/  @P2 BRA `(.L_x_641) ;  /* 0x0000000000302947 */ /* 0x000fea0003800000 */
[----:B----4-:R-:W-:Y:S01]  /*2680*/  IADD3 R8, P2, R0, 0x20, RZ ;  /* 0x0000002000087810 */ /* 0x010fe20007f5e0ff */
        /* <DEDUP_REMOVED lines=11> */
.L_x_641:
[----:B------:R-:W-:Y:S05]  /*2740*/  BSYNC B0 ;  /* 0x0000000000007941 */ /* 0x000fea0003800000 */
.L_x_640:
        /* <DEDUP_REMOVED lines=14> */
.L_x_643:
[----:B------:R-:W-:Y:S05]  /*2830*/  BSYNC B0 ;  /* 0x0000000000007941 */ /* 0x000fea0003800000 */
.L_x_642:
[----:B------:R-:W-:Y:S05]  /*2840*/  @P0 BRA `(.L_x_644) ;  /* 0x0000005c00e80947 */ /* 0x000fea0003800000 */
[----:B------:R-:W-:Y:S01]  /*2850*/  IADD3 R0, P0, R0, 0x60, RZ ;  /* 0x0000006000007810 */ /* 0x000fe20007f1e0ff */
[----:B----4-:R-:W-:Y:S01]  /*2860*/  IMAD.MOV.U32 R6, RZ, RZ, R4 ;  /* 0x000000ffff067224 */ /* 0x010fe200078e0004 */
        /* <DEDUP_REMOVED lines=11> */
.L_x_627:
[----:B------:R-:W-:Y:S01]  /*2920*/  UIMAD UR5, UR44, UR16, URZ ;  /* 0x000000102c0572a4 */ /* 0x000fe2000f8e023f */
[----:B------:R-:W-:Y:S01]  /*2930*/  IMAD.U32 R6, RZ, RZ, UR16 ;  /* 0x00000010ff067e24 */ /* 0x000fe2000f8e00ff */
[----:B------:R-:W-:Y:S01]  /*2940*/  UIMAD UR19, UR44, UR20, URZ ;  /* 0x000000142c1372a4 */ /* 0x000fe2000f8e023f */
[----:B------:R-:W-:Y:S01]  /*2950*/  VIADD R11, R0, 0x40 ;  /* 0x00000040000b7836 */ /* 0x000fe20000000000 */
[----:B------:R-:W-:Y:S01]  /*2960*/  UIMAD UR10, UR33, UR17, UR5 ;  /* 0x00000011210a72a4 */ /* 0x000fe2000f8e0205 */
[----:B------:R-:W-:Y:S01]  /*2970*/  IMAD.WIDE.U32 R6, R6, UR33, R4 ;  /* 0x0000002106067c25 */ /* 0x000fe2000f8e0004 */
[----:B------:R-:W-:-:S03]  /*2980*/  UIMAD UR5, UR26, -0x80, UR7 ;  /* 0xffffff801a0578a4 */ /* 0x000fc6000f8e0207 */
[----:B------:R-:W-:Y:S01]  /*2990*/  VIADD R9, R0, 0x60 ;  /* 0x0000006000097836 */ /* 0x000fe20000000000 */
[----:B------:R-:W-:Y:S01]  /*29a0*/  IADD3 R6, P0, R6, UR28, RZ ;  /* 0x0000001c06067c10 */ /* 0x000fe2000ff1e0ff */
[C---:B------:R-:W-:Y:S01]  /*29b0*/  VIADD R36, R0.reuse, 0x20 ;  /* 0x0000002000247836 */ /* 0x040fe20000000000 */
[----:B------:R-:W-:Y:S01]  /*29c0*/  ISETP.GE.AND P5, PT, R0, UR5, PT ;  /* 0x0000000500007c0c */ /* 0x000fe2000bfa6270 */
[----:B------:R-:W-:Y:S01]  /*29d0*/  IMAD.U32 R8, RZ, RZ, UR20 ;  /* 0x00000014ff087e24 */ /* 0x000fe2000f8e00ff */
[----:B------:R-:W-:Y:S01]  /*29e0*/  ISETP.GE.AND P3, PT, R11, UR5, PT ;  /* 0x000000050b007c0c */ /* 0x000fe2000bf66270 */
[----:B------:R-:W-:Y:S01]  /*29f0*/  IMAD.U32 R10, RZ, RZ, UR10 ;  /* 0x0000000aff0a7e24 */ /* 0x000fe2000f8e00ff */
[----:B------:R-:W-:Y:S01]  /*2a00*/  ISETP.GE.AND P2, PT, R9, UR5, PT ;  /* 0x0000000509007c0c */ /* 0x000fe2000bf46270 */
[----:B------:R-:W-:Y:S01]  /*2a10*/  ULDC.64 UR10, c[0x0][0x268] ;  /* 0x00009a00000a7ab9 */ /* 0x000fe20000000a00 */
[----:B------:R-:W-:Y:S01]  /*2a20*/  IMAD.WIDE.U32 R8, R8, UR33, R4 ;  /* 0x0000002108087c25 */ /* 0x000fe2000f8e0004 */
[----:B------:R-:W-:Y:S01]  /*2a30*/  ISETP.GE.AND P4, PT, R36, UR5, PT ;  /* 0x0000000524007c0c */ /* 0x000fe2000bf86270 */
[----:B------:R-:W-:Y:S01]  /*2a40*/  UIMAD UR5, UR33, UR21, UR19 ;  /* 0x00000015210572a4 */ /* 0x000fe2000f8e0213 */
[----:B------:R-:W-:Y:S01]  /*2a50*/  IADD3.X R7, R7, UR46, R10, P0, !PT ;  /* 0x0000002e07077c10 */ /* 0x000fe200087fe40a */
[----:B------:R-:W-:Y:S01]  /*2a60*/  IMAD R4, R27, UR10, RZ ;  /* 0x0000000a1b047c24 */ /* 0x000fe2000f8e02ff */
[----:B------:R-:W-:Y:S01]  /*2a70*/  IADD3 R14, P0, R8, UR45, RZ ;  /* 0x0000002d080e7c10 */ /* 0x000fe2000ff1e0ff */
[----:B------:R-:W-:Y:S01]  /*2a80*/  IMAD.SHL.U32 R25, R25, 0x40, RZ ;  /* 0x0000004019197824 */ /* 0x000fe200078e00ff */
[----:B------:R-:W1:Y:S01]  /*2a90*/  @!P5 LDC.64 R28, c[0x0][0x220] ;  /* 0x00008800ff1cdb82 */ /* 0x000e620000000a00 */
[----:B------:R-:W-:-:S02]  /*2aa0*/  IMAD R10, R2, UR11, R4 ;  /* 0x0000000b020a7c24 */ /* 0x000fc4000f8e0204 */
[----:B------:R-:W-:Y:S01]  /*2ab0*/  IMAD.WIDE.U32 R4, R2, UR10, R6 ;  /* 0x0000000a02047c25 */ /* 0x000fe2000f8e0006 */
[----:B------:R-:W-:-:S03]  /*2ac0*/  ULDC.64 UR10, c[0x0][0x260] ;  /* 0x00009800000a7ab9 */ /* 0x000fc60000000a00 */
[----:B------:R-:W-:Y:S01]  /*2ad0*/  IMAD.U32 R6, RZ, RZ, UR5 ;  /* 0x00000005ff067e24 */ /* 0x000fe2000f8e00ff */
[----:B------:R-:W2:Y:S01]  /*2ae0*/  @!P3 LDC.64 R32, c[0x0][0x220] ;  /* 0x00008800ff20bb82 */ /* 0x000ea20000000a00 */
[----:B------:R-:W-:Y:S01]  /*2af0*/  IMAD.IADD R5, R5, 0x1, R10 ;  /* 0x0000000105057824 */ /* 0x000fe200078e020a */
[C---:B------:R-:W-:Y:S01]  /*2b00*/  @!P3 IADD3 R10, P1, R0.reuse, 0x40, RZ ;  /* 0x00000040000ab810 */ /* 0x040fe20007f3e0ff */
[----:B------:R-:W-:Y:S01]  /*2b10*/  @!P3 IMAD.MOV.U32 R16, RZ, RZ, R4 ;  /* 0x000000ffff10b224 */ /* 0x000fe200078e0004 */
[----:B------:R-:W-:Y:S01]  /*2b20*/  IADD3.X R15, R9, UR47, R6, P0, !PT ;  /* 0x0000002f090f7c10 */ /* 0x000fe200087fe406 */
[----:B------:R-:W-:Y:S01]  /*2b30*/  @!P5 IMAD R9, R37, UR16, RZ ;  /* 0x000000102509dc24 */ /* 0x000fe2000f8e02ff */
[C---:B------:R-:W-:Y:S01]  /*2b40*/  @!P4 IADD3 R6, P0, R0.reuse, 0x20, RZ ;  /* 0x000000200006c810 */ /* 0x040fe20007f1e0ff */
[----:B------:R-:W-:Y:S01]  /*2b50*/  @!P3 IMAD.X R7, RZ, RZ, R37, P1 ;  /* 0x000000ffff07b224 */ /* 0x000fe200008e0625 */
[----:B------:R-:W3:Y:S01]  /*2b60*/  @!P4 LDC.64 R30, c[0x0][0x220] ;  /* 0x00008800ff1ecb82 */ /* 0x000ee20000000a00 */
[C---:B------:R-:W-:Y:S01]  /*2b70*/  @!P5 IMAD R23, R0.reuse, UR17, R9 ;  /* 0x000000110017dc24 */ /* 0x040fe2000f8e0209 */
[----:B------:R-:W-:Y:S01]  /*2b80*/  UIMAD UR5, UR6, -0x40, UR25 ;  /* 0xffffffc0060578a4 */ /* 0x000fe2000f8e0219 */
[----:B------:R-:W-:Y:S01]  /*2b90*/  @!P4 IMAD.X R8, RZ, RZ, R37, P0 ;  /* 0x000000ffff08c224 */ /* 0x000fe200000e0625 */
[----:B------:R-:W-:Y:S01]  /*2ba0*/  @!P2 IADD3 R11, P0, R0, 0x60, RZ ;  /* 0x00000060000ba810 */ /* 0x000fe20007f1e0ff */
[----:B------:R-:W-:-:S02]  /*2bb0*/  @!P3 IMAD.MOV.U32 R17, RZ, RZ, R5 ;  /* 0x000000ffff11b224 */ /* 0x000fc400078e0005 */
[----:B------:R-:W-:Y:S01]  /*2bc0*/  @!P4 IMAD R20, R8, UR16, RZ ;  /* 0x000000100814cc24 */ /* 0x000fe2000f8e02ff */
[----:B------:R-:W4:Y:S01]  /*2bd0*/  @!P2 LDC.64 R34, c[0x0][0x220] ;  /* 0x00008800ff22ab82 */ /* 0x000f220000000a00 */
[----:B------:R-:W-:-:S04]  /*2be0*/  @!P5 IMAD.WIDE.U32 R8, R0, UR16, R4 ;  /* 0x000000100008dc25 */ /* 0x000fc8000f8e0004 */
[----:B------:R-:W-:Y:S02]  /*2bf0*/  @!P3 IMAD R22, R7, UR16, RZ ;  /* 0x000000100716bc24 */ /* 0x000fe4000f8e02ff */
[----:B------:R-:W-:Y:S02]  /*2c00*/  @!P4 IMAD.MOV.U32 R12, RZ, RZ, R4 ;  /* 0x000000ffff0cc224 */ /* 0x000fe400078e0004 */
[----:B------:R-:W-:Y:S02]  /*2c10*/  @!P4 IMAD.MOV.U32 R13, RZ, RZ, R5 ;  /* 0x000000ffff0dc224 */ /* 0x000fe400078e0005 */
[----:B------:R-:W-:Y:S02]  /*2c20*/  @!P2 IMAD.X R21, RZ, RZ, R37, P0 ;  /* 0x000000ffff15a224 */ /* 0x000fe400000e0625 */
[----:B------:R-:W-:Y:S01]  /*2c30*/  @!P4 IMAD R26, R6, UR17, R20 ;  /* 0x00000011061acc24 */ /* 0x000fe2000f8e0214 */
[----:B-1----:R-:W-:Y:S01]  /*2c40*/  @!P5 LEA R20, P0, R8, R28, 0x1 ;  /* 0x0000001c0814d211 */ /* 0x002fe200078008ff */
[----:B------:R-:W-:-:S02]  /*2c50*/  @!P5 IMAD.IADD R9, R9, 0x1, R23 ;  /* 0x000000010909d824 */ /* 0x000fc400078e0217 */
[----:B------:R-:W-:Y:S02]  /*2c60*/  @!P2 IMAD.MOV.U32 R18, RZ, RZ, R4 ;  /* 0x000000ffff12a224 */ /* 0x000fe400078e0004 */
[----:B------:R-:W-:Y:S02]  /*2c70*/  @!P2 IMAD.MOV.U32 R19, RZ, RZ, R5 ;  /* 0x000000ffff13a224 */ /* 0x000fe400078e0005 */
[C---:B------:R-:W-:Y:S02]  /*2c80*/  @!P3 IMAD R22, R10.reuse, UR17, R22 ;  /* 0x000000110a16bc24 */ /* 0x040fe4000f8e0216 */
[----:B------:R-:W-:-:S04]  /*2c90*/  @!P3 IMAD.WIDE.U32 R4, R10, UR16, R16 ;  /* 0x000000100a04bc25 */ /* 0x000fc8000f8e0010 */
[----:B------:R-:W-:-:S04]  /*2ca0*/  @!P4 IMAD.WIDE.U32 R6, R6, UR16, R12 ;  /* 0x000000100606cc25 */ /* 0x000fc8000f8e000c */
[----:B------:R-:W-:Y:S01]  /*2cb0*/  @!P2 IMAD R12, R21, UR16, RZ ;  /* 0x00000010150cac24 */ /* 0x000fe2000f8e02ff */
[----:B------:R-:W-:Y:S01]  /*2cc0*/  @!P5 LEA.HI.X R21, R8, R29, R9, 0x1, P0 ;  /* 0x0000001d0815d211 */ /* 0x000fe200000f0c09 */
[----:B------:R-:W-:Y:S01]  /*2cd0*/  @!P3 IMAD.IADD R8, R5, 0x1, R22 ;  /* 0x000000010508b824 */ /* 0x000fe200078e0216 */
[C---:B--2---:R-:W-:Y:S01]  /*2ce0*/  @!P3 LEA R16, P0, R4.reuse, R32, 0x1 ;  /* 0x000000200410b211 */ /* 0x044fe200078008ff */
[C---:B------:R-:W-:Y:S02]  /*2cf0*/  @!P2 IMAD R12, R11.reuse, UR17, R12 ;  /* 0x000000110b0cac24 */ /* 0x040fe4000f8e020c */
[----:B------:R-:W-:Y:S01]  /*2d00*/  @!P2 IMAD.WIDE.U32 R10, R11, UR16, R18 ;  /* 0x000000100b0aac25 */ /* 0x000fe2000f8e0012 */
[----:B------:R-:W-:Y:S01]  /*2d10*/  @!P3 LEA.HI.X R17, R4, R33, R8, 0x1, P0 ;  /* 0x000000210411b211 */ /* 0x000fe200000f0c08 */
[----:B------:R-:W-:Y:S01]  /*2d20*/  USHF.L.U32 UR16, UR41, 0x6, URZ ;  /* 0x0000000629107899 */ /* 0x000fe2000800063f */
[----:B------:R-:W-:Y:S01]  /*2d30*/  PLOP3.LUT P0, PT, PT, PT, UP4, 0x80, 0x0 ;  /* 0x000000000000781c */ /* 0x000fe20003f0f048 */
[----:B------:R-:W-:Y:S01]  /*2d40*/  @!P4 IMAD.IADD R7, R7, 0x1, R26 ;  /* 0x000000010707c824 */ /* 0x000fe200078e021a */
[----:B---3--:R-:W-:Y:S01]  /*2d50*/  @!P4 LEA R18, P1, R6, R30, 0x1 ;  /* 0x0000001e0612c211 */ /* 0x008fe200078208ff */
[----:B------:R-:W-:-:S02]  /*2d60*/  IMAD R5, R27, UR10, RZ ;  /* 0x0000000a1b057c24 */ /* 0x000fc4000f8e02ff */
[----:B------:R-:W-:Y:S01]  /*2d70*/  IMAD.WIDE.U32 R8, R24, 0x40, RZ ;  /* 0x0000004018087825 */ /* 0x000fe200078e00ff */
[----:B------:R-:W-:Y:S02]  /*2d80*/  @!P4 LEA.HI.X R19, R6, R31, R7, 0x1, P1 ;  /* 0x0000001f0613c211 */ /* 0x000fe400008f0c07 */
[----:B------:R-:W-:Y:S01]  /*2d90*/  ISETP.GE.AND P1, PT, R36, UR5, PT ;  /* 0x0000000524007c0c */ /* 0x000fe2000bf26270 */
[C---:B------:R-:W-:Y:S02]  /*2da0*/  IMAD R7, R2.reuse, UR11, R5 ;  /* 0x0000000b02077c24 */ /* 0x040fe4000f8e0205 */
[----:B------:R-:W-:Y:S01]  /*2db0*/  IMAD.WIDE.U32 R4, R2, UR10, R14 ;  /* 0x0000000a02047c25 */ /* 0x000fe2000f8e000e */
[----:B------:R-:W-:-:S03]  /*2dc0*/  ULEA.HI UR10, UR6, UR6, URZ, 0x1 ;  /* 0x00000006060a7291 */ /* 0x000fc6000f8f083f */
[----:B------:R-:W-:Y:S01]  /*2dd0*/  @!P2 IMAD.IADD R6, R11, 0x1, R12 ;  /* 0x000000010b06a824 */ /* 0x000fe200078e020c */
[C---:B----4-:R-:W-:Y:S01]  /*2de0*/  @!P2 LEA R12, P6, R10.reuse, R34, 0x1 ;  /* 0x000000220a0ca211 */ /* 0x050fe200078c08ff */
[----:B------:R-:W-:Y:S01]  /*2df0*/  ULOP3.LUT UR10, UR10, 0xfffffffe, URZ, 0xc0, !UPT ;  /* 0xfffffffe0a0a7892 */ /* 0x000fe2000f8ec03f */
[----:B------:R-:W-:Y:S02]  /*2e00*/  IMAD.IADD R5, R5, 0x1, R7 ;  /* 0x0000000105057824 */ /* 0x000fe400078e0207 */
[----:B------:R-:W-:Y:S01]  /*2e10*/  @!P2 LEA.HI.X R13, R10, R35, R6, 0x1, P6 ;  /* 0x000000230a0da211 */ /* 0x000fe200030f0c06 */
[----:B------:R-:W-:Y:S01]  /*2e20*/  @P0 BAR.SYNC.DEFER_BLOCKING 0x0 ;  /* 0x0000000000000b1d */ /* 0x000fe20000010000 */
[----:B------:R-:W-:Y:S01]  /*2e30*/  @!P4 IADD3 R6, P0, R0, 0x20, RZ ;  /* 0x000000200006c810 */ /* 0x000fe20007f1e0ff */
[----:B------:R-:W-:Y:S01]  /*2e40*/  UIADD3 UR10, UR6, -UR10, URZ ;  /* 0x8000000a060a7290 */ /* 0x000fe2000fffe03f */
[----:B------:R-:W-:Y:S01]  /*2e50*/  VIADD R2, R244, 0x8 ;  /* 0x00000008f4027836 */ /* 0x000fe20000000000 */
[----:B------:R-:W-:Y:S01]  /*2e60*/  @!P1 IADD3 R8, P6, R196, R8, RZ ;  /* 0x00000008c4089210 */ /* 0x000fe20007fde0ff */
[----:B------:R-:W-:Y:S01]  /*2e70*/  @!P4 IMAD.MOV.U32 R10, RZ, RZ, R4 ;  /* 0x000000ffff0ac224 */ /* 0x000fe200078e0004 */
[----:B------:R-:W-:Y:S01]  /*2e80*/  UISETP.NE.AND UP0, UPT, UR10, 0x1, UPT ;  /* 0x000000010a00788c */ /* 0x000fe2000bf05270 */
[----:B------:R-:W-:Y:S01]  /*2e90*/  @!P4 IMAD.X R7, RZ, RZ, R37, P0 ;  /* 0x000000ffff07c224 */ /* 0x000fe200000e0625 */
[----:B------:R-:W-:Y:S01]  /*2ea0*/  @!P1 IADD3.X R9, R197, R9, R25, P6, !PT ;  /* 0x00000009c5099210 */ /* 0x000fe200037fe419 */
[----:B------:R-:W-:Y:S01]  /*2eb0*/  @!P4 IMAD.MOV.U32 R11, RZ, RZ, R5 ;  /* 0x000000ffff0bc224 */ /* 0x000fe200078e0005 */
[----:B------:R-:W-:Y:S01]  /*2ec0*/  ISETP.GE.AND P6, PT, R2, UR5, PT ;  /* 0x0000000502007c0c */ /* 0x000fe2000bfc6270 */
[----:B------:R-:W-:Y:S01]  /*2ed0*/  @!P4 IMAD R7, R7, UR20, RZ ;  /* 0x000000140707cc24 */ /* 0x000fe2000f8e02ff */
[----:B------:R-:W-:Y:S01]  /*2ee0*/  PLOP3.LUT P0, PT, PT, PT, UP0, 0x40, 0x0 ;  /* 0x000000000000781c */ /* 0x000fe20003f0e808 */
[C---:B------:R-:W-:Y:S01]  /*2ef0*/  VIADD R22, R241.reuse, 0x1000 ;  /* 0x00001000f1167836 */ /* 0x040fe20000000000 */
[----:B------:R-:W-:Y:S01]  /*2f00*/  LEA R2, R241, UR4, 0x1 ;  /* 0x00000004f1027c11 */ /* 0x000fe2000f8e08ff */
[C---:B------:R-:W-:Y:S01]  /*2f10*/  @!P4 IMAD R27, R6.reuse, UR21, R7 ;  /* 0x00000015061bcc24 */ /* 0x040fe2000f8e0207 */
[----:B------:R-:W-:Y:S01]  /*2f20*/  UIMAD.WIDE.U32 UR10, UR40, 0x40, URZ ;  /* 0x00000040280a78a5 */ /* 0x000fe2000f8e003f */
[----:B------:R-:W-:Y:S01]  /*2f30*/  @!P4 IMAD.WIDE.U32 R6, R6, UR20, R10 ;  /* 0x000000140606cc25 */ /* 0x000fe2000f8e000a */
[----:B------:R-:W-:-:S02]  /*2f40*/  SEL R11, R22, R241, P0 ;  /* 0x000000f1160b7207 */ /* 0x000fc40000000000 */
[C---:B------:R-:W-:Y:S01]  /*2f50*/  @!P3 IADD3 R10, P0, R0.reuse, 0x40, RZ ;  /* 0x00000040000ab810 */ /* 0x040fe20007f1e0ff */
[----:B------:R-:W1:Y:S01]  /*2f60*/  @!P4 LDC.64 R22, c[0x0][0x218] ;  /* 0x00008600ff16cb82 */ /* 0x000e620000000a00 */
[----:B------:R-:W-:Y:S01]  /*2f70*/  LEA R216, R11, UR4, 0x1 ;  /* 0x000000040bd87c11 */ /* 0x000fe2000f8e08ff */
[--C-:B------:R-:W-:Y:S01]  /*2f80*/  @!P3 IMAD.MOV.U32 R14, RZ, RZ, R4.reuse ;  /* 0x000000ffff0eb224 */ /* 0x100fe200078e0004 */
[----:B------:R-:W-:Y:S01]  /*2f90*/  @P5 STS.128 [R2+0xa000], RZ ;  /* 0x00a000ff02005388 */ /* 0x000fe20000000c00 */
[--C-:B------:R-:W-:Y:S02]  /*2fa0*/  @!P3 IMAD.MOV.U32 R15, RZ, RZ, R5.reuse ;  /* 0x000000ffff0fb224 */ /* 0x100fe400078e0005 */
[----:B------:R-:W-:Y:S01]  /*2fb0*/  IMAD.U32 R11, RZ, RZ, UR16 ;  /* 0x00000010ff0b7e24 */ /* 0x000fe2000f8e00ff */
[----:B------:R-:W-:Y:S01]  /*2fc0*/  @!PT LDS RZ, [RZ] ;  /* 0x00000000fffff984 */ /* 0x000fe20000000800 */
[----:B------:R-:W-:Y:S01]  /*2fd0*/  @!PT LDS RZ, [RZ] ;  /* 0x00000000fffff984 */ /* 0x000fe20000000800 */
[----:B------:R-:W-:Y:S01]  /*2fe0*/  @!PT LDS RZ, [RZ] ;  /* 0x00000000fffff984 */ /* 0x000fe20000000800 */
[----:B------:R2:W-:Y:S01]  /*2ff0*/  @!P5 LDGSTS.E.BYPASS.LTC128B.128 [R2+0xa000], desc[UR8][R20.64] ;  /* 0x0a0000001402dfae */ /* 0x0005e2000b901d48 */
[--C-:B------:R-:W-:Y:S02]  /*3000*/  @!P2 IMAD.MOV.U32 R24, RZ, RZ, R4.reuse ;  /* 0x000000ffff18a224 */ /* 0x100fe400078e0004 */
[--C-:B------:R-:W-:Y:S01]  /*3010*/  @!P2 IMAD.MOV.U32 R25, RZ, RZ, R5.reuse ;  /* 0x000000ffff19a224 */ /* 0x100fe200078e0005 */
[----:B------:R-:W-:Y:S01]  /*3020*/  @P4 STS.128 [R2+0xb000], RZ ;  /* 0x00b000ff02004388 */ /* 0x000fe20000000c00 */
[----:B------:R-:W-:-:S03]  /*3030*/  @!P5 IMAD.WIDE.U32 R4, R0, UR20, R4 ;  /* 0x000000140004dc25 */ /* 0x000fc6000f8e0004 */
[----:B------:R-:W-:Y:S01]  /*3040*/  @!PT LDS RZ, [RZ] ;  /* 0x00000000fffff984 */ /* 0x000fe20000000800 */
[----:B------:R-:W-:Y:S01]  /*3050*/  @!PT LDS RZ, [RZ] ;  /* 0x00000000fffff984 */ /* 0x000fe20000000800 */
[----:B------:R-:W-:Y:S01]  /*3060*/  @!PT LDS RZ, [RZ] ;  /* 0x00000000fffff984 */ /* 0x000fe20000000800 */
[----:B------:R3:W-:Y:S01]  /*3070*/  @!P4 LDGSTS.E.BYPASS.LTC128B.128 [R2+0xb000], desc[UR8][R18.64] ;  /* 0x0b0000001202cfae */ /* 0x0007e2000b901d48 */
[----:B------:R-:W-:Y:S02]  /*3080*/  @!P4 IMAD.IADD R7, R7, 0x1, R27 ;  /* 0x000000010707c824 */ /* 0x000fe400078e021b */
[----:B------:R-:W-:Y:S01]  /*3090*/  IMAD.MOV.U32 R234, RZ, RZ, 0x7f800000 ;  /* 0x7f800000ffea7424 */ /* 0x000fe200078e00ff */
[----:B------:R-:W-:Y:S01]  /*30a0*/  @P3 STS.128 [R2+0xc000], RZ ;  /* 0x00c000ff02003388 */ /* 0x000fe20000000c00 */
[----:B------:R-:W-:Y:S02]  /*30b0*/  IMAD.MOV.U32 R235, RZ, RZ, 0x7f800000 ;  /* 0x7f800000ffeb7424 */ /* 0x000fe400078e00ff */
[----:B------:R-:W-:Y:S01]  /*30c0*/  IMAD.MOV.U32 R232, RZ, RZ, 0x7f800000 ;  /* 0x7f800000ffe87424 */ /* 0x000fe200078e00ff */
[----:B------:R-:W-:Y:S01]  /*30d0*/  @!PT LDS RZ, [RZ] ;  /* 0x00000000fffff984 */ /* 0x000fe20000000800 */
[----:B------:R-:W-:Y:S01]  /*30e0*/  @!PT LDS RZ, [RZ] ;  /* 0x00000000fffff984 */ /* 0x000fe20000000800 */
[----:B------:R-:W-:Y:S01]  /*30f0*/  @!PT LDS RZ, [RZ] ;  /* 0x00000000fffff984 */ /* 0x000fe20000000800 */
[----:B------:R4:W-:Y:S01]  /*3100*/  @!P3 LDGSTS.E.BYPASS.LTC128B.128 [R2+0xc000], desc[UR8][R16.64] ;  /* 0x0c0000001002bfae */ /* 0x0009e2000b901d48 */
[----:B------:R-:W-:-:S03]  /*3110*/  IMAD.MOV.U32 R233, RZ, RZ, 0x7f800000 ;  /* 0x7f800000ffe97424 */ /* 0x000fc600078e00ff */
[----:B------:R-:W-:Y:S04]  /*3120*/  @P2 STS.128 [R2+0xd000], RZ ;  /* 0x00d000ff02002388 */ /* 0x000fe80000000c00 */
[----:B------:R-:W-:Y:S01]  /*3130*/  @!PT LDS RZ, [RZ] ;  /* 0x00000000fffff984 */ /* 0x000fe20000000800 */
[----:B------:R-:W-:Y:S01]  /*3140*/  @!PT LDS RZ, [RZ] ;  /* 0x00000000fffff984 */ /* 0x000fe20000000800 */
[----:B------:R-:W-:Y:S01]  /*3150*/  @!PT LDS RZ, [RZ] ;  /* 0x00000000fffff984 */ /* 0x000fe20000000800 */
[----:B------:R1:W-:Y:S01]  /*3160*/  @!P2 LDGSTS.E.BYPASS.LTC128B.128 [R2+0xd000], desc[UR8][R12.64] ;  /* 0x0d0000000c02afae */ /* 0x0003e2000b901d48 */
[----:B--2---:R-:W-:Y:S01]  /*3170*/  @!P3 IMAD.X R20, RZ, RZ, R37, P0 ;  /* 0x000000ffff14b224 */ /* 0x004fe200000e0625 */
[----:B------:R-:W-:Y:S02]  /*3180*/  ISETP.GE.AND P0, PT, R0, UR5, PT ;  /* 0x0000000500007c0c */ /* 0x000fe4000bf06270 */
[----:B------:R-:W0:Y:S01]  /*3190*/  LDGDEPBAR ;  /* 0x00000000000079af */ /* 0x000e220000000000 */
[----:B---3--:R-:W2:Y:S10]  /*31a0*/  @!P5 LDC.64 R18, c[0x0][0x218] ;  /* 0x00008600ff12db82 */ /* 0x008eb40000000a00 */
[----:B------:R-:W-:Y:S01]  /*31b0*/  @P0 STS.128 [R2+0x4000], RZ ;  /* 0x004000ff02000388 */ /* 0x000fe20000000c00 */
[----:B----4-:R-:W-:-:S03]  /*31c0*/  @!P5 IMAD R16, R37, UR20, RZ ;  /* 0x000000142510dc24 */ /* 0x010fc6000f8e02ff */
[----:B------:R-:W-:Y:S01]  /*31d0*/  @!PT LDS RZ, [RZ] ;  /* 0x00000000fffff984 */ /* 0x000fe20000000800 */
[----:B------:R-:W-:Y:S01]  /*31e0*/  @!PT LDS RZ, [RZ] ;  /* 0x00000000fffff984 */ /* 0x000fe20000000800 */
[----:B------:R-:W-:Y:S01]  /*31f0*/  @!PT LDS RZ, [RZ] ;  /* 0x00000000fffff984 */ /* 0x000fe20000000800 */
[----:B------:R-:W-:Y:S04]  /*3200*/  @!P0 LDGSTS.E.BYPASS.LTC128B.128 [R2+0x4000], desc[UR8][R196.64] ;  /* 0x04000000c4028fae */ /* 0x000fe8000b901d48 */
[----:B------:R-:W-:Y:S01]  /*3210*/  @P1 STS.128 [R2+0x5000], RZ ;  /* 0x005000ff02001388 */ /* 0x000fe20000000c00 */
[----:B-1----:R-:W-:-:S03]  /*3220*/  @!P3 IMAD.WIDE.U32 R12, R10, UR20, R14 ;  /* 0x000000140a0cbc25 */ /* 0x002fc6000f8e000e */
[----:B------:R-:W-:Y:S01]  /*3230*/  @!PT LDS RZ, [RZ] ;  /* 0x00000000fffff984 */ /* 0x000fe20000000800 */
[----:B------:R-:W-:Y:S01]  /*3240*/  @!PT LDS RZ, [RZ] ;  /* 0x00000000fffff984 */ /* 0x000fe20000000800 */
[----:B------:R-:W-:Y:S01]  /*3250*/  @!PT LDS RZ, [RZ] ;  /* 0x00000000fffff984 */ /* 0x000fe20000000800 */
[----:B------:R1:W-:Y:S04]  /*3260*/  @!P1 LDGSTS.E.BYPASS.LTC128B.128 [R2+0x5000], desc[UR8][R8.64] ;  /* 0x0500000008029fae */ /* 0x0003e8000b901d48 */
[----:B------:R-:W-:Y:S04]  /*3270*/  @P0 STS [R216], RZ ;  /* 0x000000ffd8000388 */ /* 0x000fe80000000800 */
[----:B------:R-:W-:Y:S04]  /*3280*/  @P0 STS [R216+0x4], RZ ;  /* 0x000004ffd8000388 */ /* 0x000fe80000000800 */
[----:B------:R-:W-:Y:S04]  /*3290*/  @P0 STS [R216+0x8], RZ ;  /* 0x000008ffd8000388 */ /* 0x000fe80000000800 */
[----:B------:R-:W-:Y:S04]  /*32a0*/  @P0 STS [R216+0xc], RZ ;  /* 0x00000cffd8000388 */ /* 0x000fe80000000800 */
[----:B------:R-:W-:Y:S01]  /*32b0*/  @!PT LDS RZ, [RZ] ;  /* 0x00000000fffff984 */ /* 0x000fe20000000800 */
[----:B------:R-:W-:Y:S01]  /*32c0*/  @!PT LDS RZ, [RZ] ;  /* 0x00000000fffff984 */ /* 0x000fe20000000800 */
[----:B------:R-:W-:Y:S01]  /*32d0*/  @!PT LDS RZ, [RZ] ;  /* 0x00000000fffff984 */ /* 0x000fe20000000800 */
[----:B------:R-:W-:Y:S04]  /*32e0*/  @!P0 LDGSTS.E.BYPASS.LTC128B.128 [R216], desc[UR8][R198.64] ;  /* 0x00000000c6d88fae */ /* 0x000fe8000b901d48 */
[----:B------:R-:W-:Y:S01]  /*32f0*/  @P1 STS [R216+0x1000], RZ ;  /* 0x001000ffd8001388 */ /* 0x000fe20000000800 */
[----:B-1----:R-:W-:Y:S01]  /*3300*/  @!P3 IMAD R9, R20, UR20, RZ ;  /* 0x000000141409bc24 */ /* 0x002fe2000f8e02ff */
[----:B------:R-:W-:Y:S01]  /*3310*/  @!P1 IADD3 R8, P0, R198, UR10, RZ ;  /* 0x0000000ac6089c10 */ /* 0x000fe2000ff1e0ff */
[----:B------:R-:W1:Y:S01]  /*3320*/  @!P2 LDC.64 R20, c[0x0][0x218] ;  /* 0x00008600ff14ab82 */ /* 0x000e620000000a00 */
[----:B------:R-:W-:Y:S01]  /*3330*/  @P1 STS [R216+0x1004], RZ ;  /* 0x001004ffd8001388 */ /* 0x000fe20000000800 */
[----:B------:R-:W-:Y:S01]  /*3340*/  @!P3 IMAD R26, R10, UR21, R9 ;  /* 0x000000150a1abc24 */ /* 0x000fe2000f8e0209 */
[----:B------:R-:W-:Y:S01]  /*3350*/  @!P1 IADD3.X R9, R199, UR11, R11, P0, !PT ;  /* 0x0000000bc7099c10 */ /* 0x000fe200087fe40b */
[C---:B------:R-:W-:Y:S01]  /*3360*/  @!P5 IMAD R10, R0.reuse, UR21, R16 ;  /* 0x00000015000adc24 */ /* 0x040fe2000f8e0210 */
[----:B------:R-:W-:Y:S01]  /*3370*/  @!P2 IADD3 R14, P0, R0, 0x60, RZ ;  /* 0x00000060000ea810 */ /* 0x000fe20007f1e0ff */
[----:B------:R-:W-:Y:S01]  /*3380*/  @P1 STS [R216+0x1008], RZ ;  /* 0x001008ffd8001388 */ /* 0x000fe20000000800 */
[----:B------:R-:W-:Y:S01]  /*3390*/  VIADD R0, R244, 0x28 ;  /* 0x00000028f4007836 */ /* 0x000fe20000000000 */
[----:B------:R-:W3:Y:S01]  /*33a0*/  @!P3 LDC.64 R16, c[0x0][0x218] ;  /* 0x00008600ff10bb82 */ /* 0x000ee20000000a00 */
[----:B------:R-:W-:Y:S01]  /*33b0*/  @!P5 IMAD.IADD R11, R5, 0x1, R10 ;  /* 0x00000001050bd824 */ /* 0x000fe200078e020a */
[----:B------:R-:W-:Y:S01]  /*33c0*/  @P1 STS [R216+0x100c], RZ ;  /* 0x00100cffd8001388 */ /* 0x000fe20000000800 */
[----:B------:R-:W-:Y:S01]  /*33d0*/  LEA R144, R182, UR4, 0x1 ;  /* 0x00000004b6907c11 */ /* 0x000fe2000f8e08ff */
[----:B------:R-:W-:-:S02]  /*33e0*/  USHF.L.U32 UR24, UR27, 0x4, URZ ;  /* 0x000000041b187899 */ /* 0x000fc4000800063f */
[----:B------:R-:W-:Y:S01]  /*33f0*/  @!PT LDS RZ, [RZ] ;  /* 0x00000000fffff984 */ /* 0x000fe20000000800 */
[----:B------:R-:W-:Y:S01]  /*3400*/  @!PT LDS RZ, [RZ] ;  /* 0x00000000fffff984 */ /* 0x000fe20000000800 */
[----:B------:R-:W-:Y:S01]  /*3410*/  @!PT LDS RZ, [RZ] ;  /* 0x00000000fffff984 */ /* 0x000fe20000000800 */
[----:B------:R4:W-:Y:S01]  /*3420*/  @!P1 LDGSTS.E.BYPASS.LTC128B.128 [R216+0x1000], desc[UR8][R8.64] ;  /* 0x0100000008d89fae */ /* 0x0009e2000b901d48 */
[C---:B--2---:R-:W-:Y:S01]  /*3430*/  @!P5 LEA R10, P1, R4.reuse, R18, 0x1 ;  /* 0x00000012040ad211 */ /* 0x044fe200078208ff */
[----:B------:R-:W-:Y:S02]  /*3440*/  USHF.L.U32 UR17, UR27, 0x3, URZ ;  /* 0x000000031b117899 */ /* 0x000fe4000800063f */
[----:B------:R-:W-:Y:S01]  /*3450*/  @P5 STS.128 [R2+0x6000], RZ ;  /* 0x006000ff02005388 */ /* 0x000fe20000000c00 */
[----:B------:R-:W-:Y:S01]  /*3460*/  @!P5 LEA.HI.X R11, R4, R19, R11, 0x1, P1 ;  /* 0x00000013040bd211 */ /* 0x000fe200008f0c0b */
[----:B------:R-:W-:Y:S02]  /*3470*/  IMAD.MOV.U32 R179, RZ, RZ, 0x20 ;  /* 0x00000020ffb37424 */ /* 0x000fe400078e00ff */
[----:B------:R-:W-:Y:S02]  /*3480*/  VIADD R173, R181, 0x1000 ;  /* 0x00001000b5ad7836 */ /* 0x000fe40000000000 */
[----:B------:R-:W-:Y:S01]  /*3490*/  VIADD R172, R180, 0x1000 ;  /* 0x00001000b4ac7836 */ /* 0x000fe20000000000 */
[----:B------:R-:W-:Y:S01]  /*34a0*/  @!PT LDS RZ, [RZ] ;  /* 0x00000000fffff984 */ /* 0x000fe20000000800 */
[----:B------:R-:W-:Y:S01]  /*34b0*/  @!PT LDS RZ, [RZ] ;  /* 0x00000000fffff984 */ /* 0x000fe20000000800 */
[----:B------:R-:W-:Y:S01]  /*34c0*/  @!PT LDS RZ, [RZ] ;  /* 0x00000000fffff984 */ /* 0x000fe20000000800 */
[----:B------:R2:W-:Y:S01]  /*34d0*/  @!P5 LDGSTS.E.BYPASS.LTC128B.128 [R2+0x6000], desc[UR8][R10.64] ;  /* 0x060000000a02dfae */ /* 0x0005e2000b901d48 */
[----:B------:R-:W-:Y:S01]  /*34e0*/  IMAD.MOV.U32 R128, RZ, RZ, 0x40 ;  /* 0x00000040ff807424 */ /* 0x000fe200078e00ff */
[----:B------:R-:W-:-:S02]  /*34f0*/  UIADD3 UR33, UR25, 0x80, UR33 ;  /* 0x0000008019217890 */ /* 0x000fc4000fffe021 */
[----:B------:R-:W-:Y:S01]  /*3500*/  @P4 STS.128 [R2+0x7000], RZ ;  /* 0x007000ff02004388 */ /* 0x000fe20000000c00 */
[----:B------:R-:W-:Y:S01]  /*3510*/  IMAD R236, RZ, RZ, -UR35 ;  /* 0x80000023ffec7e24 */ /* 0x000fe2000f8e02ff */
[----:B------:R-:W-:Y:S01]  /*3520*/  CS2R R94, SRZ ;  /* 0x00000000005e7805 */ /* 0x000fe2000001ff00 */
[----:B------:R-:W-:Y:S01]  /*3530*/  IMAD.SHL.U32 R239, R244, 0x4, RZ ;  /* 0x00000004f4ef7824 */ /* 0x000fe200078e00ff */
[----:B------:R-:W-:Y:S01]  /*3540*/  CS2R R92, SRZ ;  /* 0x00000000005c7805 */ /* 0x000fe2000001ff00 */
[----:B------:R-:W-:Y:S01]  /*3550*/  IMAD.MOV.U32 R252, RZ, RZ, 0x28 ;  /* 0x00000028fffc7424 */ /* 0x000fe200078e00ff */
[----:B------:R-:W-:Y:S02]  /*3560*/  CS2R R98, SRZ ;  /* 0x0000000000627805 */ /* 0x000fe4000001ff00 */
[----:B------:R-:W-:Y:S02]  /*3570*/  CS2R R96, SRZ ;  /* 0x0000000000607805 */ /* 0x000fe4000001ff00 */
[----:B------:R-:W-:-:S02]  /*3580*/  CS2R R90, SRZ ;  /* 0x00000000005a7805 */ /* 0x000fc4000001ff00 */
[----:B------:R-:W-:Y:S02]  /*3590*/  CS2R R88, SRZ ;  /* 0x0000000000587805 */ /* 0x000fe4000001ff00 */
[----:B------:R-:W-:Y:S02]  /*35a0*/  CS2R R86, SRZ ;  /* 0x0000000000567805 */ /* 0x000fe4000001ff00 */
[----:B------:R-:W-:Y:S01]  /*35b0*/  CS2R R84, SRZ ;  /* 0x0000000000547805 */ /* 0x000fe2000001ff00 */
[----:B----4-:R-:W-:Y:S01]  /*35c0*/  @!P2 IMAD.X R9, RZ, RZ, R37, P0 ;  /* 0x000000ffff09a224 */ /* 0x010fe200000e0625 */
[C---:B------:R-:W-:Y:S02]  /*35d0*/  @!P4 LEA R8, P0, R6.reuse, R22, 0x1 ;  /* 0x000000160608c211 */ /* 0x040fe400078008ff */
[----:B------:R-:W-:Y:S02]  /*35e0*/  CS2R R78, SRZ ;  /* 0x00000000004e7805 */ /* 0x000fe4000001ff00 */
[----:B------:R-:W-:Y:S01]  /*35f0*/  CS2R R76, SRZ ;  /* 0x00000000004c7805 */ /* 0x000fe2000001ff00 */
[----:B------:R-:W-:Y:S01]  /*3600*/  @!P2 IMAD R5, R9, UR20, RZ ;  /* 0x000000140905ac24 */ /* 0x000fe2000f8e02ff */
[----:B------:R-:W-:Y:S01]  /*3610*/  @!P4 LEA.HI.X R9, R6, R23, R7, 0x1, P0 ;  /* 0x000000170609c211 */ /* 0x000fe200000f0c07 */
[----:B------:R-:W-:Y:S01]  /*3620*/  @!P3 IMAD.IADD R7, R13, 0x1, R26 ;  /* 0x000000010d07b824 */ /* 0x000fe200078e021a */
[----:B------:R-:W-:Y:S01]  /*3630*/  ISETP.GE.AND P0, PT, R0, UR5, PT ;  /* 0x0000000500007c0c */ /* 0x000fe2000bf06270 */
[C---:B------:R-:W-:Y:S01]  /*3640*/  @!P2 IMAD R15, R14.reuse, UR21, R5 ;  /* 0x000000150e0fac24 */ /* 0x040fe2000f8e0205 */
[----:B------:R-:W-:Y:S01]  /*3650*/  CS2R R82, SRZ ;  /* 0x0000000000527805 */ /* 0x000fe2000001ff00 */
[----:B------:R-:W-:Y:S01]  /*3660*/  @!P2 IMAD.WIDE.U32 R4, R14, UR20, R24 ;  /* 0x000000140e04ac25 */ /* 0x000fe2000f8e0018 */
[----:B------:R-:W-:Y:S01]  /*3670*/  @!PT LDS RZ, [RZ] ;  /* 0x00000000fffff984 */ /* 0x000fe20000000800 */
[----:B------:R-:W-:Y:S01]  /*3680*/  @!PT LDS RZ, [RZ] ;  /* 0x00000000fffff984 */ /* 0x000fe20000000800 */
[----:B------:R-:W-:Y:S01]  /*3690*/  @!PT LDS RZ, [RZ] ;  /* 0x00000000fffff984 */ /* 0x000fe20000000800 */
[----:B------:R4:W-:Y:S01]  /*36a0*/  @!P4 LDGSTS.E.BYPASS.LTC128B.128 [R2+0x7000], desc[UR8][R8.64] ;  /* 0x070000000802cfae */ /* 0x0009e2000b901d48 */
[----:B---3--:R-:W-:-:S02]  /*36b0*/  @!P3 LEA R6, P4, R12, R16, 0x1 ;  /* 0x000000100c06b211 */ /* 0x008fc400078808ff */
[----:B------:R-:W-:Y:S01]  /*36c0*/  CS2R R80, SRZ ;  /* 0x0000000000507805 */ /* 0x000fe2000001ff00 */
[----:B--2---:R-:W-:Y:S01]  /*36d0*/  VIADD R11, R244, 0x20 ;  /* 0x00000020f40b7836 */ /* 0x004fe20000000000 */
[----:B------:R-:W-:Y:S01]  /*36e0*/  @P3 STS.128 [R2+0x8000], RZ ;  /* 0x008000ff02003388 */ /* 0x000fe20000000c00 */
[----:B------:R-:W-:Y:S01]  /*36f0*/  @!P2 IMAD.IADD R5, R5, 0x1, R15 ;  /* 0x000000010505a824 */ /* 0x000fe200078e020f */
[----:B------:R-:W-:Y:S02]  /*3700*/  @!P3 LEA.HI.X R7, R12, R17, R7, 0x1, P4 ;  /* 0x000000110c07b211 */ /* 0x000fe400020f0c07 */
[----:B------:R-:W-:Y:S02]  /*3710*/  CS2R R74, SRZ ;  /* 0x00000000004a7805 */ /* 0x000fe4000001ff00 */
[----:B------:R-:W-:Y:S02]  /*3720*/  ISETP.GE.AND P4, PT, R11, UR5, PT ;  /* 0x000000050b007c0c */ /* 0x000fe4000bf86270 */
[----:B------:R-:W-:-:S02]  /*3730*/  CS2R R72, SRZ ;  /* 0x0000000000487805 */ /* 0x000fc4000001ff00 */
[----:B------:R-:W-:Y:S01]  /*3740*/  @!P0 LEA R10, P5, R0, UR13, 0x2 ;  /* 0x0000000d000a8c11 */ /* 0x000fe2000f8a10ff */
[----:B------:R-:W-:Y:S01]  /*3750*/  @!PT LDS RZ, [RZ] ;  /* 0x00000000fffff984 */ /* 0x000fe20000000800 */
[----:B------:R-:W-:Y:S01]  /*3760*/  @!PT LDS RZ, [RZ] ;  /* 0x00000000fffff984 */ /* 0x000fe20000000800 */
[----:B------:R-:W-:Y:S01]  /*3770*/  @!PT LDS RZ, [RZ] ;  /* 0x00000000fffff984 */ /* 0x000fe20000000800 */
[----:B------:R-:W-:Y:S01]  /*3780*/  @!P3 LDGSTS.E.BYPASS.LTC128B.128 [R2+0x8000], desc[UR8][R6.64] ;  /* 0x080000000602bfae */ /* 0x000fe2000b901d48 */
[----:B------:R-:W-:Y:S02]  /*3790*/  SHF.R.S32.HI R12, RZ, 0x1f, R244 ;  /* 0x0000001fff0c7819 */ /* 0x000fe400000114f4 */
[----:B------:R-:W-:Y:S02]  /*37a0*/  CS2R R70, SRZ ;  /* 0x0000000000467805 */ /* 0x000fe4000001ff00 */
[----:B------:R-:W-:Y:S01]  /*37b0*/  ISETP.GE.AND P3, PT, R244, UR5, PT ;  /* 0x00000005f4007c0c */ /* 0x000fe2000bf66270 */
[----:B------:R2:W-:Y:S01]  /*37c0*/  @P2 STS.128 [R2+0x9000], RZ ;  /* 0x009000ff02002388 */ /* 0x0005e20000000c00 */
        /* <DEDUP_REMOVED lines=11> */
[----:B----4-:R-:W-:Y:S01]  /*3880*/  SHF.R.S32.HI R9, RZ, 0x1f, R0 ;  /* 0x0000001fff097819 */ /* 0x010fe20000011400 */
[----:B------:R-:W-:Y:S01]  /*3890*/  UIADD3 UR23, UR24, 0x20, URZ ;  /* 0x0000002018177890 */ /* 0x000fe2000fffe03f */
[----:B-1----:R-:W-:Y:S02]  /*38a0*/  @!P2 LEA R8, P1, R4, R20, 0x1 ;  /* 0x000000140408a211 */ /* 0x002fe400078208ff */
[----:B------:R-:W-:-:S02]  /*38b0*/  CS2R R50, SRZ ;  /* 0x0000000000327805 */ /* 0x000fc4000001ff00 */
[----:B------:R-:W-:Y:S02]  /*38c0*/  @!P0 LEA.HI.X R11, R0, UR12, R9, 0x2, P5 ;  /* 0x0000000c000b8c11 */ /* 0x000fe4000a8f1409 */
[----:B------:R-:W-:Y:S02]  /*38d0*/  CS2R R48, SRZ ;  /* 0x0000000000307805 */ /* 0x000fe4000001ff00 */
[----:B------:R-:W-:Y:S01]  /*38e0*/  @!P2 LEA.HI.X R9, R4, R21, R5, 0x1, P1 ;  /* 0x000000150409a211 */ /* 0x000fe200008f0c05 */
[C---:B------:R-:W-:Y:S01]  /*38f0*/  IMAD.SHL.U32 R4, R244.reuse, 0x4, RZ ;  /* 0x00000004f4047824 */ /* 0x040fe200078e00ff */
[----:B------:R-:W-:Y:S01]  /*3900*/  SHF.L.U64.HI R0, R244, 0x2, R12 ;  /* 0x00000002f4007819 */ /* 0x000fe2000001020c */
[----:B------:R-:W5:Y:S01]  /*3910*/  @!P0 LDG.E R233, desc[UR8][R10.64] ;  /* 0x000000080ae98981 */ /* 0x000f62000c1e1900 */
[----:B------:R-:W-:Y:S02]  /*3920*/  CS2R R42, SRZ ;  /* 0x00000000002a7805 */ /* 0x000fe4000001ff00 */
[----:B------:R-:W-:-:S02]  /*3930*/  CS2R R40, SRZ ;  /* 0x0000000000287805 */ /* 0x000fc4000001ff00 */
[----:B------:R-:W-:Y:S01]  /*3940*/  IADD3 R4, P1, R4, UR13, RZ ;  /* 0x0000000d04047c10 */ /* 0x000fe2000ff3e0ff */
[----:B------:R-:W-:Y:S01]  /*3950*/  @!PT LDS RZ, [RZ] ;  /* 0x00000000fffff984 */ /* 0x000fe20000000800 */
[----:B------:R-:W-:Y:S01]  /*3960*/  @!PT LDS RZ, [RZ] ;  /* 0x00000000fffff984 */ /* 0x000fe20000000800 */
[----:B------:R-:W-:Y:S01]  /*3970*/  @!PT LDS RZ, [RZ] ;  /* 0x00000000fffff984 */ /* 0x000fe20000000800 */
[----:B------:R2:W-:Y:S01]  /*3980*/  @!P2 LDGSTS.E.BYPASS.LTC128B.128 [R2+0x9000], desc[UR8][R8.64] ;  /* 0x090000000802afae */ /* 0x0005e2000b901d48 */
[----:B------:R-:W-:Y:S02]  /*3990*/  CS2R R36, SRZ ;  /* 0x0000000000247805 */ /* 0x000fe4000001ff00 */
[----:B------:R-:W-:Y:S01]  /*39a0*/  SHF.L.U64.HI R238, R244, 0x2, R12 ;  /* 0x00000002f4ee7819 */ /* 0x000fe2000001020c */
[----:B------:R-:W-:Y:S01]  /*39b0*/  UIMAD UR31, UR27, 0x18, URZ ;  /* 0x000000181b1f78a4 */ /* 0x000fe2000f8e023f */
[----:B------:R-:W0:Y:S01]  /*39c0*/  LDGDEPBAR ;  /* 0x00000000000079af */ /* 0x000e220000000000 */
[----:B------:R-:W-:Y:S01]  /*39d0*/  IADD3.X R5, R0, UR12, RZ, P1, !PT ;  /* 0x0000000c00057c10 */ /* 0x000fe20008ffe4ff */
[----:B------:R-:W-:Y:S02]  /*39e0*/  USHF.L.U32 UR30, UR27, 0x5, URZ ;  /* 0x000000051b1e7899 */ /* 0x000fe4000800063f */
[----:B------:R-:W-:-:S02]  /*39f0*/  UIMAD UR29, UR27, 0x28, URZ ;  /* 0x000000281b1d78a4 */ /* 0x000fc4000f8e023f */
[----:B------:R-:W5:Y:S01]  /*3a00*/  @!P3 LDG.E R234, desc[UR8][R4.64] ;  /* 0x0000000804eab981 */ /* 0x000f62000c1e1900 */
[----:B------:R-:W-:Y:S02]  /*3a10*/  UIMAD UR28, UR27, 0x30, URZ ;  /* 0x000000301b1c78a4 */ /* 0x000fe4000f8e023f */
[----:B------:R-:W-:Y:S01]  /*3a20*/  UIADD3 UR33, UR33, -UR7, URZ ;  /* 0x8000000721217290 */ /* 0x000fe2000fffe03f */
[----:B------:R-:W5:Y:S01]  /*3a30*/  @!P6 LDG.E R235, desc[UR8][R4.64+0x20] ;  /* 0x0000200804ebe981 */ /* 0x000f62000c1e1900 */
[----:B------:R-:W-:Y:S01]  /*3a40*/  ULDC UR5, c[0x0][0x39c] ;  /* 0x0000e70000057ab9 */ /* 0x000fe20000000800 */
[----:B------:R-:W-:Y:S02]  /*3a50*/  ULDC UR10, c[0x0][0x2ec] ;  /* 0x0000bb00000a7ab9 */ /* 0x000fe40000000800 */
[----:B------:R1:W5:Y:S01]  /*3a60*/  @!P4 LDG.E R232, desc[UR8][R4.64+0x80] ;  /* 0x0000800804e8c981 */ /* 0x000362000c1e1900 */
[----:B------:R-:W-:-:S04]  /*3a70*/  DEPBAR.LE SB0, 0x1 ;  /* 0x000080400000791a */ /* 0x000fc80000000000 */
[----:B------:R-:W-:Y:S01]  /*3a80*/  BAR.SYNC.DEFER_BLOCKING 0x0 ;  /* 0x0000000000007b1d */ /* 0x000fe20000010000 */
[----:B------:R-:W-:-:S04]  /*3a90*/  LEA.HI R0, R38, R39, RZ, 0x4 ;  /* 0x0000002726007211 */ /* 0x000fc800078f20ff */
[----:B------:R-:W-:-:S05]  /*3aa0*/  LOP3.LUT R0, R0, 0xfffffff0, RZ, 0xc0, !PT ;  /* 0xfffffff000007812 */ /* 0x000fca00078ec0ff */
[----:B------:R-:W-:Y:S01]  /*3ab0*/  IMAD.IADD R0, R39, 0x1, -R0 ;  /* 0x0000000127007824 */ /* 0x000fe200078e0a00 */
[----:B------:R3:W4:Y:S04]  /*3ac0*/  LDSM.16.M88.4 R140, [R144+0xa000] ;  /* 0x00a00000908c783b */ /* 0x0007280000000200 */
[----:B------:R-:W1:Y:S04]  /*3ad0*/  LDSM.16.M88.4 R144, [R144+0xa800] ;  /* 0x00a800009090783b */ /* 0x000e680000000200 */
[----:B------:R3:W1:Y:S04]  /*3ae0*/  LDSM.16.M88.4 R148, [R178] ;  /* 0x00000000b294783b */ /* 0x0006680000000200 */
[----:B------:R3:W3:Y:S04]  /*3af0*/  LDSM.16.M88.4 R152, [R178+0x800] ;  /* 0x00080000b298783b */ /* 0x0006e80000000200 */
[----:B------:R1:W3:Y:S04]  /*3b00*/  LDSM.16.M88.4 R156, [R176] ;  /* 0x00000000b09c783b */ /* 0x0002e80000000200 */
[----:B------:R1:W3:Y:S04]  /*3b10*/  LDSM.16.M88.4 R160, [R176+0x800] ;  /* 0x00080000b0a0783b */ /* 0x0002e80000000200 */
[----:B------:R1:W3:Y:S04]  /*3b20*/  LDSM.16.M88.4 R164, [R177] ;  /* 0x00000000b1a4783b */ /* 0x0002e80000000200 */
[----:B------:R3:W3:Y:S01]  /*3b30*/  LDSM.16.M88.4 R168, [R177+0x800] ;  /* 0x00080000b1a8783b */ /* 0x0006e20000000200 */
[----:B--2---:R-:W-:-:S04]  /*3b40*/  SHF.R.S32.HI R2, RZ, 0x1f, R0 ;  /* 0x0000001fff027819 */ /* 0x004fc80000011400 */
[----:B------:R-:W-:-:S04]  /*3b50*/  LEA.HI R2, R2, R0, RZ, 0x3 ;  /* 0x0000000002027211 */ /* 0x000fc800078f18ff */
[----:B------:R-:W-:Y:S01]  /*3b60*/  LOP3.LUT R2, R2, 0xfffffff8, RZ, 0xc0, !PT ;  /* 0xfffffff802027812 */ /* 0x000fe200078ec0ff */
[----:B------:R-:W-:-:S04]  /*3b70*/  UIADD3 UR22, UR17, UR23, URZ ;  /* 0x0000001711167290 */ /* 0x000fc8000fffe03f */
[----:B------:R-:W-:Y:S01]  /*3b80*/  IMAD.IADD R0, R0, 0x1, -R2 ;  /* 0x0000000100007824 */ /* 0x000fe200078e0a02 */
[----:B------:R-:W-:Y:S01]  /*3b90*/  UIADD3 UR21, UR17, UR22, URZ ;  /* 0x0000001611157290 */ /* 0x000fe2000fffe03f */
[----:B------:R-:W-:Y:S02]  /*3ba0*/  PLOP3.LUT P3, PT, PT, PT, UP0, 0x40, 0x0 ;  /* 0x000000000000781c */ /* 0x000fe40003f6e808 */
[----:B------:R-:W-:Y:S02]  /*3bb0*/  PLOP3.LUT P2, PT, PT, PT, UP0, 0x40, 0x0 ;  /* 0x000000000000781c */ /* 0x000fe40003f4e808 */
[----:B------:R-:W-:Y:S01]  /*3bc0*/  LOP3.LUT P0, RZ, R0, 0x2, RZ, 0xc0, !PT ;  /* 0x0000000200ff7812 */ /* 0x000fe2000780c0ff */
[----:B-1----:R-:W-:Y:S01]  /*3bd0*/  VIADD R5, R244, 0x1 ;  /* 0x00000001f4057836 */ /* 0x002fe20000000000 */
[----:B------:R-:W-:Y:S01]  /*3be0*/  LOP3.LUT P1, RZ, R0, 0x4, RZ, 0xc0, !PT ;  /* 0x0000000400ff7812 */ /* 0x000fe2000782c0ff */
[----:B------:R-:W-:Y:S01]  /*3bf0*/  IMAD.U32 R4, RZ, RZ, UR25 ;  /* 0x00000019ff047e24 */ /* 0x000fe2000f8e00ff */
[----:B------:R-:W-:Y:S01]  /*3c00*/  UIADD3 UR20, UR17, UR21, URZ ;  /* 0x0000001511147290 */ /* 0x000fe2000fffe03f */
[----:B------:R-:W-:Y:S01]  /*3c10*/  SEL R179, R179, 0xffffffe0, !P0 ;  /* 0xffffffe0b3b37807 */ /* 0x000fe20004000000 */
[----:B------:R-:W-:Y:S01]  /*3c20*/  VIADD R0, R244, 0xffffffc0 ;  /* 0xffffffc0f4007836 */ /* 0x000fe20000000000 */
[----:B------:R-:W-:-:S02]  /*3c30*/  SEL R173, R173, R181, P3 ;  /* 0x000000b5adad7207 */ /* 0x000fc40001800000 */
[----:B------:R-:W-:Y:S01]  /*3c40*/  SEL R172, R172, R180, P2 ;  /* 0x000000b4acac7207 */ /* 0x000fe20001000000 */
[----:B------:R-:W-:Y:S01]  /*3c50*/  UIADD3 UR19, UR17, UR20, URZ ;  /* 0x0000001411137290 */ /* 0x000fe2000fffe03f */
[----:B------:R-:W-:Y:S02]  /*3c60*/  IADD3 R240, R5, UR7, -R4 ;  /* 0x0000000705f07c10 */ /* 0x000fe4000fffe804 */
[----:B------:R-:W-:Y:S01]  /*3c70*/  CS2R R38, SRZ ;  /* 0x0000000000267805 */ /* 0x000fe2000001ff00 */
[----:B------:R-:W-:Y:S01]  /*3c80*/  IMAD.SHL.U32 R237, R0, 0x4, RZ ;  /* 0x0000000400ed7824 */ /* 0x000fe200078e00ff */
[----:B------:R-:W-:Y:S01]  /*3c90*/  LEA R173, R173, UR4, 0x1 ;  /* 0x00000004adad7c11 */ /* 0x000fe2000f8e08ff */
[----:B------:R-:W-:Y:S01]  /*3ca0*/  IMAD.IADD R175, R174, 0x1, R179 ;  /* 0x00000001aeaf7824 */ /* 0x000fe200078e02b3 */
[----:B------:R-:W-:Y:S02]  /*3cb0*/  LEA R172, R172, UR4, 0x1 ;  /* 0x00000004acac7c11 */ /* 0x000fe4000f8e08ff */
[----:B------:R-:W-:Y:S01]  /*3cc0*/  SEL R128, R128, 0xffffffc0, !P1 ;  /* 0xffffffc080807807 */ /* 0x000fe20004800000 */
[----:B------:R-:W-:-:S02]  /*3cd0*/  UIMAD UR27, UR27, 0x38, URZ ;  /* 0x000000381b1b78a4 */ /* 0x000fc4000f8e023f */
[----:B---34-:R-:W-:-:S12]  /*3ce0*/  UIADD3 UR25, UR17, UR19, URZ ;  /* 0x0000001311197290 */ /* 0x018fd8000fffe03f */
.L_x_647:
        /* <DEDUP_REMOVED lines=10> */
[----:B------:R-:W-:Y:S01]  /*3d90*/  UISETP.GT.AND UP3, UPT, UR6, UR18, UPT ;  /* 0x000000120600728c */ /* 0x000fe2000bf64270 */
[----:B------:R-:W-:Y:S01]  /*3da0*/  FSETP.NEU.FTZ.AND P2, PT, R235, -INF , PT ;  /* 0xff800000eb00780b */ /* 0x000fe20003f5d000 */
[----:B------:R-:W-:Y:S06]  /*3db0*/  UISETP.LT.AND UP0, UPT, UR16, UR7, UP0 ;  /* 0x000000071000728c */ /* 0x000fec0008701270 */
        /* <DEDUP_REMOVED lines=84> */
[----:B--2---:R-:W-:Y:S09]  /*4300*/  IMAD.MOV.U32 R13, RZ, RZ, R207 ;  /* 0x000000ffff0d7224 */ /* 0x004ff200078e00cf */
        /* <DEDUP_REMOVED lines=47> */
[----:B------:R-:W-:Y:S10]  /*4600*/  MUFU.TANH R113, R29 ;  /* 0x0000001d00717308 */ /* 0x000ff40000002400 */
[----:B------:R4:W-:Y:S01]  /*4610*/  MUFU.EX2 R225, R13 ;  /* 0x0000000d00e17308 */ /* 0x0009e20000000800 */
[----:B--2---:R-:W-:Y:S02]  /*4620*/  MOV R4, R215 ;  /* 0x000000d700047202 */ /* 0x004fe40000000f00 */
[----:B------:R-:W-:Y:S02]  /*4630*/  @!P0 FSEL R4, R215, -INF , !P2 ;  /* 0xff800000d7048808 */ /* 0x000fe40005000000 */
[----:B------:R-:W-:Y:S05]  /*4640*/  FSETP.NEU.FTZ.AND P2, PT, R232, -INF , PT ;  /* 0xff800000e800780b */ /* 0x000fea0003f5d000 */
[----:B------:R-:W-:Y:S01]  /*4650*/  MUFU.TANH R195, R32 ;  /* 0x0000002000c37308 */ /* 0x000fe20000002400 */
[--C-:B------:R-:W-:Y:S09]  /*4660*/  FFMA.FTZ R4, R4, UR10, -R9.reuse ;  /* 0x0000000a04047c23 */ /* 0x100ff20008010809 */
[----:B------:R-:W2:Y:S01]  /*4670*/  MUFU.TANH R209, R22 ;  /* 0x0000001600d17308 */ /* 0x000ea20000002400 */
[----:B----4-:R-:W-:Y:S09]  /*4680*/  MOV R13, R123 ;  /* 0x0000007b000d7202 */ /* 0x010ff20000000f00 */
[----:B------:R4:W-:Y:S10]  /*4690*/  MUFU.EX2 R230, R4 ;  /* 0x0000000400e67308 */ /* 0x0009f40000000800 */
[----:B------:R-:W2:Y:S10]  /*46a0*/  MUFU.TANH R208, R23 ;  /* 0x0000001700d07308 */ /* 0x000eb40000002400 */
[----:B------:R-:W-:Y:S01]  /*46b0*/  MUFU.TANH R200, R33 ;  /* 0x0000002100c87308 */ /* 0x000fe20000002400 */
[--C-:B----4-:R-:W-:Y:S01]  /*46c0*/  FFMA.FTZ R4, R8, UR10, -R9.reuse ;  /* 0x0000000a08047c23 */ /* 0x110fe20008010809 */
[C---:B------:R-:W-:Y:S02]  /*46d0*/  @!P0 VIADDMNMX R8, R5.reuse, R184, UR7, PT ;  /* 0x0000000705088e46 */ /* 0x040fe4000b8001b8 */
[----:B------:R-:W-:Y:S02]  /*46e0*/  @!P0 VIADDMNMX R5, R5, R252, UR7, PT ;  /* 0x0000000705058e46 */ /* 0x000fe4000b8001fc */
[-C--:B------:R-:W-:Y:S04]  /*46f0*/  @!P0 ISETP.GE.AND P4, PT, R0, R8.reuse, PT ;  /* 0x000000080000820c */ /* 0x080fe80003f86270 */
[----:B------:R-:W4:Y:S01]  /*4700*/  MUFU.TANH R116, R24 ;  /* 0x0000001800747308 */ /* 0x000f220000002400 */
[C---:B------:R-:W-:Y:S02]  /*4710*/  @!P0 ISETP.GE.AND P5, PT, R2.reuse, R8, PT ;  /* 0x000000080200820c */ /* 0x040fe40003fa6270 */
        /* <DEDUP_REMOVED lines=16> */
[----:B------:R-:W3:Y:S10]  /*4820*/  MUFU.TANH R122, R27 ;  /* 0x0000001b007a7308 */ /* 0x000ef40000002400 */
[----:B------:R2:W-:Y:S01]  /*4830*/  MUFU.EX2 R185, R13 ;  /* 0x0000000d00b97308 */ /* 0x0005e20000000800 */
[----:B-1----:R-:W-:Y:S02]  /*4840*/  FSEL R2, R15, RZ, P2 ;  /* 0x000000ff0f027208 */ /* 0x002fe40001000000 */
[----:B------:R-:W-:Y:S02]  /*4850*/  MOV R15, R136 ;  /* 0x00000088000f7202 */ /* 0x000fe40000000f00 */
[----:B------:R-:W-:Y:S05]  /*4860*/  @!P0 FSEL R15, R136, -INF , !P3 ;  /* 0xff800000880f8808 */ /* 0x000fea0005800000 */
[----:B------:R-:W-:Y:S10]  /*4870*/  MUFU.TANH R201, R35 ;  /* 0x0000002300c97308 */ /* 0x000ff40000002400 */
[----:B------:R-:W1:Y:S01]  /*4880*/  MUFU.TANH R118, R30 ;  /* 0x0000001e00767308 */ /* 0x000e620000002400 */
[--C-:B--2---:R-:W-:Y:S01]  /*4890*/  FFMA.FTZ R13, R14, UR10, -R2.reuse ;  /* 0x0000000a0e0d7c23 */ /* 0x104fe20008010802 */
[----:B------:R-:W-:Y:S05]  /*48a0*/  @!P0 VIADD R14, R0, 0x8 ;  /* 0x00000008000e8836 */ /* 0x000fea0000000000 */
[CC--:B------:R-:W-:Y:S03]  /*48b0*/  @!P0 ISETP.GE.AND P2, PT, R14.reuse, R8.reuse, PT ;  /* 0x000000080e00820c */ /* 0x0c0fe60003f46270 */
[----:B------:R2:W-:Y:S01]  /*48c0*/  MUFU.EX2 R190, R13 ;  /* 0x0000000d00be7308 */ /* 0x0005e20000000800 */
[----:B------:R-:W-:Y:S09]  /*48d0*/  @!P0 ISETP.GE.AND P3, PT, R14, R5, PT ;  /* 0x000000050e00820c */ /* 0x000ff20003f66270 */
[----:B------:R-:W1:Y:S01]  /*48e0*/  MUFU.TANH R117, R31 ;  /* 0x0000001f00757308 */ /* 0x000e620000002400 */
[----:B--2---:R-:W-:Y:S01]  /*48f0*/  FFMA.FTZ R13, R15, UR10, -R2 ;  /* 0x0000000a0f0d7c23 */ /* 0x004fe20008010802 */
[----:B------:R-:W-:Y:S02]  /*4900*/  MOV R15, R121 ;  /* 0x00000079000f7202 */ /* 0x000fe40000000f00 */
[----:B------:R-:W-:Y:S06]  /*4910*/  @!P0 FSEL R15, R121, -INF , !P2 ;  /* 0xff800000790f8808 */ /* 0x000fec0005000000 */
[----:B------:R2:W-:Y:S01]  /*4920*/  MUFU.EX2 R189, R13 ;  /* 0x0000000d00bd7308 */ /* 0x0005e20000000800 */
[--C-:B------:R-:W-:Y:S01]  /*4930*/  FFMA.FTZ R7, R15, UR10, -R4.reuse ;  /* 0x0000000a0f077c23 */ /* 0x100fe20008010804 */
[----:B------:R-:W-:Y:S08]  /*4940*/  MOV R15, R129 ;  /* 0x00000081000f7202 */ /* 0x000ff00000000f00 */
[----:B------:R4:W-:Y:S01]  /*4950*/  MUFU.EX2 R138, R7 ;  /* 0x00000007008a7308 */ /* 0x0009e20000000800 */
[----:B--2---:R-:W-:Y:S04]  /*4960*/  @!P0 IADD3 R13, R0, 0x9, RZ ;  /* 0x00000009000d8810 */ /* 0x004fe80007ffe0ff */
[C---:B------:R-:W-:Y:S04]  /*4970*/  @!P0 ISETP.GE.AND P2, PT, R13.reuse, R8, PT ;  /* 0x000000080d00820c */ /* 0x040fe80003f46270 */
[----:B------:R-:W-:Y:S02]  /*4980*/  @!P0 FSEL R6, R120, -INF , !P2 ;  /* 0xff80000078068808 */ /* 0x000fe40005000000 */
[----:B----4-:R-:W-:Y:S02]  /*4990*/  MOV R7, R130 ;  /* 0x0000008200077202 */ /* 0x010fe40000000f00 */
[----:B------:R-:W-:Y:S01]  /*49a0*/  @!P0 FSEL R7, R130, -INF , !P3 ;  /* 0xff80000082078808 */ /* 0x000fe20005800000 */
[----:B------:R-:W-:Y:S01]  /*49b0*/  FFMA.FTZ R6, R6, UR10, -R4 ;  /* 0x0000000a06067c23 */ /* 0x000fe20008010804 */
[----:B------:R-:W-:Y:S03]  /*49c0*/  @!P0 ISETP.GE.AND P2, PT, R13, R5, PT ;  /* 0x000000050d00820c */ /* 0x000fe60003f46270 */
[----:B------:R2:W-:Y:S01]  /*49d0*/  MUFU.EX2 R135, R6 ;  /* 0x0000000600877308 */ /* 0x0005e20000000800 */
[----:B------:R-:W-:Y:S02]  /*49e0*/  @!P0 FSEL R15, R129, -INF , !P2 ;  /* 0xff800000810f8808 */ /* 0x000fe40005000000 */
[----:B------:R-:W-:Y:S01]  /*49f0*/  @!P0 ISETP.GE.AND P2, PT, R14, R12, PT ;  /* 0x0000000c0e00820c */ /* 0x000fe20003f46270 */
[--C-:B--2---:R-:W-:Y:S01]  /*4a00*/  FFMA.FTZ R6, R7, UR10, -R2.reuse ;  /* 0x0000000a07067c23 */ /* 0x104fe20008010802 */
[----:B------:R-:W-:Y:S05]  /*4a10*/  MOV R7, R205 ;  /* 0x000000cd00077202 */ /* 0x000fea0000000f00 */
[----:B------:R2:W-:Y:S02]  /*4a20*/  MUFU.EX2 R188, R6 ;  /* 0x0000000600bc7308 */ /* 0x0005e40000000800 */
[----:B--2---:R-:W-:Y:S01]  /*4a30*/  FFMA.FTZ R6, R15, UR10, -R2 ;  /* 0x0000000a0f067c23 */ /* 0x004fe20008010802 */
[----:B------:R-:W-:Y:S07]  /*4a40*/  MOV R15, R203 ;  /* 0x000000cb000f7202 */ /* 0x000fee0000000f00 */
[----:B------:R2:W-:Y:S02]  /*4a50*/  MUFU.EX2 R187, R6 ;  /* 0x0000000600bb7308 */ /* 0x0005e40000000800 */
[----:B--2---:R-:W-:Y:S02]  /*4a60*/  MOV R6, R206 ;  /* 0x000000ce00067202 */ /* 0x004fe40000000f00 */
[----:B------:R-:W-:Y:S02]  /*4a70*/  @!P0 FSEL R6, R206, -INF , !P2 ;  /* 0xff800000ce068808 */ /* 0x000fe40005000000 */
[----:B------:R-:W-:Y:S03]  /*4a80*/  @!P0 ISETP.GE.AND P2, PT, R13, R12, PT ;  /* 0x0000000c0d00820c */ /* 0x000fe60003f46270 */
[--C-:B------:R-:W-:Y:S01]  /*4a90*/  FFMA.FTZ R6, R6, UR10, -R10.reuse ;  /* 0x0000000a06067c23 */ /* 0x100fe2000801080a */
[----:B------:R-:W-:Y:S02]  /*4aa0*/  @!P0 FSEL R7, R205, -INF , !P2 ;  /* 0xff800000cd078808 */ /* 0x000fe40005000000 */
[----:B------:R-:W-:Y:S01]  /*4ab0*/  @!P0 ISETP.GE.AND P2, PT, R14, R11, PT ;  /* 0x0000000b0e00820c */ /* 0x000fe20003f46270 */
[----:B------:R2:W-:Y:S01]  /*4ac0*/  MUFU.EX2 R220, R6 ;  /* 0x0000000600dc7308 */ /* 0x0005e20000000800 */
[----:B------:R-:W-:Y:S01]  /*4ad0*/  MOV R14, R204 ;  /* 0x000000cc000e7202 */ /* 0x000fe20000000f00 */
[----:B------:R-:W-:Y:S08]  /*4ae0*/  FFMA.FTZ R7, R7, UR10, -R10 ;  /* 0x0000000a07077c23 */ /* 0x000ff0000801080a */
[----:B------:R4:W-:Y:S01]  /*4af0*/  MUFU.EX2 R219, R7 ;  /* 0x0000000700db7308 */ /* 0x0009e20000000800 */
[----:B--2---:R-:W-:Y:S02]  /*4b00*/  MOV R6, R211 ;  /* 0x000000d300067202 */ /* 0x004fe40000000f00 */
[----:B------:R-:W-:Y:S02]  /*4b10*/  @!P0 FSEL R6, R211, -INF , !P2 ;  /* 0xff800000d3068808 */ /* 0x000fe40005000000 */
[-C--:B------:R-:W-:Y:S01]  /*4b20*/  @!P0 ISETP.GE.AND P2, PT, R13, R11.reuse, PT ;  /* 0x0000000b0d00820c */ /* 0x080fe20003f46270 */
[----:B------:R-:W-:Y:S02]  /*4b30*/  IMAD.MOV.U32 R13, RZ, RZ, R210 ;  /* 0x000000ffff0d7224 */ /* 0x000fe400078e00d2 */
[--C-:B------:R-:W-:Y:S01]  /*4b40*/  FFMA.FTZ R6, R6, UR10, -R9.reuse ;  /* 0x0000000a06067c23 */ /* 0x100fe20008010809 */
[----:B------:R-:W-:Y:S02]  /*4b50*/  @!P0 FSEL R13, R210, -INF , !P2 ;  /* 0xff800000d20d8808 */ /* 0x000fe40005000000 */
[----:B----4-:R-:W-:Y:S01]  /*4b60*/  @!P0 IADD3 R7, R0, 0x10, RZ ;  /* 0x0000001000078810 */ /* 0x010fe20007ffe0ff */
[----:B------:R2:W-:Y:S02]  /*4b70*/  MUFU.EX2 R229, R6 ;  /* 0x0000000600e57308 */ /* 0x0005e40000000800 */
[--C-:B------:R-:W-:Y:S01]  /*4b80*/  FFMA.FTZ R13, R13, UR10, -R9.reuse ;  /* 0x0000000a0d0d7c23 */ /* 0x100fe20008010809 */
[-C--:B------:R-:W-:Y:S04]  /*4b90*/  @!P0 ISETP.GE.AND P2, PT, R7, R12.reuse, PT ;  /* 0x0000000c0700820c */ /* 0x080fe80003f46270 */
[----:B------:R-:W-:Y:S03]  /*4ba0*/  @!P0 FSEL R14, R204, -INF , !P2 ;  /* 0xff800000cc0e8808 */ /* 0x000fe60005000000 */
[----:B------:R4:W1:Y:S01]  /*4bb0*/  MUFU.EX2 R228, R13 ;  /* 0x0000000d00e47308 */ /* 0x0008620000000800 */
[----:B--2---:R-:W-:Y:S04]  /*4bc0*/  @!P0 IADD3 R6, R0, 0x11, RZ ;  /* 0x0000001100068810 */ /* 0x004fe80007ffe0ff */
[----:B------:R-:W-:Y:S01]  /*4bd0*/  @!P0 ISETP.GE.AND P2, PT, R6, R12, PT ;  /* 0x0000000c0600820c */ /* 0x000fe20003f46270 */
[--C-:B----4-:R-:W-:Y:S03]  /*4be0*/  FFMA.FTZ R13, R14, UR10, -R10.reuse ;  /* 0x0000000a0e0d7c23 */ /* 0x110fe6000801080a */
[----:B------:R-:W-:Y:S02]  /*4bf0*/  @!P0 FSEL R15, R203, -INF , !P2 ;  /* 0xff800000cb0f8808 */ /* 0x000fe40005000000 */
[----:B------:R-:W-:Y:S01]  /*4c00*/  @!P0 ISETP.GE.AND P2, PT, R7, R11, PT ;  /* 0x0000000b0700820c */ /* 0x000fe20003f46270 */
[----:B------:R2:W-:Y:S02]  /*4c10*/  MUFU.EX2 R217, R13 ;  /* 0x0000000d00d97308 */ /* 0x0005e40000000800 */
[----:B------:R-:W-:Y:S08]  /*4c20*/  FFMA.FTZ R14, R15, UR10, -R10 ;  /* 0x0000000a0f0e7c23 */ /* 0x000ff0000801080a */
[----:B------:R4:W-:Y:S01]  /*4c30*/  MUFU.EX2 R218, R14 ;  /* 0x0000000e00da7308 */ /* 0x0009e20000000800 */
[----:B--2---:R-:W-:Y:S02]  /*4c40*/  MOV R13, R209 ;  /* 0x000000d1000d7202 */ /* 0x004fe40000000f00 */
[----:B------:R-:W-:Y:S02]  /*4c50*/  @!P0 FSEL R13, R209, -INF , !P2 ;  /* 0xff800000d10d8808 */ /* 0x000fe40005000000 */
[----:B------:R-:W-:Y:S03]  /*4c60*/  @!P0 ISETP.GE.AND P2, PT, R6, R11, PT ;  /* 0x0000000b0600820c */ /* 0x000fe60003f46270 */
[--C-:B------:R-:W-:Y:S01]  /*4c70*/  FFMA.FTZ R13, R13, UR10, -R9.reuse ;  /* 0x0000000a0d0d7c23 */ /* 0x100fe20008010809 */
[----:B----4-:R-:W-:Y:S02]  /*4c80*/  MOV R14, R208 ;  /* 0x000000d0000e7202 */ /* 0x010fe40000000f00 */
[----:B------:R-:W-:Y:S01]  /*4c90*/  @!P0 FSEL R14, R208, -INF , !P2 ;  /* 0xff800000d00e8808 */ /* 0x000fe20005000000 */
[----:B------:R2:W-:Y:S01]  /*4ca0*/  MUFU.EX2 R226, R13 ;  /* 0x0000000d00e27308 */ /* 0x0005e20000000800 */
[----:B------:R-:W-:Y:S03]  /*4cb0*/  @!P0 ISETP.GE.AND P2, PT, R7, R8, PT ;  /* 0x000000080700820c */ /* 0x000fe60003f46270 */
[----:B------:R-:W-:Y:S06]  /*4cc0*/  FFMA.FTZ R14, R14, UR10, -R9 ;  /* 0x0000000a0e0e7c23 */ /* 0x000fec0008010809 */
[----:B------:R4:W-:Y:S01]  /*4cd0*/  MUFU.EX2 R227, R14 ;  /* 0x0000000e00e37308 */ /* 0x0009e20000000800 */
[----:B--2---:R-:W-:Y:S02]  /*4ce0*/  MOV R13, R116 ;  /* 0x00000074000d7202 */ /* 0x004fe40000000f00 */
[----:B------:R-:W-:Y:S02]  /*4cf0*/  @!P0 FSEL R13, R116, -INF , !P2 ;  /* 0xff800000740d8808 */ /* 0x000fe40005000000 */
[----:B------:R-:W-:Y:S03]  /*4d00*/  @!P0 ISETP.GE.AND P2, PT, R6, R8, PT ;  /* 0x000000080600820c */ /* 0x000fe60003f46270 */
[----:B------:R-:W-:Y:S01]  /*4d10*/  FFMA.FTZ R13, R13, UR10, -R4 ;  /* 0x0000000a0d0d7c23 */ /* 0x000fe20008010804 */
[----:B----4-:R-:W-:Y:S02]  /*4d20*/  MOV R14, R115 ;  /* 0x00000073000e7202 */ /* 0x010fe40000000f00 */
[----:B------:R-:W-:Y:S01]  /*4d30*/  @!P0 FSEL R14, R115, -INF , !P2 ;  /* 0xff800000730e8808 */ /* 0x000fe20005000000 */
[----:B------:R2:W-:Y:S01]  /*4d40*/  MUFU.EX2 R132, R13 ;  /* 0x0000000d00847308 */ /* 0x0005e20000000800 */
[-C--:B------:R-:W-:Y:S01]  /*4d50*/  @!P0 ISETP.GE.AND P2, PT, R7, R5.reuse, PT ;  /* 0x000000050700820c */ /* 0x080fe20003f46270 */
[----:B---3--:R-:W-:Y:S03]  /*4d60*/  IMAD.MOV.U32 R7, RZ, RZ, R124 ;  /* 0x000000ffff077224 */ /* 0x008fe600078e007c */
[----:B------:R-:W-:Y:S02]  /*4d70*/  @!P0 FSEL R7, R124, -INF , !P2 ;  /* 0xff8000007c078808 */ /* 0x000fe40005000000 */
[-C--:B------:R-:W-:Y:S02]  /*4d80*/  @!P0 ISETP.GE.AND P2, PT, R6, R5.reuse, PT ;  /* 0x000000050600820c */ /* 0x080fe40003f46270 */
[C---:B------:R-:W-:Y:S01]  /*4d90*/  @!P0 IADD3 R6, R0.reuse, 0x18, RZ ;  /* 0x0000001800068810 */ /* 0x040fe20007ffe0ff */
[----:B------:R-:W-:Y:S01]  /*4da0*/  FFMA.FTZ R7, R7, UR10, -R2 ;  /* 0x0000000a07077c23 */ /* 0x000fe20008010802 */
[----:B------:R-:W-:Y:S02]  /*4db0*/  @!P0 IADD3 R0, R0, 0x19, RZ ;  /* 0x0000001900008810 */ /* 0x000fe40007ffe0ff */
[----:B------:R-:W-:Y:S01]  /*4dc0*/  @!P0 ISETP.GE.AND P3, PT, R6, R5, PT ;  /* 0x000000050600820c */ /* 0x000fe20003f66270 */
[----:B------:R-:W-:Y:S01]  /*4dd0*/  MUFU.EX2 R184, R7 ;  /* 0x0000000700b87308 */ /* 0x000fe20000000800 */
[----:B--2---:R-:W-:Y:S01]  /*4de0*/  FFMA.FTZ R13, R14, UR10, -R4 ;  /* 0x0000000a0e0d7c23 */ /* 0x004fe20008010804 */
[----:B------:R-:W-:Y:S08]  /*4df0*/  MOV R14, R114 ;  /* 0x00000072000e7202 */ /* 0x000ff00000000f00 */
[----:B------:R2:W-:Y:S02]  /*4e00*/  MUFU.EX2 R131, R13 ;  /* 0x0000000d00837308 */ /* 0x0005e40000000800 */
[----:B--2---:R-:W-:Y:S02]  /*4e10*/  MOV R13, R122 ;  /* 0x0000007a000d7202 */ /* 0x004fe40000000f00 */
        /* <DEDUP_REMOVED lines=8> */
[----:B--2---:R-:W-:Y:S02]  /*4ea0*/  MOV R7, R113 ;  /* 0x0000007100077202 */ /* 0x004fe40000000f00 */
[----:B------:R-:W-:Y:S02]  /*4eb0*/  @!P0 FSEL R7, R113, -INF , !P2 ;  /* 0xff80000071078808 */ /* 0x000fe40005000000 */
[-C--:B------:R-:W-:Y:S03]  /*4ec0*/  @!P0 ISETP.GE.AND P2, PT, R6, R12.reuse, PT ;  /* 0x0000000c0600820c */ /* 0x080fe60003f46270 */
[----:B------:R-:W-:Y:S01]  /*4ed0*/  FFMA.FTZ R4, R7, UR10, -R4 ;  /* 0x0000000a07047c23 */ /* 0x000fe20008010804 */
[----:B---3--:R-:W-:Y:S02]  /*4ee0*/  MOV R8, R195 ;  /* 0x000000c300087202 */ /* 0x008fe40000000f00 */
[----:B------:R-:W-:Y:S01]  /*4ef0*/  @!P0 FSEL R8, R195, -INF , !P2 ;  /* 0xff800000c3088808 */ /* 0x000fe20005000000 */
[----:B------:R2:W-:Y:S01]  /*4f00*/  MUFU.EX2 R126, R4 ;  /* 0x00000004007e7308 */ /* 0x0005e20000000800 */
[----:B------:R-:W-:Y:S03]  /*4f10*/  @!P0 ISETP.GE.AND P2, PT, R0, R12, PT ;  /* 0x0000000c0000820c */ /* 0x000fe60003f46270 */
[--C-:B------:R-:W-:Y:S06]  /*4f20*/  FFMA.FTZ R7, R8, UR10, -R10.reuse ;  /* 0x0000000a08077c23 */ /* 0x100fec000801080a */
[----:B------:R3:W-:Y:S01]  /*4f30*/  MUFU.EX2 R213, R7 ;  /* 0x0000000700d57308 */ /* 0x0007e20000000800 */
[----:B--2---:R-:W-:Y:S02]  /*4f40*/  MOV R4, R200 ;  /* 0x000000c800047202 */ /* 0x004fe40000000f00 */
[----:B------:R-:W-:Y:S02]  /*4f50*/  @!P0 FSEL R4, R200, -INF , !P2 ;  /* 0xff800000c8048808 */ /* 0x000fe40005000000 */
[-C--:B------:R-:W-:Y:S02]  /*4f60*/  @!P0 ISETP.GE.AND P2, PT, R6, R11.reuse, PT ;  /* 0x0000000b0600820c */ /* 0x080fe40003f46270 */
[----:B-1----:R-:W-:Y:S01]  /*4f70*/  MOV R6, R118 ;  /* 0x0000007600067202 */ /* 0x002fe20000000f00 */
[----:B------:R-:W-:Y:S01]  /*4f80*/  FFMA.FTZ R10, R4, UR10, -R10 ;  /* 0x0000000a040a7c23 */ /* 0x000fe2000801080a */
[----:B---3--:R-:W-:Y:S01]  /*4f90*/  MOV R7, R202 ;  /* 0x000000ca00077202 */ /* 0x008fe20000000f00 */
[----:B------:R-:W-:Y:S01]  /*4fa0*/  IMAD.MOV.U32 R4, RZ, RZ, R201 ;  /* 0x000000ffff047224 */ /* 0x000fe200078e00c9 */
[----:B------:R-:W-:Y:S01]  /*4fb0*/  @!P0 FSEL R7, R202, -INF , !P2 ;  /* 0xff800000ca078808 */ /* 0x000fe20005000000 */
[----:B------:R-:W1:Y:S01]  /*4fc0*/  MUFU.EX2 R212, R10 ;  /* 0x0000000a00d47308 */ /* 0x000e620000000800 */
[----:B------:R-:W-:Y:S02]  /*4fd0*/  @!P0 ISETP.GE.AND P2, PT, R0, R11, PT ;  /* 0x0000000b0000820c */ /* 0x000fe40003f46270 */
[----:B------:R-:W-:Y:S01]  /*4fe0*/  @!P0 FSEL R6, R118, -INF , !P3 ;  /* 0xff80000076068808 */ /* 0x000fe20005800000 */
[--C-:B------:R-:W-:Y:S01]  /*4ff0*/  FFMA.FTZ R7, R7, UR10, -R9.reuse ;  /* 0x0000000a07077c23 */ /* 0x100fe20008010809 */
[----:B------:R-:W-:Y:S02]  /*5000*/  @!P0 FSEL R4, R201, -INF , !P2 ;  /* 0xff800000c9048808 */ /* 0x000fe40005000000 */
[----:B------:R-:W-:Y:S01]  /*5010*/  @!P0 ISETP.GE.AND P2, PT, R0, R5, PT ;  /* 0x000000050000820c */ /* 0x000fe20003f46270 */
[--C-:B------:R-:W-:Y:S01]  /*5020*/  FFMA.FTZ R6, R6, UR10, -R2.reuse ;  /* 0x0000000a06067c23 */ /* 0x100fe20008010802 */
[----:B------:R-:W-:Y:S01]  /*5030*/  F2FP.BF16.F32.PACK_AB R0, R225, R119 ;  /* 0x00000077e100723e */ /* 0x000fe200000010ff */
[----:B------:R-:W-:Y:S01]  /*5040*/  FFMA.FTZ R9, R4, UR10, -R9 ;  /* 0x0000000a04097c23 */ /* 0x000fe20008010809 */
[----:B------:R-:W-:Y:S01]  /*5050*/  F2FP.BF16.F32.PACK_AB R4, R231, R230 ;  /* 0x000000e6e704723e */ /* 0x000fe200000010ff */
[----:B------:R2:W-:Y:S01]  /*5060*/  MUFU.EX2 R134, R6 ;  /* 0x0000000600867308 */ /* 0x0005e20000000800 */
[----:B------:R-:W-:Y:S01]  /*5070*/  MOV R5, R117 ;  /* 0x0000007500057202 */ /* 0x000fe20000000f00 */
[----:B------:R3:W-:Y:S01]  /*5080*/  STS [R193+0xe000], R0 ;  /* 0x00e00000c1007388 */ /* 0x0007e20000000800 */
[----:B------:R-:W-:Y:S02]  /*5090*/  @!P0 FSEL R5, R117, -INF , !P2 ;  /* 0xff80000075058808 */ /* 0x000fe40005000000 */
[----:B------:R-:W-:Y:S01]  /*50a0*/  IADD3 R110, P0, R239, UR15, RZ ;  /* 0x0000000fef6e7c10 */ /* 0x000fe2000ff1e0ff */
[----:B------:R4:W-:Y:S01]  /*50b0*/  STS [R193+0xe400], R4 ;  /* 0x00e40004c1007388 */ /* 0x0009e20000000800 */
[----:B------:R-:W-:Y:S01]  /*50c0*/  PLOP3.LUT P2, PT, PT, PT, UP3, 0x80, 0x0 ;  /* 0x000000000000781c */ /* 0x000fe20003f4f038 */
[----:B------:R-:W-:Y:S01]  /*50d0*/  FFMA.FTZ R2, R5, UR10, -R2 ;  /* 0x0000000a05027c23 */ /* 0x000fe20008010802 */
[----:B------:R-:W-:Y:S01]  /*50e0*/  F2FP.BF16.F32.PACK_AB R5, R185, R186 ;  /* 0x000000bab905723e */ /* 0x000fe200000010ff */
[----:B------:R-:W-:Y:S01]  /*50f0*/  MUFU.EX2 R222, R7 ;  /* 0x0000000700de7308 */ /* 0x000fe20000000800 */
[----:B------:R-:W-:Y:S05]  /*5100*/  IADD3.X R111, R238, UR14, RZ, P0, !PT ;  /* 0x0000000eee6f7c10 */ /* 0x000fea00087fe4ff */
[----:B------:R-:W4:Y:S01]  /*5110*/  LDG.E R109, desc[UR8][R110.64] ;  /* 0x000000086e6d7981 */ /* 0x000f22000c1e1900 */
[----:B--2---:R-:W-:Y:S03]  /*5120*/  F2FP.BF16.F32.PACK_AB R6, R228, R229 ;  /* 0x000000e5e406723e */ /* 0x004fe600000010ff */
[----:B------:R1:W-:Y:S01]  /*5130*/  MUFU.EX2 R133, R2 ;  /* 0x0000000200857308 */ /* 0x0003e20000000800 */
[----:B------:R-:W2:Y:S04]  /*5140*/  LDG.E R108, desc[UR8][R110.64+0x20] ;  /* 0x000020086e6c7981 */ /* 0x000ea8000c1e1900 */
[----:B------:R1:W-:Y:S05]  /*5150*/  STS [R194+0xe400], R6 ;  /* 0x00e40006c2007388 */ /* 0x0003ea0000000800 */
[----:B------:R-:W1:Y:S01]  /*5160*/  MUFU.EX2 R221, R9 ;  /* 0x0000000900dd7308 */ /* 0x000e620000000800 */
[----:B---3--:R-:W-:Y:S02]  /*5170*/  F2FP.BF16.F32.PACK_AB R0, R219, R220 ;  /* 0x000000dcdb00723e */ /* 0x008fe400000010ff */
[----:B----4-:R-:W-:Y:S03]  /*5180*/  F2FP.BF16.F32.PACK_AB R4, R189, R190 ;  /* 0x000000bebd04723e */ /* 0x010fe600000010ff */
[----:B------:R3:W-:Y:S01]  /*5190*/  STS [R194+0xe000], R0 ;  /* 0x00e00000c2007388 */ /* 0x0007e20000000800 */
[----:B-1----:R-:W-:Y:S03]  /*51a0*/  F2FP.BF16.F32.PACK_AB R2, R212, R213 ;  /* 0x000000d5d402723e */ /* 0x002fe600000010ff */
[----:B------:R1:W-:Y:S04]  /*51b0*/  STS [R193+0xf000], R5 ;  /* 0x00f00005c1007388 */ /* 0x0003e80000000800 */
[----:B------:R4:W-:Y:S01]  /*51c0*/  STS [R193+0xf400], R4 ;  /* 0x00f40004c1007388 */ /* 0x0009e20000000800 */
[----:B------:R-:W-:Y:S05]  /*51d0*/  F2FP.BF16.F32.PACK_AB R6, R187, R188 ;  /* 0x000000bcbb06723e */ /* 0x000fea00000010ff */
[----:B------:R4:W-:Y:S01]  /*51e0*/  STS [R194+0xf400], R6 ;  /* 0x00f40006c2007388 */ /* 0x0009e20000000800 */
[----:B---3--:R-:W-:Y:S02]  /*51f0*/  F2FP.BF16.F32.PACK_AB R0, R135, R138 ;  /* 0x0000008a8700723e */ /* 0x008fe400000010ff */
[----:B-1----:R-:W-:Y:S03]  /*5200*/  F2FP.BF16.F32.PACK_AB R5, R218, R217 ;  /* 0x000000d9da05723e */ /* 0x002fe600000010ff */
[----:B------:R1:W-:Y:S01]  /*5210*/  STS [R194+0xf000], R0 ;  /* 0x00f00000c2007388 */ /* 0x0003e20000000800 */
[----:B----4-:R-:W-:Y:S03]  /*5220*/  F2FP.BF16.F32.PACK_AB R4, R227, R226 ;  /* 0x000000e2e304723e */ /* 0x010fe600000010ff */
[----:B------:R3:W-:Y:S04]  /*5230*/  STS [R192+0xe000], R5 ;  /* 0x00e00005c0007388 */ /* 0x0007e80000000800 */
[----:B------:R4:W-:Y:S04]  /*5240*/  STS [R192+0xe400], R4 ;  /* 0x00e40004c0007388 */ /* 0x0009e80000000800 */
[----:B------:R4:W-:Y:S01]  /*5250*/  STS [R191+0xe000], R2 ;  /* 0x00e00002bf007388 */ /* 0x0009e20000000800 */
[----:B------:R-:W-:Y:S02]  /*5260*/  F2FP.BF16.F32.PACK_AB R6, R131, R132 ;  /* 0x000000848306723e */ /* 0x000fe400000010ff */
[----:B-1----:R-:W-:Y:S02]  /*5270*/  F2FP.BF16.F32.PACK_AB R0, R221, R222 ;  /* 0x000000dedd00723e */ /* 0x002fe400000010ff */
[----:B---3--:R-:W-:Y:S03]  /*5280*/  F2FP.BF16.F32.PACK_AB R5, R139, R184 ;  /* 0x000000b88b05723e */ /* 0x008fe600000010ff */
[----:B------:R1:W-:Y:S01]  /*5290*/  STS [R191+0xe400], R0 ;  /* 0x00e40000bf007388 */ /* 0x0003e20000000800 */
[----:B----4-:R-:W-:Y:S03]  /*52a0*/  F2FP.BF16.F32.PACK_AB R4, R126, R127 ;  /* 0x0000007f7e04723e */ /* 0x010fe600000010ff */
[----:B------:R-:W-:Y:S01]  /*52b0*/  STS [R192+0xf000], R6 ;  /* 0x00f00006c0007388 */ /* 0x000fe20000000800 */
[----:B------:R-:W-:Y:S03]  /*52c0*/  F2FP.BF16.F32.PACK_AB R2, R133, R134 ;  /* 0x000000868502723e */ /* 0x000fe600000010ff */
[----:B------:R-:W-:Y:S04]  /*52d0*/  STS [R192+0xf400], R5 ;  /* 0x00f40005c0007388 */ /* 0x000fe80000000800 */
[----:B------:R-:W-:Y:S04]  /*52e0*/  STS [R191+0xf000], R4 ;  /* 0x00f00004bf007388 */ /* 0x000fe80000000800 */
[----:B------:R3:W-:Y:S01]  /*52f0*/  STS [R191+0xf400], R2 ;  /* 0x00f40002bf007388 */ /* 0x0007e20000000800 */
[----:B-1----:R-:W-:Y:S05]  /*5300*/  LEA R0, R181, UR4, 0x1 ;  /* 0x00000004b5007c11 */ /* 0x002fea000f8e08ff */
[----:B------:R-:W1:Y:S08]  /*5310*/  LDSM.16.M88.4 R32, [R0+0x4000] ;  /* 0x004000000020783b */ /* 0x000e700000000200 */
[----:B------:R4:W1:Y:S01]  /*5320*/  LDSM.16.M88.4 R28, [R0+0x5000] ;  /* 0x00500000001c783b */ /* 0x0008620000000200 */
[-C--:B---3--:R-:W-:Y:S07]  /*5330*/  IADD3 R2, R179, R0.reuse, RZ ;  /* 0x00000000b3027210 */ /* 0x088fee0007ffe0ff */
[----:B------:R-:W3:Y:S08]  /*5340*/  LDSM.16.M88.4 R100, [R2+0x4000] ;  /* 0x004000000264783b */ /* 0x000ef00000000200 */
[----:B------:R-:W3:Y:S01]  /*5350*/  LDSM.16.M88.4 R104, [R2+0x5000] ;  /* 0x005000000268783b */ /* 0x000ee20000000200 */
[----:B----4-:R-:W-:Y:S01]  /*5360*/  IADD3 R0, R128, R0, RZ ;  /* 0x0000000080007210 */ /* 0x010fe20007ffe0ff */
[-C--:B-1----:R-:W-:Y:S06]  /*5370*/  HMMA.16816.F32.BF16 R4, R32, R140.reuse, RZ ;  /* 0x0000008c2004723c */ /* 0x082fec00000418ff */
[C---:B------:R-:W-:Y:S06]  /*5380*/  HMMA.16816.F32.BF16 R8, R28.reuse, R140, RZ ;  /* 0x0000008c1c08723c */ /* 0x040fec00000418ff */
        /* <DEDUP_REMOVED lines=15> */
[----:B------:R1:W3:Y:S02]  /*5480*/  LDSM.16.M88.4 R100, [R0+0x4000] ;  /* 0x004000000064783b */ /* 0x0002e40000000200 */
[----:B-1----:R-:W-:Y:S06]  /*5490*/  FFMA.FTZ R0, -R112, R112, 1 ;  /* 0x3f80000070007423 */ /* 0x002fec0000010170 */
[----:B------:R-:W-:Y:S01]  /*54a0*/  FMUL.FTZ R0, R0, UR5 ;  /* 0x0000000500007c20 */ /* 0x000fe20008410000 */
[-C--:B---3--:R-:W-:Y:S06]  /*54b0*/  HMMA.16816.F32.BF16 R4, R100, R156.reuse, R4 ;  /* 0x0000009c6404723c */ /* 0x088fec0000041804 */
[C---:B------:R-:W-:Y:S06]  /*54c0*/  HMMA.16816.F32.BF16 R8, R104.reuse, R156, R8 ;  /* 0x0000009c6808723c */ /* 0x040fec0000041808 */
[-C--:B------:R-:W-:Y:S06]  /*54d0*/  HMMA.16816.F32.BF16 R12, R104, R158.reuse, R12 ;  /* 0x0000009e680c723c */ /* 0x080fec000004180c */
[C---:B------:R-:W-:Y:S06]  /*54e0*/  HMMA.16816.F32.BF16 R16, R100.reuse, R158, R16 ;  /* 0x0000009e6410723c */ /* 0x040fec0000041810 */
[-C--:B------:R-:W-:Y:S06]  /*54f0*/  HMMA.16816.F32.BF16 R20, R100, R160.reuse, R20 ;  /* 0x000000a06414723c */ /* 0x080fec0000041814 */
[C---:B------:R-:W-:Y:S06]  /*5500*/  HMMA.16816.F32.BF16 R24, R104.reuse, R160, R24 ;  /* 0x000000a06818723c */ /* 0x040fec0000041818 */
[-C--:B------:R-:W-:Y:S06]  /*5510*/  HMMA.16816.F32.BF16 R28, R104, R162.reuse, R28 ;  /* 0x000000a2681c723c */ /* 0x080fec000004181c */
[----:B------:R-:W-:Y:S05]  /*5520*/  HMMA.16816.F32.BF16 R32, R100, R162, R32 ;  /* 0x000000a26420723c */ /* 0x000fea0000041820 */
[----:B------:R-:W-:Y:S01]  /*5530*/  IADD3 R104, R128, R2, RZ ;  /* 0x0000000280687210 */ /* 0x000fe20007ffe0ff */
[----:B------:R-:W-:Y:S04]  /*5540*/  FFMA.FTZ R2, -R207, R207, 1 ;  /* 0x3f800000cf027423 */ /* 0x000fe800000101cf */
[----:B------:R-:W1:Y:S08]  /*5550*/  LDSM.16.M88.4 R100, [R104+0x4000] ;  /* 0x004000006864783b */ /* 0x000e700000000200 */
[----:B------:R-:W3:Y:S01]  /*5560*/  LDSM.16.M88.4 R104, [R104+0x5000] ;  /* 0x005000006868783b */ /* 0x000ee20000000200 */
[-C--:B-1----:R-:W-:Y:S06]  /*5570*/  HMMA.16816.F32.BF16 R4, R100, R164.reuse, R4 ;  /* 0x000000a46404723c */ /* 0x082fec0000041804 */
[C---:B---3--:R-:W-:Y:S06]  /*5580*/  HMMA.16816.F32.BF16 R8, R104.reuse, R164, R8 ;  /* 0x000000a46808723c */ /* 0x048fec0000041808 */
[-C--:B------:R-:W-:Y:S06]  /*5590*/  HMMA.16816.F32.BF16 R12, R104, R166.reuse, R12 ;  /* 0x000000a6680c723c */ /* 0x080fec000004180c */
[C---:B------:R-:W-:Y:S06]  /*55a0*/  HMMA.16816.F32.BF16 R16, R100.reuse, R166, R16 ;  /* 0x000000a66410723c */ /* 0x040fec0000041810 */
[C---:B------:R-:W-:Y:S01]  /*55b0*/  FADD.FTZ R4, -R109.reuse, R4 ;  /* 0x000000046d047221 */ /* 0x040fe20000010100 */
[----:B------:R-:W-:Y:S01]  /*55c0*/  FADD.FTZ R5, -R109, R5 ;  /* 0x000000056d057221 */ /* 0x000fe20000010100 */
[-C--:B------:R-:W-:Y:S03]  /*55d0*/  HMMA.16816.F32.BF16 R20, R100, R168.reuse, R20 ;  /* 0x000000a86414723c */ /* 0x080fe60000041814 */
[----:B------:R-:W-:Y:S01]  /*55e0*/  FMUL.FTZ R112, R119, R4 ;  /* 0x0000000477707220 */ /* 0x000fe20000410000 */
[----:B------:R-:W-:Y:S01]  /*55f0*/  FMUL.FTZ R119, R225, R5 ;  /* 0x00000005e1777220 */ /* 0x000fe20000410000 */
[----:B------:R1:W5:Y:S01]  /*5600*/  LDG.E R4, desc[UR8][R110.64+0xa0] ;  /* 0x0000a0086e047981 */ /* 0x000362000c1e1900 */
[C---:B------:R-:W-:Y:S03]  /*5610*/  HMMA.16816.F32.BF16 R24, R104.reuse, R168, R24 ;  /* 0x000000a86818723c */ /* 0x040fe60000041818 */
[----:B------:R1:W5:Y:S02]  /*5620*/  LDG.E R5, desc[UR8][R110.64+0x80] ;  /* 0x000080086e057981 */ /* 0x000364000c1e1900 */
[----:B------:R-:W-:Y:S01]  /*5630*/  FMUL.FTZ R112, R112, R0 ;  /* 0x0000000070707220 */ /* 0x000fe20000410000 */
[----:B------:R-:W-:Y:S01]  /*5640*/  SHF.L.U32 R0, R180, 0x1, RZ ;  /* 0x00000001b4007819 */ /* 0x000fe200000006ff */
[-C--:B------:R-:W-:Y:S04]  /*5650*/  HMMA.16816.F32.BF16 R28, R104, R170.reuse, R28 ;  /* 0x000000aa681c723c */ /* 0x080fe8000004181c */
[C---:B------:R-:W-:Y:S02]  /*5660*/  FADD.FTZ R16, -R109.reuse, R16 ;  /* 0x000000106d107221 */ /* 0x040fe40000010100 */
[----:B------:R-:W-:Y:S05]  /*5670*/  HMMA.16816.F32.BF16 R32, R100, R170, R32 ;  /* 0x000000aa6420723c */ /* 0x000fea0000041820 */
[C---:B------:R-:W-:Y:S01]  /*5680*/  FADD.FTZ R20, -R109.reuse, R20 ;  /* 0x000000146d147221 */ /* 0x040fe20000010100 */
[C---:B------:R-:W-:Y:S01]  /*5690*/  FADD.FTZ R21, -R109.reuse, R21 ;  /* 0x000000156d157221 */ /* 0x040fe20000010100 */
[----:B------:R-:W-:Y:S01]  /*56a0*/  FMUL.FTZ R100, R2, UR5 ;  /* 0x0000000502647c20 */ /* 0x000fe20008410000 */
[----:B------:R-:W-:Y:S03]  /*56b0*/  FADD.FTZ R101, -R109, R17 ;  /* 0x000000116d657221 */ /* 0x000fe60000010100 */
[----:B------:R-:W-:Y:S01]  /*56c0*/  FMUL.FTZ R17, R220, R16 ;  /* 0x00000010dc117220 */ /* 0x000fe20000410000 */
[----:B------:R-:W-:Y:S01]  /*56d0*/  FMUL.FTZ R102, R217, R20 ;  /* 0x00000014d9667220 */ /* 0x000fe20000410000 */
[----:B------:R-:W-:Y:S01]  /*56e0*/  MOV R2, UR4 ;  /* 0x0000000400027c02 */ /* 0x000fe20008000f00 */
[----:B------:R-:W-:Y:S01]  /*56f0*/  FMUL.FTZ R100, R119, R100 ;  /* 0x0000006477647220 */ /* 0x000fe20000410000 */
[----:B------:R-:W-:Y:S01]  /*5700*/  FFMA.FTZ R16, -R206, R206, 1 ;  /* 0x3f800000ce107423 */ /* 0x000fe200000101ce */
[----:B------:R-:W-:Y:S01]  /*5710*/  FFMA.FTZ R20, -R205, R205, 1 ;  /* 0x3f800000cd147423 */ /* 0x000fe200000101cd */
[----:B------:R-:W-:Y:S01]  /*5720*/  IADD3 R0, R0, 0x4000, R2 ;  /* 0x0000400000007810 */ /* 0x000fe20007ffe002 */
[----:B------:R-:W-:Y:S01]  /*5730*/  FMUL.FTZ R101, R219, R101 ;  /* 0x00000065db657220 */ /* 0x000fe20000410000 */
[----:B------:R-:W-:Y:S01]  /*5740*/  FMUL.FTZ R16, R16, UR5 ;  /* 0x0000000510107c20 */ /* 0x000fe20008410000 */
[----:B------:R-:W-:Y:S01]  /*5750*/  FMUL.FTZ R20, R20, UR5 ;  /* 0x0000000514147c20 */ /* 0x000fe20008410000 */
[----:B------:R-:W-:Y:S01]  /*5760*/  F2FP.BF16.F32.PACK_AB R2, R100, R112 ;  /* 0x000000706402723e */ /* 0x000fe200000010ff */
[----:B------:R-:W-:Y:S01]  /*5770*/  FFMA.FTZ R100, -R204, R204, 1 ;  /* 0x3f800000cc647423 */ /* 0x000fe200000101cc */
[----:B------:R-:W-:Y:S01]  /*5780*/  FMUL.FTZ R103, R218, R21 ;  /* 0x00000015da677220 */ /* 0x000fe20000410000 */
[----:B------:R-:W-:Y:S01]  /*5790*/  FMUL.FTZ R16, R17, R16 ;  /* 0x0000001011107220 */ /* 0x000fe20000410000 */
[----:B------:R-:W-:Y:S01]  /*57a0*/  FMUL.FTZ R20, R101, R20 ;  /* 0x0000001465147220 */ /* 0x000fe20000410000 */
[----:B------:R-:W-:Y:S01]  /*57b0*/  FFMA.FTZ R21, -R203, R203, 1 ;  /* 0x3f800000cb157423 */ /* 0x000fe200000101cb */
[----:B------:R-:W-:Y:S01]  /*57c0*/  FADD.FTZ R101, -R109, R32 ;  /* 0x000000206d657221 */ /* 0x000fe20000010100 */
[----:B------:R-:W-:Y:S01]  /*57d0*/  FFMA.FTZ R17, -R195, R195, 1 ;  /* 0x3f800000c3117423 */ /* 0x000fe200000101c3 */
[----:B------:R-:W-:Y:S01]  /*57e0*/  FMUL.FTZ R100, R100, UR5 ;  /* 0x0000000564647c20 */ /* 0x000fe20008410000 */
[----:B------:R-:W-:Y:S01]  /*57f0*/  FADD.FTZ R33, -R109, R33 ;  /* 0x000000216d217221 */ /* 0x000fe20000010100 */
[----:B------:R-:W-:Y:S01]  /*5800*/  FMUL.FTZ R32, R21, UR5 ;  /* 0x0000000515207c20 */ /* 0x000fe20008410000 */
[----:B--2---:R-:W-:Y:S01]  /*5810*/  FADD.FTZ R6, -R108, R6 ;  /* 0x000000066c067221 */ /* 0x004fe20000010100 */
[----:B------:R-:W-:Y:S01]  /*5820*/  FMUL.FTZ R21, R213, R101 ;  /* 0x00000065d5157220 */ /* 0x000fe20000410000 */
[----:B------:R-:W-:Y:S01]  /*5830*/  FMUL.FTZ R17, R17, UR5 ;  /* 0x0000000511117c20 */ /* 0x000fe20008410000 */
[----:B------:R-:W-:Y:S01]  /*5840*/  FMUL.FTZ R100, R102, R100 ;  /* 0x0000006466647220 */ /* 0x000fe20000410000 */
[----:B------:R-:W-:Y:S01]  /*5850*/  FMUL.FTZ R102, R212, R33 ;  /* 0x00000021d4667220 */ /* 0x000fe20000410000 */
[----:B------:R-:W-:Y:S01]  /*5860*/  FADD.FTZ R33, -R108, R7 ;  /* 0x000000076c217221 */ /* 0x000fe20000010100 */
[----:B------:R-:W-:Y:S01]  /*5870*/  FMUL.FTZ R101, R230, R6 ;  /* 0x00000006e6657220 */ /* 0x000fe20000410000 */
[----:B------:R-:W-:Y:S01]  /*5880*/  FMUL.FTZ R17, R21, R17 ;  /* 0x0000001115117220 */ /* 0x000fe20000410000 */
[----:B------:R-:W-:Y:S01]  /*5890*/  FFMA.FTZ R6, -R215, R215, 1 ;  /* 0x3f800000d7067423 */ /* 0x000fe200000101d7 */
[----:B------:R-:W-:Y:S01]  /*58a0*/  FFMA.FTZ R7, -R214, R214, 1 ;  /* 0x3f800000d6077423 */ /* 0x000fe200000101d6 */
[----:B------:R-:W-:Y:S01]  /*58b0*/  FFMA.FTZ R21, -R200, R200, 1 ;  /* 0x3f800000c8157423 */ /* 0x000fe200000101c8 */
[----:B------:R-:W-:Y:S01]  /*58c0*/  FMUL.FTZ R33, R231, R33 ;  /* 0x00000021e7217220 */ /* 0x000fe20000410000 */
[----:B------:R-:W-:Y:S01]  /*58d0*/  FMUL.FTZ R6, R6, UR5 ;  /* 0x0000000506067c20 */ /* 0x000fe20008410000 */
[----:B------:R-:W-:Y:S01]  /*58e0*/  FMUL.FTZ R7, R7, UR5 ;  /* 0x0000000507077c20 */ /* 0x000fe20008410000 */
[----:B------:R-:W-:Y:S01]  /*58f0*/  FMUL.FTZ R21, R21, UR5 ;  /* 0x0000000515157c20 */ /* 0x000fe20008410000 */
[----:B------:R-:W-:Y:S01]  /*5900*/  F2FP.BF16.F32.PACK_AB R20, R20, R16 ;  /* 0x000000101414723e */ /* 0x000fe200000010ff */
[----:B------:R-:W-:Y:S01]  /*5910*/  FMUL.FTZ R6, R101, R6 ;  /* 0x0000000665067220 */ /* 0x000fe20000410000 */
[----:B------:R-:W-:Y:S01]  /*5920*/  FMUL.FTZ R16, R33, R7 ;  /* 0x0000000721107220 */ /* 0x000fe20000410000 */
[----:B------:R-:W-:Y:S01]  /*5930*/  FMUL.FTZ R21, R102, R21 ;  /* 0x0000001566157220 */ /* 0x000fe20000410000 */
[C---:B------:R-:W-:Y:S01]  /*5940*/  FADD.FTZ R18, -R108.reuse, R18 ;  /* 0x000000126c127221 */ /* 0x040fe20000010100 */
[----:B------:R-:W-:Y:S01]  /*5950*/  FMUL.FTZ R32, R103, R32 ;  /* 0x0000002067207220 */ /* 0x000fe20000410000 */
[----:B------:R-:W-:Y:S01]  /*5960*/  FADD.FTZ R7, -R108, R19 ;  /* 0x000000136c077221 */ /* 0x000fe20000010100 */
[----:B------:R-:W-:Y:S01]  /*5970*/  F2FP.BF16.F32.PACK_AB R16, R16, R6 ;  /* 0x000000061010723e */ /* 0x000fe200000010ff */
[----:B------:R-:W-:Y:S01]  /*5980*/  FMUL.FTZ R6, R229, R18 ;  /* 0x00000012e5067220 */ /* 0x000fe20000410000 */
[----:B------:R-:W-:Y:S01]  /*5990*/  F2FP.BF16.F32.PACK_AB R21, R21, R17 ;  /* 0x000000111515723e */ /* 0x000fe200000010ff */
[C---:B------:R-:W-:Y:S01]  /*59a0*/  FADD.FTZ R22, -R108.reuse, R22 ;  /* 0x000000166c167221 */ /* 0x040fe20000010100 */
        /* <DEDUP_REMOVED lines=29> */
[----:B------:R-:W-:Y:S01]  /*5b80*/  ULOP3.LUT UR11, UR6, 0x1, URZ, 0xc0, !UPT ;  /* 0x00000001060b7892 */ /* 0x000fe2000f8ec03f */
[----:B------:R-:W-:Y:S03]  /*5b90*/  UMOV UR16, 0xffffe000 ;  /* 0xffffe00000107882 */ /* 0x000fe60000000000 */
[----:B------:R-:W-:Y:S03]  /*5ba0*/  UISETP.NE.U32.AND UP0, UPT, UR11, 0x1, UPT ;  /* 0x000000010b00788c */ /* 0x000fe6000bf05070 */
[----:B------:R-:W2:Y:S01]  /*5bb0*/  LDC R35, c[0x0][0x244] ;  /* 0x00009100ff237b82 */ /* 0x000ea20000000800 */
[----:B------:R-:W-:Y:S06]  /*5bc0*/  USEL UR11, UR16, 0x2000, !UP0 ;  /* 0x00002000100b7887 */ /* 0x000fec000c000000 */
[----:B------:R-:W-:Y:S01]  /*5bd0*/  VIADD R216, R216, UR11 ;  /* 0x0000000bd8d87c36 */ /* 0x000fe20008000000 */
[----:B------:R-:W-:Y:S01]  /*5be0*/  IADD3 R173, R173, UR11, RZ ;  /* 0x0000000badad7c10 */ /* 0x000fe2000fffe0ff */
[----:B-1----:R-:W-:Y:S05]  /*5bf0*/  IMAD.U32 R6, R34, -0x40, RZ ;  /* 0xffffffc022067824 */ /* 0x002fea00078e00ff */
        /* <DEDUP_REMOVED lines=12> */
.L_x_645:
[----:B------:R2:W-:Y:S01]  /*5cc0*/  STS [R193+0xa000], R2 ;  /* 0x00a00002c1007388 */ /* 0x0005e20000000800 */
[C---:B-----5:R-:W-:Y:S01]  /*5cd0*/  FADD.FTZ R8, -R5.reuse, R8 ;  /* 0x0000000805087221 */ /* 0x060fe20000010100 */
[C---:B------:R-:W-:Y:S01]  /*5ce0*/  FADD.FTZ R9, -R5.reuse, R9 ;  /* 0x0000000905097221 */ /* 0x040fe20000010100 */
[----:B------:R-:W-:Y:S01]  /*5cf0*/  FADD.FTZ R12, -R5, R12 ;  /* 0x0000000c050c7221 */ /* 0x000fe20000010100 */
[----:B------:R3:W-:Y:S01]  /*5d00*/  STS [R193+0xa400], R16 ;  /* 0x00a40010c1007388 */ /* 0x0007e20000000800 */
[----:B-1----:R-:W-:Y:S01]  /*5d10*/  FFMA.FTZ R7, -R121, R121, 1 ;  /* 0x3f80000079077423 */ /* 0x002fe20000010179 */
[C---:B------:R-:W-:Y:S01]  /*5d20*/  FADD.FTZ R25, -R5.reuse, R25 ;  /* 0x0000001905197221 */ /* 0x040fe20000010100 */
[----:B------:R-:W-:Y:S01]  /*5d30*/  FADD.FTZ R29, -R5, R29 ;  /* 0x0000001d051d7221 */ /* 0x000fe20000010100 */
[----:B------:R-:W-:Y:S01]  /*5d40*/  FMUL.FTZ R12, R138, R12 ;  /* 0x0000000c8a0c7220 */ /* 0x000fe20000410000 */
[----:B------:R-:W-:Y:S01]  /*5d50*/  FMUL.FTZ R7, R7, UR5 ;  /* 0x0000000507077c20 */ /* 0x000fe20008410000 */
[C---:B------:R-:W-:Y:S01]  /*5d60*/  FADD.FTZ R24, -R5.reuse, R24 ;  /* 0x0000001805187221 */ /* 0x040fe20000010100 */
[C---:B------:R-:W-:Y:S01]  /*5d70*/  FADD.FTZ R28, -R5.reuse, R28 ;  /* 0x0000001c051c7221 */ /* 0x040fe20000010100 */
[----:B------:R-:W-:Y:S01]  /*5d80*/  FADD.FTZ R13, -R5, R13 ;  /* 0x0000000d050d7221 */ /* 0x000fe20000010100 */
[----:B------:R-:W-:Y:S01]  /*5d90*/  FFMA.FTZ R5, -R113, R113, 1 ;  /* 0x3f80000071057423 */ /* 0x000fe20000010171 */
[----:B------:R-:W-:Y:S01]  /*5da0*/  FFMA.FTZ R6, -R120, R120, 1 ;  /* 0x3f80000078067423 */ /* 0x000fe20000010178 */
[----:B------:R-:W-:Y:S01]  /*5db0*/  STS [R194+0xa000], R20 ;  /* 0x00a00014c2007388 */ /* 0x000fe20000000800 */
[----:B------:R-:W-:Y:S01]  /*5dc0*/  FMUL.FTZ R12, R12, R7 ;  /* 0x000000070c0c7220 */ /* 0x000fe20000410000 */
[----:B------:R-:W-:Y:S01]  /*5dd0*/  FMUL.FTZ R24, R132, R24 ;  /* 0x0000001884187220 */ /* 0x000fe20000410000 */
[----:B------:R-:W-:Y:S01]  /*5de0*/  FMUL.FTZ R29, R126, R29 ;  /* 0x0000001d7e1d7220 */ /* 0x000fe20000410000 */
[----:B------:R-:W-:Y:S01]  /*5df0*/  FMUL.FTZ R5, R5, UR5 ;  /* 0x0000000505057c20 */ /* 0x000fe20008410000 */
[----:B------:R-:W-:Y:S01]  /*5e00*/  FMUL.FTZ R13, R135, R13 ;  /* 0x0000000d870d7220 */ /* 0x000fe20000410000 */
[----:B------:R-:W-:Y:S01]  /*5e10*/  FMUL.FTZ R6, R6, UR5 ;  /* 0x0000000506067c20 */ /* 0x000fe20008410000 */
[----:B------:R-:W-:Y:S01]  /*5e20*/  FFMA.FTZ R7, -R115, R115, 1 ;  /* 0x3f80000073077423 */ /* 0x000fe20000010173 */
[----:B------:R-:W-:Y:S01]  /*5e30*/  FMUL.FTZ R25, R131, R25 ;  /* 0x0000001983197220 */ /* 0x000fe20000410000 */
[----:B------:R-:W-:Y:S01]  /*5e40*/  FADD.FTZ R15, -R4, R15 ;  /* 0x0000000f040f7221 */ /* 0x000fe20000010100 */
[----:B--2---:R-:W-:Y:S01]  /*5e50*/  F2FP.BF16.F32.PACK_AB R2, R17, R18 ;  /* 0x000000121102723e */ /* 0x004fe200000010ff */
[----:B------:R-:W-:Y:S01]  /*5e60*/  FMUL.FTZ R13, R13, R6 ;  /* 0x000000060d0d7220 */ /* 0x000fe20000410000 */
[----:B------:R-:W-:Y:S01]  /*5e70*/  F2FP.BF16.F32.PACK_AB R17, R19, R22 ;  /* 0x000000161311723e */ /* 0x000fe200000010ff */
[----:B------:R-:W-:Y:S01]  /*5e80*/  FMUL.FTZ R19, R186, R8 ;  /* 0x00000008ba137220 */ /* 0x000fe20000410000 */
[----:B---3--:R-:W-:Y:S01]  /*5e90*/  FMUL.FTZ R16, R185, R9 ;  /* 0x00000009b9107220 */ /* 0x008fe20000410000 */
[----:B------:R1:W-:Y:S01]  /*5ea0*/  STS [R194+0xa400], R2 ;  /* 0x00a40002c2007388 */ /* 0x0003e20000000800 */
[----:B------:R-:W-:Y:S01]  /*5eb0*/  FFMA.FTZ R9, -R125, R125, 1 ;  /* 0x3f8000007d097423 */ /* 0x000fe2000001017d */
[----:B------:R-:W-:Y:S01]  /*5ec0*/  FFMA.FTZ R8, -R123, R123, 1 ;  /* 0x3f8000007b087423 */ /* 0x000fe2000001017b */
[----:B------:R-:W-:Y:S01]  /*5ed0*/  FMUL.FTZ R7, R7, UR5 ;  /* 0x0000000507077c20 */ /* 0x000fe20008410000 */
[----:B------:R-:W-:Y:S01]  /*5ee0*/  FADD.FTZ R10, -R4, R10 ;  /* 0x0000000a040a7221 */ /* 0x000fe20000010100 */
[----:B------:R-:W-:Y:S01]  /*5ef0*/  FMUL.FTZ R9, R9, UR5 ;  /* 0x0000000509097c20 */ /* 0x000fe20008410000 */
[----:B------:R-:W-:Y:S01]  /*5f00*/  FMUL.FTZ R8, R8, UR5 ;  /* 0x0000000508087c20 */ /* 0x000fe20008410000 */
[----:B------:R-:W-:Y:S01]  /*5f10*/  FFMA.FTZ R6, -R114, R114, 1 ;  /* 0x3f80000072067423 */ /* 0x000fe20000010172 */
[----:B------:R-:W-:Y:S01]  /*5f20*/  FADD.FTZ R11, -R4, R11 ;  /* 0x0000000b040b7221 */ /* 0x000fe20000010100 */
[----:B------:R-:W-:Y:S01]  /*5f30*/  FMUL.FTZ R19, R19, R9 ;  /* 0x0000000913137220 */ /* 0x000fe20000410000 */
[----:B------:R-:W-:Y:S01]  /*5f40*/  FMUL.FTZ R16, R16, R8 ;  /* 0x0000000810107220 */ /* 0x000fe20000410000 */
[----:B------:R-:W-:Y:S01]  /*5f50*/  FFMA.FTZ R8, -R116, R116, 1 ;  /* 0x3f80000074087423 */ /* 0x000fe20000010174 */
[----:B------:R-:W-:Y:S01]  /*5f60*/  FMUL.FTZ R9, R25, R7 ;  /* 0x0000000719097220 */ /* 0x000fe20000410000 */
[----:B------:R-:W-:Y:S01]  /*5f70*/  F2FP.BF16.F32.PACK_AB R7, R13, R12 ;  /* 0x0000000c0d07723e */ /* 0x000fe200000010ff */
[----:B------:R-:W-:Y:S01]  /*5f80*/  FMUL.FTZ R15, R187, R15 ;  /* 0x0000000fbb0f7220 */ /* 0x000fe20000410000 */
[----:B------:R-:W-:Y:S01]  /*5f90*/  FMUL.FTZ R8, R8, UR5 ;  /* 0x0000000508087c20 */ /* 0x000fe20008410000 */
[----:B------:R-:W-:Y:S01]  /*5fa0*/  FMUL.FTZ R13, R190, R10 ;  /* 0x0000000abe0d7220 */ /* 0x000fe20000410000 */
[----:B------:R-:W-:Y:S01]  /*5fb0*/  FMUL.FTZ R28, R127, R28 ;  /* 0x0000001c7f1c7220 */ /* 0x000fe20000410000 */
[----:B------:R-:W-:Y:S01]  /*5fc0*/  FMUL.FTZ R6, R6, UR5 ;  /* 0x0000000506067c20 */ /* 0x000fe20008410000 */
[----:B------:R-:W-:Y:S01]  /*5fd0*/  FMUL.FTZ R24, R24, R8 ;  /* 0x0000000818187220 */ /* 0x000fe20000410000 */
[----:B------:R-:W-:Y:S01]  /*5fe0*/  FMUL.FTZ R8, R29, R5 ;  /* 0x000000051d087220 */ /* 0x000fe20000410000 */
[----:B------:R-:W-:Y:S01]  /*5ff0*/  FFMA.FTZ R5, -R129, R129, 1 ;  /* 0x3f80000081057423 */ /* 0x000fe20000010181 */
[----:B------:R-:W-:Y:S01]  /*6000*/  FMUL.FTZ R12, R189, R11 ;  /* 0x0000000bbd0c7220 */ /* 0x000fe20000410000 */
[----:B------:R-:W-:Y:S01]  /*6010*/  FFMA.FTZ R11, -R137, R137, 1 ;  /* 0x3f800000890b7423 */ /* 0x000fe20000010189 */
[----:B------:R-:W-:Y:S01]  /*6020*/  FFMA.FTZ R10, -R136, R136, 1 ;  /* 0x3f800000880a7423 */ /* 0x000fe20000010188 */
[----:B-1----:R-:W-:Y:S01]  /*6030*/  F2FP.BF16.F32.PACK_AB R2, R16, R19 ;  /* 0x000000131002723e */ /* 0x002fe200000010ff */
[----:B------:R-:W-:Y:S01]  /*6040*/  FMUL.FTZ R5, R5, UR5 ;  /* 0x0000000505057c20 */ /* 0x000fe20008410000 */
[----:B------:R-:W-:Y:S01]  /*6050*/  FMUL.FTZ R28, R28, R6 ;  /* 0x000000061c1c7220 */ /* 0x000fe20000410000 */
[C---:B------:R-:W-:Y:S01]  /*6060*/  FADD.FTZ R27, -R4.reuse, R27 ;  /* 0x0000001b041b7221 */ /* 0x040fe20000010100 */
[C---:B------:R-:W-:Y:S01]  /*6070*/  FADD.FTZ R31, -R4.reuse, R31 ;  /* 0x0000001f041f7221 */ /* 0x040fe20000010100 */
[----:B------:R1:W-:Y:S01]  /*6080*/  STS [R193+0xb000], R2 ;  /* 0x00b00002c1007388 */ /* 0x0003e20000000800 */
[----:B------:R-:W-:Y:S01]  /*6090*/  FMUL.FTZ R15, R15, R5 ;  /* 0x000000050f0f7220 */ /* 0x000fe20000410000 */
[C---:B------:R-:W-:Y:S01]  /*60a0*/  FADD.FTZ R14, -R4.reuse, R14 ;  /* 0x0000000e040e7221 */ /* 0x040fe20000010100 */
[C---:B------:R-:W-:Y:S01]  /*60b0*/  FADD.FTZ R26, -R4.reuse, R26 ;  /* 0x0000001a041a7221 */ /* 0x040fe20000010100 */
[----:B------:R-:W-:Y:S01]  /*60c0*/  FADD.FTZ R30, -R4, R30 ;  /* 0x0000001e041e7221 */ /* 0x000fe20000010100 */
[----:B------:R-:W-:Y:S01]  /*60d0*/  FFMA.FTZ R5, -R118, R118, 1 ;  /* 0x3f80000076057423 */ /* 0x000fe20000010176 */
[----:B------:R-:W-:Y:S01]  /*60e0*/  FMUL.FTZ R11, R11, UR5 ;  /* 0x000000050b0b7c20 */ /* 0x000fe20008410000 */
[----:B------:R-:W-:Y:S01]  /*60f0*/  FMUL.FTZ R10, R10, UR5 ;  /* 0x000000050a0a7c20 */ /* 0x000fe20008410000 */
[----:B------:R-:W-:Y:S01]  /*6100*/  FFMA.FTZ R6, -R130, R130, 1 ;  /* 0x3f80000082067423 */ /* 0x000fe20000010182 */
[----:B------:R-:W-:Y:S01]  /*6110*/  FFMA.FTZ R4, -R117, R117, 1 ;  /* 0x3f80000075047423 */ /* 0x000fe20000010175 */
[----:B------:R-:W-:Y:S01]  /*6120*/  FMUL.FTZ R30, R134, R30 ;  /* 0x0000001e861e7220 */ /* 0x000fe20000410000 */
[----:B------:R-:W-:Y:S01]  /*6130*/  FMUL.FTZ R5, R5, UR5 ;  /* 0x0000000505057c20 */ /* 0x000fe20008410000 */
[----:B------:R-:W-:Y:S01]  /*6140*/  FMUL.FTZ R11, R13, R11 ;  /* 0x0000000b0d0b7220 */ /* 0x000fe20000410000 */
[----:B------:R-:W-:Y:S01]  /*6150*/  FMUL.FTZ R12, R12, R10 ;  /* 0x0000000a0c0c7220 */ /* 0x000fe20000410000 */
[----:B------:R-:W-:Y:S01]  /*6160*/  FMUL.FTZ R31, R133, R31 ;  /* 0x0000001f851f7220 */ /* 0x000fe20000410000 */
[----:B------:R-:W-:Y:S01]  /*6170*/  FMUL.FTZ R14, R188, R14 ;  /* 0x0000000ebc0e7220 */ /* 0x000fe20000410000 */
[----:B------:R-:W-:Y:S01]  /*6180*/  FMUL.FTZ R6, R6, UR5 ;  /* 0x0000000506067c20 */ /* 0x000fe20008410000 */
[----:B------:R-:W-:Y:S01]  /*6190*/  FMUL.FTZ R4, R4, UR5 ;  /* 0x0000000504047c20 */ /* 0x000fe20008410000 */
[----:B------:R-:W-:Y:S01]  /*61a0*/  FMUL.FTZ R30, R30, R5 ;  /* 0x000000051e1e7220 */ /* 0x000fe20000410000 */
[----:B------:R-:W-:Y:S01]  /*61b0*/  FFMA.FTZ R10, -R124, R124, 1 ;  /* 0x3f8000007c0a7423 */ /* 0x000fe2000001017c */
[----:B------:R-:W-:Y:S01]  /*61c0*/  FMUL.FTZ R14, R14, R6 ;  /* 0x000000060e0e7220 */ /* 0x000fe20000410000 */
[----:B------:R-:W-:Y:S01]  /*61d0*/  FMUL.FTZ R5, R31, R4 ;  /* 0x000000041f057220 */ /* 0x000fe20000410000 */
[----:B------:R-:W-:Y:S01]  /*61e0*/  F2FP.BF16.F32.PACK_AB R4, R12, R11 ;  /* 0x0000000b0c04723e */ /* 0x000fe200000010ff */
[----:B------:R-:W-:Y:S01]  /*61f0*/  FFMA.FTZ R6, -R122, R122, 1 ;  /* 0x3f8000007a067423 */ /* 0x000fe2000001017a */
[----:B------:R-:W-:Y:S01]  /*6200*/  FMUL.FTZ R27, R139, R27 ;  /* 0x0000001b8b1b7220 */ /* 0x000fe20000410000 */
[----:B-1----:R-:W-:Y:S01]  /*6210*/  F2FP.BF16.F32.PACK_AB R2, R15, R14 ;  /* 0x0000000e0f02723e */ /* 0x002fe200000010ff */
[----:B------:R-:W-:Y:S01]  /*6220*/  FMUL.FTZ R10, R10, UR5 ;  /* 0x000000050a0a7c20 */ /* 0x000fe20008410000 */
[----:B------:R-:W-:Y:S01]  /*6230*/  STS [R193+0xb400], R4 ;  /* 0x00b40004c1007388 */ /* 0x000fe20000000800 */
[----:B------:R-:W-:Y:S01]  /*6240*/  FMUL.FTZ R26, R184, R26 ;  /* 0x0000001ab81a7220 */ /* 0x000fe20000410000 */
[----:B------:R-:W-:Y:S01]  /*6250*/  FMUL.FTZ R6, R6, UR5 ;  /* 0x0000000506067c20 */ /* 0x000fe20008410000 */
[----:B------:R-:W-:Y:S01]  /*6260*/  F2FP.BF16.F32.PACK_AB R18, R23, R33 ;  /* 0x000000211712723e */ /* 0x000fe200000010ff */
[----:B------:R-:W-:Y:S01]  /*6270*/  STS [R194+0xb000], R7 ;  /* 0x00b00007c2007388 */ /* 0x000fe20000000800 */
[----:B------:R-:W-:Y:S01]  /*6280*/  FMUL.FTZ R26, R26, R10 ;  /* 0x0000000a1a1a7220 */ /* 0x000fe20000410000 */
[----:B------:R-:W-:Y:S01]  /*6290*/  FMUL.FTZ R6, R27, R6 ;  /* 0x000000061b067220 */ /* 0x000fe20000410000 */
[----:B------:R-:W-:Y:S01]  /*62a0*/  F2FP.BF16.F32.PACK_AB R9, R9, R24 ;  /* 0x000000180909723e */ /* 0x000fe200000010ff */
[----:B------:R1:W-:Y:S01]  /*62b0*/  STS [R194+0xb400], R2 ;  /* 0x00b40002c2007388 */ /* 0x0003e20000000800 */
[----:B------:R-:W-:Y:S02]  /*62c0*/  F2FP.BF16.F32.PACK_AB R8, R8, R28 ;  /* 0x0000001c0808723e */ /* 0x000fe400000010ff */
[----:B------:R-:W-:Y:S01]  /*62d0*/  F2FP.BF16.F32.PACK_AB R6, R6, R26 ;  /* 0x0000001a0606723e */ /* 0x000fe200000010ff */
[----:B------:R-:W-:Y:S01]  /*62e0*/  STS [R192+0xa000], R32 ;  /* 0x00a00020c0007388 */ /* 0x000fe20000000800 */
[----:B------:R-:W-:Y:S02]  /*62f0*/  F2FP.BF16.F32.PACK_AB R5, R5, R30 ;  /* 0x0000001e0505723e */ /* 0x000fe400000010ff */
[----:B------:R-:W-:Y:S01]  /*6300*/  LEA R116, R241, UR4, 0x1 ;  /* 0x00000004f1747c11 */ /* 0x000fe2000f8e08ff */
[----:B------:R-:W-:Y:S01]  /*6310*/  STS [R192+0xa400], R17 ;  /* 0x00a40011c0007388 */ /* 0x000fe20000000800 */
[----:B------:R-:W-:Y:S02]  /*6320*/  MOV R114, R224 ;  /* 0x000000e000727202 */ /* 0x000fe40000000f00 */
[----:B------:R-:W-:Y:S01]  /*6330*/  MOV R115, R223 ;  /* 0x000000df00737202 */ /* 0x000fe20000000f00 */
        /* <DEDUP_REMOVED lines=76> */
.L_x_646:
[----:B------:R-:W-:Y:S01]  /*6800*/  LDSM.16.M88.4 R16, [R174] ;  /* 0x00000000ae10783b */ /* 0x000fe20000000200 */
[--C-:B------:R-:W-:Y:S01]  /*6810*/  IMAD.IADD R2, R183, 0x1, R128.reuse ;  /* 0x00000001b7027824 */ /* 0x100fe200078e0280 */
[----:B------:R-:W-:Y:S01]  /*6820*/  LEA R224, P0, R236, R114, 0x2 ;  /* 0x00000072ece07211 */ /* 0x000fe200078010ff */
[----:B------:R-:W-:Y:S01]  /*6830*/  IMAD.IADD R112, R174, 0x1, R128 ;  /* 0x00000001ae707824 */ /* 0x000fe200078e0280 */
[----:B------:R-:W1:Y:S01]  /*6840*/  LDSM.16.MT88.4 R8, [R0+0x2000] ;  /* 0x002000000008783b */ /* 0x000e620000004200 */
[----:B------:R-:W-:Y:S01]  /*6850*/  IMAD.IADD R113, R128, 0x1, R175 ;  /* 0x0000000180717824 */ /* 0x000fe200078e02af */
[----:B------:R-:W-:Y:S01]  /*6860*/  LEA.HI.X.SX32 R223, R236, R115, 0x2, P0 ;  /* 0x00000073ecdf7211 */ /* 0x000fe200000f16ff */
[----:B------:R-:W-:Y:S01]  /*6870*/  ULOP3.LUT UR11, UR6, 0x1, URZ, 0xc0, !UPT ;  /* 0x00000001060b7892 */ /* 0x000fe2000f8ec03f */
[----:B------:R-:W2:Y:S01]  /*6880*/  LDSM.16.MT88.4 R20, [R2] ;  /* 0x000000000214783b */ /* 0x000ea20000004200 */
[----:B------:R-:W-:Y:S02]  /*6890*/  UISETP.GT.AND UP2, UPT, UR6, UR18, UPT ;  /* 0x000000120600728c */ /* 0x000fe4000bf44270 */
[----:B------:R-:W-:Y:S01]  /*68a0*/  UISETP.NE.U32.AND UP0, UPT, UR11, 0x1, UPT ;  /* 0x000000010b00788c */ /* 0x000fe2000bf05070 */
[----:B------:R-:W-:Y:S01]  /*68b0*/  LDSM.16.M88.4 R24, [R175] ;  /* 0x00000000af18783b */ /* 0x000fe20000000200 */
[----:B------:R-:W-:Y:S03]  /*68c0*/  UIADD3 UR6, UR6, -0x1, URZ ;  /* 0xffffffff06067890 */ /* 0x000fe6000fffe03f */
        /* <DEDUP_REMOVED lines=192> */
[----:B------:R-:W-:Y:S01]  /*74d0*/  F2FP.BF16.F32.PACK_AB R38, R39, R38 ;  /* 0x000000262726723e */ /* 0x000fe200000010ff */
[----:B------:R-:W-:Y:S01]  /*74e0*/  USHF.L.U32 UR18, UR26, 0x7, URZ ;  /* 0x000000071a127899 */ /* 0x000fe2000800063f */
        /* <DEDUP_REMOVED lines=79> */
[----:B------:R-:W-:Y:S01]  /*79e0*/  PLOP3.LUT P0, PT, PT, PT, UP0, 0x80, 0x0 ;  /* 0x000000000000781c */ /* 0x000fe20003f0f008 */
[----:B------:R1:W-:Y:S04]  /*79f0*/  STS [R247+0x400], R4 ;  /* 0x00040004f7007388 */ /* 0x0003e80000000800 */
[----:B------:R-:W-:Y:S04]  /*7a00*/  STS [R247], R5 ;  /* 0x00000005f7007388 */ /* 0x000fe80000000800 */
[----:B------:R-:W-:Y:S04]  /*7a10*/  STS [R246+0x2000], R7 ;  /* 0x00200007f6007388 */ /* 0x000fe80000000800 */
[----:B------:R-:W-:Y:S04]  /*7a20*/  STS [R246+0x2400], R6 ;  /* 0x00240006f6007388 */ /* 0x000fe80000000800 */
[----:B------:R-:W-:Y:S04]  /*7a30*/  STS [R247+0x2000], R2 ;  /* 0x00200002f7007388 */ /* 0x000fe80000000800 */
        /* <DEDUP_REMOVED lines=11> */
[----:B--2---:R-:W-:-:S03]  /*7af0*/  SHF.R.S32.HI R0, RZ, 0x1f, R4 ;  /* 0x0000001fff007819 */ /* 0x004fc60000011404 */
        /* <DEDUP_REMOVED lines=21> */
.L_x_648:
        /* <DEDUP_REMOVED lines=23> */
.L_x_649:
[----:B------:R-:W-:Y:S01]  /*7dc0*/  BAR.SYNC.DEFER_BLOCKING 0x0 ;  /* 0x0000000000007b1d */ /* 0x000fe20000010000 */
[----:B------:R-:W-:Y:S01]  /*7dd0*/  IMAD.SHL.U32 R6, R2, 0x8, RZ ;  /* 0x0000000802067824 */ /* 0x000fe200078e00ff */
[----:B------:R-:W-:Y:S01]  /*7de0*/  USHF.R.S32.HI UR5, URZ, 0x1f, UR18 ;  /* 0x0000001f3f057899 */ /* 0x000fe20008011412 */
[----:B------:R-:W-:Y:S01]  /*7df0*/  IMAD.U32 R2, RZ, RZ, UR10 ;  /* 0x0000000aff027e24 */ /* 0x000fe2000f8e00ff */
[----:B------:R-:W-:Y:S01]  /*7e00*/  UIMAD UR7, UR26, -0x80, UR7 ;  /* 0xffffff801a0778a4 */ /* 0x000fe2000f8e0207 */
[----:B------:R-:W-:Y:S01]  /*7e10*/  SHF.R.S32.HI R0, RZ, 0x3, R0 ;  /* 0x00000003ff007819 */ /* 0x000fe20000011400 */
[----:B------:R-:W-:Y:S01]  /*7e20*/  UIMAD UR6, UR5, UR10, URZ ;  /* 0x0000000a050672a4 */ /* 0x000fe2000f8e023f */
[--C-:B------:R-:W-:Y:S01]  /*7e30*/  SHF.R.S32.HI R7, RZ, 0x1f, R6.reuse ;  /* 0x0000001fff077819 */ /* 0x100fe20000011406 */
[----:B------:R-:W-:Y:S01]  /*7e40*/  USHF.R.S32.HI UR21, URZ, 0x1f, UR59 ;  /* 0x0000001f3f157899 */ /* 0x000fe2000801143b */
[----:B------:R-:W-:Y:S01]  /*7e50*/  BSSY B0, `(.L_x_650) ;  /* 0x0000024000007945 */ /* 0x000fe20003800000 */
[----:B------:R-:W-:Y:S01]  /*7e60*/  UIMAD UR6, UR18, UR11, UR6 ;  /* 0x0000000b120672a4 */ /* 0x000fe2000f8e0206 */
[----:B------:R-:W-:Y:S01]  /*7e70*/  ISETP.GE.AND P4, PT, R0, UR7, PT ;  /* 0x0000000700007c0c */ /* 0x000fe2000bf86270 */
[----:B------:R-:W-:Y:S01]  /*7e80*/  IMAD.WIDE.U32 R4, R2, UR18, R6 ;  /* 0x0000001202047c25 */ /* 0x000fe2000f8e0006 */
[----:B------:R-:W-:Y:S01]  /*7e90*/  ULDC.64 UR14, c[0x0][0x468] ;  /* 0x00011a00000e7ab9 */ /* 0x000fe20000000a00 */
[----:B------:R-:W-:-:S02]  /*7ea0*/  SHF.R.S32.HI R32, RZ, 0x1f, R0 ;  /* 0x0000001fff207819 */ /* 0x000fc40000011400 */
[----:B------:R-:W-:Y:S01]  /*7eb0*/  MOV R2, UR6 ;  /* 0x0000000600027c02 */ /* 0x000fe20008000f00 */
[----:B------:R-:W-:Y:S01]  /*7ec0*/  UIMAD UR6, UR21, UR14, URZ ;  /* 0x0000000e150672a4 */ /* 0x000fe2000f8e023f */
[----:B------:R-:W-:Y:S01]  /*7ed0*/  IADD3 R4, P0, R4, UR19, RZ ;  /* 0x0000001304047c10 */ /* 0x000fe2000ff1e0ff */
[----:B------:R-:W-:Y:S02]  /*7ee0*/  VIADD R8, R0, 0x20 ;  /* 0x0000002000087836 */ /* 0x000fe40000000000 */
[----:B------:R-:W-:Y:S01]  /*7ef0*/  UIMAD UR15, UR59, UR15, UR6 ;  /* 0x0000000f3b0f72a4 */ /* 0x000fe2000f8e0206 */
[----:B------:R-:W-:Y:S01]  /*7f00*/  IADD3.X R5, R5, UR20, R2, P0, !PT ;  /* 0x0000001405057c10 */ /* 0x000fe200087fe402 */
[----:B------:R-:W-:Y:S01]  /*7f10*/  IMAD.U32 R2, RZ, RZ, UR14 ;  /* 0x0000000eff027e24 */ /* 0x000fe2000f8e00ff */
[----:B------:R1:W2:Y:S01]  /*7f20*/  LDS.128 R16, [R116+0x7000] ;  /* 0x0070000074107984 */ /* 0x0002a20000000c00 */
[----:B------:R-:W-:Y:S01]  /*7f30*/  ISETP.GE.AND P3, PT, R8, UR7, PT ;  /* 0x0000000708007c0c */ /* 0x000fe2000bf66270 */
[----:B------:R-:W-:-:S02]  /*7f40*/  VIADD R9, R0, 0x40 ;  /* 0x0000004000097836 */ /* 0x000fc40000000000 */
[----:B------:R1:W4:Y:S01]  /*7f50*/  LDS.128 R20, [R116+0xb000] ;  /* 0x00b0000074147984 */ /* 0x0003220000000c00 */
[----:B------:R-:W-:Y:S02]  /*7f60*/  IMAD.WIDE.U32 R4, R2, UR59, R4 ;  /* 0x0000003b02047c25 */ /* 0x000fe4000f8e0004 */
[----:B------:R-:W-:Y:S01]  /*7f70*/  ISETP.GE.AND P2, PT, R9, UR7, PT ;  /* 0x0000000709007c0c */ /* 0x000fe2000bf46270 */
[----:B------:R1:W1:Y:S01]  /*7f80*/  LDS.128 R24, [R116+0xc000] ;  /* 0x00c0000074187984 */ /* 0x0002620000000c00 */
[----:B------:R-:W-:Y:S01]  /*7f90*/  VIADD R8, R0, 0x60 ;  /* 0x0000006000087836 */ /* 0x000fe20000000000 */
[----:B------:R-:W-:Y:S02]  /*7fa0*/  IADD3 R2, R5, UR15, RZ ;  /* 0x0000000f05027c10 */ /* 0x000fe4000fffe0ff */
[----:B------:R1:W1:Y:S02]  /*7fb0*/  LDS.128 R28, [R116+0xd000] ;  /* 0x00d00000741c7984 */ /* 0x0002640000000c00 */
[----:B------:R-:W-:Y:S01]  /*7fc0*/  ISETP.GE.AND P1, PT, R8, UR7, PT ;  /* 0x0000000708007c0c */ /* 0x000fe2000bf26270 */
[----:B------:R-:W-:-:S12]  /*7fd0*/  @P4 BRA `(.L_x_651) ;  /* 0x00000000002c4947 */ /* 0x000fd80003800000 */
        /* <DEDUP_REMOVED lines=11> */
.L_x_651:
[----:B------:R-:W-:Y:S05]  /*8090*/  BSYNC B0 ;  /* 0x0000000000007941 */ /* 0x000fea0003800000 */
.L_x_650:
        /* <DEDUP_REMOVED lines=14> */
.L_x_653:
[----:B------:R-:W-:Y:S05]  /*8180*/  BSYNC B0 ;  /* 0x0000000000007941 */ /* 0x000fea0003800000 */
.L_x_652:
        /* <DEDUP_REMOVED lines=15> */
.L_x_655:
[----:B------:R-:W-:Y:S05]  /*8280*/  BSYNC B0 ;  /* 0x0000000000007941 */ /* 0x000fea0003800000 */
.L_x_654:
        /* <DEDUP_REMOVED lines=8> */
[C---:B------:R-:W-:Y:S02]  /*8310*/  IMAD R2, R10.reuse, UR11, R11 ;  /* 0x0000000b0a027c24 */ /* 0x040fe4000f8e020b */
[----:B------:R-:W-:-:S03]  /*8320*/  IMAD.WIDE.U32 R8, R10, UR10, R4 ;  /* 0x0000000a0a087c25 */ /* 0x000fc6000f8e0004 */
[----:B------:R-:W-:Y:S02]  /*8330*/  LEA R4, P0, R8, UR6, 0x1 ;  /* 0x0000000608047c11 */ /* 0x000fe4000f8008ff */
[----:B------:R-:W-:-:S04]  /*8340*/  IADD3 R2, R2, R9, RZ ;  /* 0x0000000902027210 */ /* 0x000fc80007ffe0ff */
[----:B------:R-:W-:-:S05]  /*8350*/  LEA.HI.X R5, R8, UR7, R2, 0x1, P0 ;  /* 0x0000000708057c11 */ /* 0x000fca00080f0c02 */
[----:B-1----:R1:W-:Y:S02]  /*8360*/  STG.E.128 desc[UR8][R4.64], R12 ;  /* 0x0000000c04007986 */ /* 0x0023e4000c101d08 */
.L_x_657:
[----:B------:R-:W-:Y:S05]  /*8370*/  BSYNC B0 ;  /* 0x0000000000007941 */ /* 0x000fea0003800000 */
.L_x_656:
[----:B-1----:R1:W1:Y:S01]  /*8380*/  LDS.128 R12, [R116+0xa000] ;  /* 0x00a00000740c7984 */ /* 0x0022620000000c00 */
        /* <DEDUP_REMOVED lines=26> */
.L_x_659:
[----:B------:R-:W-:Y:S05]  /*8530*/  BSYNC B0 ;  /* 0x0000000000007941 */ /* 0x000fea0003800000 */
.L_x_658:
        /* <DEDUP_REMOVED lines=14> */
.L_x_661:
[----:B------:R-:W-:Y:S05]  /*8620*/  BSYNC B0 ;  /* 0x0000000000007941 */ /* 0x000fea0003800000 */
.L_x_660:
        /* <DEDUP_REMOVED lines=14> */
.L_x_663:
[----:B------:R-:W-:Y:S05]  /*8710*/  BSYNC B0 ;  /* 0x0000000000007941 */ /* 0x000fea0003800000 */
.L_x_662:
        /* <DEDUP_REMOVED lines=13> */
.L_x_644:
[----:B------:R-:W-:Y:S05]  /*87f0*/  BSYNC B1 ;  /* 0x0000000000017941 */ /* 0x000fea0003800000 */
.L_x_622:
[----:B------:R-:W-:Y:S01]  /*8800*/  R2UR UR6, R251 ;  /* 0x00000000fb0672ca */ /* 0x000fe200000e0000 */
[----:B------:R-:W-:Y:S02]  /*8810*/  ULDC UR5, c[0x0][0xc] ;  /* 0x0000030000057ab9 */ /* 0x000fe40000000800 */
[----:B------:R-:W-:-:S10]  /*8820*/  UIADD3 UR26, UR5, UR26, URZ ;  /* 0x0000001a051a7290 */ /* 0x000fd4000fffe03f */
[----:B------:R-:W-:-:S06]  /*8830*/  UISETP.GE.AND UP0, UPT, UR26, UR6, UPT ;  /* 0x000000061a00728c */ /* 0x000fcc000bf06270 */
[----:B------:R-:W-:-:S13]  /*8840*/  PLOP3.LUT P0, PT, PT, PT, UP0, 0x80, 0x0 ;  /* 0x000000000000781c */ /* 0x000fda0003f0f008 */
[----:B------:R-:W-:Y:S05]  /*8850*/  @P0 BRA `(.L_x_664) ;  /* 0x0000000000040947 */ /* 0x000fea0003800000 */
[----:B------:R-:W-:Y:S05]  /*8860*/  BRA `(.L_x_665) ;  /* 0xffffff8000587947 */ /* 0x000fea000383ffff */
.L_x_664:
[----:B------:R-:W-:Y:S05]  /*8870*/  EXIT ;  /* 0x000000000000794d */ /* 0x000fea0003800000 */
.L_x_666:
        /* <DEDUP_REMOVED lines=16> */
.L_x_1269:


//--------------------- .text._ZN5flash44flash_bwd_dq_dk_dv_loop_seqk_parallel_kernelI23Flash_bwd_kernel_traitsILi64ELi64ELi128ELi8ELi2ELi4ELi4ELb1ELb0EN7cutlass10bfloat16_tE19Flash_kernel_traitsILi64ELi64ELi128ELi8ES3_EELb1ELb1ELb0ELb1ELb0ELb0ELb0EEEvNS_16Flash_bwd_paramsE --------------------------
	.section	.text._ZN5flash44flash_bwd_dq_dk_dv_loop_seqk_parallel_kernelI23Flash_bwd_kernel_traitsILi64ELi64ELi128ELi8ELi2ELi4ELi4ELb1ELb0EN7cutlass10bfloat16_tE19Flash_kernel_traitsILi64ELi64ELi128ELi8ES3_EELb1ELb1ELb0ELb1ELb0ELb0ELb0EEEvNS_16Flash_bwd_paramsE,"ax",@progbits
	.align	128
        .global         _ZN5flash44flash_bwd_dq_dk_dv_loop_seqk_parallel_kernelI23Flash_bwd_kernel_traitsILi64ELi64ELi128ELi8ELi2ELi4ELi4ELb1ELb0EN7cutlass10bfloat16_tE19Flash_kernel_traitsILi64ELi64ELi128ELi8ES3_EELb1ELb1ELb0ELb1ELb0ELb0ELb0EEEvNS_16Flash_bwd_paramsE
        .type           _ZN5flash44flash_bwd_dq_dk_dv_loop_seqk_parallel_kernelI23Flash_bwd_kernel_traitsILi64ELi64ELi128ELi8ELi2ELi4ELi4ELb1ELb0EN7cutlass10bfloat16_tE19Flash_kernel_traitsILi64ELi64ELi128ELi8ES3_EELb1ELb1ELb0ELb1ELb0ELb0ELb0EEEvNS_16Flash_bwd_paramsE,@function
        .size           _ZN5flash44flash_bwd_dq_dk_dv_loop_seqk_parallel_kernelI23Flash_bwd_kernel_traitsILi64ELi64ELi128ELi8ELi2ELi4ELi4ELb1ELb0EN7cutlass10bfloat16_tE19Flash_kernel_traitsILi64ELi64ELi128ELi8ES3_EELb1ELb1ELb0ELb1ELb0ELb0ELb0EEEvNS_16Flash_bwd_paramsE,(.L_x_1270 - _ZN5flash44flash_bwd_dq_dk_dv_loop_seqk_parallel_kernelI23Flash_bwd_kernel_traitsILi64ELi64ELi128ELi8ELi2ELi4ELi4ELb1ELb0EN7cutlass10bfloat16_tE19Flash_kernel_traitsILi64ELi64ELi128ELi8ES3_EELb1ELb1ELb0ELb1ELb0ELb0ELb0EEEvNS_16Flash_bwd_paramsE)
        .other          _ZN5flash44flash_bwd_dq_dk_dv_loop_seqk_parallel_kernelI23Flash_bwd_kernel_traitsILi64ELi64ELi128ELi8ELi2ELi4ELi4ELb1ELb0EN7cutlass10bfloat16_tE19Flash_kernel_traitsILi64ELi64ELi128ELi8ES3_EELb1ELb1ELb0ELb1ELb0ELb0ELb0EEEvNS_16Flash_bwd_paramsE,@"STO_CUDA_ENTRY STV_DEFAULT"
_ZN5flash44flash_bwd_dq_dk_dv_loop_seqk_parallel_kernelI23Flash_bwd_kernel_traitsILi64ELi64ELi128ELi8ELi2ELi4ELi4ELb1ELb0EN7cutlass10bfloat16_tE19Flash_kernel_traitsILi64ELi64ELi128ELi8ES3_EELb1ELb1ELb0ELb1ELb0ELb0ELb0EEEvNS_16Flash_bwd_paramsE:
.text._ZN5flash44flash_bwd_dq_dk_dv_loop_seqk_parallel_kernelI23Flash_bwd_kernel_traitsILi64ELi64ELi128ELi8ELi2ELi4ELi4ELb1ELb0EN7cutlass10bfloat16_tE19Flash_kernel_traitsILi64ELi64ELi128ELi8ES3_EELb1ELb1ELb0ELb1ELb0ELb0ELb0EEEvNS_16Flash_bwd_paramsE:
        /* <DEDUP_REMOVED lines=14> */
[----:B------:R-:W3:Y:S01]  /*00e0*/  S2R R248, SR_CTAID.Z ;  /* 0x0000000000f87919 */ /* 0x000ee20000002700 */
[----:B------:R-:W-:Y:S01]  /*00f0*/  ULDC.64 UR14, c[0x0][0x208] ;  /* 0x00008200000e7ab9 */ /* 0x000fe20000000a00 */
[----:B------:R-:W-:Y:S01]  /*0100*/  ULDC.64 UR12, c[0x0][0x300] ;  /* 0x0000c000000c7ab9 */ /* 0x000fe20000000a00 */
[----:B--2---:R-:W-:-:S04]  /*0110*/  ULEA UR6, UR6, UR4, 0x18 ;  /* 0x0000000406067291 */ /* 0x004fc8000f8ec03f */
[----:B------:R-:W-:Y:S02]  /*0120*/  UIADD3 UR4, UR6, 0x6000, URZ ;  /* 0x0000600006047890 */ /* 0x000fe4000fffe03f */
[----:B------:R-:W-:Y:S01]  /*0130*/  UIADD3 UR5, UR6, 0xa000, URZ ;  /* 0x0000a00006057890 */ /* 0x000fe2000fffe03f */
[----:B-1----:R-:W-:-:S04]  /*0140*/  SHF.R.S32.HI R4, RZ, 0x1f, R11 ;  /* 0x0000001fff047819 */ /* 0x002fc8000001140b */
[CC--:B------:R-:W-:Y:S02]  /*0150*/  LEA.HI R2, R4.reuse, R11.reuse, RZ, 0x5 ;  /* 0x0000000b04027211 */ /* 0x0c0fe400078f28ff */
[-C--:B------:R-:W-:Y:S02]  /*0160*/  LEA.HI R0, R4, R11.reuse, RZ, 0x2 ;  /* 0x0000000b04007211 */ /* 0x080fe400078f10ff */
[----:B------:R-:W-:Y:S02]  /*0170*/  LOP3.LUT R5, R2, 0xffffffe0, RZ, 0xc0, !PT ;  /* 0xffffffe002057812 */ /* 0x000fe400078ec0ff */
[CC--:B------:R-:W-:Y:S02]  /*0180*/  LEA.HI R13, R4.reuse, R11.reuse, RZ, 0x3 ;  /* 0x0000000b040d7211 */ /* 0x0c0fe400078f18ff */
[CC--:B------:R-:W-:Y:S01]  /*0190*/  LEA.HI R252, R4.reuse, R11.reuse, RZ, 0x6 ;  /* 0x0000000b04fc7211 */ /* 0x0c0fe200078f30ff */
[----:B------:R-:W-:Y:S01]  /*01a0*/  IMAD.IADD R12, R11, 0x1, -R5 ;  /* 0x000000010b0c7824 */ /* 0x000fe200078e0a05 */
[----:B------:R-:W-:-:S02]  /*01b0*/  LEA.HI R3, R4, R11, RZ, 0x4 ;  /* 0x0000000b04037211 */ /* 0x000fc400078f20ff */
[----:B------:R-:W-:Y:S02]  /*01c0*/  LEA.HI R15, R4, R11, RZ, 0x7 ;  /* 0x0000000b040f7211 */ /* 0x000fe400078f38ff */
[----:B------:R-:W-:Y:S02]  /*01d0*/  LOP3.LUT R4, R0, 0x7ffffffc, RZ, 0xc0, !PT ;  /* 0x7ffffffc00047812 */ /* 0x000fe400078ec0ff */
[--C-:B------:R-:W-:Y:S02]  /*01e0*/  SHF.R.S32.HI R9, RZ, 0x2, R0.reuse ;  /* 0x00000002ff097819 */ /* 0x100fe40000011400 */
[----:B------:R-:W-:Y:S01]  /*01f0*/  SHF.R.S32.HI R5, RZ, 0x1f, R0 ;  /* 0x0000001fff057819 */ /* 0x000fe20000011400 */
[----:B------:R-:W-:Y:S01]  /*0200*/  IMAD.IADD R16, R11, 0x1, -R4 ;  /* 0x000000010b107824 */ /* 0x000fe200078e0a04 */
[----:B------:R-:W-:Y:S02]  /*0210*/  SHF.R.S32.HI R0, RZ, 0x5, R2 ;  /* 0x00000005ff007819 */ /* 0x000fe40000011402 */
[----:B------:R-:W-:-:S02]  /*0220*/  LOP3.LUT R6, R13, 0xfffffff8, RZ, 0xc0, !PT ;  /* 0xfffffff80d067812 */ /* 0x000fc400078ec0ff */
[----:B------:R-:W-:Y:S02]  /*0230*/  SHF.R.S32.HI R4, RZ, 0x1f, R2 ;  /* 0x0000001fff047819 */ /* 0x000fe40000011402 */
[----:B------:R-:W-:Y:S01]  /*0240*/  LOP3.LUT R7, R3, 0xfffffff0, RZ, 0xc0, !PT ;  /* 0xfffffff003077812 */ /* 0x000fe200078ec0ff */
[C---:B------:R-:W-:Y:S01]  /*0250*/  IMAD.IADD R6, R11.reuse, 0x1, -R6 ;  /* 0x000000010b067824 */ /* 0x040fe200078e0a06 */
[-C--:B------:R-:W-:Y:S02]  /*0260*/  LEA.HI R8, R2, R0.reuse, RZ, 0x1 ;  /* 0x0000000002087211 */ /* 0x080fe400078f08ff */
[----:B------:R-:W-:Y:S01]  /*0270*/  SHF.R.S32.HI R10, RZ, 0x3, R13 ;  /* 0x00000003ff0a7819 */ /* 0x000fe2000001140d */
[----:B------:R-:W-:Y:S01]  /*0280*/  IMAD.IADD R11, R11, 0x1, -R7 ;  /* 0x000000010b0b7824 */ /* 0x000fe200078e0a07 */
[----:B------:R-:W-:Y:S01]  /*0290*/  LEA.HI R2, R4, R0, RZ, 0x2 ;  /* 0x0000000004027211 */ /* 0x000fe200078f10ff */
[----:B------:R-:W-:Y:S01]  /*02a0*/  IMAD.SHL.U32 R220, R6, 0x8, RZ ;  /* 0x0000000806dc7824 */ /* 0x000fe200078e00ff */
[----:B------:R-:W-:Y:S01]  /*02b0*/  SHF.R.S32.HI R7, RZ, 0x4, R3 ;  /* 0x00000004ff077819 */ /* 0x000fe20000011403 */
[----:B------:R-:W-:Y:S01]  /*02c0*/  IMAD.SHL.U32 R10, R10, 0x40, RZ ;  /* 0x000000400a0a7824 */ /* 0x000fe200078e00ff */
[----:B------:R-:W-:-:S02]  /*02d0*/  LEA.HI R4, R5, R9, RZ, 0x3 ;  /* 0x0000000905047211 */ /* 0x000fc400078f18ff */
[----:B------:R-:W-:Y:S02]  /*02e0*/  LOP3.LUT R8, R8, 0xfffffffe, RZ, 0xc0, !PT ;  /* 0xfffffffe08087812 */ /* 0x000fe400078ec0ff */
[----:B------:R-:W-:Y:S02]  /*02f0*/  LOP3.LUT R2, R2, 0xfffffffc, RZ, 0xc0, !PT ;  /* 0xfffffffc02027812 */ /* 0x000fe400078ec0ff */
[----:B------:R-:W-:Y:S01]  /*0300*/  LEA.HI R5, R3, R7, RZ, 0x1 ;  /* 0x0000000703057211 */ /* 0x000fe200078f08ff */
[----:B------:R-:W-:Y:S01]  /*0310*/  IMAD.IADD R17, R0, 0x1, -R8 ;  /* 0x0000000100117824 */ /* 0x000fe200078e0a08 */
[----:B------:R-:W-:Y:S01]  /*0320*/  LOP3.LUT R3, R4, 0xfffffff8, RZ, 0xc0, !PT ;  /* 0xfffffff804037812 */ /* 0x000fe200078ec0ff */
[----:B------:R-:W-:Y:S01]  /*0330*/  IMAD.IADD R167, R0, 0x1, -R2 ;  /* 0x0000000100a77824 */ /* 0x000fe200078e0a02 */
[----:B------:R-:W-:Y:S02]  /*0340*/  LOP3.LUT R0, R10, 0x1c0, RZ, 0xc0, !PT ;  /* 0x000001c00a007812 */ /* 0x000fe400078ec0ff */
[----:B------:R-:W-:Y:S01]  /*0350*/  LOP3.LUT R4, R5, 0xfffffffe, RZ, 0xc0, !PT ;  /* 0xfffffffe05047812 */ /* 0x000fe200078ec0ff */
[----:B------:R-:W-:Y:S01]  /*0360*/  IMAD.IADD R9, R9, 0x1, -R3 ;  /* 0x0000000109097824 */ /* 0x000fe200078e0a03 */
[----:B------:R-:W-:Y:S01]  /*0370*/  SHF.R.U32.HI R3, RZ, 0x3, R0 ;  /* 0x00000003ff037819 */ /* 0x000fe20000011600 */
[----:B------:R-:W-:Y:S01]  /*0380*/  STL [R1], R17 ;  /* 0x0000001101007387 */ /* 0x000fe20000100800 */
[----:B------:R-:W-:Y:S01]  /*0390*/  LOP3.LUT R2, R0, 0x38, R220, 0xf8, !PT ;  /* 0x0000003800027812 */ /* 0x000fe200078ef8dc */
[----:B------:R-:W-:Y:S01]  /*03a0*/  IMAD.SHL.U32 R0, R6, 0x40, RZ ;  /* 0x0000004006007824 */ /* 0x000fe200078e00ff */
[----:B------:R-:W-:Y:S01]  /*03b0*/  SHF.R.S32.HI R252, RZ, 0x6, R252 ;  /* 0x00000006fffc7819 */ /* 0x000fe200000114fc */
[----:B------:R-:W-:Y:S01]  /*03c0*/  IMAD.IADD R14, R7, 0x1, -R4 ;  /* 0x00000001070e7824 */ /* 0x000fe200078e0a04 */
[----:B------:R-:W-:Y:S01]  /*03d0*/  LOP3.LUT R251, R2, R3, RZ, 0x3c, !PT ;  /* 0x0000000302fb7212 */ /* 0x000fe200078e3cff */
[----:B------:R-:W-:Y:S01]  /*03e0*/  IMAD.SHL.U32 R2, R167, 0x10, RZ ;  /* 0x00000010a7027824 */ /* 0x000fe200078e00ff */
[----:B------:R-:W-:-:S02]  /*03f0*/  SHF.R.S32.HI R4, RZ, 0x1f, R12 ;  /* 0x0000001fff047819 */ /* 0x000fc4000001140c */
[----:B------:R-:W-:Y:S01]  /*0400*/  LOP3.LUT R0, R0, 0x1c0, RZ, 0xc0, !PT ;  /* 0x000001c000007812 */ /* 0x000fe200078ec0ff */
[----:B------:R-:W-:Y:S01]  /*0410*/  IMAD R251, R252, 0x200, R251 ;  /* 0x00000200fcfb7824 */ /* 0x000fe200078e02fb */
[----:B------:R-:W-:Y:S02]  /*0420*/  SHF.R.S32.HI R3, RZ, 0x1f, R11 ;  /* 0x0000001fff037819 */ /* 0x000fe4000001140b */
[----:B------:R-:W-:Y:S02]  /*0430*/  LEA.HI R226, R4, R12, RZ, 0x2 ;  /* 0x0000000c04e27211 */ /* 0x000fe400078f10ff */
[C---:B------:R-:W-:Y:S02]  /*0440*/  LOP3.LUT R170, R0.reuse, 0x8, R13, 0xf8, !PT ;  /* 0x0000000800aa7812 */ /* 0x040fe400078ef80d */
[----:B------:R-:W-:Y:S02]  /*0450*/  LOP3.LUT R4, R0, 0x30, R2, 0xf8, !PT ;  /* 0x0000003000047812 */ /* 0x000fe400078ef802 */
[----:B------:R-:W-:Y:S01]  /*0460*/  LEA.HI R12, R3, R11, RZ, 0x3 ;  /* 0x0000000b030c7211 */ /* 0x000fe200078f18ff */
[----:B------:R-:W-:Y:S01]  /*0470*/  IMAD.SHL.U32 R3, R14, 0x200, RZ ;  /* 0x000002000e037824 */ /* 0x000fe200078e00ff */
[----:B------:R-:W-:-:S02]  /*0480*/  SHF.R.U32.HI R0, RZ, 0x3, R0 ;  /* 0x00000003ff007819 */ /* 0x000fc40000011600 */
[----:B------:R-:W-:Y:S01]  /*0490*/  LOP3.LUT R5, R9, 0x1, RZ, 0xc0, !PT ;  /* 0x0000000109057812 */ /* 0x000fe200078ec0ff */
[----:B------:R-:W-:Y:S01]  /*04a0*/  IMAD R2, R252, 0x800, R3 ;  /* 0x00000800fc027824 */ /* 0x000fe200078e0203 */
[----:B------:R-:W-:Y:S02]  /*04b0*/  LOP3.LUT R170, R170, R0, RZ, 0x3c, !PT ;  /* 0x00000000aaaa7212 */ /* 0x000fe400078e3cff */
[----:B------:R-:W-:Y:S02]  /*04c0*/  LOP3.LUT R4, R4, 0x8, R13, 0xf8, !PT ;  /* 0x0000000804047812 */ /* 0x000fe400078ef80d */
[----:B------:R-:W-:Y:S01]  /*04d0*/  LOP3.LUT P4, RZ, R6, 0x2, RZ, 0xc0, !PT ;  /* 0x0000000206ff7812 */ /* 0x000fe2000788c0ff */
[----:B------:R-:W-:Y:S01]  /*04e0*/  IMAD.IADD R170, R2, 0x1, R170 ;  /* 0x0000000102aa7824 */ /* 0x000fe200078e02aa */
[----:B------:R-:W-:Y:S02]  /*04f0*/  LOP3.LUT P3, RZ, R6, 0x4, RZ, 0xc0, !PT ;  /* 0x0000000406ff7812 */ /* 0x000fe4000786c0ff */
[----:B------:R-:W-:-:S02]  /*0500*/  LOP3.LUT R6, R12, 0xfffffff8, RZ, 0xc0, !PT ;  /* 0xfffffff80c067812 */ /* 0x000fc400078ec0ff */
[----:B------:R-:W-:Y:S02]  /*0510*/  SHF.R.S32.HI R2, RZ, 0x7, R15 ;  /* 0x00000007ff027819 */ /* 0x000fe4000001140f */
[----:B------:R-:W-:Y:S01]  /*0520*/  ISETP.NE.U32.AND P0, PT, R5, 0x1, PT ;  /* 0x000000010500780c */ /* 0x000fe20003f05070 */
[----:B------:R-:W-:Y:S01]  /*0530*/  IMAD.IADD R7, R11, 0x1, -R6 ;  /* 0x000000010b077824 */ /* 0x000fe200078e0a06 */
[----:B------:R-:W-:Y:S01]  /*0540*/  LOP3.LUT R3, R3, R4, R0, 0xf6, !PT ;  /* 0x0000000403037212 */ /* 0x000fe200078ef600 */
[C---:B------:R-:W-:Y:S01]  /*0550*/  IMAD.SHL.U32 R0, R9.reuse, 0x40, RZ ;  /* 0x0000004009007824 */ /* 0x040fe200078e00ff */
[----:B------:R-:W-:Y:S01]  /*0560*/  R2P PR, R9, 0x6 ;  /* 0x0000000609007804 */ /* 0x000fe20000000000 */
[----:B------:R-:W-:Y:S01]  /*0570*/  IMAD.SHL.U32 R4, R2, 0x8, RZ ;  /* 0x0000000802047824 */ /* 0x000fe200078e00ff */
[----:B------:R-:W-:Y:S01]  /*0580*/  LEA R170, R170, UR6, 0x1 ;  /* 0x00000006aaaa7c11 */ /* 0x000fe2000f8e08ff */
[----:B------:R-:W-:Y:S01]  /*0590*/  IMAD.SHL.U32 R9, R16, 0x2, RZ ;  /* 0x0000000210097824 */ /* 0x000fe200078e00ff */
[----:B------:R-:W-:Y:S01]  /*05a0*/  LOP3.LUT R0, R0, 0x1c0, RZ, 0xc0, !PT ;  /* 0x000001c000007812 */ /* 0x000fe200078ec0ff */
[----:B------:R-:W-:Y:S01]  /*05b0*/  IMAD.SHL.U32 R6, R252, 0x20, RZ ;  /* 0x00000020fc067824 */ /* 0x000fe200078e00ff */
[----:B------:R-:W-:Y:S01]  /*05c0*/  LOP3.LUT R4, R4, 0x8, RZ, 0xc0, !PT ;  /* 0x0000000804047812 */ /* 0x000fe200078ec0ff */
[----:B------:R-:W-:Y:S01]  /*05d0*/  IMAD.SHL.U32 R5, R14, 0x10, RZ ;  /* 0x000000100e057824 */ /* 0x000fe200078e00ff */
[----:B------:R-:W-:Y:S01]  /*05e0*/  SEL R202, R202, 0x10, !P0 ;  /* 0x00000010caca7807 */ /* 0x000fe20004000000 */
[----:B------:R-:W-:Y:S01]  /*05f0*/  IMAD R8, R2, 0x1000, R9 ;  /* 0x0000100002087824 */ /* 0x000fe200078e0209 */
[----:B------:R-:W-:Y:S01]  /*0600*/  SHF.R.U32.HI R2, RZ, 0x3, R0 ;  /* 0x00000003ff027819 */ /* 0x000fe20000011600 */
[----:B------:R-:W-:Y:S01]  /*0610*/  IMAD.SHL.U32 R7, R7, 0x40, RZ ;  /* 0x0000004007077824 */ /* 0x000fe200078e00ff */
[----:B------:R-:W-:-:S02]  /*0620*/  LOP3.LUT R6, R0, 0x20, R6, 0xf8, !PT ;  /* 0x0000002000067812 */ /* 0x000fc400078ef806 */
[----:B------:R-:W-:Y:S02]  /*0630*/  LOP3.LUT R10, R4, 0x10, R5, 0xf8, !PT ;  /* 0x00000010040a7812 */ /* 0x000fe400078ef805 */
[----:B------:R-:W-:Y:S01]  /*0640*/  LOP3.LUT R11, R2, R0, R4, 0x1e, !PT ;  /* 0x00000000020b7212 */ /* 0x000fe200078e1e04 */
[----:B------:R-:W-:Y:S01]  /*0650*/  IMAD R0, R17, 0x400, R8 ;  /* 0x0000040011007824 */ /* 0x000fe200078e0208 */
[----:B------:R-:W-:Y:S01]  /*0660*/  LOP3.LUT R5, R6, R2, RZ, 0x3c, !PT ;  /* 0x0000000206057212 */ /* 0x000fe200078e3cff */
[----:B------:R-:W-:Y:S01]  /*0670*/  IMAD.SHL.U32 R6, R12, 0x40, RZ ;  /* 0x000000400c067824 */ /* 0x000fe200078e00ff */
[----:B------:R-:W-:Y:S01]  /*0680*/  LOP3.LUT R2, R7, 0x1c0, RZ, 0xc0, !PT ;  /* 0x000001c007027812 */ /* 0x000fe200078ec0ff */
[----:B------:R-:W-:Y:S01]  /*0690*/  IMAD.SHL.U32 R7, R14, 0x8, RZ ;  /* 0x000000080e077824 */ /* 0x000fe200078e00ff */
[----:B------:R-:W-:Y:S01]  /*06a0*/  SHF.R.S32.HI R226, RZ, 0x2, R226 ;  /* 0x00000002ffe27819 */ /* 0x000fe200000114e2 */
[----:B------:R-:W-:Y:S01]  /*06b0*/  IMAD.IADD R200, R5, 0x1, R0 ;  /* 0x0000000105c87824 */ /* 0x000fe200078e0200 */
[----:B------:R-:W-:Y:S01]  /*06c0*/  SHF.R.U32.HI R4, RZ, 0x3, R2 ;  /* 0x00000003ff047819 */ /* 0x000fe20000011602 */
[----:B------:R-:W-:Y:S01]  /*06d0*/  IMAD R5, R167, 0x400, R9 ;  /* 0x00000400a7057824 */ /* 0x000fe200078e0209 */
[----:B------:R-:W-:Y:S01]  /*06e0*/  LOP3.LUT R7, R2, 0x8, R7, 0xf8, !PT ;  /* 0x0000000802077812 */ /* 0x000fe200078ef807 */
[----:B------:R-:W-:Y:S01]  /*06f0*/  IMAD R226, R17, 0x10, R226 ;  /* 0x0000001011e27824 */ /* 0x000fe200078e02e2 */
[----:B------:R-:W-:Y:S01]  /*0700*/  LOP3.LUT R0, R6, 0xfffffe00, RZ, 0xc0, !PT ;  /* 0xfffffe0006007812 */ /* 0x000fe200078ec0ff */
[----:B------:R-:W-:Y:S01]  /*0710*/  IMAD.IADD R5, R5, 0x1, R11 ;  /* 0x0000000105057824 */ /* 0x000fe200078e020b */
[----:B------:R-:W-:-:S02]  /*0720*/  LOP3.LUT R2, R4, R10, R2, 0x1e, !PT ;  /* 0x0000000a04027212 */ /* 0x000fc400078e1e02 */
        /* <DEDUP_REMOVED lines=8> */
[----:B------:R-:W-:Y:S01]  /*07b0*/  LEA R3, R3, UR6, 0x1 ;  /* 0x0000000603037c11 */ /* 0x000fe2000f8e08ff */
[----:B------:R-:W-:Y:S01]  /*07c0*/  IMAD.IADD R177, R177, 0x1, R4 ;  /* 0x00000001b1b17824 */ /* 0x000fe200078e0204 */
[----:B------:R-:W-:Y:S01]  /*07d0*/  SEL R172, R2, 0xffffffe0, !P4 ;  /* 0xffffffe002ac7807 */ /* 0x000fe20006000000 */
[----:B------:R-:W-:Y:S01]  /*07e0*/  IMAD.IADD R167, R4, 0x1, R167 ;  /* 0x0000000104a77824 */ /* 0x000fe200078e02a7 */
[----:B------:R-:W-:Y:S01]  /*07f0*/  SEL R0, R0, 0xffffffc0, !P3 ;  /* 0xffffffc000007807 */ /* 0x000fe20005800000 */
[C---:B------:R-:W-:Y:S01]  /*0800*/  VIADD R4, R5.reuse, 0x40 ;  /* 0x0000004005047836 */ /* 0x040fe20000000000 */
[----:B------:R-:W-:Y:S01]  /*0810*/  SEL R2, R2, 0xffffffe0, !P1 ;  /* 0xffffffe002027807 */ /* 0x000fe20004800000 */
[----:B------:R-:W-:Y:S01]  /*0820*/  @P2 VIADD R4, R5, 0xffffffc0 ;  /* 0xffffffc005042836 */ /* 0x000fe20000000000 */
[----:B------:R-:W-:Y:S01]  /*0830*/  STL [R1+0x8], R5 ;  /* 0x0000080501007387 */ /* 0x000fe20000100800 */
        /* <DEDUP_REMOVED lines=11> */
[----:B------:R2:W-:Y:S01]  /*08f0*/  STL [R1+0xc], R4 ;  /* 0x00000c0401007387 */ /* 0x0005e20000100800 */
[----:B------:R-:W-:-:S02]  /*0900*/  IMAD.IADD R172, R172, 0x1, R171 ;  /* 0x00000001acac7824 */ /* 0x000fc400078e02ab */
[----:B------:R-:W-:Y:S02]  /*0910*/  IMAD.IADD R202, R202, 0x1, R201 ;  /* 0x00000001caca7824 */ /* 0x000fe400078e02c9 */
[----:B------:R-:W-:Y:S02]  /*0920*/  VIADD R176, R176, UR4 ;  /* 0x00000004b0b07c36 */ /* 0x000fe40008000000 */
[----:B-1----:R-:W-:-:S05]  /*0930*/  IMAD.IADD R0, R2, 0x1, R4 ;  /* 0x0000000102007824 */ /* 0x002fca00078e0204 */
[----:B---3--:R2:W-:Y:S02]  /*0940*/  STL [R1+0x10], R0 ;  /* 0x0000100001007387 */ /* 0x0085e40000100800 */
.L_x_735:
[----:B-1----:R-:W1:Y:S01]  /*0950*/  S2R R46, SR_CTAID.Y ;  /* 0x00000000002e7919 */ /* 0x002e620000002600 */
[----:B--2---:R-:W2:Y:S01]  /*0960*/  LDC.64 R4, c[0x0][0x2f0] ;  /* 0x0000bc00ff047b82 */ /* 0x004ea20000000a00 */
[----:B------:R-:W-:Y:S01]  /*0970*/  ISETP.NE.U32.AND P3, PT, RZ, UR12, PT ;  /* 0x0000000cff007c0c */ /* 0x000fe2000bf65070 */
[----:B------:R-:W-:-:S03]  /*0980*/  IMAD.MOV.U32 R0, RZ, RZ, -0x1 ;  /* 0xffffffffff007424 */ /* 0x000fc600078e00ff */
[----:B------:R-:W-:-:S03]  /*0990*/  ISETP.NE.AND.EX P3, PT, RZ, UR13, PT, P3 ;  /* 0x0000000dff007c0c */ /* 0x000fc6000bf65330 */
[----:B------:R-:W3:Y:S08]  /*09a0*/  LDC.64 R10, c[0x0][0x308] ;  /* 0x0000c200ff0a7b82 */ /* 0x000ef00000000a00 */
        /* <DEDUP_REMOVED lines=43> */
.L_x_667:
[----:B------:R-:W-:Y:S01]  /*0c60*/  IMAD.SHL.U32 R22, R246, 0x80, RZ ;  /* 0x00000080f6167824 */ /* 0x000fe200078e00ff */
[----:B--2--5:R-:W-:-:S04]  /*0c70*/  @!P2 IADD3 R195, R6, R2, -R247 ;  /* 0x0000000206c3a210 */ /* 0x024fc80007ffe8f7 */
        /* <DEDUP_REMOVED lines=26> */
[----:B------:R-:W5:Y:S08]  /*0e20*/  @!P2 LDC.64 R12, c[0x0][0x418] ;  /* 0x00010600ff0cab82 */ /* 0x000f700000000a00 */
[----:B------:R-:W5:Y:S01]  /*0e30*/  @P2 LDC.64 R16, c[0x0][0x420] ;  /* 0x00010800ff102b82 */ /* 0x000f620000000a00 */
[----:B----4-:R-:W-:-:S04]  /*0e40*/  IMAD.WIDE R26, R239, R41, RZ ;  /* 0x00000029ef1a7225 */ /* 0x010fc800078e02ff */
[----:B-1----:R-:W-:Y:S01]  /*0e50*/  IMAD.MOV R2, RZ, RZ, -R5 ;  /* 0x000000ffff027224 */ /* 0x002fe200078e0a05 */
[----:B------:R-:W-:Y:S02]  /*0e60*/  MOV R4, RZ ;  /* 0x000000ff00047202 */ /* 0x000fe40000000f00 */
[----:B------:R-:W1:Y:S01]  /*0e70*/  LDC R30, c[0x0][0x2c4] ;  /* 0x0000b100ff1e7b82 */ /* 0x000e620000000800 */
[----:B------:R-:W-:-:S04]  /*0e80*/  IMAD R2, R2, R11, RZ ;  /* 0x0000000b02027224 */ /* 0x000fc800078e02ff */
[----:B------:R-:W-:Y:S01]  /*0e90*/  IMAD.HI.U32 R2, R5, R2, R4 ;  /* 0x0000000205027227 */ /* 0x000fe200078e0004 */
[----:B------:R-:W-:Y:S02]  /*0ea0*/  IADD3 R5, R244, 0x3f, RZ ;  /* 0x0000003ff4057810 */ /* 0x000fe40007ffe0ff */
[----:B------:R-:W4:Y:S03]  /*0eb0*/  LDC.64 R20, c[0x0][0x488] ;  /* 0x00012200ff147b82 */ /* 0x000f260000000a00 */
[----:B------:R-:W-:-:S04]  /*0ec0*/  IMAD.HI.U32 R2, R2, R6, RZ ;  /* 0x0000000602027227 */ /* 0x000fc800078e00ff */
[----:B------:R-:W-:Y:S01]  /*0ed0*/  IMAD.MOV R4, RZ, RZ, -R2 ;  /* 0x000000ffff047224 */ /* 0x000fe200078e0a02 */
[----:B------:R-:W4:Y:S03]  /*0ee0*/  LDC.U8 R34, c[0x0][0x480] ;  /* 0x00012000ff227b82 */ /* 0x000f260000000000 */
        /* <DEDUP_REMOVED lines=26> */
[----:B------:R-:W-:Y:S01]  /*1090*/  MOV R23, R2 ;  /* 0x0000000200177202 */ /* 0x000fe20000000f00 */
[----:B------:R-:W-:Y:S01]  /*10a0*/  @P0 IMAD.MOV.U32 R37, RZ, RZ, R4 ;  /* 0x000000ffff250224 */ /* 0x000fe200078e0004 */
[----:B------:R-:W-:Y:S01]  /*10b0*/  @P0 IADD3 R39, R5, R8, RZ ;  /* 0x0000000805270210 */ /* 0x000fe20007ffe0ff */
[C---:B------:R-:W-:Y:S02]  /*10c0*/  IMAD R8, R26.reuse, R6, R7 ;  /* 0x000000061a087224 */ /* 0x040fe400078e0207 */
[----:B------:R-:W-:-:S04]  /*10d0*/  IMAD.WIDE.U32 R6, R26, R10, RZ ;  /* 0x0000000a1a067225 */ /* 0x000fc800078e00ff */
[----:B------:R-:W-:Y:S01]  /*10e0*/  IMAD.WIDE.U32 R4, R26, R0, RZ ;  /* 0x000000001a047225 */ /* 0x000fe200078e00ff */
[----:B------:R-:W-:Y:S01]  /*10f0*/  IADD3 R28, R7, R8, RZ ;  /* 0x00000008071c7210 */ /* 0x000fe20007ffe0ff */
[----:B------:R-:W2:Y:S01]  /*1100*/  @P3 LDC R29, c[0x0][0x2e4] ;  /* 0x0000b900ff1d3b82 */ /* 0x000ea20000000800 */
[----:B------:R-:W-:Y:S01]  /*1110*/  LOP3.LUT R8, R24, 0xffffffc0, RZ, 0xc0, !PT ;  /* 0xffffffc018087812 */ /* 0x000fe200078ec0ff */
[----:B------:R-:W-:Y:S01]  /*1120*/  IMAD R2, R27, R0, RZ ;  /* 0x000000001b027224 */ /* 0x000fe200078e02ff */
[----:B------:R-:W-:Y:S01]  /*1130*/  SEL R36, R6, R4, !P2 ;  /* 0x0000000406247207 */ /* 0x000fe20005000000 */
[----:B------:R-:W-:Y:S01]  /*1140*/  @!P1 IMAD.MOV R23, RZ, RZ, -R23 ;  /* 0x000000ffff179224 */ /* 0x000fe200078e0a17 */
[----:B------:R-:W-:Y:S01]  /*1150*/  @!P5 LOP3.LUT R23, RZ, R18, RZ, 0x33, !PT ;  /* 0x00000012ff17d212 */ /* 0x000fe200078e33ff */
[----:B------:R-:W-:Y:S01]  /*1160*/  IMAD.SHL.U32 R4, R46, 0x80, RZ ;  /* 0x000000802e047824 */ /* 0x000fe200078e00ff */
[----:B------:R-:W-:Y:S01]  /*1170*/  @P2 IADD3 R28, R5, R2, RZ ;  /* 0x00000002051c2210 */ /* 0x000fe20007ffe0ff */
[----:B------:R-:W3:Y:S01]  /*1180*/  @P0 LDC.64 R18, c[0x0][0x248] ;  /* 0x00009200ff120b82 */ /* 0x000ee20000000a00 */
[----:B------:R-:W-:Y:S01]  /*1190*/  @!P2 IMAD R2, R42, R12, RZ ;  /* 0x0000000c2a02a224 */ /* 0x000fe200078e02ff */
[----:B------:R-:W-:Y:S01]  /*11a0*/  IADD3 R8, R8, -0x40, RZ ;  /* 0xffffffc008087810 */ /* 0x000fe20007ffe0ff */
[----:B------:R-:W-:-:S03]  /*11b0*/  @P2 IMAD.WIDE.U32 R6, R0, R16, RZ ;  /* 0x0000001000062225 */ /* 0x000fc600078e00ff */
[----:B------:R-:W-:Y:S01]  /*11c0*/  SHF.R.S32.HI R11, RZ, 0x1f, R8 ;  /* 0x0000001fff0b7819 */ /* 0x000fe20000011408 */
[----:B------:R-:W-:Y:S01]  /*11d0*/  @!P2 IMAD R10, R46, R13, R2 ;  /* 0x0000000d2e0aa224 */ /* 0x000fe200078e0202 */
[----:B------:R-:W-:Y:S01]  /*11e0*/  SEL R2, R4, RZ, P4 ;  /* 0x000000ff04027207 */ /* 0x000fe20002000000 */
[C---:B-1----:R-:W-:Y:S02]  /*11f0*/  @P3 IMAD R13, R46.reuse, R30, RZ ;  /* 0x0000001e2e0d3224 */ /* 0x042fe400078e02ff */
        /* <DEDUP_REMOVED lines=8> */
[----:B--2---:R-:W-:Y:S01]  /*1280*/  @P3 IMAD R10, R248, R29, R6 ;  /* 0x0000001df80a3224 */ /* 0x004fe200078e0206 */
[----:B------:R-:W-:Y:S01]  /*1290*/  @!P2 MOV R16, R4 ;  /* 0x000000040010a202 */ /* 0x000fe20000000f00 */
[----:B----4-:R-:W-:Y:S01]  /*12a0*/  IMAD.WIDE.U32 R4, R31, R20, RZ ;  /* 0x000000141f047225 */ /* 0x010fe200078e00ff */
[----:B------:R-:W-:-:S03]  /*12b0*/  ISETP.NE.AND P1, PT, R34, RZ, PT ;  /* 0x000000ff2200720c */ /* 0x000fc60003f25270 */
[----:B------:R-:W-:Y:S01]  /*12c0*/  IMAD.WIDE.U32 R12, R26, R2, RZ ;  /* 0x000000021a0c7225 */ /* 0x000fe200078e00ff */
[----:B------:R-:W-:-:S03]  /*12d0*/  SEL R27, R4, RZ, P1 ;  /* 0x000000ff041b7207 */ /* 0x000fc60000800000 */
[----:B------:R-:W-:Y:S02]  /*12e0*/  @!P3 IMAD R6, R46, R41, R248 ;  /* 0x000000292e06b224 */ /* 0x000fe400078e02f8 */
[----:B------:R-:W-:Y:S02]  /*12f0*/  @P0 IMAD.IADD R2, R247, 0x1, R47 ;  /* 0x00000001f7020824 */ /* 0x000fe400078e022f */
[----:B------:R-:W-:Y:S02]  /*1300*/  IMAD R17, R26, R9, R7 ;  /* 0x000000091a117224 */ /* 0x000fe400078e0207 */
[----:B------:R-:W-:Y:S01]  /*1310*/  @!P3 IMAD R10, R6, R30, RZ ;  /* 0x0000001e060ab224 */ /* 0x000fe200078e02ff */
[----:B------:R-:W-:Y:S01]  /*1320*/  SHF.R.S32.HI R30, RZ, 0x1f, R22 ;  /* 0x0000001fff1e7819 */ /* 0x000fe20000011416 */
[----:B------:R-:W-:Y:S02]  /*1330*/  IMAD R7, R31, R21, R5 ;  /* 0x000000151f077224 */ /* 0x000fe400078e0205 */
[----:B------:R-:W-:-:S02]  /*1340*/  IMAD R9, R248, R239, RZ ;  /* 0x000000eff8097224 */ /* 0x000fc400078e02ff */
[C---:B---3--:R-:W-:Y:S01]  /*1350*/  @P0 IMAD R6, R2.reuse, R19, RZ ;  /* 0x0000001302060224 */ /* 0x048fe200078e02ff */
        /* <DEDUP_REMOVED lines=18> */
.L_x_669:
        /* <DEDUP_REMOVED lines=13> */
.L_x_670:
        /* <DEDUP_REMOVED lines=10> */
.L_x_671:
[----:B------:R-:W-:-:S04]  /*15f0*/  IMAD R2, R46, R41, R248 ;  /* 0x000000292e027224 */ /* 0x000fc800078e02f8 */
[----:B------:R-:W-:-:S07]  /*1600*/  IMAD R2, R2, R43, RZ ;  /* 0x0000002b02027224 */ /* 0x000fce00078e02ff */
.L_x_672:
[----:B------:R-:W1:Y:S01]  /*1610*/  S2R R43, SR_TID.X ;  /* 0x00000000002b7919 */ /* 0x000e620000002100 */
[----:B------:R-:W2:Y:S01]  /*1620*/  LDC.64 R20, c[0x0][0x420] ;  /* 0x00010800ff147b82 */ /* 0x000ea20000000a00 */
[----:B------:R-:W-:Y:S01]  /*1630*/  IMAD R239, R239, R41, RZ ;  /* 0x00000029efef7224 */ /* 0x000fe200078e02ff */
[----:B------:R-:W-:Y:S01]  /*1640*/  IADD3 R0, -R195, R244, R22 ;  /* 0x000000f4c3007210 */ /* 0x000fe20007ffe116 */
[----:B------:R-:W-:Y:S01]  /*1650*/  ULDC UR4, c[0x0][0x398] ;  /* 0x0000e60000047ab9 */ /* 0x000fe20000000800 */
[----:B------:R-:W-:Y:S01]  /*1660*/  SHF.R.S32.HI R221, RZ, 0x1f, R220 ;  /* 0x0000001fffdd7819 */ /* 0x000fe200000114dc */
[----:B------:R-:W-:Y:S01]  /*1670*/  IMAD.SHL.U32 R238, R239, 0x40, RZ ;  /* 0x00000040efee7824 */ /* 0x000fe200078e00ff */
[----:B------:R-:W-:Y:S01]  /*1680*/  ULDC.64 UR10, c[0x0][0x210] ;  /* 0x00008400000a7ab9 */ /* 0x000fe20000000a00 */
[----:B------:R-:W-:Y:S01]  /*1690*/  VIADD R0, R0, -UR4 ;  /* 0x8000000400007c36 */ /* 0x000fe20008000000 */
[----:B------:R-:W-:Y:S01]  /*16a0*/  ULDC.64 UR4, c[0x0][0x428] ;  /* 0x00010a0000047ab9 */ /* 0x000fe20000000a00 */
[----:B------:R-:W-:Y:S01]  /*16b0*/  IMAD.IADD R17, R8, 0x1, R2 ;  /* 0x0000000108117824 */ /* 0x000fe200078e0202 */
[----:B------:R-:W-:Y:S01]  /*16c0*/  IADD3 R6, P3, P2, R12, R238, R9 ;  /* 0x000000ee0c067210 */ /* 0x000fe20007a7e009 */
[----:B------:R-:W-:Y:S01]  /*16d0*/  IMAD.IADD R218, R8, 0x1, R10 ;  /* 0x0000000108da7824 */ /* 0x000fe200078e020a */
[----:B------:R-:W-:Y:S01]  /*16e0*/  SHF.R.S32.HI R4, RZ, 0x1f, R238 ;  /* 0x0000001fff047819 */ /* 0x000fe200000114ee */
[----:B------:R-:W-:Y:S01]  /*16f0*/  IMAD R7, R249, UR4, RZ ;  /* 0x00000004f9077c24 */ /* 0x000fe2000f8e02ff */
[----:B------:R-:W3:Y:S01]  /*1700*/  LDC.64 R44, c[0x0][0x478] ;  /* 0x00011e00ff2c7b82 */ /* 0x000ee20000000a00 */
[----:B------:R-:W-:Y:S01]  /*1710*/  ULDC.64 UR8, c[0x0][0x3e0] ;  /* 0x0000f80000087ab9 */ /* 0x000fe20000000a00 */
[----:B------:R-:W-:Y:S01]  /*1720*/  IADD3.X R13, R5, R4, R26, P3, P2 ;  /* 0x00000004050d7210 */ /* 0x000fe20001fe441a */
[----:B------:R-:W-:Y:S01]  /*1730*/  BSSY B1, `(.L_x_668) ;  /* 0x00007c4000017945 */ /* 0x000fe20003800000 */
[----:B------:R-:W-:-:S02]  /*1740*/  SHF.R.S32.HI R5, RZ, 0x1f, R0 ;  /* 0x0000001fff057819 */ /* 0x000fc40000011400 */
[----:B------:R-:W-:Y:S02]  /*1750*/  IADD3 R4, P4, R220, R16, RZ ;  /* 0x00000010dc047210 */ /* 0x000fe40007f9e0ff */
[----:B------:R-:W-:Y:S02]  /*1760*/  IADD3 R16, P3, P2, R27, R6, R36 ;  /* 0x000000061b107210 */ /* 0x000fe40007a7e024 */
[----:B------:R-:W-:Y:S01]  /*1770*/  LEA.HI R24, R5, R0, RZ, 0x6 ;  /* 0x0000000005187211 */ /* 0x000fe200078f30ff */
[-C--:B--2---:R-:W-:Y:S01]  /*1780*/  IMAD R0, R11, R20.reuse, RZ ;  /* 0x000000140b007224 */ /* 0x084fe200078e02ff */
[----:B------:R-:W-:Y:S01]  /*1790*/  IADD3.X R10, R34, R13, R28, P3, P2 ;  /* 0x0000000d220a7210 */ /* 0x000fe20001fe441c */
[----:B------:R-:W-:Y:S02]  /*17a0*/  IMAD.X R5, R221, 0x1, R25, P4 ;  /* 0x00000001dd057824 */ /* 0x000fe400020e0619 */
[C---:B------:R-:W-:Y:S01]  /*17b0*/  IMAD R2, R8.reuse, R21, R0 ;  /* 0x0000001508027224 */ /* 0x040fe200078e0200 */
[----:B-1----:R-:W-:Y:S01]  /*17c0*/  SHF.R.S32.HI R27, RZ, 0x1f, R43 ;  /* 0x0000001fff1b7819 */ /* 0x002fe2000001142b */
[----:B------:R-:W-:-:S03]  /*17d0*/  IMAD.WIDE.U32 R4, R8, R20, R4 ;  /* 0x0000001408047225 */ /* 0x000fc600078e0004 */
[-C--:B------:R-:W-:Y:S01]  /*17e0*/  LEA.HI R6, R27, R43.reuse, RZ, 0x3 ;  /* 0x0000002b1b067211 */ /* 0x080fe200078f18ff */
[----:B------:R-:W-:Y:S01]  /*17f0*/  IMAD.IADD R5, R5, 0x1, R2 ;  /* 0x0000000105057824 */ /* 0x000fe200078e0202 */
[----:B------:R-:W-:Y:S02]  /*1800*/  LEA.HI R9, R27, R43, RZ, 0x5 ;  /* 0x0000002b1b097211 */ /* 0x000fe400078f28ff */
[----:B------:R-:W-:Y:S01]  /*1810*/  SHF.R.S32.HI R0, RZ, 0x3, R6 ;  /* 0x00000003ff007819 */ /* 0x000fe20000011406 */
[----:B------:R-:W-:Y:S01]  /*1820*/  IMAD.WIDE.U32 R4, R248, UR4, R4 ;  /* 0x00000004f8047c25 */ /* 0x000fe2000f8e0004 */
[----:B------:R-:W-:Y:S02]  /*1830*/  LOP3.LUT R6, R9, 0xffffffe0, RZ, 0xc0, !PT ;  /* 0xffffffe009067812 */ /* 0x000fe400078ec0ff */
[----:B------:R-:W-:Y:S02]  /*1840*/  IADD3 R8, P4, R0, R8, RZ ;  /* 0x0000000800087210 */ /* 0x000fe40007f9e0ff */
[----:B------:R-:W-:Y:S01]  /*1850*/  SHF.R.S32.HI R26, RZ, 0x1f, R0 ;  /* 0x0000001fff1a7819 */ /* 0x000fe20000011400 */
[----:B------:R-:W-:Y:S01]  /*1860*/  IMAD.IADD R25, R43, 0x1, -R6 ;  /* 0x000000012b197824 */ /* 0x000fe200078e0a06 */
[----:B------:R-:W-:-:S02]  /*1870*/  SHF.R.S32.HI R2, RZ, 0x5, R9 ;  /* 0x00000005ff027819 */ /* 0x000fc40000011409 */
[----:B------:R-:W-:Y:S01]  /*1880*/  IADD3.X R9, R26, R11, RZ, P4, !PT ;  /* 0x0000000b1a097210 */ /* 0x000fe200027fe4ff */
[----:B------:R-:W-:Y:S01]  /*1890*/  IMAD R11, R248, UR5, R7 ;  /* 0x00000005f80b7c24 */ /* 0x000fe2000f8e0207 */
[----:B------:R-:W-:Y:S01]  /*18a0*/  ULDC.64 UR4, c[0x0][0x258] ;  /* 0x0000960000047ab9 */ /* 0x000fe20000000a00 */
[----:B------:R-:W-:Y:S02]  /*18b0*/  IMAD R2, R2, R239, R25 ;  /* 0x000000ef02027224 */ /* 0x000fe400078e0219 */
[----:B------:R-:W-:-:S04]  /*18c0*/  IMAD.WIDE.U32 R6, R8, R32, R220 ;  /* 0x0000002008067225 */ /* 0x000fc800078e00dc */
[----:B------:R-:W-:Y:S01]  /*18d0*/  IMAD R12, R9, R32, RZ ;  /* 0x00000020090c7224 */ /* 0x000fe200078e02ff */
[----:B------:R-:W-:Y:S01]  /*18e0*/  IADD3 R9, P2, R2, R16, RZ ;  /* 0x0000001002097210 */ /* 0x000fe20007f5e0ff */
[----:B------:R-:W-:Y:S01]  /*18f0*/  IMAD.IADD R5, R5, 0x1, R11 ;  /* 0x0000000105057824 */ /* 0x000fe200078e020b */
[----:B------:R-:W-:Y:S01]  /*1900*/  IADD3 R6, P3, R40, R6, RZ ;  /* 0x0000000628067210 */ /* 0x000fe20007f7e0ff */
[----:B------:R-:W-:Y:S01]  /*1910*/  IMAD R8, R8, R33, R12 ;  /* 0x0000002108087224 */ /* 0x000fe200078e020c */
[----:B------:R-:W-:Y:S01]  /*1920*/  LEA.HI.X.SX32 R205, R2, R10, 0x1, P2 ;  /* 0x0000000a02cd7211 */ /* 0x000fe200010f0eff */
[----:B------:R-:W-:Y:S02]  /*1930*/  IMAD R2, R249, UR4, RZ ;  /* 0x00000004f9027c24 */ /* 0x000fe4000f8e02ff */
[----:B------:R-:W-:Y:S01]  /*1940*/  IMAD.WIDE.U32 R4, R0, R20, R4 ;  /* 0x0000001400047225 */ /* 0x000fe200078e0004 */
[----:B------:R-:W-:Y:S02]  /*1950*/  IADD3.X R7, R35, R7, R8, P3, !PT ;  /* 0x0000000723077210 */ /* 0x000fe40001ffe408 */
[----:B------:R-:W1:Y:S01]  /*1960*/  LDC.64 R34, c[0x0][0x2b0] ;  /* 0x0000ac00ff227b82 */ /* 0x000e620000000a00 */
[C---:B------:R-:W-:Y:S01]  /*1970*/  IMAD R10, R248.reuse, UR5, R2 ;  /* 0x00000005f80a7c24 */ /* 0x040fe2000f8e0202 */
[----:B------:R-:W-:Y:S01]  /*1980*/  SHF.R.S32.HI R8, RZ, 0x6, R24 ;  /* 0x00000006ff087819 */ /* 0x000fe20000011418 */
[----:B------:R-:W-:Y:S01]  /*1990*/  IMAD.WIDE.U32 R6, R248, UR4, R6 ;  /* 0x00000004f8067c25 */ /* 0x000fe2000f8e0006 */
[----:B------:R-:W-:Y:S01]  /*19a0*/  ULDC.64 UR4, c[0x0][0x400] ;  /* 0x0001000000047ab9 */ /* 0x000fe20000000a00 */
[----:B------:R-:W-:-:S02]  /*19b0*/  LEA R196, P3, R4, UR8, 0x1 ;  /* 0x0000000804c47c11 */ /* 0x000fc4000f8608ff */
[----:B------:R-:W-:Y:S01]  /*19c0*/  LEA R206, P2, R9, UR4, 0x2 ;  /* 0x0000000409ce7c11 */ /* 0x000fe2000f8410ff */
[----:B------:R-:W-:Y:S01]  /*19d0*/  IMAD R2, R26, R20, RZ ;  /* 0x000000141a027224 */ /* 0x000fe200078e02ff */
[----:B------:R-:W-:Y:S01]  /*19e0*/  VIMNMX R245, RZ, R8, !PT ;  /* 0x00000008fff57248 */ /* 0x000fe20007fe0100 */
[----:B---3--:R-:W-:Y:S01]  /*19f0*/  IMAD.WIDE R12, R17, 0x4, R44 ;  /* 0x00000004110c7825 */ /* 0x008fe200078e022c */
[----:B------:R-:W-:Y:S02]  /*1a00*/  LEA.HI.X R205, R9, UR5, R205, 0x2, P2 ;  /* 0x0000000509cd7c11 */ /* 0x000fe400090f14cd */
[----:B------:R-:W-:Y:S01]  /*1a10*/  ISETP.GT.AND P2, PT, R194, R245, PT ;  /* 0x000000f5c200720c */ /* 0x000fe20003f44270 */
[----:B------:R-:W-:Y:S01]  /*1a20*/  IMAD R2, R0, R21, R2 ;  /* 0x0000001500027224 */ /* 0x000fe200078e0202 */
[----:B------:R-:W-:Y:S01]  /*1a30*/  LEA R198, P4, R6, UR10, 0x1 ;  /* 0x0000000a06c67c11 */ /* 0x000fe2000f8808ff */
[----:B------:R-:W-:Y:S01]  /*1a40*/  IMAD.MOV.U32 R227, RZ, RZ, R13 ;  /* 0x000000ffffe37224 */ /* 0x000fe200078e000d */
[----:B------:R-:W-:Y:S01]  /*1a50*/  MOV R228, R12 ;  /* 0x0000000c00e47202 */ /* 0x000fe20000000f00 */
[----:B------:R-:W-:-:S02]  /*1a60*/  IMAD.IADD R2, R5, 0x1, R2 ;  /* 0x0000000105027824 */ /* 0x000fc400078e0202 */
[----:B------:R-:W-:Y:S02]  /*1a70*/  IMAD.IADD R5, R7, 0x1, R10 ;  /* 0x0000000107057824 */ /* 0x000fe400078e020a */
[----:B------:R-:W-:Y:S01]  /*1a80*/  VIADD R194, R194, 0xffffffff ;  /* 0xffffffffc2c27836 */ /* 0x000fe20000000000 */
[----:B------:R-:W-:Y:S01]  /*1a90*/  LEA.HI.X R197, R4, UR9, R2, 0x1, P3 ;  /* 0x0000000904c57c11 */ /* 0x000fe200098f0c02 */
[----:B-1----:R-:W-:Y:S01]  /*1aa0*/  IMAD.WIDE R218, R218, 0x4, R34 ;  /* 0x00000004dada7825 */ /* 0x002fe200078e0222 */
[----:B------:R-:W-:Y:S01]  /*1ab0*/  LEA.HI.X R199, R6, UR11, R5, 0x1, P4 ;  /* 0x0000000b06c77c11 */ /* 0x000fe2000a0f0c05 */
        /* <DEDUP_REMOVED lines=26> */
.L_x_674:
        /* <DEDUP_REMOVED lines=13> */
.L_x_675:
[-C--:B------:R-:W-:Y:S01]  /*1d30*/  IMAD R2, R30, R4.reuse, RZ ;  /* 0x000000041e027224 */ /* 0x080fe200078e02ff */
[----:B------:R-:W-:Y:S01]  /*1d40*/  ULDC UR4, c[0x0][0x2d0] ;  /* 0x0000b40000047ab9 */ /* 0x000fe20000000800 */
[----:B------:R-:W-:Y:S01]  /*1d50*/  IMAD.WIDE.U32 R6, R22, R4, R220 ;  /* 0x0000000416067225 */ /* 0x000fe200078e00dc */
        /* <DEDUP_REMOVED lines=29> */
.L_x_677:
[----:B------:R-:W-:Y:S05]  /*1f30*/  BSYNC B0 ;  /* 0x0000000000007941 */ /* 0x000fea0003800000 */
.L_x_676:
        /* <DEDUP_REMOVED lines=14> */
.L_x_679:
[----:B------:R-:W-:Y:S05]  /*2020*/  BSYNC B0 ;  /* 0x0000000000007941 */ /* 0x000fea0003800000 */
.L_x_678:
        /* <DEDUP_REMOVED lines=14> */
.L_x_681:
[----:B------:R-:W-:Y:S05]  /*2110*/  BSYNC B0 ;  /* 0x0000000000007941 */ /* 0x000fea0003800000 */
.L_x_680:
        /* <DEDUP_REMOVED lines=13> */
.L_x_683:
[----:B------:R-:W-:Y:S05]  /*21f0*/  BSYNC B0 ;  /* 0x0000000000007941 */ /* 0x000fea0003800000 */
.L_x_682:
        /* <DEDUP_REMOVED lines=22> */
.L_x_685:
[----:B------:R-:W-:Y:S05]  /*2360*/  BSYNC B0 ;  /* 0x0000000000007941 */ /* 0x000fea0003800000 */
.L_x_684:
        /* <DEDUP_REMOVED lines=14> */
.L_x_687:
[----:B------:R-:W-:Y:S05]  /*2450*/  BSYNC B0 ;  /* 0x0000000000007941 */ /* 0x000fea0003800000 */
.L_x_686:
        /* <DEDUP_REMOVED lines=14> */
.L_x_689:
[----:B------:R-:W-:Y:S05]  /*2540*/  BSYNC B0 ;  /* 0x0000000000007941 */ /* 0x000fea0003800000 */
.L_x_688:
        /* <DEDUP_REMOVED lines=14> */
.L_x_673:
[----:B------:R-:W-:Y:S01]  /*2630*/  IMAD R2, R246, -0x80, R195 ;  /* 0xffffff80f6027824 */ /* 0x000fe200078e02c3 */
[----:B------:R-:W-:Y:S01]  /*2640*/  @P1 BAR.SYNC.DEFER_BLOCKING 0x0 ;  /* 0x0000000000001b1d */ /* 0x000fe20000010000 */
[----:B------:R-:W-:Y:S01]  /*2650*/  VIADD R5, R0, 0x40 ;  /* 0x0000004000057836 */ /* 0x000fe20000000000 */
[----:B------:R-:W-:Y:S01]  /*2660*/  LEA.HI R9, R194, R194, RZ, 0x1 ;  /* 0x000000c2c2097211 */ /* 0x000fe200078f08ff */
[C---:B------:R-:W-:Y:S01]  /*2670*/  VIADD R4, R0.reuse, 0x60 ;  /* 0x0000006000047836 */ /* 0x040fe20000000000 */
[CC--:B------:R-:W-:Y:S01]  /*2680*/  ISETP.GE.AND P0, PT, R0.reuse, R2.reuse, PT ;  /* 0x000000020000720c */ /* 0x0c0fe20003f06270 */
[----:B------:R-:W-:Y:S01]  /*2690*/  VIADD R7, R0, 0x20 ;  /* 0x0000002000077836 */ /* 0x000fe20000000000 */
[----:B------:R-:W-:Y:S01]  /*26a0*/  ISETP.GE.AND P5, PT, R5, R2, PT ;  /* 0x000000020500720c */ /* 0x000fe20003fa6270 */
[----:B------:R-:W-:Y:S01]  /*26b0*/  IMAD R6, R30, R14, RZ ;  /* 0x0000000e1e067224 */ /* 0x000fe200078e02ff */
        /* <DEDUP_REMOVED lines=8> */
[----:B------:R-:W-:Y:S01]  /*2740*/  IADD3 R4, P0, R37, R4, RZ ;  /* 0x0000000425047210 */ /* 0x000fe20007f1e0ff */
[----:B------:R-:W-:Y:S01]  /*2750*/  IMAD R8, R30, R18, RZ ;  /* 0x000000121e087224 */ /* 0x000fe200078e02ff */
[----:B------:R-:W-:Y:S01]  /*2760*/  ISETP.GE.AND P2, PT, R7, R12, PT ;  /* 0x0000000c0700720c */ /* 0x000fe20003f46270 */
[C---:B------:R-:W-:Y:S01]  /*2770*/  IMAD.WIDE.U32 R6, R22.reuse, R18, R220 ;  /* 0x0000001216067225 */ /* 0x040fe200078e00dc */
[----:B------:R-:W-:Y:S01]  /*2780*/  IADD3.X R5, R39, R5, R2, P0, !PT ;  /* 0x0000000527057210 */ /* 0x000fe200007fe402 */
[----:B------:R-:W-:Y:S01]  /*2790*/  BSSY B0, `(.L_x_691) ;  /* 0x000001e000007945 */ /* 0x000fe20003800000 */
[----:B------:R-:W-:Y:S01]  /*27a0*/  LEA R2, R251, UR6, 0x1 ;  /* 0x00000006fb027c11 */ /* 0x000fe2000f8e08ff */
[----:B------:R-:W-:Y:S01]  /*27b0*/  IMAD R10, R22, R19, R8 ;  /* 0x00000013160a7224 */ /* 0x000fe200078e0208 */
[----:B------:R-:W-:Y:S01]  /*27c0*/  IADD3 R16, P0, R29, R6, RZ ;  /* 0x000000061d107210 */ /* 0x000fe20007f1e0ff */
[----:B------:R-:W-:Y:S01]  /*27d0*/  IMAD R8, R38, UR4, RZ ;  /* 0x0000000426087c24 */ /* 0x000fe2000f8e02ff */
[----:B------:R-:W-:Y:S01]  /*27e0*/  ISETP.GE.AND P3, PT, R0, R12, PT ;  /* 0x0000000c0000720c */ /* 0x000fe20003f66270 */
[----:B------:R1:W-:Y:S01]  /*27f0*/  @P1 STS.128 [R2+0xa000], RZ ;  /* 0x00a000ff02001388 */ /* 0x0003e20000000c00 */
[----:B------:R-:W-:Y:S01]  /*2800*/  IMAD.WIDE.U32 R4, R23, UR4, R4 ;  /* 0x0000000417047c25 */ /* 0x000fe2000f8e0004 */
[----:B------:R-:W-:-:S02]  /*2810*/  IADD3.X R17, R31, R7, R10, P0, !PT ;  /* 0x000000071f117210 */ /* 0x000fc400007fe40a */
[----:B------:R-:W-:Y:S01]  /*2820*/  LOP3.LUT R22, R9, 0xfffffffe, RZ, 0xc0, !PT ;  /* 0xfffffffe09167812 */ /* 0x000fe200078ec0ff */
[----:B------:R-:W-:-:S04]  /*2830*/  IMAD R8, R23, UR5, R8 ;  /* 0x0000000517087c24 */ /* 0x000fc8000f8e0208 */
        /* <DEDUP_REMOVED lines=19> */
.L_x_692:
[----:B------:R-:W-:Y:S05]  /*2970*/  BSYNC B0 ;  /* 0x0000000000007941 */ /* 0x000fea0003800000 */
.L_x_691:
        /* <DEDUP_REMOVED lines=22> */
.L_x_694:
[----:B------:R-:W-:Y:S05]  /*2ae0*/  BSYNC B0 ;  /* 0x0000000000007941 */ /* 0x000fea0003800000 */
.L_x_693:
        /* <DEDUP_REMOVED lines=22> */
.L_x_696:
[----:B------:R-:W-:Y:S05]  /*2c50*/  BSYNC B0 ;  /* 0x0000000000007941 */ /* 0x000fea0003800000 */
.L_x_695:
        /* <DEDUP_REMOVED lines=22> */
.L_x_698:
[----:B------:R-:W-:Y:S05]  /*2dc0*/  BSYNC B0 ;  /* 0x0000000000007941 */ /* 0x000fea0003800000 */
.L_x_697:
        /* <DEDUP_REMOVED lines=13> */
.L_x_700:
[----:B------:R-:W-:Y:S05]  /*2ea0*/  BSYNC B0 ;  /* 0x0000000000007941 */ /* 0x000fea0003800000 */
.L_x_699:
        /* <DEDUP_REMOVED lines=17> */
.L_x_702:
[----:B------:R-:W-:Y:S05]  /*2fc0*/  BSYNC B0 ;  /* 0x0000000000007941 */ /* 0x000fea0003800000 */
.L_x_701:
        /* <DEDUP_REMOVED lines=17> */
.L_x_704:
[----:B------:R-:W-:Y:S05]  /*30e0*/  BSYNC B0 ;  /* 0x0000000000007941 */ /* 0x000fea0003800000 */
.L_x_703:
        /* <DEDUP_REMOVED lines=13> */
[----:B-1----:R-:W-:-:S04]  /*31c0*/  LEA R4, P0, R32, R198, 0x6 ;  /* 0x000000c620047211 */ /* 0x002fc800078030ff */
[----:B------:R-:W-:-:S05]  /*31d0*/  LEA.HI.X R5, R32, R199, R33, 0x6, P0 ;  /* 0x000000c720057211 */ /* 0x000fca00000f3421 */
[----:B------:R-:W-:Y:S01]  /*31e0*/  @!PT LDS RZ, [RZ] ;  /* 0x00000000fffff984 */ /* 0x000fe20000000800 */
[----:B------:R-:W-:Y:S01]  /*31f0*/  @!PT LDS RZ, [RZ] ;  /* 0x00000000fffff984 */ /* 0x000fe20000000800 */
[----:B------:R-:W-:Y:S01]  /*3200*/  @!PT LDS RZ, [RZ] ;  /* 0x00000000fffff984 */ /* 0x000fe20000000800 */
[----:B------:R1:W-:Y:S04]  /*3210*/  LDGSTS.E.BYPASS.LTC128B.128 [R192+0x1000], desc[UR14][R4.64] ;  /* 0x0100000004c07fae */ /* 0x0003e8000b901d4e */
.L_x_706:
[----:B------:R-:W-:Y:S05]  /*3220*/  BSYNC B0 ;  /* 0x0000000000007941 */ /* 0x000fea0003800000 */
.L_x_705:
[----:B------:R-:W-:Y:S01]  /*3230*/  ISETP.NE.AND P0, PT, R13, RZ, PT ;  /* 0x000000ff0d00720c */ /* 0x000fe20003f05270 */
[----:B------:R-:W-:Y:S01]  /*3240*/  ULDC.64 UR4, c[0x0][0x260] ;  /* 0x0000980000047ab9 */ /* 0x000fe20000000a00 */
[----:B------:R-:W-:Y:S01]  /*3250*/  BSSY B0, `(.L_x_707) ;  /* 0x0000018000007945 */ /* 0x000fe20003800000 */
[----:B------:R-:W-:Y:S02]  /*3260*/  IMAD R8, R38, UR4, RZ ;  /* 0x0000000426087c24 */ /* 0x000fe4000f8e02ff */
[----:B-1----:R-:W-:-:S04]  /*3270*/  IMAD.WIDE.U32 R4, R23, UR4, R16 ;  /* 0x0000000417047c25 */ /* 0x002fc8000f8e0010 */
        /* <DEDUP_REMOVED lines=15> */
[----:B---3--:R-:W-:-:S04]  /*3370*/  LEA R10, P0, R6, UR4, 0x1 ;  /* 0x00000004060a7c11 */ /* 0x008fc8000f8008ff */
[----:B------:R-:W-:-:S05]  /*3380*/  LEA.HI.X R11, R6, UR5, R9, 0x1, P0 ;  /* 0x00000005060b7c11 */ /* 0x000fca00080f0c09 */
[----:B------:R-:W-:Y:S01]  /*3390*/  @!PT LDS RZ, [RZ] ;  /* 0x00000000fffff984 */ /* 0x000fe20000000800 */
[----:B------:R-:W-:Y:S01]  /*33a0*/  @!PT LDS RZ, [RZ] ;  /* 0x00000000fffff984 */ /* 0x000fe20000000800 */
[----:B------:R-:W-:Y:S01]  /*33b0*/  @!PT LDS RZ, [RZ] ;  /* 0x00000000fffff984 */ /* 0x000fe20000000800 */
[----:B------:R3:W-:Y:S04]  /*33c0*/  LDGSTS.E.BYPASS.LTC128B.128 [R2+0x6000], desc[UR14][R10.64] ;  /* 0x060000000a027fae */ /* 0x0007e8000b901d4e */
.L_x_708:
[----:B------:R-:W-:Y:S05]  /*33d0*/  BSYNC B0 ;  /* 0x0000000000007941 */ /* 0x000fea0003800000 */
.L_x_707:
        /* <DEDUP_REMOVED lines=22> */
.L_x_710:
[----:B------:R-:W-:Y:S05]  /*3540*/  BSYNC B0 ;  /* 0x0000000000007941 */ /* 0x000fea0003800000 */
.L_x_709:
        /* <DEDUP_REMOVED lines=22> */
.L_x_712:
[----:B------:R-:W-:Y:S05]  /*36b0*/  BSYNC B0 ;  /* 0x0000000000007941 */ /* 0x000fea0003800000 */
.L_x_711:
        /* <DEDUP_REMOVED lines=18> */
[----:B------:R-:W-:Y:S01]  /*37e0*/  @!PT LDS RZ, [RZ] ;  /* 0x00000000fffff984 */ /* 0x000fe20000000800 */
[----:B------:R-:W-:Y:S01]  /*37f0*/  @!PT LDS RZ, [RZ] ;  /* 0x00000000fffff984 */ /* 0x000fe20000000800 */
[----:B------:R-:W-:Y:S01]  /*3800*/  @!PT LDS RZ, [RZ] ;  /* 0x00000000fffff984 */ /* 0x000fe20000000800 */
[----:B------:R1:W-:Y:S02]  /*3810*/  LDGSTS.E.BYPASS.LTC128B.128 [R2+0x9000], desc[UR14][R4.64] ;  /* 0x0900000004027fae */ /* 0x0003e4000b901d4e */
.L_x_714:
[----:B------:R-:W-:Y:S05]  /*3820*/  BSYNC B0 ;  /* 0x0000000000007941 */ /* 0x000fea0003800000 */
.L_x_713:
[----:B------:R-:W-:Y:S01]  /*3830*/  ULDC.64 UR4, c[0x0][0x3c8] ;  /* 0x0000f20000047ab9 */ /* 0x000fe20000000a00 */
[C---:B-1234-:R-:W-:Y:S01]  /*3840*/  VIADD R2, R226.reuse, 0x8 ;  /* 0x00000008e2027836 */ /* 0x05efe20000000000 */
[----:B------:R-:W-:Y:S01]  /*3850*/  ISETP.NE.U32.AND P5, PT, RZ, UR4, PT ;  /* 0x00000004ff007c0c */ /* 0x000fe2000bfa5070 */
[----:B------:R-:W0:Y:S01]  /*3860*/  LDGDEPBAR ;  /* 0x00000000000079af */ /* 0x000e220000000000 */
[C---:B------:R-:W-:Y:S01]  /*3870*/  VIADD R0, R226.reuse, 0x28 ;  /* 0x00000028e2007836 */ /* 0x040fe20000000000 */
[-C--:B------:R-:W-:Y:S01]  /*3880*/  ISETP.GE.AND P0, PT, R226, R12.reuse, PT ;  /* 0x0000000ce200720c */ /* 0x080fe20003f06270 */
[----:B------:R-:W-:Y:S01]  /*3890*/  IMAD.MOV.U32 R225, RZ, RZ, 0x7f800000 ;  /* 0x7f800000ffe17424 */ /* 0x000fe200078e00ff */
[----:B------:R-:W-:Y:S01]  /*38a0*/  ISETP.NE.AND.EX P5, PT, RZ, UR5, PT, P5 ;  /* 0x00000005ff007c0c */ /* 0x000fe2000bfa5350 */
[----:B------:R-:W-:Y:S01]  /*38b0*/  IMAD.MOV.U32 R223, RZ, RZ, 0x7f800000 ;  /* 0x7f800000ffdf7424 */ /* 0x000fe200078e00ff */
[-C--:B------:R-:W-:Y:S01]  /*38c0*/  ISETP.GE.AND P4, PT, R2, R12.reuse, PT ;  /* 0x0000000c0200720c */ /* 0x080fe20003f86270 */
[----:B------:R-:W-:Y:S01]  /*38d0*/  VIADD R2, R226, 0x20 ;  /* 0x00000020e2027836 */ /* 0x000fe20000000000 */
[-C--:B------:R-:W-:Y:S01]  /*38e0*/  ISETP.GE.AND P2, PT, R0, R12.reuse, PT ;  /* 0x0000000c0000720c */ /* 0x080fe20003f46270 */
[----:B------:R-:W-:Y:S01]  /*38f0*/  IMAD.MOV.U32 R224, RZ, RZ, 0x7f800000 ;  /* 0x7f800000ffe07424 */ /* 0x000fe200078e00ff */
[----:B------:R-:W1:Y:S01]  /*3900*/  LDC.64 R14, c[0x0][0x3b8] ;  /* 0x0000ee00ff0e7b82 */ /* 0x000e620000000a00 */
[----:B------:R-:W-:Y:S01]  /*3910*/  IMAD.MOV.U32 R222, RZ, RZ, 0x7f800000 ;  /* 0x7f800000ffde7424 */ /* 0x000fe200078e00ff */
[----:B------:R-:W-:Y:S01]  /*3920*/  ISETP.GE.AND P3, PT, R2, R12, PT ;  /* 0x0000000c0200720c */ /* 0x000fe20003f66270 */
[----:B------:R-:W-:-:S04]  /*3930*/  IMAD.WIDE R4, R226, 0x4, R218 ;  /* 0x00000004e2047825 */ /* 0x000fc800078e02da */
[C---:B------:R-:W-:Y:S01]  /*3940*/  IMAD.SHL.U32 R230, R239.reuse, 0x10, RZ ;  /* 0x00000010efe67824 */ /* 0x040fe200078e00ff */
[----:B------:R-:W2:Y:S01]  /*3950*/  @P5 LDC.64 R8, c[0x0][0x3d0] ;  /* 0x0000f400ff085b82 */ /* 0x000ea20000000a00 */
[----:B------:R-:W5:Y:S01]  /*3960*/  @!P0 LDG.E R225, desc[UR14][R4.64] ;  /* 0x0000000e04e18981 */ /* 0x000f62000c1e1900 */
[----:B------:R-:W-:Y:S02]  /*3970*/  IMAD.SHL.U32 R229, R239, 0x8, RZ ;  /* 0x00000008efe57824 */ /* 0x000fe400078e00ff */
[----:B------:R-:W-:Y:S01]  /*3980*/  IMAD.MOV.U32 R174, RZ, RZ, 0x20 ;  /* 0x00000020ffae7424 */ /* 0x000fe200078e00ff */
[----:B------:R-:W5:Y:S01]  /*3990*/  @!P4 LDG.E R224, desc[UR14][R4.64+0x20] ;  /* 0x0000200e04e0c981 */ /* 0x000f62000c1e1900 */
[----:B------:R-:W-:Y:S01]  /*39a0*/  @!P2 IMAD.WIDE R10, R0, 0x4, R218 ;  /* 0x00000004000aa825 */ /* 0x000fe200078e02da */
[----:B------:R-:W-:-:S04]  /*39b0*/  DEPBAR.LE SB0, 0x1 ;  /* 0x000080400000791a */ /* 0x000fc80000000000 */
[----:B------:R-:W5:Y:S01]  /*39c0*/  @!P3 LDG.E R222, desc[UR14][R4.64+0x80] ;  /* 0x0000800e04deb981 */ /* 0x000f62000c1e1900 */
[----:B------:R-:W-:Y:S01]  /*39d0*/  IMAD.MOV.U32 R164, RZ, RZ, 0x40 ;  /* 0x00000040ffa47424 */ /* 0x000fe200078e00ff */
[----:B------:R-:W-:Y:S01]  /*39e0*/  CS2R R94, SRZ ;  /* 0x00000000005e7805 */ /* 0x000fe2000001ff00 */
[----:B------:R-:W-:Y:S01]  /*39f0*/  IMAD.MOV.U32 R178, RZ, RZ, RZ ;  /* 0x000000ffffb27224 */ /* 0x000fe200078e00ff */
[----:B------:R3:W5:Y:S01]  /*3a00*/  @!P2 LDG.E R223, desc[UR14][R10.64] ;  /* 0x0000000e0adfa981 */ /* 0x000762000c1e1900 */
[C---:B------:R-:W-:Y:S01]  /*3a10*/  IMAD R243, R239.reuse, 0x18, RZ ;  /* 0x00000018eff37824 */ /* 0x040fe200078e02ff */
[----:B------:R-:W-:Y:S01]  /*3a20*/  CS2R R92, SRZ ;  /* 0x00000000005c7805 */ /* 0x000fe2000001ff00 */
[----:B------:R-:W-:Y:S01]  /*3a30*/  IMAD.SHL.U32 R242, R239, 0x20, RZ ;  /* 0x00000020eff27824 */ /* 0x000fe200078e00ff */
[----:B------:R-:W-:Y:S01]  /*3a40*/  BAR.SYNC.DEFER_BLOCKING 0x0 ;  /* 0x0000000000007b1d */ /* 0x000fe20000010000 */
[-C--:B--2---:R-:W-:Y:S01]  /*3a50*/  @P5 IMAD R2, R42, R8.reuse, RZ ;  /* 0x000000082a025224 */ /* 0x084fe200078e02ff */
[----:B------:R-:W-:Y:S01]  /*3a60*/  CS2R R98, SRZ ;  /* 0x0000000000627805 */ /* 0x000fe2000001ff00 */
[----:B------:R-:W-:Y:S01]  /*3a70*/  @P5 IMAD.WIDE.U32 R6, R46, R8, R248 ;  /* 0x000000082e065225 */ /* 0x000fe200078e00f8 */
[----:B------:R-:W-:-:S02]  /*3a80*/  CS2R R96, SRZ ;  /* 0x0000000000607805 */ /* 0x000fc4000001ff00 */
[----:B------:R-:W-:Y:S02]  /*3a90*/  CS2R R90, SRZ ;  /* 0x00000000005a7805 */ /* 0x000fe4000001ff00 */
[----:B------:R-:W-:Y:S01]  /*3aa0*/  CS2R R88, SRZ ;  /* 0x0000000000587805 */ /* 0x000fe2000001ff00 */
[----:B------:R-:W-:Y:S01]  /*3ab0*/  @P5 IMAD R2, R46, R9, R2 ;  /* 0x000000092e025224 */ /* 0x000fe200078e0202 */
[----:B------:R-:W-:Y:S01]  /*3ac0*/  @P5 LEA R8, P0, R6, UR4, 0x2 ;  /* 0x0000000406085c11 */ /* 0x000fe2000f8010ff */
[----:B------:R-:W2:Y:S01]  /*3ad0*/  S2R R12, SR_TID.X ;  /* 0x00000000000c7919 */ /* 0x000ea20000002100 */
[----:B------:R-:W-:Y:S01]  /*3ae0*/  VIADD R250, R230, 0x20 ;  /* 0x00000020e6fa7836 */ /* 0x000fe20000000000 */
[----:B------:R-:W-:Y:S01]  /*3af0*/  CS2R R86, SRZ ;  /* 0x0000000000567805 */ /* 0x000fe2000001ff00 */
[----:B------:R-:W-:Y:S01]  /*3b00*/  @P5 IMAD.IADD R0, R7, 0x1, R2 ;  /* 0x0000000107005824 */ /* 0x000fe200078e0202 */
[----:B------:R-:W-:Y:S01]  /*3b10*/  CS2R R84, SRZ ;  /* 0x0000000000547805 */ /* 0x000fe2000001ff00 */
[----:B------:R-:W4:Y:S01]  /*3b20*/  @P5 LDC R7, c[0x0][0x2e8] ;  /* 0x0000ba00ff075b82 */ /* 0x000f220000000800 */
[----:B------:R-:W-:Y:S01]  /*3b30*/  IMAD R241, R239, 0x28, RZ ;  /* 0x00000028eff17824 */ /* 0x000fe200078e02ff */
[----:B------:R-:W-:-:S02]  /*3b40*/  CS2R R78, SRZ ;  /* 0x00000000004e7805 */ /* 0x000fc4000001ff00 */
[----:B------:R-:W-:Y:S01]  /*3b50*/  @P5 LEA.HI.X R9, R6, UR5, R0, 0x2, P0 ;  /* 0x0000000506095c11 */ /* 0x000fe200080f1400 */
[----:B---3--:R-:W-:Y:S01]  /*3b60*/  IMAD.SHL.U32 R11, R252, 0x20, RZ ;  /* 0x00000020fc0b7824 */ /* 0x008fe200078e00ff */
[----:B------:R-:W-:Y:S01]  /*3b70*/  CS2R R76, SRZ ;  /* 0x00000000004c7805 */ /* 0x000fe2000001ff00 */
[----:B-1----:R-:W3:Y:S01]  /*3b80*/  LDG.E.64 R4, desc[UR14][R14.64+0x8] ;  /* 0x0000080e0e047981 */ /* 0x002ee2000c1e1b00 */
[----:B------:R-:W-:Y:S01]  /*3b90*/  IMAD R240, R239, 0x30, RZ ;  /* 0x00000030eff07824 */ /* 0x000fe200078e02ff */
[----:B------:R-:W-:Y:S01]  /*3ba0*/  CS2R R82, SRZ ;  /* 0x0000000000527805 */ /* 0x000fe2000001ff00 */
[----:B------:R-:W-:Y:S01]  /*3bb0*/  IMAD.MOV R238, RZ, RZ, -R238 ;  /* 0x000000ffffee7224 */ /* 0x000fe200078e0aee */
[----:B------:R-:W3:Y:S01]  /*3bc0*/  @P5 LDG.E R10, desc[UR14][R8.64] ;  /* 0x0000000e080a5981 */ /* 0x000ee2000c1e1900 */
[----:B------:R-:W-:Y:S01]  /*3bd0*/  IMAD.SHL.U32 R168, R177, 0x2, RZ ;  /* 0x00000002b1a87824 */ /* 0x000fe200078e00ff */
        /* <DEDUP_REMOVED lines=23> */
[----:B------:R-:W-:Y:S01]  /*3d50*/  CS2R R36, SRZ ;  /* 0x0000000000247805 */ /* 0x000fe2000001ff00 */
[----:B------:R-:W-:Y:S01]  /*3d60*/  IMAD.MOV.U32 R217, RZ, RZ, R192 ;  /* 0x000000ffffd97224 */ /* 0x000fe200078e00c0 */
[----:B------:R-:W-:Y:S01]  /*3d70*/  ULDC UR4, c[0x0][0x2d0] ;  /* 0x0000b40000047ab9 */ /* 0x000fe20000000800 */
[----:B------:R-:W3:Y:S01]  /*3d80*/  LDG.E.64 R8, desc[UR14][R14.64] ;  /* 0x0000000e0e087981 */ /* 0x000ee2000c1e1b00 */
[----:B------:R-:W-:Y:S01]  /*3d90*/  LEA.HI R0, R27, R43, RZ, 0x4 ;  /* 0x0000002b1b007211 */ /* 0x000fe200078f20ff */
[----:B------:R-:W-:Y:S02]  /*3da0*/  ULDC.U8 UR8, c[0x0][0x388] ;  /* 0x0000e20000087ab9 */ /* 0x000fe40000000000 */
[----:B------:R1:W1:Y:S01]  /*3db0*/  LDSM.16.M88.4 R156, [R172+0xa000] ;  /* 0x00a00000ac9c783b */ /* 0x0002620000000200 */
[----:B------:R-:W-:-:S03]  /*3dc0*/  LOP3.LUT R0, R0, 0xfffffff0, RZ, 0xc0, !PT ;  /* 0xfffffff000007812 */ /* 0x000fc600078ec0ff */
[----:B------:R1:W1:Y:S02]  /*3dd0*/  LDSM.16.M88.4 R160, [R172+0xa800] ;  /* 0x00a80000aca0783b */ /* 0x0002640000000200 */
[----:B------:R-:W-:-:S05]  /*3de0*/  IMAD.IADD R0, R43, 0x1, -R0 ;  /* 0x000000012b007824 */ /* 0x000fca00078e0a00 */
[----:B------:R-:W-:Y:S01]  /*3df0*/  SHF.R.S32.HI R2, RZ, 0x1f, R0 ;  /* 0x0000001fff027819 */ /* 0x000fe20000011400 */
[----:B------:R-:W-:-:S03]  /*3e00*/  IMAD R6, R46, R41, R248 ;  /* 0x000000292e067224 */ /* 0x000fc600078e02f8 */
[----:B------:R-:W-:Y:S01]  /*3e10*/  LEA.HI R2, R2, R0, RZ, 0x3 ;  /* 0x0000000002027211 */ /* 0x000fe200078f18ff */
[----:B------:R-:W-:-:S03]  /*3e20*/  IMAD.SHL.U32 R6, R6, 0x20, RZ ;  /* 0x0000002006067824 */ /* 0x000fc600078e00ff */
[----:B------:R-:W-:Y:S01]  /*3e30*/  LOP3.LUT R2, R2, 0xfffffff8, RZ, 0xc0, !PT ;  /* 0xfffffff802027812 */ /* 0x000fe200078ec0ff */
[----:B--2---:R-:W-:Y:S01]  /*3e40*/  IMAD.SHL.U32 R12, R12, 0x2, RZ ;  /* 0x000000020c0c7824 */ /* 0x004fe200078e00ff */
[----:B----4-:R-:W2:Y:S03]  /*3e50*/  @P5 MUFU.RCP R7, R7 ;  /* 0x0000000700075308 */ /* 0x010ea60000001000 */
[----:B------:R-:W-:Y:S01]  /*3e60*/  IMAD.IADD R0, R0, 0x1, -R2 ;  /* 0x0000000100007824 */ /* 0x000fe200078e0a02 */
[----:B------:R-:W-:-:S04]  /*3e70*/  LOP3.LUT R11, R11, 0x6, R12, 0xf8, !PT ;  /* 0x000000060b0b7812 */ /* 0x000fc800078ef80c */
[C---:B------:R-:W-:Y:S02]  /*3e80*/  LOP3.LUT P0, RZ, R0.reuse, 0x2, RZ, 0xc0, !PT ;  /* 0x0000000200ff7812 */ /* 0x040fe4000780c0ff */
[----:B------:R-:W-:Y:S02]  /*3e90*/  LOP3.LUT P2, RZ, R0, 0x4, RZ, 0xc0, !PT ;  /* 0x0000000400ff7812 */ /* 0x000fe4000784c0ff */
[----:B------:R-:W-:Y:S01]  /*3ea0*/  SHF.R.S32.HI R0, RZ, 0x1f, R25 ;  /* 0x0000001fff007819 */ /* 0x000fe20000011419 */
[----:B------:R-:W-:Y:S02]  /*3eb0*/  VIADD R2, R177, 0x1000 ;  /* 0x00001000b1027836 */ /* 0x000fe40000000000 */
[----:B------:R-:W-:Y:S01]  /*3ec0*/  IMAD R193, R246, 0x80, R11 ;  /* 0x00000080f6c17824 */ /* 0x000fe200078e020b */
[----:B------:R-:W-:Y:S02]  /*3ed0*/  SEL R174, R174, 0xffffffe0, !P0 ;  /* 0xffffffe0aeae7807 */ /* 0x000fe40004000000 */
[----:B------:R-:W-:Y:S01]  /*3ee0*/  SEL R2, R2, R177, !P1 ;  /* 0x000000b102027207 */ /* 0x000fe20004800000 */
[----:B------:R-:W-:-:S02]  /*3ef0*/  VIADD R216, R193, 0x10 ;  /* 0x00000010c1d87836 */ /* 0x000fc40000000000 */
[C---:B------:R-:W-:Y:S02]  /*3f00*/  VIADD R215, R193.reuse, 0x9 ;  /* 0x00000009c1d77836 */ /* 0x040fe40000000000 */
[C---:B------:R-:W-:Y:S02]  /*3f10*/  VIADD R214, R193.reuse, 0x8 ;  /* 0x00000008c1d67836 */ /* 0x040fe40000000000 */
[C---:B------:R-:W-:Y:S02]  /*3f20*/  VIADD R213, R193.reuse, 0x1 ;  /* 0x00000001c1d57836 */ /* 0x040fe40000000000 */
[C---:B------:R-:W-:Y:S02]  /*3f30*/  VIADD R208, R193.reuse, 0x19 ;  /* 0x00000019c1d07836 */ /* 0x040fe40000000000 */
[C---:B------:R-:W-:Y:S02]  /*3f40*/  VIADD R207, R193.reuse, 0x18 ;  /* 0x00000018c1cf7836 */ /* 0x040fe40000000000 */
[----:B------:R-:W-:Y:S01]  /*3f50*/  VIADD R204, R193, 0x11 ;  /* 0x00000011c1cc7836 */ /* 0x000fe20000000000 */
[----:B------:R-:W-:Y:S01]  /*3f60*/  CS2R R46, SRZ ;  /* 0x00000000002e7805 */ /* 0x000fe2000001ff00 */
[----:B------:R-:W-:Y:S01]  /*3f70*/  IMAD R239, R239, 0x38, RZ ;  /* 0x00000038efef7824 */ /* 0x000fe200078e02ff */
[----:B------:R-:W-:-:S02]  /*3f80*/  CS2R R42, SRZ ;  /* 0x00000000002a7805 */ /* 0x000fc4000001ff00 */
[----:B------:R-:W-:Y:S02]  /*3f90*/  CS2R R40, SRZ ;  /* 0x0000000000287805 */ /* 0x000fe4000001ff00 */
[----:B------:R-:W-:Y:S01]  /*3fa0*/  I2FP.F32.S32 R209, R193 ;  /* 0x000000c100d17245 */ /* 0x000fe20000201400 */
[----:B------:R-:W-:Y:S01]  /*3fb0*/  IMAD.IADD R169, R167, 0x1, R174 ;  /* 0x00000001a7a97824 */ /* 0x000fe200078e02ae */
[----:B------:R-:W-:Y:S02]  /*3fc0*/  LEA R166, R2, UR6, 0x1 ;  /* 0x0000000602a67c11 */ /* 0x000fe4000f8e08ff */
[----:B------:R-:W-:Y:S02]  /*3fd0*/  I2FP.F32.S32 R216, R216 ;  /* 0x000000d800d87245 */ /* 0x000fe40000201400 */
[----:B------:R-:W-:Y:S02]  /*3fe0*/  I2FP.F32.S32 R215, R215 ;  /* 0x000000d700d77245 */ /* 0x000fe40000201400 */
[----:B------:R-:W-:-:S02]  /*3ff0*/  I2FP.F32.S32 R214, R214 ;  /* 0x000000d600d67245 */ /* 0x000fc40000201400 */
[----:B------:R-:W-:Y:S02]  /*4000*/  I2FP.F32.S32 R213, R213 ;  /* 0x000000d500d57245 */ /* 0x000fe40000201400 */
[----:B------:R-:W-:Y:S02]  /*4010*/  I2FP.F32.S32 R212, R208 ;  /* 0x000000d000d47245 */ /* 0x000fe40000201400 */
[----:B------:R-:W-:Y:S02]  /*4020*/  I2FP.F32.S32 R211, R207 ;  /* 0x000000cf00d37245 */ /* 0x000fe40000201400 */
[----:B------:R-:W-:Y:S02]  /*4030*/  I2FP.F32.S32 R210, R204 ;  /* 0x000000cc00d27245 */ /* 0x000fe40000201400 */
[----:B------:R-:W-:Y:S02]  /*4040*/  SEL R164, R164, 0xffffffc0, !P2 ;  /* 0xffffffc0a4a47807 */ /* 0x000fe40005000000 */
[----:B---3--:R-:W-:Y:S01]  /*4050*/  IADD3 R232, P4, P3, R6, R4, R25 ;  /* 0x0000000406e87210 */ /* 0x008fe20007b9e019 */
[----:B------:R-:W-:Y:S01]  /*4060*/  IMAD.IADD R4, R229, 0x1, R250 ;  /* 0x00000001e5047824 */ /* 0x000fe200078e02fa */
[----:B------:R-:W-:-:S03]  /*4070*/  SHF.R.S32.HI R6, RZ, 0x1f, R6 ;  /* 0x0000001fff067819 */ /* 0x000fc60000011406 */
[----:B------:R-:W-:Y:S01]  /*4080*/  IMAD.IADD R235, R229, 0x1, R4 ;  /* 0x00000001e5eb7824 */ /* 0x000fe200078e0204 */
[----:B------:R-:W-:Y:S01]  /*4090*/  IADD3.X R6, R6, R5, R0, P4, P3 ;  /* 0x0000000506067210 */ /* 0x000fe200027e6400 */
[----:B------:R-:W-:Y:S02]  /*40a0*/  VIADD R0, R175, 0x1000 ;  /* 0x00001000af007836 */ /* 0x000fe40000000000 */
[----:B------:R-:W-:-:S03]  /*40b0*/  IMAD.IADD R234, R229, 0x1, R235 ;  /* 0x00000001e5ea7824 */ /* 0x000fc600078e02eb */
[----:B------:R-:W-:Y:S01]  /*40c0*/  SEL R0, R0, R175, !P1 ;  /* 0x000000af00007207 */ /* 0x000fe20004800000 */
[----:B------:R-:W-:Y:S02]  /*40d0*/  IMAD.IADD R231, R229, 0x1, R234 ;  /* 0x00000001e5e77824 */ /* 0x000fe400078e02ea */
[----:B--2---:R-:W-:Y:S01]  /*40e0*/  @P5 FMUL.FTZ R178, R10, R7 ;  /* 0x000000070ab25220 */ /* 0x004fe20000410000 */
[----:B------:R-:W-:Y:S01]  /*40f0*/  IMAD.WIDE.U32 R232, R232, -0x2daee0ad, RZ ;  /* 0xd2511f53e8e87825 */ /* 0x000fe200078e00ff */
[----:B------:R-:W-:-:S03]  /*4100*/  LEA R165, R0, UR6, 0x1 ;  /* 0x0000000600a57c11 */ /* 0x000fc6000f8e08ff */
[----:B------:R-:W-:Y:S01]  /*4110*/  IMAD.IADD R237, R229, 0x1, R231 ;  /* 0x00000001e5ed7824 */ /* 0x000fe200078e02e7 */
[----:B------:R-:W-:Y:S02]  /*4120*/  R2UR UR5, R8 ;  /* 0x00000000080572ca */ /* 0x000fe400000e0000 */
[----:B------:R-:W-:-:S11]  /*4130*/  R2UR UR25, R9 ;  /* 0x00000000091972ca */ /* 0x000fd600000e0000 */
[----:B------:R-:W-:Y:S01]  /*4140*/  UIADD3 UR23, UR5, -0x4ab325aa, URZ ;  /* 0xb54cda5605177890 */ /* 0x000fe2000fffe03f */
[----:B------:R-:W-:Y:S01]  /*4150*/  LOP3.LUT R236, R6, UR5, RZ, 0x3c, !PT ;  /* 0x0000000506ec7c12 */ /* 0x000fe2000f8e3cff */
[----:B------:R-:W-:Y:S02]  /*4160*/  UIADD3 UR21, UR5, 0x1715609d, URZ ;  /* 0x1715609d05157890 */ /* 0x000fe4000fffe03f */
[----:B------:R-:W-:Y:S02]  /*4170*/  UIADD3 UR19, UR5, 0x78dde6e4, URZ ;  /* 0x78dde6e405137890 */ /* 0x000fe4000fffe03f */
[----:B------:R-:W-:Y:S02]  /*4180*/  UIADD3 UR17, UR5, -0x255992d5, URZ ;  /* 0xdaa66d2b05117890 */ /* 0x000fe4000fffe03f */
[----:B------:R-:W-:Y:S02]  /*4190*/  UIADD3 UR11, UR5, 0x3c6ef372, URZ ;  /* 0x3c6ef372050b7890 */ /* 0x000fe4000fffe03f */
[----:B------:R-:W-:-:S02]  /*41a0*/  UIADD3 UR9, UR5, -0x61c88647, URZ ;  /* 0x9e3779b905097890 */ /* 0x000fc4000fffe03f */
[----:B------:R-:W-:Y:S02]  /*41b0*/  UIADD3 UR24, UR25, 0x646e171e, URZ ;  /* 0x646e171e19187890 */ /* 0x000fe4000fffe03f */
[----:B------:R-:W-:Y:S02]  /*41c0*/  UIADD3 UR22, UR25, -0x56f99767, URZ ;  /* 0xa906689919167890 */ /* 0x000fe4000fffe03f */
[----:B------:R-:W-:Y:S02]  /*41d0*/  UIADD3 UR20, UR25, -0x126145ec, URZ ;  /* 0xed9eba1419147890 */ /* 0x000fe4000fffe03f */
[----:B------:R-:W-:Y:S02]  /*41e0*/  UIADD3 UR18, UR25, 0x32370b8f, URZ ;  /* 0x32370b8f19127890 */ /* 0x000fe4000fffe03f */
[----:B------:R-:W-:Y:S02]  /*41f0*/  UIADD3 UR16, UR25, 0x76cf5d0a, URZ ;  /* 0x76cf5d0a19107890 */ /* 0x000fe4000fffe03f */
[----:B------:R-:W-:Y:S01]  /*4200*/  UIADD3 UR10, UR25, -0x4498517b, URZ ;  /* 0xbb67ae85190a7890 */ /* 0x000fe2000fffe03f */
[----:B-1----:R-:W-:-:S11]  /*4210*/  ULDC UR5, c[0x0][0x2ec] ;  /* 0x0000bb0000057ab9 */ /* 0x002fd60000000800 */
.L_x_717:
[----:B-----5:R-:W-:Y:S01]  /*4220*/  FSETP.NEU.FTZ.AND P1, PT, R225, -INF , PT ;  /* 0xff800000e100780b */ /* 0x020fe20003f3d000 */
[----:B------:R-:W2:Y:S01]  /*4230*/  LDL R179, [R1] ;  /* 0x0000000001b37983 */ /* 0x000ea20000100800 */
[----:B------:R-:W-:Y:S01]  /*4240*/  FSETP.NEU.FTZ.AND P0, PT, R224, -INF , PT ;  /* 0xff800000e000780b */ /* 0x000fe20003f1d000 */
[----:B------:R-:W-:Y:S01]  /*4250*/  IMAD.IADD R0, R166, 0x1, R174 ;  /* 0x00000001a6007824 */ /* 0x000fe200078e02ae */
[----:B------:R-:W-:Y:S01]  /*4260*/  FSETP.NEU.FTZ.AND P4, PT, R222, -INF , PT ;  /* 0xff800000de00780b */ /* 0x000fe20003f9d000 */
[----:B------:R-:W0:Y:S01]  /*4270*/  LDGDEPBAR ;  /* 0x00000000000079af */ /* 0x000e220000000000 */
[--C-:B------:R-:W-:Y:S02]  /*4280*/  IMAD.IADD R128, R166, 0x1, R164.reuse ;  /* 0x00000001a6807824 */ /* 0x100fe400078e02a4 */
[----:B------:R-:W-:Y:S01]  /*4290*/  IMAD.SHL.U32 R2, R246, 0x80, RZ ;  /* 0x00000080f6027824 */ /* 0x000fe200078e00ff */
[----:B------:R-:W-:Y:S04]  /*42a0*/  DEPBAR.LE SB0, 0x0 ;  /* 0x000080000000791a */ /* 0x000fe80000000000 */
[----:B------:R-:W-:Y:S06]  /*42b0*/  BAR.SYNC.DEFER_BLOCKING 0x0 ;  /* 0x0000000000007b1d */ /* 0x000fec0000010000 */
[----:B------:R-:W-:Y:S08]  /*42c0*/  LDSM.16.M88.4 R32, [R166] ;  /* 0x00000000a620783b */ /* 0x000ff00000000200 */
[----:B------:R-:W1:Y:S08]  /*42d0*/  LDSM.16.M88.4 R16, [R170+0x6000] ;  /* 0x00600000aa10783b */ /* 0x000e700000000200 */
[----:B------:R-:W3:Y:S08]  /*42e0*/  LDSM.16.M88.4 R28, [R166+0x1000] ;  /* 0x00100000a61c783b */ /* 0x000ef00000000200 */
[----:B------:R-:W4:Y:S08]  /*42f0*/  LDSM.16.M88.4 R100, [R170+0x6800] ;  /* 0x00680000aa64783b */ /* 0x000f300000000200 */
[----:B------:R-:W-:Y:S08]  /*4300*/  LDSM.16.M88.4 R104, [R0] ;  /* 0x000000000068783b */ /* 0x000ff00000000200 */
[----:B------:R-:W4:Y:S01]  /*4310*/  LDSM.16.M88.4 R108, [R173+0x6000] ;  /* 0x00600000ad6c783b */ /* 0x000f220000000200 */
[-C--:B-1----:R-:W-:Y:S07]  /*4320*/  HMMA.16816.F32.BF16 R4, R32, R16.reuse, RZ ;  /* 0x000000102004723c */ /* 0x082fee00000418ff */
[----:B------:R1:W1:Y:S01]  /*4330*/  LDSM.16.M88.4 R112, [R0+0x1000] ;  /* 0x001000000070783b */ /* 0x0002620000000200 */
[C---:B---3--:R-:W-:Y:S07]  /*4340*/  HMMA.16816.F32.BF16 R8, R28.reuse, R16, RZ ;  /* 0x000000101c08723c */ /* 0x048fee00000418ff */
[----:B------:R-:W3:Y:S01]  /*4350*/  LDSM.16.M88.4 R116, [R173+0x6800] ;  /* 0x00680000ad74783b */ /* 0x000ee20000000200 */
[-C--:B------:R-:W-:Y:S07]  /*4360*/  HMMA.16816.F32.BF16 R12, R28, R18.reuse, RZ ;  /* 0x000000121c0c723c */ /* 0x080fee00000418ff */
[----:B------:R-:W-:Y:S01]  /*4370*/  LDSM.16.M88.4 R120, [R128] ;  /* 0x000000008078783b */ /* 0x000fe20000000200 */
[C---:B------:R-:W-:Y:S07]  /*4380*/  HMMA.16816.F32.BF16 R16, R32.reuse, R18, RZ ;  /* 0x000000122010723c */ /* 0x040fee00000418ff */
[----:B------:R-:W3:Y:S01]  /*4390*/  LDSM.16.M88.4 R124, [R171+0x6000] ;  /* 0x00600000ab7c783b */ /* 0x000ee20000000200 */
[-C--:B----4-:R-:W-:Y:S03]  /*43a0*/  HMMA.16816.F32.BF16 R20, R32, R100.reuse, RZ ;  /* 0x000000642014723c */ /* 0x090fe600000418ff */
[----:B-1----:R-:W-:Y:S02]  /*43b0*/  IMAD.IADD R0, R0, 0x1, R164 ;  /* 0x0000000100007824 */ /* 0x002fe400078e02a4 */
[----:B------:R-:W-:Y:S01]  /*43c0*/  IMAD.MOV.U32 R164, RZ, RZ, 0x40 ;  /* 0x00000040ffa47424 */ /* 0x000fe200078e00ff */
[C---:B------:R-:W-:Y:S01]  /*43d0*/  HMMA.16816.F32.BF16 R24, R28.reuse, R100, RZ ;  /* 0x000000641c18723c */ /* 0x040fe200000418ff */
[----:B------:R-:W1:Y:S04]  /*43e0*/  LDSM.16.M88.4 R128, [R128+0x1000] ;  /* 0x001000008080783b */ /* 0x000e680000000200 */
[----:B------:R-:W-:Y:S01]  /*43f0*/  SEL R164, R164, 0xffffffc0, !P2 ;  /* 0xffffffc0a4a47807 */ /* 0x000fe20005000000 */
[-C--:B------:R-:W-:Y:S06]  /*4400*/  HMMA.16816.F32.BF16 R28, R28, R102.reuse, RZ ;  /* 0x000000661c1c723c */ /* 0x080fec00000418ff */
[----:B------:R-:W-:Y:S01]  /*4410*/  HMMA.16816.F32.BF16 R32, R32, R102, RZ ;  /* 0x000000662020723c */ /* 0x000fe200000418ff */
[----:B------:R-:W4:Y:S05]  /*4420*/  LDSM.16.M88.4 R100, [R171+0x6800] ;  /* 0x00680000ab64783b */ /* 0x000f2a0000000200 */
[-C--:B------:R-:W-:Y:S06]  /*4430*/  HMMA.16816.F32.BF16 R4, R104, R108.reuse, R4 ;  /* 0x0000006c6804723c */ /* 0x080fec0000041804 */
[C---:B------:R-:W-:Y:S06]  /*4440*/  HMMA.16816.F32.BF16 R8, R112.reuse, R108, R8 ;  /* 0x0000006c7008723c */ /* 0x040fec0000041808 */
[-C--:B------:R-:W-:Y:S06]  /*4450*/  HMMA.16816.F32.BF16 R12, R112, R110.reuse, R12 ;  /* 0x0000006e700c723c */ /* 0x080fec000004180c */
[C---:B------:R-:W-:Y:S01]  /*4460*/  HMMA.16816.F32.BF16 R16, R104.reuse, R110, R16 ;  /* 0x0000006e6810723c */ /* 0x040fe20000041810 */
[----:B------:R-:W-:Y:S05]  /*4470*/  LDSM.16.M88.4 R108, [R172+0x6000] ;  /* 0x00600000ac6c783b */ /* 0x000fea0000000200 */
[-C--:B---3--:R-:W-:Y:S06]  /*4480*/  HMMA.16816.F32.BF16 R20, R104, R116.reuse, R20 ;  /* 0x000000746814723c */ /* 0x088fec0000041814 */
[C---:B------:R-:W-:Y:S06]  /*4490*/  HMMA.16816.F32.BF16 R24, R112.reuse, R116, R24 ;  /* 0x000000747018723c */ /* 0x040fec0000041818 */
[-C--:B------:R-:W-:Y:S01]  /*44a0*/  HMMA.16816.F32.BF16 R28, R112, R118.reuse, R28 ;  /* 0x00000076701c723c */ /* 0x080fe2000004181c */
[----:B------:R-:W-:Y:S04]  /*44b0*/  LDSM.16.M88.4 R112, [R0+0x1000] ;  /* 0x001000000070783b */ /* 0x000fe80000000200 */
[----:B------:R-:W-:Y:S01]  /*44c0*/  IADD3 R116, R244, 0x80, R2 ;  /* 0x00000080f4747810 */ /* 0x000fe20007ffe002 */
[----:B------:R-:W-:Y:S03]  /*44d0*/  HMMA.16816.F32.BF16 R32, R104, R118, R32 ;  /* 0x000000766820723c */ /* 0x000fe60000041820 */
[----:B------:R3:W4:Y:S02]  /*44e0*/  LDSM.16.M88.4 R104, [R0] ;  /* 0x000000000068783b */ /* 0x0007240000000200 */
[----:B------:R-:W-:Y:S01]  /*44f0*/  IMAD.IADD R117, R116, 0x1, -R195 ;  /* 0x0000000174757824 */ /* 0x000fe200078e0ac3 */
[-C--:B------:R-:W-:Y:S05]  /*4500*/  HMMA.16816.F32.BF16 R4, R120, R124.reuse, R4 ;  /* 0x0000007c7804723c */ /* 0x080fea0000041804 */
[----:B------:R-:W-:Y:S01]  /*4510*/  IMAD.SHL.U32 R118, R194, 0x40, RZ ;  /* 0x00000040c2767824 */ /* 0x000fe200078e00ff */
[C---:B-1----:R-:W-:Y:S04]  /*4520*/  HMMA.16816.F32.BF16 R8, R128.reuse, R124, R8 ;  /* 0x0000007c8008723c */ /* 0x042fe80000041808 */
[----:B------:R-:W-:Y:S01]  /*4530*/  ISETP.GE.AND P6, PT, R118, R117, PT ;  /* 0x000000757600720c */ /* 0x000fe20003fc6270 */
[----:B------:R-:W-:Y:S01]  /*4540*/  VIADD R2, R2, 0x80 ;  /* 0x0000008002027836 */ /* 0x000fe20000000000 */
[-C--:B------:R-:W-:Y:S04]  /*4550*/  HMMA.16816.F32.BF16 R12, R128, R126.reuse, R12 ;  /* 0x0000007e800c723c */ /* 0x080fe8000004180c */
[----:B------:R-:W-:Y:S02]  /*4560*/  ISETP.LT.AND P6, PT, R2, R195, P6 ;  /* 0x000000c30200720c */ /* 0x000fe400037c1270 */
[C---:B------:R-:W-:Y:S05]  /*4570*/  HMMA.16816.F32.BF16 R16, R120.reuse, R126, R16 ;  /* 0x0000007e7810723c */ /* 0x040fea0000041810 */
[----:B---3--:R-:W-:Y:S01]  /*4580*/  IMAD R0, R246, 0x4, R252 ;  /* 0x00000004f6007824 */ /* 0x008fe200078e02fc */
[-C--:B----4-:R-:W-:Y:S05]  /*4590*/  HMMA.16816.F32.BF16 R20, R120, R100.reuse, R20 ;  /* 0x000000647814723c */ /* 0x090fea0000041814 */
[----:B------:R-:W-:Y:S01]  /*45a0*/  LOP3.LUT R0, R0, UR25, RZ, 0x3c, !PT ;  /* 0x0000001900007c12 */ /* 0x000fe2000f8e3cff */
[C---:B------:R-:W-:Y:S05]  /*45b0*/  HMMA.16816.F32.BF16 R24, R128.reuse, R100, R24 ;  /* 0x000000648018723c */ /* 0x040fea0000041818 */
[----:B------:R-:W-:Y:S01]  /*45c0*/  LOP3.LUT R119, R233, R0, RZ, 0x3c, !PT ;  /* 0x00000000e9777212 */ /* 0x000fe200078e3cff */
[-C--:B------:R-:W-:Y:S05]  /*45d0*/  HMMA.16816.F32.BF16 R28, R128, R102.reuse, R28 ;  /* 0x00000066801c723c */ /* 0x080fea000004181c */
[----:B------:R-:W-:Y:S01]  /*45e0*/  IMAD.WIDE.U32 R126, R119, -0x326172a9, RZ ;  /* 0xcd9e8d57777e7825 */ /* 0x000fe200078e00ff */
[----:B------:R-:W-:Y:S05]  /*45f0*/  HMMA.16816.F32.BF16 R32, R120, R102, R32 ;  /* 0x000000667820723c */ /* 0x000fea0000041820 */
[----:B------:R-:W-:Y:S01]  /*4600*/  FMUL.FTZ R119, R225, 1.4426950216293334961 ;  /* 0x3fb8aa3be1777820 */ /* 0x000fe20000410000 */
[-C--:B------:R-:W-:Y:S05]  /*4610*/  HMMA.16816.F32.BF16 R4, R104, R108.reuse, R4 ;  /* 0x0000006c6804723c */ /* 0x080fea0000041804 */
[----:B------:R-:W-:Y:S01]  /*4620*/  FSEL R119, R119, RZ, P1 ;  /* 0x000000ff77777208 */ /* 0x000fe20000800000 */
[C---:B------:R-:W-:Y:S06]  /*4630*/  HMMA.16816.F32.BF16 R8, R112.reuse, R108, R8 ;  /* 0x0000006c7008723c */ /* 0x040fec0000041808 */
[-C--:B------:R-:W-:Y:S06]  /*4640*/  HMMA.16816.F32.BF16 R12, R112, R110.reuse, R12 ;  /* 0x0000006e700c723c */ /* 0x080fec000004180c */
[C---:B------:R-:W-:Y:S06]  /*4650*/  HMMA.16816.F32.BF16 R16, R104.reuse, R110, R16 ;  /* 0x0000006e6810723c */ /* 0x040fec0000041810 */
[-C--:B------:R-:W-:Y:S01]  /*4660*/  FFMA.FTZ R4, R209, R178.reuse, R4 ;  /* 0x000000b2d1047223 */ /* 0x080fe20000010004 */
[-C--:B------:R-:W-:Y:S01]  /*4670*/  FFMA.FTZ R5, R213, R178.reuse, R5 ;  /* 0x000000b2d5057223 */ /* 0x080fe20000010005 */
[-C--:B------:R-:W-:Y:S03]  /*4680*/  FFMA.FTZ R6, R209, R178.reuse, R6 ;  /* 0x000000b2d1067223 */ /* 0x080fe60000010006 */
[CC--:B------:R-:W-:Y:S01]  /*4690*/  FFMA.FTZ R7, R213.reuse, R178.reuse, R7 ;  /* 0x000000b2d5077223 */ /* 0x0c0fe20000010007 */
[-C--:B------:R-:W-:Y:S01]  /*46a0*/  FFMA.FTZ R11, R213, R178.reuse, R11 ;  /* 0x000000b2d50b7223 */ /* 0x080fe2000001000b */
[----:B------:R-:W-:Y:S02]  /*46b0*/  @!P6 VIADD R110, R193, 0x8 ;  /* 0x00000008c16ee836 */ /* 0x000fe40000000000 */
[-C--:B------:R-:W-:Y:S01]  /*46c0*/  FFMA.FTZ R8, R209, R178.reuse, R8 ;  /* 0x000000b2d1087223 */ /* 0x080fe20000010008 */
[----:B------:R-:W-:Y:S02]  /*46d0*/  @!P6 VIADD R111, R193, 0x9 ;  /* 0x00000009c16fe836 */ /* 0x000fe40000000000 */
[-C--:B------:R-:W-:Y:S01]  /*46e0*/  FFMA.FTZ R9, R213, R178.reuse, R9 ;  /* 0x000000b2d5097223 */ /* 0x080fe20000010009 */
[-C--:B------:R-:W-:Y:S01]  /*46f0*/  FFMA.FTZ R10, R209, R178.reuse, R10 ;  /* 0x000000b2d10a7223 */ /* 0x080fe2000001000a */
[CC--:B------:R-:W-:Y:S01]  /*4700*/  FFMA.FTZ R12, R214.reuse, R178.reuse, R12 ;  /* 0x000000b2d60c7223 */ /* 0x0c0fe2000001000c */
[CC--:B------:R-:W-:Y:S01]  /*4710*/  FFMA.FTZ R13, R215.reuse, R178.reuse, R13 ;  /* 0x000000b2d70d7223 */ /* 0x0c0fe2000001000d */
[CC--:B------:R-:W-:Y:S01]  /*4720*/  FFMA.FTZ R14, R214.reuse, R178.reuse, R14 ;  /* 0x000000b2d60e7223 */ /* 0x0c0fe2000001000e */
[CC--:B------:R-:W-:Y:S01]  /*4730*/  FFMA.FTZ R15, R215.reuse, R178.reuse, R15 ;  /* 0x000000b2d70f7223 */ /* 0x0c0fe2000001000f */
[CC--:B------:R-:W-:Y:S01]  /*4740*/  FFMA.FTZ R16, R214.reuse, R178.reuse, R16 ;  /* 0x000000b2d6107223 */ /* 0x0c0fe20000010010 */
[CC--:B------:R-:W-:Y:S01]  /*4750*/  FFMA.FTZ R17, R215.reuse, R178.reuse, R17 ;  /* 0x000000b2d7117223 */ /* 0x0c0fe20000010011 */
[-C--:B------:R-:W-:Y:S01]  /*4760*/  FFMA.FTZ R18, R214, R178.reuse, R18 ;  /* 0x000000b2d6127223 */ /* 0x080fe20000010012 */
[----:B------:R-:W-:Y:S01]  /*4770*/  FFMA.FTZ R19, R215, R178, R19 ;  /* 0x000000b2d7137223 */ /* 0x000fe20000010013 */
[----:B--2---:R-:W-:Y:S04]  /*4780*/  IMAD R116, R194, 0x4, R179 ;  /* 0x00000004c2747824 */ /* 0x004fe800078e02b3 */
[C---:B------:R-:W-:Y:S02]  /*4790*/  VIADD R0, R116.reuse, 0x2 ;  /* 0x0000000274007836 */ /* 0x040fe40000000000 */
[----:B------:R-:W-:Y:S04]  /*47a0*/  IMAD.WIDE.U32 R116, R116, -0x326172a9, RZ ;  /* 0xcd9e8d5774747825 */ /* 0x000fe800078e00ff */
[----:B------:R-:W-:Y:S01]  /*47b0*/  IMAD.WIDE.U32 R100, R0, -0x326172a9, RZ ;  /* 0xcd9e8d5700647825 */ /* 0x000fe200078e00ff */
[-C--:B------:R-:W-:Y:S02]  /*47c0*/  LOP3.LUT R2, R117, R236.reuse, RZ, 0x3c, !PT ;  /* 0x000000ec75027212 */ /* 0x080fe400078e3cff */
[----:B------:R-:W-:Y:S01]  /*47d0*/  LOP3.LUT R116, R127, UR9, R116, 0x96, !PT ;  /* 0x000000097f747c12 */ /* 0x000fe2000f8e9674 */
[----:B------:R-:W-:Y:S01]  /*47e0*/  FMUL.FTZ R117, R222, 1.4426950216293334961 ;  /* 0x3fb8aa3bde757820 */ /* 0x000fe20000410000 */
[----:B------:R-:W-:Y:S01]  /*47f0*/  LOP3.LUT R101, R101, R236, RZ, 0x3c, !PT ;  /* 0x000000ec65657212 */ /* 0x000fe200078e3cff */
[----:B------:R-:W-:Y:S01]  /*4800*/  IMAD.WIDE.U32 R102, R2, -0x2daee0ad, RZ ;  /* 0xd2511f5302667825 */ /* 0x000fe200078e00ff */
[----:B------:R-:W-:Y:S02]  /*4810*/  LOP3.LUT R124, R127, UR9, R100, 0x96, !PT ;  /* 0x000000097f7c7c12 */ /* 0x000fe4000f8e9664 */
[----:B------:R-:W-:Y:S01]  /*4820*/  LOP3.LUT R0, R232, UR10, RZ, 0x3c, !PT ;  /* 0x0000000ae8007c12 */ /* 0x000fe2000f8e3cff */
[----:B------:R-:W-:Y:S01]  /*4830*/  IMAD.WIDE.U32 R100, R101, -0x2daee0ad, RZ ;  /* 0xd2511f5365647825 */ /* 0x000fe200078e00ff */
[----:B------:R-:W-:Y:S02]  /*4840*/  LOP3.LUT R127, R126, UR11, RZ, 0x3c, !PT ;  /* 0x0000000b7e7f7c12 */ /* 0x000fe4000f8e3cff */
[----:B------:R-:W-:Y:S01]  /*4850*/  LOP3.LUT R120, R0, R103, RZ, 0x3c, !PT ;  /* 0x0000006700787212 */ /* 0x000fe200078e3cff */
[----:B------:R-:W-:Y:S01]  /*4860*/  IMAD.WIDE.U32 R122, R116, -0x2daee0ad, RZ ;  /* 0xd2511f53747a7825 */ /* 0x000fe200078e00ff */
[----:B------:R-:W-:Y:S02]  /*4870*/  LOP3.LUT R126, R0, R101, RZ, 0x3c, !PT ;  /* 0x00000065007e7212 */ /* 0x000fe400078e3cff */
[----:B------:R-:W-:Y:S01]  /*4880*/  @!P6 IADD3 R2, -R244, 0x1, R226 ;  /* 0x00000001f402e810 */ /* 0x000fe20007ffe1e2 */
[----:B------:R-:W-:Y:S01]  /*4890*/  IMAD.WIDE.U32 R124, R124, -0x2daee0ad, RZ ;  /* 0xd2511f537c7c7825 */ /* 0x000fe200078e00ff */
[----:B------:R-:W-:Y:S02]  /*48a0*/  LOP3.LUT R123, R123, UR16, R102, 0x96, !PT ;  /* 0x000000107b7b7c12 */ /* 0x000fe4000f8e9666 */
[--C-:B------:R-:W-:Y:S01]  /*48b0*/  @!P6 IADD3 R2, R118, R2, R195.reuse ;  /* 0x000000027602e210 */ /* 0x100fe20007ffe0c3 */
[----:B------:R-:W-:Y:S01]  /*48c0*/  FMUL.FTZ R118, R224, 1.4426950216293334961 ;  /* 0x3fb8aa3be0767820 */ /* 0x000fe20000410000 */
[----:B------:R-:W-:Y:S01]  /*48d0*/  LOP3.LUT R125, R125, UR16, R100, 0x96, !PT ;  /* 0x000000107d7d7c12 */ /* 0x000fe2000f8e9664 */
[----:B------:R-:W-:Y:S01]  /*48e0*/  @!P6 VIADD R116, R193, 0x1 ;  /* 0x00000001c174e836 */ /* 0x000fe20000000000 */
[C---:B------:R-:W-:Y:S01]  /*48f0*/  @!P6 VIMNMX R109, R2.reuse, R195, PT ;  /* 0x000000c3026de248 */ /* 0x040fe20003fe0100 */
[----:B------:R-:W1:Y:S01]  /*4900*/  LDSM.16.M88.4 R100, [R172+0x6800] ;  /* 0x00680000ac64783b */ /* 0x000e620000000200 */
[C-C-:B------:R-:W-:Y:S02]  /*4910*/  @!P6 VIADDMNMX R108, R2.reuse, 0x8, R195.reuse, PT ;  /* 0x00000008026ce846 */ /* 0x140fe400038001c3 */
[--C-:B------:R-:W-:Y:S02]  /*4920*/  @!P6 VIADDMNMX R0, R2, 0x20, R195.reuse, PT ;  /* 0x000000200200e846 */ /* 0x100fe400038001c3 */
[----:B------:R-:W-:Y:S02]  /*4930*/  @!P6 ISETP.GE.AND P3, PT, R116, R108, PT ;  /* 0x0000006c7400e20c */ /* 0x000fe40003f66270 */
[----:B------:R-:W-:Y:S02]  /*4940*/  @!P6 VIADDMNMX R2, R2, 0x28, R195, PT ;  /* 0x000000280202e846 */ /* 0x000fe400038001c3 */
[----:B------:R-:W-:Y:S02]  /*4950*/  @!P6 ISETP.GE.AND P1, PT, R116, R0, PT ;  /* 0x000000007400e20c */ /* 0x000fe40003f26270 */
[----:B------:R-:W-:Y:S02]  /*4960*/  FSEL R118, R118, RZ, P0 ;  /* 0x000000ff76767208 */ /* 0x000fe40000000000 */
[CC--:B------:R-:W-:Y:S02]  /*4970*/  @!P6 ISETP.GE.AND P0, PT, R116.reuse, R109.reuse, PT ;  /* 0x0000006d7400e20c */ /* 0x0c0fe40003f06270 */
[----:B------:R-:W-:Y:S01]  /*4980*/  @!P6 ISETP.GE.AND P5, PT, R116, R2, PT ;  /* 0x000000027400e20c */ /* 0x000fe20003fa6270 */
[----:B------:R-:W-:Y:S01]  /*4990*/  FMUL.FTZ R116, R223, 1.4426950216293334961 ;  /* 0x3fb8aa3bdf747820 */ /* 0x000fe20000410000 */
[----:B------:R-:W-:Y:S02]  /*49a0*/  FSEL R117, R117, RZ, P4 ;  /* 0x000000ff75757208 */ /* 0x000fe40002000000 */
[----:B------:R-:W-:Y:S02]  /*49b0*/  FSETP.NEU.FTZ.AND P4, PT, R223, -INF , PT ;  /* 0xff800000df00780b */ /* 0x000fe40003f9d000 */
[----:B------:R-:W-:Y:S02]  /*49c0*/  @!P6 FSEL R5, R5, -INF , !P0 ;  /* 0xff8000000505e808 */ /* 0x000fe40004000000 */
[----:B------:R-:W-:Y:S02]  /*49d0*/  FSEL R116, R116, RZ, P4 ;  /* 0x000000ff74747208 */ /* 0x000fe40002000000 */
[-C--:B------:R-:W-:Y:S01]  /*49e0*/  @!P6 ISETP.GE.AND P4, PT, R193, R109.reuse, PT ;  /* 0x0000006dc100e20c */ /* 0x080fe20003f86270 */
[--C-:B------:R-:W-:Y:S01]  /*49f0*/  FFMA.FTZ R5, R5, UR5, -R119.reuse ;  /* 0x0000000505057c23 */ /* 0x100fe20008010877 */
[C---:B------:R-:W-:Y:S02]  /*4a00*/  @!P6 ISETP.GE.AND P0, PT, R193.reuse, R0, PT ;  /* 0x00000000c100e20c */ /* 0x040fe40003f06270 */
[----:B------:R-:W-:Y:S01]  /*4a10*/  @!P6 FSEL R4, R4, -INF , !P4 ;  /* 0xff8000000404e808 */ /* 0x000fe20006000000 */
[----:B------:R-:W-:Y:S01]  /*4a20*/  MUFU.EX2 R182, R5 ;  /* 0x0000000500b67308 */ /* 0x000fe20000000800 */
[----:B------:R-:W-:Y:S02]  /*4a30*/  @!P6 ISETP.GE.AND P4, PT, R193, R108, PT ;  /* 0x0000006cc100e20c */ /* 0x000fe40003f86270 */
[----:B------:R-:W-:Y:S01]  /*4a40*/  @!P6 FSEL R7, R7, -INF , !P3 ;  /* 0xff8000000707e808 */ /* 0x000fe20005800000 */
[----:B------:R-:W-:Y:S01]  /*4a50*/  FFMA.FTZ R4, R4, UR5, -R119 ;  /* 0x0000000504047c23 */ /* 0x000fe20008010877 */
[----:B------:R-:W-:Y:S02]  /*4a60*/  @!P6 FSEL R6, R6, -INF , !P4 ;  /* 0xff8000000606e808 */ /* 0x000fe40006000000 */
[----:B------:R-:W-:Y:S01]  /*4a70*/  @!P6 ISETP.GE.AND P4, PT, R193, R2, PT ;  /* 0x00000002c100e20c */ /* 0x000fe20003f86270 */
[--C-:B------:R-:W-:Y:S01]  /*4a80*/  FFMA.FTZ R7, R7, UR5, -R118.reuse ;  /* 0x0000000507077c23 */ /* 0x100fe20008010876 */
[----:B------:R-:W-:Y:S01]  /*4a90*/  @!P6 FSEL R11, R11, -INF , !P5 ;  /* 0xff8000000b0be808 */ /* 0x000fe20006800000 */
[-C--:B-1----:R-:W-:Y:S01]  /*4aa0*/  HMMA.16816.F32.BF16 R20, R104, R100.reuse, R20 ;  /* 0x000000646814723c */ /* 0x082fe20000041814 */
[----:B------:R1:W2:Y:S02]  /*4ab0*/  MUFU.EX2 R181, R4 ;  /* 0x0000000400b57308 */ /* 0x0002a40000000800 */
[-C--:B------:R-:W-:Y:S01]  /*4ac0*/  @!P6 ISETP.GE.AND P5, PT, R111, R0.reuse, PT ;  /* 0x000000006f00e20c */ /* 0x080fe20003fa6270 */
[----:B------:R-:W-:Y:S01]  /*4ad0*/  FFMA.FTZ R6, R6, UR5, -R118 ;  /* 0x0000000506067c23 */ /* 0x000fe20008010876 */
[----:B------:R-:W-:Y:S01]  /*4ae0*/  @!P6 ISETP.GE.AND P3, PT, R110, R0, PT ;  /* 0x000000006e00e20c */ /* 0x000fe20003f66270 */
[--C-:B------:R-:W-:Y:S01]  /*4af0*/  FFMA.FTZ R11, R11, UR5, -R116.reuse ;  /* 0x000000050b0b7c23 */ /* 0x100fe20008010874 */
[----:B------:R-:W-:Y:S01]  /*4b00*/  @!P6 FSEL R8, R8, -INF , !P0 ;  /* 0xff8000000808e808 */ /* 0x000fe20004000000 */
[C---:B------:R-:W-:Y:S03]  /*4b10*/  HMMA.16816.F32.BF16 R24, R112.reuse, R100, R24 ;  /* 0x000000647018723c */ /* 0x040fe60000041818 */
[----:B------:R-:W3:Y:S01]  /*4b20*/  MUFU.EX2 R184, R7 ;  /* 0x0000000700b87308 */ /* 0x000ee20000000800 */
[----:B------:R-:W-:Y:S01]  /*4b30*/  @!P6 FSEL R9, R9, -INF , !P1 ;  /* 0xff8000000909e808 */ /* 0x000fe20004800000 */
[--C-:B------:R-:W-:Y:S01]  /*4b40*/  FFMA.FTZ R8, R8, UR5, -R117.reuse ;  /* 0x0000000508087c23 */ /* 0x100fe20008010875 */
[CC--:B------:R-:W-:Y:S01]  /*4b50*/  @!P6 ISETP.GE.AND P1, PT, R110.reuse, R109.reuse, PT ;  /* 0x0000006d6e00e20c */ /* 0x0c0fe20003f26270 */
[-C--:B------:R-:W-:Y:S06]  /*4b60*/  HMMA.16816.F32.BF16 R28, R112, R102.reuse, R28 ;  /* 0x00000066701c723c */ /* 0x080fec000004181c */
[----:B------:R4:W3:Y:S01]  /*4b70*/  MUFU.EX2 R187, R6 ;  /* 0x0000000600bb7308 */ /* 0x0008e20000000800 */
[----:B------:R-:W-:Y:S01]  /*4b80*/  @!P6 ISETP.GE.AND P0, PT, R110, R2, PT ;  /* 0x000000026e00e20c */ /* 0x000fe20003f06270 */
[--C-:B------:R-:W-:Y:S03]  /*4b90*/  FFMA.FTZ R9, R9, UR5, -R117.reuse ;  /* 0x0000000509097c23 */ /* 0x100fe60008010875 */
[----:B------:R-:W-:Y:S01]  /*4ba0*/  @!P6 FSEL R10, R10, -INF , !P4 ;  /* 0xff8000000a0ae808 */ /* 0x000fe20006000000 */
[----:B------:R-:W-:Y:S04]  /*4bb0*/  HMMA.16816.F32.BF16 R32, R104, R102, R32 ;  /* 0x000000666820723c */ /* 0x000fe80000041820 */
[----:B------:R-:W-:Y:S01]  /*4bc0*/  @!P6 ISETP.GE.AND P4, PT, R110, R108, PT ;  /* 0x0000006c6e00e20c */ /* 0x000fe20003f86270 */
[--C-:B------:R-:W-:Y:S01]  /*4bd0*/  FFMA.FTZ R10, R10, UR5, -R116.reuse ;  /* 0x000000050a0a7c23 */ /* 0x100fe20008010874 */
[----:B------:R-:W-:Y:S01]  /*4be0*/  @!P6 FSEL R12, R12, -INF , !P3 ;  /* 0xff8000000c0ce808 */ /* 0x000fe20005800000 */
[----:B------:R2:W-:Y:S01]  /*4bf0*/  MUFU.EX2 R190, R8 ;  /* 0x0000000800be7308 */ /* 0x0005e20000000800 */
[----:B------:R-:W-:Y:S03]  /*4c00*/  @!P6 ISETP.GE.AND P3, PT, R111, R2, PT ;  /* 0x000000026f00e20c */ /* 0x000fe60003f66270 */
[----:B------:R-:W-:Y:S01]  /*4c10*/  @!P6 FSEL R13, R13, -INF , !P5 ;  /* 0xff8000000d0de808 */ /* 0x000fe20006800000 */
[--C-:B------:R-:W-:Y:S01]  /*4c20*/  FFMA.FTZ R12, R12, UR5, -R117.reuse ;  /* 0x000000050c0c7c23 */ /* 0x100fe20008010875 */
[-C--:B------:R-:W-:Y:S01]  /*4c30*/  @!P6 ISETP.GE.AND P5, PT, R111, R109.reuse, PT ;  /* 0x0000006d6f00e20c */ /* 0x080fe20003fa6270 */
[----:B------:R-:W-:Y:S01]  /*4c40*/  @!P6 VIADD R110, R193, 0x10 ;  /* 0x00000010c16ee836 */ /* 0x000fe20000000000 */
[----:B------:R-:W-:Y:S01]  /*4c50*/  @!P6 FSEL R14, R14, -INF , !P0 ;  /* 0xff8000000e0ee808 */ /* 0x000fe20004000000 */
[----:B------:R-:W-:Y:S01]  /*4c60*/  FFMA.FTZ R13, R13, UR5, -R117 ;  /* 0x000000050d0d7c23 */ /* 0x000fe20008010875 */
[----:B------:R-:W-:Y:S01]  /*4c70*/  @!P6 ISETP.GE.AND P0, PT, R111, R108, PT ;  /* 0x0000006c6f00e20c */ /* 0x000fe20003f06270 */
[-C--:B------:R-:W-:Y:S01]  /*4c80*/  FFMA.FTZ R29, R212, R178.reuse, R29 ;  /* 0x000000b2d41d7223 */ /* 0x080fe2000001001d */
[----:B------:R-:W-:Y:S01]  /*4c90*/  @!P6 FSEL R15, R15, -INF , !P3 ;  /* 0xff8000000f0fe808 */ /* 0x000fe20005800000 */
[--C-:B------:R-:W-:Y:S01]  /*4ca0*/  FFMA.FTZ R14, R14, UR5, -R116.reuse ;  /* 0x000000050e0e7c23 */ /* 0x100fe20008010874 */
[-C--:B------:R-:W-:Y:S01]  /*4cb0*/  @!P6 ISETP.GE.AND P3, PT, R110, R109.reuse, PT ;  /* 0x0000006d6e00e20c */ /* 0x080fe20003f66270 */
[-C--:B------:R-:W-:Y:S01]  /*4cc0*/  FFMA.FTZ R31, R212, R178.reuse, R31 ;  /* 0x000000b2d41f7223 */ /* 0x080fe2000001001f */
[----:B------:R-:W-:Y:S01]  /*4cd0*/  @!P6 FSEL R16, R16, -INF , !P1 ;  /* 0xff8000001010e808 */ /* 0x000fe20004800000 */
[----:B------:R-:W-:Y:S01]  /*4ce0*/  FFMA.FTZ R33, R212, R178, R33 ;  /* 0x000000b2d4217223 */ /* 0x000fe20000010021 */
[----:B------:R-:W-:Y:S01]  /*4cf0*/  @!P6 ISETP.GE.AND P1, PT, R110, R108, PT ;  /* 0x0000006c6e00e20c */ /* 0x000fe20003f26270 */
[----:B------:R-:W-:Y:S01]  /*4d00*/  FFMA.FTZ R35, R212, R178, R35 ;  /* 0x000000b2d4237223 */ /* 0x000fe20000010023 */
[----:B------:R-:W-:Y:S01]  /*4d10*/  @!P6 FSEL R17, R17, -INF , !P5 ;  /* 0xff8000001111e808 */ /* 0x000fe20006800000 */
[----:B------:R-:W-:Y:S01]  /*4d20*/  FFMA.FTZ R15, R15, UR5, -R116 ;  /* 0x000000050f0f7c23 */ /* 0x000fe20008010874 */
[----:B------:R-:W-:Y:S01]  /*4d30*/  @!P6 ISETP.GE.AND P5, PT, R110, R0, PT ;  /* 0x000000006e00e20c */ /* 0x000fe20003fa6270 */
[--C-:B------:R-:W-:Y:S01]  /*4d40*/  FFMA.FTZ R16, R16, UR5, -R119.reuse ;  /* 0x0000000510107c23 */ /* 0x100fe20008010877 */
[----:B------:R-:W-:Y:S01]  /*4d50*/  @!P6 FSEL R18, R18, -INF , !P4 ;  /* 0xff8000001212e808 */ /* 0x000fe20006000000 */
[----:B------:R-:W-:Y:S01]  /*4d60*/  FFMA.FTZ R17, R17, UR5, -R119 ;  /* 0x0000000511117c23 */ /* 0x000fe20008010877 */
[----:B------:R-:W-:Y:S01]  /*4d70*/  @!P6 ISETP.GE.AND P4, PT, R110, R2, PT ;  /* 0x000000026e00e20c */ /* 0x000fe20003f86270 */
[-C--:B------:R-:W-:Y:S01]  /*4d80*/  FFMA.FTZ R20, R216, R178.reuse, R20 ;  /* 0x000000b2d8147223 */ /* 0x080fe20000010014 */
[----:B------:R-:W-:Y:S01]  /*4d90*/  @!P6 FSEL R19, R19, -INF , !P0 ;  /* 0xff8000001313e808 */ /* 0x000fe20004000000 */
[----:B------:R-:W-:Y:S01]  /*4da0*/  IMAD.WIDE.U32 R110, R120, -0x326172a9, RZ ;  /* 0xcd9e8d57786e7825 */ /* 0x000fe200078e00ff */
[----:B------:R-:W-:Y:S01]  /*4db0*/  @!P6 ISETP.GE.AND P0, PT, R204, R109, PT ;  /* 0x0000006dcc00e20c */ /* 0x000fe20003f06270 */
[----:B------:R-:W-:Y:S01]  /*4dc0*/  MUFU.EX2 R189, R11 ;  /* 0x0000000b00bd7308 */ /* 0x000fe20000000800 */
[----:B------:R-:W-:Y:S01]  /*4dd0*/  @!P6 FSEL R20, R20, -INF , !P3 ;  /* 0xff8000001414e808 */ /* 0x000fe20005800000 */
[-C--:B------:R-:W-:Y:S01]  /*4de0*/  FFMA.FTZ R21, R210, R178.reuse, R21 ;  /* 0x000000b2d2157223 */ /* 0x080fe20000010015 */
[----:B------:R-:W-:Y:S01]  /*4df0*/  LOP3.LUT R120, R127, R111, RZ, 0x3c, !PT ;  /* 0x0000006f7f787212 */ /* 0x000fe200078e3cff */
[----:B------:R-:W-:Y:S01]  /*4e00*/  FFMA.FTZ R22, R216, R178, R22 ;  /* 0x000000b2d8167223 */ /* 0x000fe20000010016 */
[----:B------:R-:W-:Y:S01]  /*4e10*/  @!P6 ISETP.GE.AND P3, PT, R204, R108, PT ;  /* 0x0000006ccc00e20c */ /* 0x000fe20003f66270 */
[----:B------:R-:W-:Y:S01]  /*4e20*/  FFMA.FTZ R23, R210, R178, R23 ;  /* 0x000000b2d2177223 */ /* 0x000fe20000010017 */
[----:B------:R-:W-:Y:S01]  /*4e30*/  @!P6 FSEL R21, R21, -INF , !P0 ;  /* 0xff8000001515e808 */ /* 0x000fe20004000000 */
[----:B------:R-:W-:Y:S01]  /*4e40*/  IMAD.WIDE.U32 R100, R126, -0x326172a9, RZ ;  /* 0xcd9e8d577e647825 */ /* 0x000fe200078e00ff */
[----:B------:R-:W-:Y:S01]  /*4e50*/  @!P6 FSEL R22, R22, -INF , !P1 ;  /* 0xff8000001616e808 */ /* 0x000fe20004800000 */
[----:B------:R3:W-:Y:S01]  /*4e60*/  MUFU.EX2 R188, R9 ;  /* 0x0000000900bc7308 */ /* 0x0007e20000000800 */
[----:B------:R-:W-:Y:S01]  /*4e70*/  @!P6 FSEL R23, R23, -INF , !P3 ;  /* 0xff8000001717e808 */ /* 0x000fe20005800000 */
[--C-:B------:R-:W-:Y:S01]  /*4e80*/  FFMA.FTZ R18, R18, UR5, -R118.reuse ;  /* 0x0000000512127c23 */ /* 0x100fe20008010876 */
[-C--:B------:R-:W-:Y:S01]  /*4e90*/  @!P6 ISETP.GE.AND P0, PT, R204, R0.reuse, PT ;  /* 0x00000000cc00e20c */ /* 0x080fe20003f06270 */
[----:B------:R-:W-:Y:S01]  /*4ea0*/  FFMA.FTZ R20, R20, UR5, -R119 ;  /* 0x0000000514147c23 */ /* 0x000fe20008010877 */
[-C--:B------:R-:W-:Y:S01]  /*4eb0*/  @!P6 ISETP.GE.AND P1, PT, R207, R0.reuse, PT ;  /* 0x00000000cf00e20c */ /* 0x080fe20003f26270 */
[----:B------:R-:W-:Y:S01]  /*4ec0*/  FFMA.FTZ R23, R23, UR5, -R118 ;  /* 0x0000000517177c23 */ /* 0x000fe20008010876 */
[----:B------:R-:W-:Y:S01]  /*4ed0*/  @!P6 ISETP.GE.AND P3, PT, R208, R0, PT ;  /* 0x00000000d000e20c */ /* 0x000fe20003f66270 */
[----:B------:R-:W-:Y:S01]  /*4ee0*/  IMAD.WIDE.U32 R120, R120, -0x2daee0ad, RZ ;  /* 0xd2511f5378787825 */ /* 0x000fe200078e00ff */
[----:B------:R-:W-:Y:S01]  /*4ef0*/  LOP3.LUT R0, R127, R101, RZ, 0x3c, !PT ;  /* 0x000000657f007212 */ /* 0x000fe200078e3cff */
[----:B------:R-:W-:Y:S01]  /*4f00*/  MUFU.EX2 R180, R13 ;  /* 0x0000000d00b47308 */ /* 0x000fe20000000800 */
[----:B------:R-:W-:Y:S01]  /*4f10*/  @!P6 FSEL R29, R29, -INF , !P3 ;  /* 0xff8000001d1de808 */ /* 0x000fe20005800000 */
[----:B------:R-:W-:Y:S01]  /*4f20*/  IMAD.WIDE.U32 R112, R123, -0x326172a9, RZ ;  /* 0xcd9e8d577b707825 */ /* 0x000fe200078e00ff */
[----:B------:R-:W-:Y:S02]  /*4f30*/  LOP3.LUT R111, R121, UR18, R122, 0x96, !PT ;  /* 0x00000012796f7c12 */ /* 0x000fe4000f8e967a */
[----:B------:R-:W-:Y:S01]  /*4f40*/  @!P6 ISETP.GE.AND P3, PT, R207, R108, PT ;  /* 0x0000006ccf00e20c */ /* 0x000fe20003f66270 */
[----:B------:R-:W-:Y:S01]  /*4f50*/  IMAD.WIDE.U32 R114, R125, -0x326172a9, RZ ;  /* 0xcd9e8d577d727825 */ /* 0x000fe200078e00ff */
[----:B-1----:R-:W-:Y:S03]  /*4f60*/  LOP3.LUT R4, R113, UR17, R110, 0x96, !PT ;  /* 0x0000001171047c12 */ /* 0x002fe6000f8e966e */
[----:B------:R1:W-:Y:S01]  /*4f70*/  MUFU.EX2 R186, R14 ;  /* 0x0000000e00ba7308 */ /* 0x0003e20000000800 */
[----:B------:R-:W-:Y:S01]  /*4f80*/  FFMA.FTZ R25, R210, R178, R25 ;  /* 0x000000b2d2197223 */ /* 0x000fe20000010019 */
[----:B----4-:R-:W-:Y:S01]  /*4f90*/  IMAD.WIDE.U32 R6, R0, -0x2daee0ad, RZ ;  /* 0xd2511f5300067825 */ /* 0x010fe200078e00ff */
[----:B------:R-:W-:Y:S03]  /*4fa0*/  LOP3.LUT R100, R115, UR17, R100, 0x96, !PT ;  /* 0x0000001173647c12 */ /* 0x000fe6000f8e9664 */
[----:B------:R-:W-:Y:S01]  /*4fb0*/  FFMA.FTZ R19, R19, UR5, -R118 ;  /* 0x0000000513137c23 */ /* 0x000fe20008010876 */
[----:B------:R-:W-:Y:S01]  /*4fc0*/  @!P6 FSEL R25, R25, -INF , !P0 ;  /* 0xff8000001919e808 */ /* 0x000fe20004000000 */
[----:B------:R-:W-:Y:S01]  /*4fd0*/  IMAD.WIDE.U32 R110, R111, -0x326172a9, RZ ;  /* 0xcd9e8d576f6e7825 */ /* 0x000fe200078e00ff */
[----:B--2---:R-:W-:Y:S01]  /*4fe0*/  LOP3.LUT R8, R7, UR18, R124, 0x96, !PT ;  /* 0x0000001207087c12 */ /* 0x004fe2000f8e967c */
[----:B------:R2:W4:Y:S01]  /*4ff0*/  MUFU.EX2 R191, R10 ;  /* 0x0000000a00bf7308 */ /* 0x0005220000000800 */
[----:B------:R-:W-:Y:S01]  /*5000*/  @!P6 ISETP.GE.AND P0, PT, R207, R2, PT ;  /* 0x00000002cf00e20c */ /* 0x000fe20003f06270 */
[-C--:B------:R-:W-:Y:S01]  /*5010*/  FFMA.FTZ R30, R211, R178.reuse, R30 ;  /* 0x000000b2d31e7223 */ /* 0x080fe2000001001e */
[----:B------:R-:W-:Y:S01]  /*5020*/  LOP3.LUT R112, R111, UR19, R112, 0x96, !PT ;  /* 0x000000136f707c12 */ /* 0x000fe2000f8e9670 */
[----:B------:R-:W-:Y:S01]  /*5030*/  FFMA.FTZ R24, R216, R178, R24 ;  /* 0x000000b2d8187223 */ /* 0x000fe20000010018 */
[----:B------:R-:W-:Y:S04]  /*5040*/  IMAD.WIDE.U32 R100, R100, -0x2daee0ad, RZ ;  /* 0xd2511f5364647825 */ /* 0x000fe800078e00ff */
[----:B------:R-:W-:Y:S01]  /*5050*/  FFMA.FTZ R22, R22, UR5, -R118 ;  /* 0x0000000516167c23 */ /* 0x000fe20008010876 */
[----:B------:R-:W-:Y:S01]  /*5060*/  @!P6 FSEL R30, R30, -INF , !P0 ;  /* 0xff8000001e1ee808 */ /* 0x000fe20004000000 */
[----:B---3--:R-:W-:Y:S01]  /*5070*/  IMAD.WIDE.U32 R8, R8, -0x326172a9, RZ ;  /* 0xcd9e8d5708087825 */ /* 0x008fe200078e00ff */
[----:B------:R-:W-:Y:S01]  /*5080*/  @!P6 FSEL R24, R24, -INF , !P5 ;  /* 0xff8000001818e808 */ /* 0x000fe20006800000 */
[----:B------:R3:W-:Y:S01]  /*5090*/  MUFU.EX2 R183, R12 ;  /* 0x0000000c00b77308 */ /* 0x0007e20000000800 */
[----:B------:R-:W-:Y:S01]  /*50a0*/  @!P6 ISETP.GE.AND P5, PT, R204, R2, PT ;  /* 0x00000002cc00e20c */ /* 0x000fe20003fa6270 */
[----:B------:R-:W-:Y:S01]  /*50b0*/  IMAD.WIDE.U32 R4, R4, -0x2daee0ad, RZ ;  /* 0xd2511f5304047825 */ /* 0x000fe200078e00ff */
[----:B------:R-:W-:Y:S02]  /*50c0*/  @!P6 ISETP.GE.AND P0, PT, R208, R108, PT ;  /* 0x0000006cd000e20c */ /* 0x000fe40003f06270 */
[----:B------:R-:W-:Y:S01]  /*50d0*/  LOP3.LUT R108, R9, UR19, R114, 0x96, !PT ;  /* 0x00000013096c7c12 */ /* 0x000fe2000f8e9672 */
[-C--:B------:R-:W-:Y:S01]  /*50e0*/  FFMA.FTZ R28, R211, R178.reuse, R28 ;  /* 0x000000b2d31c7223 */ /* 0x080fe2000001001c */
[----:B------:R-:W-:Y:S01]  /*50f0*/  LOP3.LUT R115, R101, UR20, R6, 0x96, !PT ;  /* 0x0000001465737c12 */ /* 0x000fe2000f8e9606 */
[-C--:B------:R-:W-:Y:S01]  /*5100*/  FFMA.FTZ R27, R210, R178.reuse, R27 ;  /* 0x000000b2d21b7223 */ /* 0x080fe2000001001b */
[----:B------:R-:W-:Y:S01]  /*5110*/  LOP3.LUT R7, R5, UR20, R120, 0x96, !PT ;  /* 0x0000001405077c12 */ /* 0x000fe2000f8e9678 */
[----:B------:R-:W-:Y:S01]  /*5120*/  IMAD.WIDE.U32 R112, R112, -0x2daee0ad, RZ ;  /* 0xd2511f5370707825 */ /* 0x000fe200078e00ff */
[----:B------:R-:W-:Y:S01]  /*5130*/  @!P6 FSEL R28, R28, -INF , !P1 ;  /* 0xff8000001c1ce808 */ /* 0x000fe20004800000 */
[----:B------:R-:W-:Y:S01]  /*5140*/  MUFU.EX2 R185, R15 ;  /* 0x0000000f00b97308 */ /* 0x000fe20000000800 */
[----:B------:R-:W-:Y:S01]  /*5150*/  @!P6 FSEL R27, R27, -INF , !P5 ;  /* 0xff8000001b1be808 */ /* 0x000fe20006800000 */
[----:B------:R-:W-:Y:S01]  /*5160*/  FFMA.FTZ R30, R30, UR5, -R116 ;  /* 0x000000051e1e7c23 */ /* 0x000fe20008010874 */
[-C--:B------:R-:W-:Y:S01]  /*5170*/  @!P6 ISETP.GE.AND P5, PT, R207, R109.reuse, PT ;  /* 0x0000006dcf00e20c */ /* 0x080fe20003fa6270 */
[----:B------:R-:W-:Y:S01]  /*5180*/  FFMA.FTZ R28, R28, UR5, -R117 ;  /* 0x000000051c1c7c23 */ /* 0x000fe20008010875 */
[----:B------:R-:W-:Y:S01]  /*5190*/  @!P6 ISETP.GE.AND P1, PT, R208, R109, PT ;  /* 0x0000006dd000e20c */ /* 0x000fe20003f26270 */
[----:B------:R-:W-:Y:S01]  /*51a0*/  IMAD.WIDE.U32 R114, R115, -0x326172a9, RZ ;  /* 0xcd9e8d5773727825 */ /* 0x000fe200078e00ff */
[----:B------:R-:W-:Y:S03]  /*51b0*/  LOP3.LUT R4, R113, UR22, R4, 0x96, !PT ;  /* 0x0000001671047c12 */ /* 0x000fe6000f8e9604 */
[----:B------:R-:W-:Y:S01]  /*51c0*/  MUFU.EX2 R122, R28 ;  /* 0x0000001c007a7308 */ /* 0x000fe20000000800 */
[----:B------:R-:W-:Y:S01]  /*51d0*/  @!P6 FSEL R33, R33, -INF , !P1 ;  /* 0xff8000002121e808 */ /* 0x000fe20004800000 */
[----:B------:R-:W-:Y:S01]  /*51e0*/  IMAD.WIDE.U32 R108, R108, -0x2daee0ad, RZ ;  /* 0xd2511f536c6c7825 */ /* 0x000fe200078e00ff */
[----:B------:R-:W-:Y:S02]  /*51f0*/  LOP3.LUT R8, R115, UR21, R8, 0x96, !PT ;  /* 0x0000001573087c12 */ /* 0x000fe4000f8e9608 */
[----:B------:R-:W-:Y:S01]  /*5200*/  @!P6 FSEL R35, R35, -INF , !P0 ;  /* 0xff8000002323e808 */ /* 0x000fe20004000000 */
[----:B------:R-:W-:Y:S01]  /*5210*/  IMAD.WIDE.U32 R6, R7, -0x326172a9, RZ ;  /* 0xcd9e8d5707067825 */ /* 0x000fe200078e00ff */
[----:B------:R-:W-:Y:S03]  /*5220*/  LOP3.LUT R100, R109, UR22, R100, 0x96, !PT ;  /* 0x000000166d647c12 */ /* 0x000fe6000f8e9664 */
[----:B------:R-:W-:Y:S01]  /*5230*/  MUFU.EX2 R115, R30 ;  /* 0x0000001e00737308 */ /* 0x000fe20000000800 */
[----:B------:R-:W-:Y:S01]  /*5240*/  FFMA.FTZ R26, R216, R178, R26 ;  /* 0x000000b2d81a7223 */ /* 0x000fe2000001001a */
[----:B------:R-:W-:Y:S01]  /*5250*/  IMAD.WIDE.U32 R4, R4, -0x326172a9, RZ ;  /* 0xcd9e8d5704047825 */ /* 0x000fe200078e00ff */
[----:B------:R-:W-:Y:S03]  /*5260*/  LOP3.LUT R7, R7, UR21, R110, 0x96, !PT ;  /* 0x0000001507077c12 */ /* 0x000fe6000f8e966e */
[----:B------:R-:W-:Y:S01]  /*5270*/  FFMA.FTZ R27, R27, UR5, -R116 ;  /* 0x000000051b1b7c23 */ /* 0x000fe20008010874 */
[----:B------:R-:W-:Y:S01]  /*5280*/  @!P6 FSEL R26, R26, -INF , !P4 ;  /* 0xff8000001a1ae808 */ /* 0x000fe20006000000 */
[----:B------:R-:W-:Y:S01]  /*5290*/  IMAD.WIDE.U32 R8, R8, -0x2daee0ad, RZ ;  /* 0xd2511f5308087825 */ /* 0x000fe200078e00ff */
[C---:B------:R-:W-:Y:S01]  /*52a0*/  LOP3.LUT R109, R4.reuse, 0xffff, RZ, 0xc0, !PT ;  /* 0x0000ffff046d7812 */ /* 0x040fe200078ec0ff */
[----:B------:R-:W4:Y:S01]  /*52b0*/  MUFU.EX2 R128, R16 ;  /* 0x0000001000807308 */ /* 0x000f220000000800 */
[----:B------:R-:W-:Y:S01]  /*52c0*/  LOP3.LUT R11, R5, UR23, R6, 0x96, !PT ;  /* 0x00000017050b7c12 */ /* 0x000fe2000f8e9606 */
[----:B------:R-:W-:Y:S01]  /*52d0*/  IMAD.MOV.U32 R113, RZ, RZ, R227 ;  /* 0x000000ffff717224 */ /* 0x000fe200078e00e3 */
[----:B------:R-:W-:Y:S01]  /*52e0*/  SHF.R.U32.HI R110, RZ, 0x18, R4 ;  /* 0x00000018ff6e7819 */ /* 0x000fe20000011604 */
[----:B------:R-:W-:Y:S01]  /*52f0*/  IMAD.WIDE.U32 R6, R7, -0x2daee0ad, RZ ;  /* 0xd2511f5307067825 */ /* 0x000fe200078e00ff */
[----:B------:R-:W-:Y:S02]  /*5300*/  LOP3.LUT R101, R4, 0xff, RZ, 0xc0, !PT ;  /* 0x000000ff04657812 */ /* 0x000fe400078ec0ff */
[----:B-1----:R-:W-:Y:S01]  /*5310*/  SHF.R.U32.HI R14, RZ, 0x18, R8 ;  /* 0x00000018ff0e7819 */ /* 0x002fe20000011608 */
[----:B------:R-:W-:Y:S01]  /*5320*/  FFMA.FTZ R21, R21, UR5, -R119 ;  /* 0x0000000515157c23 */ /* 0x000fe20008010877 */
[----:B------:R-:W-:Y:S01]  /*5330*/  SHF.R.U32.HI R111, RZ, 0x10, R4 ;  /* 0x00000010ff6f7819 */ /* 0x000fe20000011604 */
[----:B------:R-:W-:Y:S01]  /*5340*/  IMAD.WIDE.U32 R4, R100, -0x326172a9, RZ ;  /* 0xcd9e8d5764047825 */ /* 0x000fe200078e00ff */
[----:B--2---:R-:W-:Y:S01]  /*5350*/  LOP3.LUT R10, R7, UR24, R112, 0x96, !PT ;  /* 0x00000018070a7c12 */ /* 0x004fe2000f8e9670 */
[----:B------:R-:W-:Y:S01]  /*5360*/  MUFU.EX2 R125, R17 ;  /* 0x00000011007d7308 */ /* 0x000fe20000000800 */
[----:B------:R-:W-:Y:S01]  /*5370*/  @!P6 ISETP.GE.AND P4, PT, R208, R2, PT ;  /* 0x00000002d000e20c */ /* 0x000fe20003f86270 */
[----:B------:R-:W-:Y:S01]  /*5380*/  IMAD.MOV.U32 R112, RZ, RZ, R228 ;  /* 0x000000ffff707224 */ /* 0x000fe200078e00e4 */
[----:B------:R-:W-:Y:S01]  /*5390*/  SHF.R.U32.HI R13, RZ, 0x10, R4 ;  /* 0x00000010ff0d7819 */ /* 0x000fe20000011604 */
[----:B------:R-:W-:Y:S01]  /*53a0*/  FFMA.FTZ R26, R26, UR5, -R116 ;  /* 0x000000051a1a7c23 */ /* 0x000fe20008010874 */
[----:B------:R-:W-:Y:S01]  /*53b0*/  LOP3.LUT R2, R9, UR24, R108, 0x96, !PT ;  /* 0x0000001809027c12 */ /* 0x000fe2000f8e966c */
[--C-:B------:R-:W-:Y:S01]  /*53c0*/  FFMA.FTZ R25, R25, UR5, -R117.reuse ;  /* 0x0000000519197c23 */ /* 0x100fe20008010875 */
[----:B------:R-:W-:Y:S01]  /*53d0*/  LOP3.LUT R100, R8, 0xff, RZ, 0xc0, !PT ;  /* 0x000000ff08647812 */ /* 0x000fe200078ec0ff */
[--C-:B------:R-:W-:Y:S01]  /*53e0*/  FFMA.FTZ R24, R24, UR5, -R117.reuse ;  /* 0x0000000518187c23 */ /* 0x100fe20008010875 */
[----:B------:R-:W-:Y:S01]  /*53f0*/  SHF.R.U32.HI R107, RZ, 0x10, R8 ;  /* 0x00000010ff6b7819 */ /* 0x000fe20000011608 */
[----:B------:R-:W-:Y:S01]  /*5400*/  FFMA.FTZ R117, R29, UR5, -R117 ;  /* 0x000000051d757c23 */ /* 0x000fe20008010875 */
[----:B------:R-:W-:Y:S01]  /*5410*/  LOP3.LUT R104, R8, 0xffff, RZ, 0xc0, !PT ;  /* 0x0000ffff08687812 */ /* 0x000fe200078ec0ff */
[CC--:B------:R-:W-:Y:S01]  /*5420*/  FFMA.FTZ R32, R211.reuse, R178.reuse, R32 ;  /* 0x000000b2d3207223 */ /* 0x0c0fe20000010020 */
[C---:B------:R-:W-:Y:S01]  /*5430*/  LOP3.LUT R8, R4.reuse, 0xffff, RZ, 0xc0, !PT ;  /* 0x0000ffff04087812 */ /* 0x040fe200078ec0ff */
[----:B------:R-:W-:Y:S01]  /*5440*/  FFMA.FTZ R34, R211, R178, R34 ;  /* 0x000000b2d3227223 */ /* 0x000fe20000010022 */
[----:B------:R-:W-:Y:S01]  /*5450*/  LOP3.LUT R9, R4, 0xff, RZ, 0xc0, !PT ;  /* 0x000000ff04097812 */ /* 0x000fe200078ec0ff */
[----:B------:R-:W-:Y:S01]  /*5460*/  MUFU.EX2 R117, R117 ;  /* 0x0000007500757308 */ /* 0x000fe20000000800 */
[----:B---3--:R-:W-:Y:S01]  /*5470*/  SHF.R.U32.HI R12, RZ, 0x18, R4 ;  /* 0x00000018ff0c7819 */ /* 0x008fe20000011604 */
[----:B------:R-:W-:Y:S01]  /*5480*/  IMAD.U32 R108, RZ, RZ, UR6 ;  /* 0x00000006ff6c7e24 */ /* 0x000fe2000f8e00ff */
[----:B------:R-:W-:Y:S02]  /*5490*/  LOP3.LUT R4, R11, 0xff, RZ, 0xc0, !PT ;  /* 0x000000ff0b047812 */ /* 0x000fe400078ec0ff */
[----:B------:R-:W-:Y:S02]  /*54a0*/  LOP3.LUT R0, R5, UR23, R114, 0x96, !PT ;  /* 0x0000001705007c12 */ /* 0x000fe4000f8e9672 */
[----:B------:R-:W-:Y:S03]  /*54b0*/  @!P6 FSEL R32, R32, -INF , !P5 ;  /* 0xff8000002020e808 */ /* 0x000fe60006800000 */
[----:B------:R-:W-:Y:S01]  /*54c0*/  MUFU.EX2 R179, R18 ;  /* 0x0000001200b37308 */ /* 0x000fe20000000800 */
[----:B------:R-:W-:Y:S02]  /*54d0*/  ISETP.LE.U32.AND P5, PT, R4, UR8, PT ;  /* 0x0000000804007c0c */ /* 0x000fe4000bfa3070 */
[----:B------:R-:W-:Y:S01]  /*54e0*/  SHF.R.U32.HI R5, RZ, 0x18, R11 ;  /* 0x00000018ff057819 */ /* 0x000fe2000001160b */
[--C-:B------:R-:W-:Y:S01]  /*54f0*/  FFMA.FTZ R32, R32, UR5, -R119.reuse ;  /* 0x0000000520207c23 */ /* 0x100fe20008010877 */
[----:B------:R-:W-:Y:S01]  /*5500*/  LOP3.LUT R4, R11, 0xffff, RZ, 0xc0, !PT ;  /* 0x0000ffff0b047812 */ /* 0x000fe200078ec0ff */
[----:B------:R-:W-:Y:S01]  /*5510*/  FFMA.FTZ R119, R33, UR5, -R119 ;  /* 0x0000000521777c23 */ /* 0x000fe20008010877 */
[----:B------:R-:W-:Y:S03]  /*5520*/  ISETP.LE.U32.AND P1, PT, R5, UR8, PT ;  /* 0x0000000805007c0c */ /* 0x000fe6000bf23070 */
[----:B------:R-:W-:Y:S01]  /*5530*/  MUFU.EX2 R121, R20 ;  /* 0x0000001400797308 */ /* 0x000fe20000000800 */
[----:B------:R-:W-:Y:S02]  /*5540*/  SHF.R.U32.HI R5, RZ, 0x8, R4 ;  /* 0x00000008ff057819 */ /* 0x000fe40000011604 */
[----:B------:R-:W-:Y:S02]  /*5550*/  SHF.R.U32.HI R11, RZ, 0x10, R11 ;  /* 0x00000010ff0b7819 */ /* 0x000fe4000001160b */
[----:B------:R-:W-:Y:S01]  /*5560*/  LOP3.LUT R5, R5, 0xffff, RZ, 0xc0, !PT ;  /* 0x0000ffff05057812 */ /* 0x000fe200078ec0ff */
[----:B------:R-:W-:Y:S01]  /*5570*/  @!P5 FADD.FTZ R181, -R181, -RZ ;  /* 0x800000ffb5b5d221 */ /* 0x000fe20000010100 */
[----:B------:R-:W-:Y:S03]  /*5580*/  LOP3.LUT R4, R11, 0xff, RZ, 0xc0, !PT ;  /* 0x000000ff0b047812 */ /* 0x000fe600078ec0ff */
[----:B------:R-:W-:Y:S01]  /*5590*/  MUFU.EX2 R123, R23 ;  /* 0x00000017007b7308 */ /* 0x000fe20000000800 */
[----:B------:R-:W-:Y:S02]  /*55a0*/  ISETP.LE.U32.AND P0, PT, R5, UR8, PT ;  /* 0x0000000805007c0c */ /* 0x000fe4000bf03070 */
[----:B------:R-:W-:Y:S01]  /*55b0*/  LOP3.LUT R5, R0, 0xffff, RZ, 0xc0, !PT ;  /* 0x0000ffff00057812 */ /* 0x000fe200078ec0ff */
[----:B------:R-:W-:Y:S01]  /*55c0*/  @!P1 FADD.FTZ R184, -R184, -RZ ;  /* 0x800000ffb8b89221 */ /* 0x000fe20000010100 */
[----:B------:R-:W-:Y:S02]  /*55d0*/  @!P6 FSEL R34, R34, -INF , !P3 ;  /* 0xff8000002222e808 */ /* 0x000fe40005800000 */
[----:B------:R-:W-:Y:S03]  /*55e0*/  ISETP.LE.U32.AND P3, PT, R4, UR8, PT ;  /* 0x0000000804007c0c */ /* 0x000fe6000bf63070 */
[----:B------:R-:W1:Y:S01]  /*55f0*/  MUFU.EX2 R131, R19 ;  /* 0x0000001300837308 */ /* 0x000e620000000800 */
[----:B------:R-:W-:Y:S01]  /*5600*/  LOP3.LUT R102, R6, 0xff, RZ, 0xc0, !PT ;  /* 0x000000ff06667812 */ /* 0x000fe200078ec0ff */
[----:B------:R-:W-:Y:S01]  /*5610*/  FFMA.FTZ R34, R34, UR5, -R118 ;  /* 0x0000000522227c23 */ /* 0x000fe20008010876 */
[----:B------:R-:W-:Y:S01]  /*5620*/  SHF.R.U32.HI R103, RZ, 0x18, R6 ;  /* 0x00000018ff677819 */ /* 0x000fe20000011606 */
[----:B------:R-:W-:Y:S01]  /*5630*/  FFMA.FTZ R118, R35, UR5, -R118 ;  /* 0x0000000523767c23 */ /* 0x000fe20008010876 */
[----:B------:R-:W-:Y:S01]  /*5640*/  LOP3.LUT R105, R6, 0xffff, RZ, 0xc0, !PT ;  /* 0x0000ffff06697812 */ /* 0x000fe200078ec0ff */
[----:B------:R-:W-:Y:S01]  /*5650*/  @!P0 FADD.FTZ R182, -R182, -RZ ;  /* 0x800000ffb6b68221 */ /* 0x000fe20000010100 */
[----:B------:R-:W-:Y:S03]  /*5660*/  SHF.R.U32.HI R106, RZ, 0x10, R6 ;  /* 0x00000010ff6a7819 */ /* 0x000fe60000011606 */
[----:B------:R-:W-:Y:S01]  /*5670*/  MUFU.EX2 R114, R34 ;  /* 0x0000002200727308 */ /* 0x000fe20000000800 */
[----:B------:R-:W-:Y:S02]  /*5680*/  SHF.R.U32.HI R4, RZ, 0x10, R0 ;  /* 0x00000010ff047819 */ /* 0x000fe40000011600 */
[----:B------:R-:W-:Y:S01]  /*5690*/  LOP3.LUT R7, R0, 0xff, RZ, 0xc0, !PT ;  /* 0x000000ff00077812 */ /* 0x000fe200078ec0ff */
[----:B------:R-:W-:Y:S01]  /*56a0*/  @!P3 FADD.FTZ R187, -R187, -RZ ;  /* 0x800000ffbbbbb221 */ /* 0x000fe20000010100 */
[----:B------:R-:W-:Y:S02]  /*56b0*/  SHF.R.U32.HI R6, RZ, 0x8, R5 ;  /* 0x00000008ff067819 */ /* 0x000fe40000011605 */
[----:B------:R-:W-:Y:S03]  /*56c0*/  LOP3.LUT R5, R4, 0xff, RZ, 0xc0, !PT ;  /* 0x000000ff04057812 */ /* 0x000fe600078ec0ff */
[----:B------:R-:W-:Y:S01]  /*56d0*/  MUFU.EX2 R126, R27 ;  /* 0x0000001b007e7308 */ /* 0x000fe20000000800 */
[----:B------:R-:W-:Y:S02]  /*56e0*/  @!P6 FSEL R31, R31, -INF , !P4 ;  /* 0xff8000001f1fe808 */ /* 0x000fe40006000000 */
[----:B------:R-:W-:Y:S02]  /*56f0*/  ISETP.LE.U32.AND P5, PT, R5, UR8, PT ;  /* 0x0000000805007c0c */ /* 0x000fe4000bfa3070 */
[----:B------:R-:W-:Y:S01]  /*5700*/  ISETP.LE.U32.AND P6, PT, R7, UR8, PT ;  /* 0x0000000807007c0c */ /* 0x000fe2000bfc3070 */
[----:B------:R-:W-:Y:S01]  /*5710*/  FFMA.FTZ R116, R31, UR5, -R116 ;  /* 0x000000051f747c23 */ /* 0x000fe20008010874 */
[----:B------:R-:W-:Y:S03]  /*5720*/  LOP3.LUT R4, R6, 0xffff, RZ, 0xc0, !PT ;  /* 0x0000ffff06047812 */ /* 0x000fe600078ec0ff */
[----:B------:R-:W-:Y:S01]  /*5730*/  MUFU.EX2 R124, R22 ;  /* 0x00000016007c7308 */ /* 0x000fe20000000800 */
[----:B------:R-:W-:Y:S02]  /*5740*/  ISETP.LE.U32.AND P4, PT, R101, UR8, PT ;  /* 0x0000000865007c0c */ /* 0x000fe4000bf83070 */
[----:B------:R-:W-:Y:S02]  /*5750*/  ISETP.LE.U32.AND P0, PT, R4, UR8, PT ;  /* 0x0000000804007c0c */ /* 0x000fe4000bf03070 */
[----:B------:R-:W-:Y:S02]  /*5760*/  SHF.R.U32.HI R4, RZ, 0x18, R0 ;  /* 0x00000018ff047819 */ /* 0x000fe40000011600 */
[----:B------:R-:W-:Y:S01]  /*5770*/  SHF.R.U32.HI R0, RZ, 0x8, R8 ;  /* 0x00000008ff007819 */ /* 0x000fe20000011608 */
[----:B----4-:R-:W-:Y:S01]  /*5780*/  @!P5 FADD.FTZ R191, -R191, -RZ ;  /* 0x800000ffbfbfd221 */ /* 0x010fe20000010100 */
[----:B------:R-:W-:Y:S01]  /*5790*/  ISETP.LE.U32.AND P3, PT, R4, UR8, PT ;  /* 0x0000000804007c0c */ /* 0x000fe2000bf63070 */
[----:B------:R-:W-:Y:S01]  /*57a0*/  @!P6 FADD.FTZ R190, -R190, -RZ ;  /* 0x800000ffbebee221 */ /* 0x000fe20000010100 */
[----:B------:R-:W-:Y:S01]  /*57b0*/  LOP3.LUT R0, R0, 0xffff, RZ, 0xc0, !PT ;  /* 0x0000ffff00007812 */ /* 0x000fe200078ec0ff */
[----:B------:R-:W2:Y:S01]  /*57c0*/  MUFU.EX2 R120, R21 ;  /* 0x0000001500787308 */ /* 0x000ea20000000800 */
[----:B------:R-:W-:Y:S01]  /*57d0*/  LOP3.LUT R5, R10, 0xffff, RZ, 0xc0, !PT ;  /* 0x0000ffff0a057812 */ /* 0x000fe200078ec0ff */
[----:B------:R-:W-:Y:S01]  /*57e0*/  @!P4 FADD.FTZ R128, -R128, -RZ ;  /* 0x800000ff8080c221 */ /* 0x000fe20000010100 */
[----:B------:R-:W-:Y:S01]  /*57f0*/  ISETP.LE.U32.AND P6, PT, R0, UR8, PT ;  /* 0x0000000800007c0c */ /* 0x000fe2000bfc3070 */
[----:B------:R-:W-:Y:S01]  /*5800*/  @!P0 FADD.FTZ R188, -R188, -RZ ;  /* 0x800000ffbcbc8221 */ /* 0x000fe20000010100 */
[----:B------:R-:W-:Y:S02]  /*5810*/  LOP3.LUT R0, R13, 0xff, RZ, 0xc0, !PT ;  /* 0x000000ff0d007812 */ /* 0x000fe400078ec0ff */
[----:B------:R-:W-:Y:S03]  /*5820*/  ISETP.LE.U32.AND P0, PT, R12, UR8, PT ;  /* 0x000000080c007c0c */ /* 0x000fe6000bf03070 */
[----:B------:R-:W-:Y:S01]  /*5830*/  MUFU.EX2 R130, R26 ;  /* 0x0000001a00827308 */ /* 0x000fe20000000800 */
[----:B------:R-:W-:Y:S01]  /*5840*/  ISETP.LE.U32.AND P5, PT, R0, UR8, PT ;  /* 0x0000000800007c0c */ /* 0x000fe2000bfa3070 */
[----:B------:R-:W-:Y:S01]  /*5850*/  @!P3 FADD.FTZ R189, -R189, -RZ ;  /* 0x800000ffbdbdb221 */ /* 0x000fe20000010100 */
[----:B------:R-:W-:Y:S02]  /*5860*/  SHF.R.U32.HI R0, RZ, 0x8, R109 ;  /* 0x00000008ff007819 */ /* 0x000fe4000001166d */
[--C-:B------:R-:W-:Y:S02]  /*5870*/  SHF.R.U32.HI R4, RZ, 0x18, R10.reuse ;  /* 0x00000018ff047819 */ /* 0x100fe4000001160a */
[----:B------:R-:W-:Y:S01]  /*5880*/  LOP3.LUT R0, R0, 0xffff, RZ, 0xc0, !PT ;  /* 0x0000ffff00007812 */ /* 0x000fe200078ec0ff */
[----:B------:R-:W-:Y:S01]  /*5890*/  @!P6 FADD.FTZ R180, -R180, -RZ ;  /* 0x800000ffb4b4e221 */ /* 0x000fe20000010100 */
[----:B------:R-:W-:Y:S01]  /*58a0*/  ISETP.LE.U32.AND P3, PT, R110, UR8, PT ;  /* 0x000000086e007c0c */ /* 0x000fe2000bf63070 */
[----:B------:R-:W-:Y:S01]  /*58b0*/  MUFU.EX2 R119, R119 ;  /* 0x0000007700777308 */ /* 0x000fe20000000800 */
[----:B------:R-:W-:Y:S01]  /*58c0*/  ISETP.LE.U32.AND P6, PT, R0, UR8, PT ;  /* 0x0000000800007c0c */ /* 0x000fe2000bfc3070 */
[----:B------:R-:W-:Y:S01]  /*58d0*/  @!P0 FADD.FTZ R185, -R185, -RZ ;  /* 0x800000ffb9b98221 */ /* 0x000fe20000010100 */
[----:B------:R-:W-:Y:S01]  /*58e0*/  LOP3.LUT R0, R111, 0xff, RZ, 0xc0, !PT ;  /* 0x000000ff6f007812 */ /* 0x000fe200078ec0ff */
[----:B------:R-:W-:Y:S01]  /*58f0*/  @!P5 FADD.FTZ R186, -R186, -RZ ;  /* 0x800000ffbabad221 */ /* 0x000fe20000010100 */
[----:B------:R-:W-:Y:S02]  /*5900*/  ISETP.LE.U32.AND P1, PT, R9, UR8, PT ;  /* 0x0000000809007c0c */ /* 0x000fe4000bf23070 */
[----:B------:R-:W-:Y:S03]  /*5910*/  ISETP.LE.U32.AND P0, PT, R0, UR8, PT ;  /* 0x0000000800007c0c */ /* 0x000fe6000bf03070 */
[----:B------:R-:W-:Y:S01]  /*5920*/  MUFU.EX2 R111, R32 ;  /* 0x00000020006f7308 */ /* 0x000fe20000000800 */
[----:B------:R-:W-:Y:S02]  /*5930*/  LOP3.LUT R0, R10, 0xff, RZ, 0xc0, !PT ;  /* 0x000000ff0a007812 */ /* 0x000fe400078ec0ff */
[----:B------:R-:W-:Y:S01]  /*5940*/  SHF.R.U32.HI R10, RZ, 0x10, R10 ;  /* 0x00000010ff0a7819 */ /* 0x000fe2000001160a */
[----:B-1----:R-:W-:Y:S01]  /*5950*/  @!P3 FADD.FTZ R131, -R131, -RZ ;  /* 0x800000ff8383b221 */ /* 0x002fe20000010100 */
[----:B------:R-:W-:Y:S01]  /*5960*/  ISETP.LE.U32.AND P4, PT, R0, UR8, PT ;  /* 0x0000000800007c0c */ /* 0x000fe2000bf83070 */
[----:B------:R-:W-:Y:S01]  /*5970*/  @!P6 FADD.FTZ R125, -R125, -RZ ;  /* 0x800000ff7d7de221 */ /* 0x000fe20000010100 */
[----:B------:R-:W-:Y:S03]  /*5980*/  SHF.R.U32.HI R0, RZ, 0x8, R5 ;  /* 0x00000008ff007819 */ /* 0x000fe60000011605 */
[----:B------:R-:W-:Y:S01]  /*5990*/  MUFU.EX2 R127, R25 ;  /* 0x00000019007f7308 */ /* 0x000fe20000000800 */
[----:B------:R-:W-:Y:S01]  /*59a0*/  ISETP.LE.U32.AND P6, PT, R4, UR8, PT ;  /* 0x0000000804007c0c */ /* 0x000fe2000bfc3070 */
[----:B------:R-:W-:Y:S01]  /*59b0*/  @!P1 FADD.FTZ R183, -R183, -RZ ;  /* 0x800000ffb7b79221 */ /* 0x000fe20000010100 */
[----:B------:R-:W-:Y:S01]  /*59c0*/  LOP3.LUT R4, R2, 0xff, RZ, 0xc0, !PT ;  /* 0x000000ff02047812 */ /* 0x000fe200078ec0ff */
[----:B------:R-:W-:Y:S01]  /*59d0*/  @!P0 FADD.FTZ R179, -R179, -RZ ;  /* 0x800000ffb3b38221 */ /* 0x000fe20000010100 */
[----:B------:R-:W-:Y:S02]  /*59e0*/  LOP3.LUT R0, R0, 0xffff, RZ, 0xc0, !PT ;  /* 0x0000ffff00007812 */ /* 0x000fe400078ec0ff */
[----:B------:R-:W-:Y:S03]  /*59f0*/  LOP3.LUT R10, R10, 0xff, RZ, 0xc0, !PT ;  /* 0x000000ff0a0a7812 */ /* 0x000fe600078ec0ff */
[----:B------:R-:W-:Y:S01]  /*5a00*/  MUFU.EX2 R116, R116 ;  /* 0x0000007400747308 */ /* 0x000fe20000000800 */
[----:B------:R-:W-:Y:S01]  /*5a10*/  ISETP.LE.U32.AND P0, PT, R0, UR8, PT ;  /* 0x0000000800007c0c */ /* 0x000fe2000bf03070 */
[----:B------:R-:W-:Y:S01]  /*5a20*/  @!P4 FADD.FTZ R121, -R121, -RZ ;  /* 0x800000ff7979c221 */ /* 0x000fe20000010100 */
[----:B------:R-:W-:Y:S02]  /*5a30*/  ISETP.LE.U32.AND P4, PT, R4, UR8, PT ;  /* 0x0000000804007c0c */ /* 0x000fe4000bf83070 */
[----:B------:R-:W-:Y:S01]  /*5a40*/  LOP3.LUT R0, R2, 0xffff, RZ, 0xc0, !PT ;  /* 0x0000ffff02007812 */ /* 0x000fe200078ec0ff */
[----:B------:R-:W-:Y:S01]  /*5a50*/  @!P6 FADD.FTZ R123, -R123, -RZ ;  /* 0x800000ff7b7be221 */ /* 0x000fe20000010100 */
[--C-:B------:R-:W-:Y:S03]  /*5a60*/  SHF.R.U32.HI R4, RZ, 0x10, R2.reuse ;  /* 0x00000010ff047819 */ /* 0x100fe60000011602 */
[----:B------:R-:W1:Y:S01]  /*5a70*/  MUFU.EX2 R129, R24 ;  /* 0x0000001800817308 */ /* 0x000e620000000800 */
[----:B------:R-:W-:Y:S02]  /*5a80*/  SHF.R.U32.HI R2, RZ, 0x18, R2 ;  /* 0x00000018ff027819 */ /* 0x000fe40000011602 */
[----:B------:R-:W-:Y:S02]  /*5a90*/  ISETP.LE.U32.AND P3, PT, R10, UR8, PT ;  /* 0x000000080a007c0c */ /* 0x000fe4000bf63070 */
[----:B------:R-:W-:Y:S01]  /*5aa0*/  ISETP.LE.U32.AND P6, PT, R2, UR8, PT ;  /* 0x0000000802007c0c */ /* 0x000fe2000bfc3070 */
[----:B--2---:R-:W-:Y:S01]  /*5ab0*/  @!P0 FADD.FTZ R120, -R120, -RZ ;  /* 0x800000ff78788221 */ /* 0x004fe20000010100 */
[----:B------:R-:W-:Y:S03]  /*5ac0*/  LOP3.LUT R2, R106, 0xff, RZ, 0xc0, !PT ;  /* 0x000000ff6a027812 */ /* 0x000fe600078ec0ff */
[----:B------:R-:W2:Y:S01]  /*5ad0*/  MUFU.EX2 R118, R118 ;  /* 0x0000007600767308 */ /* 0x000ea20000000800 */
[----:B------:R-:W-:Y:S02]  /*5ae0*/  LOP3.LUT R4, R4, 0xff, RZ, 0xc0, !PT ;  /* 0x000000ff04047812 */ /* 0x000fe400078ec0ff */
[----:B------:R-:W-:Y:S02]  /*5af0*/  SHF.R.U32.HI R0, RZ, 0x8, R0 ;  /* 0x00000008ff007819 */ /* 0x000fe40000011600 */
[----:B------:R-:W-:Y:S02]  /*5b00*/  ISETP.LE.U32.AND P1, PT, R102, UR8, PT ;  /* 0x0000000866007c0c */ /* 0x000fe4000bf23070 */
[----:B------:R-:W-:Y:S01]  /*5b10*/  LOP3.LUT R0, R0, 0xffff, RZ, 0xc0, !PT ;  /* 0x0000ffff00007812 */ /* 0x000fe200078ec0ff */
[----:B------:R-:W-:Y:S01]  /*5b20*/  @!P3 FADD.FTZ R124, -R124, -RZ ;  /* 0x800000ff7c7cb221 */ /* 0x000fe20000010100 */
[----:B------:R-:W-:Y:S01]  /*5b30*/  ISETP.LE.U32.AND P3, PT, R4, UR8, PT ;  /* 0x0000000804007c0c */ /* 0x000fe2000bf63070 */
[----:B------:R-:W-:Y:S01]  /*5b40*/  @!P6 FADD.FTZ R126, -R126, -RZ ;  /* 0x800000ff7e7ee221 */ /* 0x000fe20000010100 */
[----:B------:R-:W-:Y:S01]  /*5b50*/  ISETP.LE.U32.AND P6, PT, R2, UR8, PT ;  /* 0x0000000802007c0c */ /* 0x000fe2000bfc3070 */
[----:B-1----:R-:W-:Y:S01]  /*5b60*/  @!P4 FADD.FTZ R129, -R129, -RZ ;  /* 0x800000ff8181c221 */ /* 0x002fe20000010100 */
[----:B------:R-:W-:Y:S02]  /*5b70*/  SHF.R.U32.HI R2, RZ, 0x8, R104 ;  /* 0x00000008ff027819 */ /* 0x000fe40000011668 */
[----:B------:R-:W-:Y:S02]  /*5b80*/  ISETP.LE.U32.AND P0, PT, R0, UR8, PT ;  /* 0x0000000800007c0c */ /* 0x000fe4000bf03070 */
[----:B------:R-:W-:Y:S01]  /*5b90*/  LOP3.LUT R4, R2, 0xffff, RZ, 0xc0, !PT ;  /* 0x0000ffff02047812 */ /* 0x000fe200078ec0ff */
[----:B------:R-:W-:Y:S01]  /*5ba0*/  @!P1 FADD.FTZ R111, -R111, -RZ ;  /* 0x800000ff6f6f9221 */ /* 0x000fe20000010100 */
[----:B------:R-:W-:Y:S02]  /*5bb0*/  F2FP.RELU.BF16.F32.PACK_AB R2, R182, R181 ;  /* 0x000000b5b602723e */ /* 0x000fe400000018ff */
[----:B------:R-:W-:Y:S01]  /*5bc0*/  SHF.R.U32.HI R0, RZ, 0x8, R105 ;  /* 0x00000008ff007819 */ /* 0x000fe20000011669 */
[----:B------:R-:W-:Y:S01]  /*5bd0*/  @!P3 FADD.FTZ R130, -R130, -RZ ;  /* 0x800000ff8282b221 */ /* 0x000fe20000010100 */
[----:B------:R-:W-:Y:S01]  /*5be0*/  F2FP.RELU.BF16.F32.PACK_AB R5, R188, R190 ;  /* 0x000000bebc05723e */ /* 0x000fe200000018ff */
[----:B------:R1:W-:Y:S01]  /*5bf0*/  STS [R200+0xe000], R2 ;  /* 0x00e00002c8007388 */ /* 0x0003e20000000800 */
[----:B------:R-:W-:Y:S01]  /*5c00*/  LOP3.LUT R0, R0, 0xffff, RZ, 0xc0, !PT ;  /* 0x0000ffff00007812 */ /* 0x000fe200078ec0ff */
[----:B------:R-:W-:Y:S01]  /*5c10*/  @!P6 FADD.FTZ R114, -R114, -RZ ;  /* 0x800000ff7272e221 */ /* 0x000fe20000010100 */
[----:B------:R-:W-:Y:S01]  /*5c20*/  F2FP.RELU.BF16.F32.PACK_AB R6, R180, R183 ;  /* 0x000000b7b406723e */ /* 0x000fe200000018ff */
[----:B------:R-:W-:Y:S01]  /*5c30*/  @!P0 FADD.FTZ R127, -R127, -RZ ;  /* 0x800000ff7f7f8221 */ /* 0x000fe20000010100 */
[----:B------:R-:W-:Y:S02]  /*5c40*/  ISETP.LE.U32.AND P3, PT, R0, UR8, PT ;  /* 0x0000000800007c0c */ /* 0x000fe4000bf63070 */
[----:B------:R-:W-:Y:S02]  /*5c50*/  LOP3.LUT R0, R107, 0xff, RZ, 0xc0, !PT ;  /* 0x000000ff6b007812 */ /* 0x000fe400078ec0ff */
[----:B------:R-:W-:Y:S02]  /*5c60*/  ISETP.LE.U32.AND P0, PT, R14, UR8, PT ;  /* 0x000000080e007c0c */ /* 0x000fe4000bf03070 */
[----:B------:R-:W-:Y:S02]  /*5c70*/  ISETP.LE.U32.AND P1, PT, R0, UR8, PT ;  /* 0x0000000800007c0c */ /* 0x000fe4000bf23070 */
[----:B------:R-:W-:Y:S02]  /*5c80*/  F2FP.RELU.BF16.F32.PACK_AB R0, R184, R187 ;  /* 0x000000bbb800723e */ /* 0x000fe400000018ff */
[----:B------:R-:W-:Y:S02]  /*5c90*/  ISETP.LE.U32.AND P5, PT, R103, UR8, PT ;  /* 0x0000000867007c0c */ /* 0x000fe4000bfa3070 */
[----:B------:R-:W-:Y:S01]  /*5ca0*/  ISETP.LE.U32.AND P4, PT, R100, UR8, PT ;  /* 0x0000000864007c0c */ /* 0x000fe2000bf83070 */
[----:B------:R3:W-:Y:S01]  /*5cb0*/  STS [R200+0xe400], R0 ;  /* 0x00e40000c8007388 */ /* 0x0007e20000000800 */
[----:B------:R-:W-:Y:S01]  /*5cc0*/  @!P3 FADD.FTZ R119, -R119, -RZ ;  /* 0x800000ff7777b221 */ /* 0x000fe20000010100 */
[----:B------:R-:W-:Y:S02]  /*5cd0*/  ISETP.LE.U32.AND P3, PT, R4, UR8, PT ;  /* 0x0000000804007c0c */ /* 0x000fe4000bf63070 */
[----:B------:R-:W-:Y:S01]  /*5ce0*/  F2FP.RELU.BF16.F32.PACK_AB R4, R125, R128 ;  /* 0x000000807d04723e */ /* 0x000fe200000018ff */
[----:B------:R-:W-:Y:S01]  /*5cf0*/  @!P0 FADD.FTZ R116, -R116, -RZ ;  /* 0x800000ff74748221 */ /* 0x000fe20000010100 */
[C---:B------:R-:W-:Y:S01]  /*5d00*/  LEA R112, P0, R226.reuse, R112, 0x2 ;  /* 0x00000070e2707211 */ /* 0x040fe200078010ff */
[----:B------:R-:W-:Y:S01]  /*5d10*/  @!P1 FADD.FTZ R115, -R115, -RZ ;  /* 0x800000ff73739221 */ /* 0x000fe20000010100 */
[----:B-1----:R-:W-:Y:S01]  /*5d20*/  F2FP.RELU.BF16.F32.PACK_AB R2, R131, R179 ;  /* 0x000000b38302723e */ /* 0x002fe200000018ff */
[----:B------:R1:W-:Y:S01]  /*5d30*/  STS [R203+0xe000], R4 ;  /* 0x00e00004cb007388 */ /* 0x0003e20000000800 */
[----:B------:R-:W-:Y:S01]  /*5d40*/  LEA.HI.X.SX32 R113, R226, R113, 0x2, P0 ;  /* 0x00000071e2717211 */ /* 0x000fe200000f16ff */
[----:B--2---:R-:W-:Y:S01]  /*5d50*/  @!P5 FADD.FTZ R118, -R118, -RZ ;  /* 0x800000ff7676d221 */ /* 0x004fe20000010100 */
[----:B------:R-:W-:Y:S01]  /*5d60*/  @!P4 FADD.FTZ R122, -R122, -RZ ;  /* 0x800000ff7a7ac221 */ /* 0x000fe20000010100 */
[----:B------:R2:W-:Y:S01]  /*5d70*/  STS [R203+0xe400], R2 ;  /* 0x00e40002cb007388 */ /* 0x0005e20000000800 */
[----:B------:R-:W-:Y:S01]  /*5d80*/  FSETP.GE.FTZ.AND P0, PT, R181, RZ, PT ;  /* 0x000000ffb500720b */ /* 0x000fe20003f16000 */
[----:B------:R-:W-:Y:S01]  /*5d90*/  @!P3 FADD.FTZ R117, -R117, -RZ ;  /* 0x800000ff7575b221 */ /* 0x000fe20000010100 */
[----:B------:R-:W-:Y:S01]  /*5da0*/  FSETP.GE.FTZ.AND P6, PT, R182, RZ, PT ;  /* 0x000000ffb600720b */ /* 0x000fe20003fd6000 */
[----:B------:R4:W-:Y:S01]  /*5db0*/  STS [R200+0xf000], R5 ;  /* 0x00f00005c8007388 */ /* 0x0009e20000000800 */
[----:B------:R-:W-:Y:S02]  /*5dc0*/  FSETP.GE.FTZ.AND P5, PT, R128, RZ, PT ;  /* 0x000000ff8000720b */ /* 0x000fe40003fb6000 */
[C---:B------:R-:W-:Y:S01]  /*5dd0*/  FSETP.GE.FTZ.AND P1, PT, R120.reuse, RZ, PT ;  /* 0x000000ff7800720b */ /* 0x040fe20003f36000 */
[----:B------:R-:W4:Y:S01]  /*5de0*/  LDG.E R110, desc[UR14][R112.64] ;  /* 0x0000000e706e7981 */ /* 0x000f22000c1e1900 */
[----:B------:R-:W-:Y:S02]  /*5df0*/  FSETP.GE.FTZ.AND P4, PT, R125, RZ, PT ;  /* 0x000000ff7d00720b */ /* 0x000fe40003f96000 */
[----:B------:R-:W-:Y:S01]  /*5e00*/  FSETP.GE.FTZ.AND P3, PT, R121, RZ, PT ;  /* 0x000000ff7900720b */ /* 0x000fe20003f76000 */
[----:B------:R-:W4:Y:S01]  /*5e10*/  LDG.E R109, desc[UR14][R112.64+0x20] ;  /* 0x0000200e706d7981 */ /* 0x000f22000c1e1900 */
[----:B---3--:R-:W-:Y:S05]  /*5e20*/  F2FP.RELU.BF16.F32.PACK_AB R0, R189, R191 ;  /* 0x000000bfbd00723e */ /* 0x008fea00000018ff */
[----:B------:R3:W-:Y:S01]  /*5e30*/  STS [R200+0xf400], R0 ;  /* 0x00f40000c8007388 */ /* 0x0007e20000000800 */
[----:B-1----:R-:W-:Y:S03]  /*5e40*/  F2FP.RELU.BF16.F32.PACK_AB R4, R120, R121 ;  /* 0x000000797804723e */ /* 0x002fe600000018ff */
[----:B------:R1:W-:Y:S01]  /*5e50*/  STS [R203+0xf000], R6 ;  /* 0x00f00006cb007388 */ /* 0x0003e20000000800 */
[----:B--2---:R-:W-:Y:S02]  /*5e60*/  F2FP.RELU.BF16.F32.PACK_AB R2, R123, R124 ;  /* 0x0000007c7b02723e */ /* 0x004fe400000018ff */
[----:B----4-:R-:W-:Y:S05]  /*5e70*/  F2FP.RELU.BF16.F32.PACK_AB R5, R185, R186 ;  /* 0x000000bab905723e */ /* 0x010fea00000018ff */
[----:B------:R2:W-:Y:S04]  /*5e80*/  STS [R203+0xf400], R5 ;  /* 0x00f40005cb007388 */ /* 0x0005e80000000800 */
[----:B------:R4:W-:Y:S04]  /*5e90*/  STS [R201+0xe000], R4 ;  /* 0x00e00004c9007388 */ /* 0x0009e80000000800 */
[----:B------:R4:W-:Y:S01]  /*5ea0*/  STS [R201+0xe400], R2 ;  /* 0x00e40002c9007388 */ /* 0x0009e20000000800 */
[----:B---3--:R-:W-:Y:S02]  /*5eb0*/  F2FP.RELU.BF16.F32.PACK_AB R0, R119, R111 ;  /* 0x0000006f7700723e */ /* 0x008fe400000018ff */
[----:B-1----:R-:W-:Y:S03]  /*5ec0*/  F2FP.RELU.BF16.F32.PACK_AB R6, R127, R129 ;  /* 0x000000817f06723e */ /* 0x002fe600000018ff */
[----:B------:R1:W-:Y:S01]  /*5ed0*/  STS [R202+0xe000], R0 ;  /* 0x00e00000ca007388 */ /* 0x0003e20000000800 */
[----:B--2---:R-:W-:Y:S02]  /*5ee0*/  F2FP.RELU.BF16.F32.PACK_AB R5, R126, R130 ;  /* 0x000000827e05723e */ /* 0x004fe400000018ff */
[----:B----4-:R-:W-:Y:S02]  /*5ef0*/  F2FP.RELU.BF16.F32.PACK_AB R4, R118, R114 ;  /* 0x000000727604723e */ /* 0x010fe400000018ff */
[----:B------:R-:W-:Y:S03]  /*5f00*/  F2FP.RELU.BF16.F32.PACK_AB R2, R117, R122 ;  /* 0x0000007a7502723e */ /* 0x000fe600000018ff */
[----:B------:R-:W-:Y:S04]  /*5f10*/  STS [R202+0xe400], R4 ;  /* 0x00e40004ca007388 */ /* 0x000fe80000000800 */
[----:B------:R-:W-:Y:S01]  /*5f20*/  STS [R201+0xf000], R6 ;  /* 0x00f00006c9007388 */ /* 0x000fe20000000800 */
[----:B-1----:R-:W-:Y:S03]  /*5f30*/  F2FP.RELU.BF16.F32.PACK_AB R0, R116, R115 ;  /* 0x000000737400723e */ /* 0x002fe600000018ff */
[----:B------:R-:W-:Y:S04]  /*5f40*/  STS [R201+0xf400], R5 ;  /* 0x00f40005c9007388 */ /* 0x000fe80000000800 */
[----:B------:R-:W-:Y:S04]  /*5f50*/  STS [R202+0xf000], R2 ;  /* 0x00f00002ca007388 */ /* 0x000fe80000000800 */
[----:B------:R1:W-:Y:S04]  /*5f60*/  STS [R202+0xf400], R0 ;  /* 0x00f40000ca007388 */ /* 0x0003e80000000800 */
[----:B------:R-:W2:Y:S08]  /*5f70*/  LDSM.16.M88.4 R32, [R168+UR6+0x4000] ;  /* 0x00400006a820783b */ /* 0x000eb00008000200 */
[----:B------:R-:W3:Y:S01]  /*5f80*/  LDSM.16.M88.4 R28, [R168+UR6+0x5000] ;  /* 0x00500006a81c783b */ /* 0x000ee20008000200 */
[----:B-1----:R-:W-:Y:S05]  /*5f90*/  IADD3 R0, R168, 0x4000, R108 ;  /* 0x00004000a8007810 */ /* 0x002fea0007ffe06c */
[C---:B------:R-:W-:Y:S02]  /*5fa0*/  IMAD.IADD R2, R0.reuse, 0x1, R174 ;  /* 0x0000000100027824 */ /* 0x040fe400078e02ae */
[----:B------:R-:W-:Y:S03]  /*5fb0*/  IMAD.IADD R0, R0, 0x1, R164 ;  /* 0x0000000100007824 */ /* 0x000fe600078e02a4 */
[----:B------:R-:W1:Y:S08]  /*5fc0*/  LDSM.16.M88.4 R100, [R2] ;  /* 0x000000000264783b */ /* 0x000e700000000200 */
[----:B------:R-:W4:Y:S01]  /*5fd0*/  LDSM.16.M88.4 R104, [R2+0x1000] ;  /* 0x001000000268783b */ /* 0x000f220000000200 */
        /* <DEDUP_REMOVED lines=8> */
[-C--:B-1----:R-:W-:Y:S06]  /*6060*/  HMMA.16816.F32.BF16 R4, R100, R140.reuse, R4 ;  /* 0x0000008c6404723c */ /* 0x082fec0000041804 */
[C---:B----4-:R-:W-:Y:S06]  /*6070*/  HMMA.16816.F32.BF16 R8, R104.reuse, R140, R8 ;  /* 0x0000008c6808723c */ /* 0x050fec0000041808 */
[-C--:B------:R-:W-:Y:S06]  /*6080*/  HMMA.16816.F32.BF16 R12, R104, R142.reuse, R12 ;  /* 0x0000008e680c723c */ /* 0x080fec000004180c */
[C---:B------:R-:W-:Y:S06]  /*6090*/  HMMA.16816.F32.BF16 R16, R100.reuse, R142, R16 ;  /* 0x0000008e6410723c */ /* 0x040fec0000041810 */
[-C--:B------:R-:W-:Y:S06]  /*60a0*/  HMMA.16816.F32.BF16 R20, R100, R144.reuse, R20 ;  /* 0x000000906414723c */ /* 0x080fec0000041814 */
[C---:B------:R-:W-:Y:S06]  /*60b0*/  HMMA.16816.F32.BF16 R24, R104.reuse, R144, R24 ;  /* 0x000000906818723c */ /* 0x040fec0000041818 */
[-C--:B------:R-:W-:Y:S01]  /*60c0*/  HMMA.16816.F32.BF16 R28, R104, R146.reuse, R28 ;  /* 0x00000092681c723c */ /* 0x080fe2000004181c */
[----:B------:R-:W1:Y:S05]  /*60d0*/  LDSM.16.M88.4 R104, [R0] ;  /* 0x000000000068783b */ /* 0x000e6a0000000200 */
[----:B------:R-:W-:Y:S03]  /*60e0*/  HMMA.16816.F32.BF16 R32, R100, R146, R32 ;  /* 0x000000926420723c */ /* 0x000fe60000041820 */
[----:B------:R2:W3:Y:S02]  /*60f0*/  LDSM.16.M88.4 R100, [R0+0x1000] ;  /* 0x001000000064783b */ /* 0x0004e40000000200 */
[----:B--2---:R-:W-:Y:S06]  /*6100*/  IMAD.IADD R0, R164, 0x1, R2 ;  /* 0x00000001a4007824 */ /* 0x004fec00078e0202 */
[----:B------:R2:W5:Y:S01]  /*6110*/  LDG.E R2, desc[UR14][R112.64+0xa0] ;  /* 0x0000a00e70027981 */ /* 0x000562000c1e1900 */
        /* <DEDUP_REMOVED lines=9> */
[----:B------:R-:W3:Y:S03]  /*61b0*/  LDSM.16.M88.4 R104, [R0+0x1000] ;  /* 0x001000000068783b */ /* 0x000ee60000000200 */
[-C--:B-1----:R-:W-:Y:S06]  /*61c0*/  HMMA.16816.F32.BF16 R4, R100, R156.reuse, R4 ;  /* 0x0000009c6404723c */ /* 0x082fec0000041804 */
[C---:B---3--:R-:W-:Y:S06]  /*61d0*/  HMMA.16816.F32.BF16 R8, R104.reuse, R156, R8 ;  /* 0x0000009c6808723c */ /* 0x048fec0000041808 */
[-C--:B------:R-:W-:Y:S06]  /*61e0*/  HMMA.16816.F32.BF16 R12, R104, R158.reuse, R12 ;  /* 0x0000009e680c723c */ /* 0x080fec000004180c */
[C---:B------:R-:W-:Y:S06]  /*61f0*/  HMMA.16816.F32.BF16 R16, R100.reuse, R158, R16 ;  /* 0x0000009e6410723c */ /* 0x040fec0000041810 */
[----:B------:R-:W-:Y:S01]  /*6200*/  FADD.FTZ R0, -R110, R4 ;  /* 0x000000046e007221 */ /* 0x000fe20000010100 */
        /* <DEDUP_REMOVED lines=22> */
[----:B------:R-:W-:Y:S01]  /*6370*/  FADD.FTZ R6, -R109, R6 ;  /* 0x000000066d067221 */ /* 0x000fe20000010100 */
        /* <DEDUP_REMOVED lines=18> */
[----:B--2---:R-:W-:Y:S06]  /*64a0*/  @!P6 BRA `(.L_x_715) ;  /* 0x000000000088e947 */ /* 0x004fec0003800000 */
        /* <DEDUP_REMOVED lines=34> */
.L_x_715:
[----:B---3--:R-:W-:Y:S01]  /*66d0*/  FADD.FTZ R6, -R109, R19 ;  /* 0x000000136d067221 */ /* 0x008fe20000010100 */
[----:B------:R-:W-:Y:S01]  /*66e0*/  FSETP.GE.FTZ.AND P4, PT, R131, RZ, PT ;  /* 0x000000ff8300720b */ /* 0x000fe20003f96000 */
[----:B------:R1:W-:Y:S01]  /*66f0*/  STS [R200+0xa000], R16 ;  /* 0x00a00010c8007388 */ /* 0x0003e20000000800 */
[----:B------:R-:W-:Y:S01]  /*6700*/  FMUL.FTZ R33, R187, R33 ;  /* 0x00000021bb217220 */ /* 0x000fe20000410000 */
[----:B------:R-:W-:Y:S01]  /*6710*/  FMUL.FTZ R32, R184, R32 ;  /* 0x00000020b8207220 */ /* 0x000fe20000410000 */
[----:B------:R-:W-:Y:S01]  /*6720*/  FSEL R6, R6, R109, P4 ;  /* 0x0000006d06067208 */ /* 0x000fe20002000000 */
[----:B------:R-:W-:Y:S01]  /*6730*/  FADD.FTZ R5, -R109, R18 ;  /* 0x000000126d057221 */ /* 0x000fe20000010100 */
[----:B------:R-:W-:Y:S01]  /*6740*/  FSETP.GE.FTZ.AND P0, PT, R179, RZ, PT ;  /* 0x000000ffb300720b */ /* 0x000fe20003f16000 */
[----:B------:R-:W-:Y:S01]  /*6750*/  FADD.FTZ R22, -R109, R22 ;  /* 0x000000166d167221 */ /* 0x000fe20000010100 */
        /* <DEDUP_REMOVED lines=11> */
[----:B------:R-:W-:Y:S01]  /*6810*/  FADD.FTZ R13, -R4, R13 ;  /* 0x0000000d040d7221 */ /* 0x000fe20000010100 */
        /* <DEDUP_REMOVED lines=29> */
[----:B------:R-:W-:Y:S02]  /*69f0*/  FSETP.GE.FTZ.AND P0, PT, R117, RZ, PT ;  /* 0x000000ff7500720b */ /* 0x000fe40003f16000 */
        /* <DEDUP_REMOVED lines=28> */
[----:B------:R-:W-:Y:S01]  /*6bc0*/  FSETP.GE.FTZ.AND P5, PT, R185, RZ, PT ;  /* 0x000000ffb900720b */ /* 0x000fe20003fb6000 */
[----:B------:R-:W-:Y:S01]  /*6bd0*/  IMAD.MOV.U32 R117, RZ, RZ, R205 ;  /* 0x000000ffff757224 */ /* 0x000fe200078e00cd */
        /* <DEDUP_REMOVED lines=115> */
.L_x_716:
[----:B------:R-:W-:Y:S01]  /*7310*/  LDSM.16.M88.4 R16, [R167] ;  /* 0x00000000a710783b */ /* 0x000fe20000000200 */
[--C-:B------:R-:W-:Y:S01]  /*7320*/  IMAD.IADD R2, R176, 0x1, R164.reuse ;  /* 0x00000001b0027824 */ /* 0x100fe200078e02a4 */
[----:B------:R-:W-:Y:S01]  /*7330*/  LEA R206, P0, R238, R116, 0x2 ;  /* 0x00000074eece7211 */ /* 0x000fe200078010ff */
[----:B------:R-:W-:Y:S01]  /*7340*/  IMAD.IADD R112, R167, 0x1, R164 ;  /* 0x00000001a7707824 */ /* 0x000fe200078e02a4 */
[----:B------:R-:W2:Y:S01]  /*7350*/  LDSM.16.MT88.4 R8, [R0+0x2000] ;  /* 0x002000000008783b */ /* 0x000ea20000004200 */
[----:B------:R-:W-:Y:S01]  /*7360*/  IMAD.IADD R113, R164, 0x1, R169 ;  /* 0x00000001a4717824 */ /* 0x000fe200078e02a9 */
[----:B------:R-:W-:Y:S01]  /*7370*/  LEA.HI.X.SX32 R205, R238, R117, 0x2, P0 ;  /* 0x00000075eecd7211 */ /* 0x000fe200000f16ff */
[C---:B------:R-:W-:Y:S01]  /*7380*/  IMAD.IADD R115, R229.reuse, 0x1, R250 ;  /* 0x00000001e5737824 */ /* 0x040fe200078e02fa */
        /* <DEDUP_REMOVED lines=274> */
[----:B------:R-:W-:Y:S01]  /*84b0*/  F2FP.BF16.F32.PACK_AB R19, R19, R62 ;  /* 0x0000003e1313723e */ /* 0x000fe200000010ff */
[----:B--2---:R-:W-:Y:S04]  /*84c0*/  STS [R108], R18 ;  /* 0x000000126c007388 */ /* 0x004fe80000000800 */
[----:B------:R-:W-:Y:S04]  /*84d0*/  STS [R108+0x400], R17 ;  /* 0x000400116c007388 */ /* 0x000fe80000000800 */
[----:B---3--:R-:W-:Y:S04]  /*84e0*/  STS [R107], R14 ;  /* 0x0000000e6b007388 */ /* 0x008fe80000000800 */
[----:B----4-:R-:W-:Y:S04]  /*84f0*/  STS [R109], R13 ;  /* 0x0000000d6d007388 */ /* 0x010fe80000000800 */
[----:B------:R-:W-:Y:S01]  /*8500*/  STS [R108+0x2000], R16 ;  /* 0x002000106c007388 */ /* 0x000fe20000000800 */
[----:B------:R-:W-:-:S03]  /*8510*/  ISETP.NE.AND P0, PT, R104, -0x1, PT ;  /* 0xffffffff6800780c */ /* 0x000fc60003f05270 */
[----:B------:R-:W-:Y:S04]  /*8520*/  STS [R108+0x2400], R15 ;  /* 0x0024000f6c007388 */ /* 0x000fe80000000800 */
[----:B------:R-:W-:Y:S04]  /*8530*/  STS [R107+0x2000], R12 ;  /* 0x0020000c6b007388 */ /* 0x000fe80000000800 */
[----:B------:R-:W-:Y:S04]  /*8540*/  STS [R107+0x2400], R11 ;  /* 0x0024000b6b007388 */ /* 0x000fe80000000800 */
[----:B------:R-:W-:Y:S04]  /*8550*/  STS [R106], R10 ;  /* 0x0000000a6a007388 */ /* 0x000fe80000000800 */
[----:B------:R-:W-:Y:S04]  /*8560*/  STS [R106+0x400], R9 ;  /* 0x000400096a007388 */ /* 0x000fe80000000800 */
[----:B------:R1:W-:Y:S04]  /*8570*/  STS [R105], R6 ;  /* 0x0000000669007388 */ /* 0x0003e80000000800 */
[----:B------:R-:W-:Y:S04]  /*8580*/  STS [R105+0x400], R5 ;  /* 0x0004000569007388 */ /* 0x000fe80000000800 */
[----:B------:R-:W-:Y:S04]  /*8590*/  STS [R106+0x2000], R8 ;  /* 0x002000086a007388 */ /* 0x000fe80000000800 */
[----:B------:R-:W-:Y:S04]  /*85a0*/  STS [R106+0x2400], R7 ;  /* 0x002400076a007388 */ /* 0x000fe80000000800 */
[----:B------:R2:W-:Y:S04]  /*85b0*/  STS [R105+0x2000], R4 ;  /* 0x0020000469007388 */ /* 0x0005e80000000800 */
[----:B------:R-:W-:Y:S04]  /*85c0*/  STS [R105+0x2400], R2 ;  /* 0x0024000269007388 */ /* 0x000fe80000000800 */
[----:B------:R3:W-:Y:S01]  /*85d0*/  STS [R108+0x4000], R0 ;  /* 0x004000006c007388 */ /* 0x0007e20000000800 */
[----:B-1----:R-:W-:-:S03]  /*85e0*/  @P0 IADD3 R6, R247, R104, RZ ;  /* 0x00000068f7060210 */ /* 0x002fc60007ffe0ff */
[----:B------:R1:W-:Y:S04]  /*85f0*/  STS [R108+0x4400], R30 ;  /* 0x0044001e6c007388 */ /* 0x0003e80000000800 */
[----:B------:R-:W-:Y:S04]  /*8600*/  STS [R107+0x4000], R32 ;  /* 0x004000206b007388 */ /* 0x000fe80000000800 */
[----:B------:R-:W-:Y:S04]  /*8610*/  STS [R109+0x4000], R29 ;  /* 0x0040001d6d007388 */ /* 0x000fe80000000800 */
[----:B------:R-:W-:Y:S01]  /*8620*/  STS [R108+0x6000], R34 ;  /* 0x006000226c007388 */ /* 0x000fe20000000800 */
[----:B--2---:R-:W2:Y:S03]  /*8630*/  @P0 LDC.64 R4, c[0x0][0x450] ;  /* 0x00011400ff040b82 */ /* 0x004ea60000000a00 */
[----:B------:R-:W-:Y:S01]  /*8640*/  STS [R108+0x6400], R33 ;  /* 0x006400216c007388 */ /* 0x000fe20000000800 */
[----:B---3--:R-:W-:-:S02]  /*8650*/  @P0 IADD3 R0, R247, R104, RZ ;  /* 0x00000068f7000210 */ /* 0x008fc40007ffe0ff */
[----:B------:R-:W3:Y:S02]  /*8660*/  S2R R104, SR_CTAID.Y ;  /* 0x0000000000687919 */ /* 0x000ee40000002600 */
[----:B-1----:R-:W1:Y:S01]  /*8670*/  @P0 LDC.64 R30, c[0x0][0x458] ;  /* 0x00011600ff1e0b82 */ /* 0x002e620000000a00 */
[----:B------:R4:W-:Y:S04]  /*8680*/  STS [R107+0x6000], R28 ;  /* 0x0060001c6b007388 */ /* 0x0009e80000000800 */
[----:B------:R-:W-:Y:S04]  /*8690*/  STS [R107+0x6400], R27 ;  /* 0x0064001b6b007388 */ /* 0x000fe80000000800 */
[----:B------:R-:W-:Y:S04]  /*86a0*/  STS [R106+0x4000], R26 ;  /* 0x0040001a6a007388 */ /* 0x000fe80000000800 */
[----:B------:R-:W-:Y:S04]  /*86b0*/  STS [R106+0x4400], R25 ;  /* 0x004400196a007388 */ /* 0x000fe80000000800 */
[----:B------:R-:W-:Y:S04]  /*86c0*/  STS [R105+0x4000], R22 ;  /* 0x0040001669007388 */ /* 0x000fe80000000800 */
[----:B------:R-:W-:Y:S04]  /*86d0*/  STS [R105+0x4400], R21 ;  /* 0x0044001569007388 */ /* 0x000fe80000000800 */
[----:B------:R-:W-:Y:S04]  /*86e0*/  STS [R106+0x6000], R24 ;  /* 0x006000186a007388 */ /* 0x000fe80000000800 */
[----:B------:R3:W-:Y:S04]  /*86f0*/  STS [R106+0x6400], R23 ;  /* 0x006400176a007388 */ /* 0x0007e80000000800 */
[----:B------:R3:W-:Y:S01]  /*8700*/  STS [R105+0x6000], R20 ;  /* 0x0060001469007388 */ /* 0x0007e20000000800 */
[----:B------:R-:W3:Y:S03]  /*8710*/  S2R R12, SR_TID.X ;  /* 0x00000000000c7919 */ /* 0x000ee60000002100 */
[----:B------:R3:W-:Y:S01]  /*8720*/  STS [R105+0x6400], R19 ;  /* 0x0064001369007388 */ /* 0x0007e20000000800 */
[----:B--2---:R-:W-:-:S02]  /*8730*/  @P0 IMAD R2, R0, R5, RZ ;  /* 0x0000000500020224 */ /* 0x004fc400078e02ff */
[----:B------:R-:W-:-:S04]  /*8740*/  @P0 IMAD.WIDE.U32 R8, R0, R4, RZ ;  /* 0x0000000400080225 */ /* 0x000fc800078e00ff */
[C---:B-1----:R-:W-:Y:S02]  /*8750*/  @P0 IMAD R0, R6.reuse, R31, RZ ;  /* 0x0000001f06000224 */ /* 0x042fe400078e02ff */
[----:B------:R-:W-:Y:S01]  /*8760*/  @P0 IMAD.WIDE.U32 R6, R6, R30, RZ ;  /* 0x0000001e06060225 */ /* 0x000fe200078e00ff */
[----:B------:R-:W-:Y:S02]  /*8770*/  @P0 IADD3 R10, R9, R2, RZ ;  /* 0x00000002090a0210 */ /* 0x000fe40007ffe0ff */
[----:B------:R-:W-:Y:S02]  /*8780*/  @P0 MOV R2, R8 ;  /* 0x0000000800020202 */ /* 0x000fe40000000f00 */
[----:B----4-:R-:W-:Y:S02]  /*8790*/  @P0 IADD3 R28, R7, R0, RZ ;  /* 0x00000000071c0210 */ /* 0x010fe40007ffe0ff */
[----:B---3--:R-:W-:Y:S02]  /*87a0*/  @P0 MOV R23, R6 ;  /* 0x0000000600170202 */ /* 0x008fe40000000f00 */
[----:B------:R-:W-:-:S02]  /*87b0*/  SHF.L.U32 R20, R246, 0x7, RZ ;  /* 0x00000007f6147819 */ /* 0x000fc400000006ff */
[----:B------:R-:W-:Y:S01]  /*87c0*/  SHF.R.S32.HI R11, RZ, 0x1f, R104 ;  /* 0x0000001fff0b7819 */ /* 0x000fe20000011468 */
        /* <DEDUP_REMOVED lines=13> */
.L_x_718:
        /* <DEDUP_REMOVED lines=13> */
.L_x_719:
[----:B------:R-:W-:Y:S01]  /*8970*/  BAR.SYNC.DEFER_BLOCKING 0x0 ;  /* 0x0000000000007b1d */ /* 0x000fe20000010000 */
[--C-:B------:R-:W-:Y:S01]  /*8980*/  SHF.R.S32.HI R9, RZ, 0x1f, R220.reuse ;  /* 0x0000001fff097819 */ /* 0x100fe200000114dc */
[----:B------:R-:W-:Y:S01]  /*8990*/  IMAD.MOV.U32 R8, RZ, RZ, R220 ;  /* 0x000000ffff087224 */ /* 0x000fe200078e00dc */
[----:B------:R-:W-:Y:S02]  /*89a0*/  SHF.R.S32.HI R22, RZ, 0x1f, R20 ;  /* 0x0000001fff167819 */ /* 0x000fe40000011414 */
[----:B------:R-:W-:Y:S01]  /*89b0*/  SHF.R.S32.HI R11, RZ, 0x1f, R12 ;  /* 0x0000001fff0b7819 */ /* 0x000fe2000001140c */
[-C--:B------:R-:W-:Y:S01]  /*89c0*/  IMAD.WIDE.U32 R6, R20, R4.reuse, R8 ;  /* 0x0000000414067225 */ /* 0x080fe200078e0008 */
[----:B------:R-:W-:Y:S01]  /*89d0*/  ULDC UR4, c[0x0][0x2d0] ;  /* 0x0000b40000047ab9 */ /* 0x000fe20000000800 */
[----:B------:R-:W-:Y:S01]  /*89e0*/  SHF.R.S32.HI R21, RZ, 0x1f, R248 ;  /* 0x0000001fff157819 */ /* 0x000fe200000114f8 */
[----:B------:R-:W-:Y:S01]  /*89f0*/  BSSY B0, `(.L_x_720) ;  /* 0x0000026000007945 */ /* 0x000fe20003800000 */
[----:B------:R-:W-:Y:S01]  /*8a00*/  IMAD R0, R22, R4, RZ ;  /* 0x0000000416007224 */ /* 0x000fe200078e02ff */
[----:B------:R-:W-:-:S02]  /*8a10*/  IADD3 R6, P0, R2, R6, RZ ;  /* 0x0000000602067210 */ /* 0x000fc40007f1e0ff */
[----:B------:R-:W-:Y:S01]  /*8a20*/  LEA.HI R2, R11, R12, RZ, 0x3 ;  /* 0x0000000c0b027211 */ /* 0x000fe200078f18ff */
[----:B------:R-:W-:Y:S01]  /*8a30*/  IMAD R0, R20, R5, R0 ;  /* 0x0000000514007224 */ /* 0x000fe200078e0200 */
[----:B------:R-:W-:Y:S01]  /*8a40*/  ISETP.GE.AND P4, PT, R220, UR4, PT ;  /* 0x00000004dc007c0c */ /* 0x000fe2000bf86270 */
[----:B------:R-:W-:-:S03]  /*8a50*/  ULDC.64 UR4, c[0x0][0x468] ;  /* 0x00011a0000047ab9 */ /* 0x000fc60000000a00 */
[----:B------:R-:W-:Y:S02]  /*8a60*/  IADD3.X R7, R10, R7, R0, P0, !PT ;  /* 0x000000070a077210 */ /* 0x000fe400007fe400 */
[----:B------:R-:W-:Y:S01]  /*8a70*/  SHF.R.S32.HI R0, RZ, 0x3, R2 ;  /* 0x00000003ff007819 */ /* 0x000fe20000011402 */
[----:B------:R-:W-:Y:S01]  /*8a80*/  IMAD R2, R246, -0x80, R195 ;  /* 0xffffff80f6027824 */ /* 0x000fe200078e02c3 */
[----:B------:R1:W2:Y:S01]  /*8a90*/  LDS.128 R24, [R114+0x7000] ;  /* 0x0070000072187984 */ /* 0x0002a20000000c00 */
[----:B------:R-:W-:Y:S01]  /*8aa0*/  IMAD.WIDE.U32 R6, R248, UR4, R6 ;  /* 0x00000004f8067c25 */ /* 0x000fe2000f8e0006 */
[----:B------:R-:W-:Y:S02]  /*8ab0*/  SHF.R.S32.HI R29, RZ, 0x1f, R0 ;  /* 0x0000001fff1d7819 */ /* 0x000fe40000011400 */
[----:B------:R1:W3:Y:S01]  /*8ac0*/  LDS.128 R32, [R114+0xb000] ;  /* 0x00b0000072207984 */ /* 0x0002e20000000c00 */
[C---:B------:R-:W-:Y:S02]  /*8ad0*/  VIADD R10, R0.reuse, 0x20 ;  /* 0x00000020000a7836 */ /* 0x040fe40000000000 */
[C---:B------:R-:W-:Y:S01]  /*8ae0*/  VIADD R12, R0.reuse, 0x40 ;  /* 0x00000040000c7836 */ /* 0x040fe20000000000 */
[----:B------:R1:W4:Y:S01]  /*8af0*/  LDS.128 R36, [R114+0xc000] ;  /* 0x00c0000072247984 */ /* 0x0003220000000c00 */
[----:B------:R-:W-:Y:S01]  /*8b00*/  VIADD R11, R0, 0x60 ;  /* 0x00000060000b7836 */ /* 0x000fe20000000000 */
[-C--:B------:R-:W-:Y:S01]  /*8b10*/  ISETP.GE.OR P3, PT, R10, R2.reuse, P4 ;  /* 0x000000020a00720c */ /* 0x080fe20002766670 */
[----:B------:R-:W-:Y:S01]  /*8b20*/  IMAD R10, R21, UR4, RZ ;  /* 0x00000004150a7c24 */ /* 0x000fe2000f8e02ff */
[----:B------:R1:W1:Y:S01]  /*8b30*/  LDS.128 R40, [R114+0xd000] ;  /* 0x00d0000072287984 */ /* 0x0002620000000c00 */
[----:B------:R-:W-:-:S02]  /*8b40*/  ISETP.GE.OR P2, PT, R12, R2, P4 ;  /* 0x000000020c00720c */ /* 0x000fc40002746670 */
[-C--:B------:R-:W-:Y:S02]  /*8b50*/  ISETP.GE.OR P1, PT, R11, R2.reuse, P4 ;  /* 0x000000020b00720c */ /* 0x080fe40002726670 */
[----:B------:R-:W-:Y:S01]  /*8b60*/  ISETP.GE.OR P4, PT, R0, R2, P4 ;  /* 0x000000020000720c */ /* 0x000fe20002786670 */
[----:B------:R-:W-:-:S04]  /*8b70*/  IMAD R2, R248, UR5, R10 ;  /* 0x00000005f8027c24 */ /* 0x000fc8000f8e020a */
[----:B------:R-:W-:-:S08]  /*8b80*/  IMAD.IADD R2, R2, 0x1, R7 ;  /* 0x0000000102027824 */ /* 0x000fd000078e0207 */
        /* <DEDUP_REMOVED lines=12> */
.L_x_721:
[----:B------:R-:W-:Y:S05]  /*8c50*/  BSYNC B0 ;  /* 0x0000000000007941 */ /* 0x000fea0003800000 */
.L_x_720:
        /* <DEDUP_REMOVED lines=14> */
.L_x_723:
[----:B------:R-:W-:Y:S05]  /*8d40*/  BSYNC B0 ;  /* 0x0000000000007941 */ /* 0x000fea0003800000 */
.L_x_722:
[----:B--2---:R2:W1:Y:S01]  /*8d50*/  LDS.128 R16, [R114+0x8000] ;  /* 0x0080000072107984 */ /* 0x0044620000000c00 */
[----:B------:R-:W-:Y:S04]  /*8d60*/  BSSY B0, `(.L_x_724) ;  /* 0x000000e000007945 */ /* 0x000fe80003800000 */
[----:B------:R-:W-:Y:S05]  /*8d70*/  @P2 BRA `(.L_x_725) ;  /* 0x0000000000302947 */ /* 0x000fea0003800000 */
[----:B------:R-:W-:Y:S01]  /*8d80*/  IADD3 R12, P0, R0, 0x40, RZ ;  /* 0x00000040000c7810 */ /* 0x000fe20007f1e0ff */
        /* <DEDUP_REMOVED lines=11> */
.L_x_725:
[----:B------:R-:W-:Y:S05]  /*8e40*/  BSYNC B0 ;  /* 0x0000000000007941 */ /* 0x000fea0003800000 */
.L_x_724:
        /* <DEDUP_REMOVED lines=14> */
.L_x_727:
[----:B------:R-:W-:Y:S05]  /*8f30*/  BSYNC B0 ;  /* 0x0000000000007941 */ /* 0x000fea0003800000 */
.L_x_726:
        /* <DEDUP_REMOVED lines=23> */
.L_x_729:
[----:B------:R-:W-:Y:S05]  /*90b0*/  BSYNC B0 ;  /* 0x0000000000007941 */ /* 0x000fea0003800000 */
.L_x_728:
        /* <DEDUP_REMOVED lines=13> */
[----:B---3--:R2:W-:Y:S02]  /*9190*/  STG.E.128 desc[UR14][R8.64], R32 ;  /* 0x0000002008007986 */ /* 0x0085e4000c101d0e */
.L_x_731:
[----:B------:R-:W-:Y:S05]  /*91a0*/  BSYNC B0 ;  /* 0x0000000000007941 */ /* 0x000fea0003800000 */
.L_x_730:
        /* <DEDUP_REMOVED lines=14> */
.L_x_733:
[----:B------:R-:W-:Y:S05]  /*9290*/  BSYNC B0 ;  /* 0x0000000000007941 */ /* 0x000fea0003800000 */
.L_x_732:
        /* <DEDUP_REMOVED lines=13> */
.L_x_690:
[----:B------:R-:W-:Y:S05]  /*9370*/  BSYNC B1 ;  /* 0x0000000000017941 */ /* 0x000fea0003800000 */
.L_x_668:
[----:B------:R-:W3:Y:S02]  /*9380*/  LDC R0, c[0x0][0xc] ;  /* 0x00000300ff007b82 */ /* 0x000ee40000000800 */
[----:B---3--:R-:W-:-:S04]  /*9390*/  IADD3 R246, R0, R246, RZ ;  /* 0x000000f600f67210 */ /* 0x008fc80007ffe0ff */
[----:B------:R-:W-:-:S13]  /*93a0*/  ISETP.GE.AND P0, PT, R246, UR7, PT ;  /* 0x00000007f6007c0c */ /* 0x000fda000bf06270 */
[----:B------:R-:W-:Y:S05]  /*93b0*/  @P0 BRA `(.L_x_734) ;  /* 0x0000000000040947 */ /* 0x000fea0003800000 */
[----:B------:R-:W-:Y:S05]  /*93c0*/  BRA `(.L_x_735) ;  /* 0xffffff7400607947 */ /* 0x000fea000383ffff */
.L_x_734:
[----:B------:R-:W-:Y:S05]  /*93d0*/  EXIT ;  /* 0x000000000000794d */ /* 0x000fea0003800000 */
.L_x_736:
        /* <DEDUP_REMOVED lines=10> */
.L_x_1270:


//--------------------- .text._ZN5flash44flash_bwd_dq_dk_dv_loop_seqk_parallel_kernelI23Flash_bwd_kernel_traitsILi64ELi64ELi128ELi8ELi2ELi4ELi4ELb1ELb0EN7cutlass10bfloat16_tE19Flash_kernel_traitsILi64ELi64ELi128ELi8ES3_EELb0ELb1ELb0ELb1ELb0ELb0ELb1EEEvNS_16Flash_bwd_paramsE --------------------------
	.section	.text._ZN5flash44flash_bwd_dq_dk_dv_loop_seqk_parallel_kernelI23Flash_bwd_kernel_traitsILi64ELi64ELi128ELi8ELi2ELi4ELi4ELb1ELb0EN7cutlass10bfloat16_tE19Flash_kernel_traitsILi64ELi64ELi128ELi8ES3_EELb0ELb1ELb0ELb1ELb0ELb0ELb1EEEvNS_16Flash_bwd_paramsE,"ax",@progbits
	.align	128
        .global         _ZN5flash44flash_bwd_dq_dk_dv_loop_seqk_parallel_kernelI23Flash_bwd_kernel_traitsILi64ELi64ELi128ELi8ELi2ELi4ELi4ELb1ELb0EN7cutlass10bfloat16_tE19Flash_kernel_traitsILi64ELi64ELi128ELi8ES3_EELb0ELb1ELb0ELb1ELb0ELb0ELb1EEEvNS_16Flash_bwd_paramsE
        .type           _ZN5flash44flash_bwd_dq_dk_dv_loop_seqk_parallel_kernelI23Flash_bwd_kernel_traitsILi64ELi64ELi128ELi8ELi2ELi4ELi4ELb1ELb0EN7cutlass10bfloat16_tE19Flash_kernel_traitsILi64ELi64ELi128ELi8ES3_EELb0ELb1ELb0ELb1ELb0ELb0ELb1EEEvNS_16Flash_bwd_paramsE,@function
        .size           _ZN5flash44flash_bwd_dq_dk_dv_loop_seqk_parallel_kernelI23Flash_bwd_kernel_traitsILi64ELi64ELi128ELi8ELi2ELi4ELi4ELb1ELb0EN7cutlass10bfloat16_tE19Flash_kernel_traitsILi64ELi64ELi128ELi8ES3_EELb0ELb1ELb0ELb1ELb0ELb0ELb1EEEvNS_16Flash_bwd_paramsE,(.L_x_1271 - _ZN5flash44flash_bwd_dq_dk_dv_loop_seqk_parallel_kernelI23Flash_bwd_kernel_traitsILi64ELi64ELi128ELi8ELi2ELi4ELi4ELb1ELb0EN7cutlass10bfloat16_tE19Flash_kernel_traitsILi64ELi64ELi128ELi8ES3_EELb0ELb1ELb0ELb1ELb0ELb0ELb1EEEvNS_16Flash_bwd_paramsE)
        .other          _ZN5flash44flash_bwd_dq_dk_dv_loop_seqk_parallel_kernelI23Flash_bwd_kernel_traitsILi64ELi64ELi128ELi8ELi2ELi4ELi4ELb1ELb0EN7cutlass10bfloat16_tE19Flash_kernel_traitsILi64ELi64ELi128ELi8ES3_EELb0ELb1ELb0ELb1ELb0ELb0ELb1EEEvNS_16Flash_bwd_paramsE,@"STO_CUDA_ENTRY STV_DEFAULT"
_ZN5flash44flash_bwd_dq_dk_dv_loop_seqk_parallel_kernelI23Flash_bwd_kernel_traitsILi64ELi64ELi128ELi8ELi2ELi4ELi4ELb1ELb0EN7cutlass10bfloat16_tE19Flash_kernel_traitsILi64ELi64ELi128ELi8ES3_EELb0ELb1ELb0ELb1ELb0ELb0ELb1EEEvNS_16Flash_bwd_paramsE:
.text._ZN5flash44flash_bwd_dq_dk_dv_loop_seqk_parallel_kernelI23Flash_bwd_kernel_traitsILi64ELi64ELi128ELi8ELi2ELi4ELi4ELb1ELb0EN7cutlass10bfloat16_tE19Flash_kernel_traitsILi64ELi64ELi128ELi8ES3_EELb0ELb1ELb0ELb1ELb0ELb0ELb1EEEvNS_16Flash_bwd_paramsE:
        /* <DEDUP_REMOVED lines=20> */
[----:B---3--:R-:W-:Y:S01]  /*0140*/  ULEA UR4, UR4, UR5, 0x18 ;  /* 0x0000000504047291 */ /* 0x008fe2000f8ec03f */
[----:B--2---:R-:W-:Y:S01]  /*0150*/  SHF.R.S32.HI R15, RZ, 0x1f, R16 ;  /* 0x0000001fff0f7819 */ /* 0x004fe20000011410 */
[----:B------:R-:W-:Y:S01]  /*0160*/  IMAD.SHL.U32 R249, R16, 0x2, RZ ;  /* 0x0000000210f97824 */ /* 0x000fe200078e00ff */
[----:B----4-:R-:W-:-:S02]  /*0170*/  USHF.R.S32.HI UR5, URZ, 0x1f, UR59 ;  /* 0x0000001f3f057899 */ /* 0x010fc4000801143b */
[CC--:B------:R-:W-:Y:S01]  /*0180*/  LEA.HI R4, R15.reuse, R16.reuse, RZ, 0x4 ;  /* 0x000000100f047211 */ /* 0x0c0fe200078f20ff */
[----:B------:R-:W-:Y:S01]  /*0190*/  USHF.R.S32.HI UR7, URZ, 0x1f, UR59 ;  /* 0x0000001f3f077899 */ /* 0x000fe2000801143b */
[C---:B------:R-:W-:Y:S02]  /*01a0*/  LEA.HI R19, R15.reuse, R16, RZ, 0x3 ;  /* 0x000000100f137211 */ /* 0x040fe400078f18ff */
[----:B------:R-:W-:Y:S01]  /*01b0*/  SHF.R.S32.HI R2, RZ, 0x4, R4 ;  /* 0x00000004ff027819 */ /* 0x000fe20000011404 */
[----:B-----5:R-:W-:Y:S01]  /*01c0*/  USHF.L.U32 UR6, UR48, 0x7, URZ ;  /* 0x0000000730067899 */ /* 0x020fe2000800063f */
[----:B------:R-:W-:Y:S02]  /*01d0*/  SHF.R.S32.HI R242, RZ, 0x3, R19 ;  /* 0x00000003fff27819 */ /* 0x000fe40000011413 */
[----:B-1----:R-:W-:Y:S02]  /*01e0*/  LEA.HI R0, R4, R2, RZ, 0x1 ;  /* 0x0000000204007211 */ /* 0x002fe400078f08ff */
[----:B------:R-:W-:-:S02]  /*01f0*/  LEA.HI R18, R15, R16, RZ, 0x2 ;  /* 0x000000100f127211 */ /* 0x000fc400078f10ff */
[----:B------:R-:W-:Y:S02]  /*0200*/  LOP3.LUT R0, R0, 0xfffffffe, RZ, 0xc0, !PT ;  /* 0xfffffffe00007812 */ /* 0x000fe400078ec0ff */
[--C-:B------:R-:W-:Y:S02]  /*0210*/  SHF.R.S32.HI R10, RZ, 0x2, R18.reuse ;  /* 0x00000002ff0a7819 */ /* 0x100fe40000011412 */
[----:B------:R-:W-:Y:S01]  /*0220*/  SHF.R.S32.HI R3, RZ, 0x1f, R18 ;  /* 0x0000001fff037819 */ /* 0x000fe20000011412 */
[----:B------:R-:W-:Y:S01]  /*0230*/  IMAD.IADD R13, R2, 0x1, -R0 ;  /* 0x00000001020d7824 */ /* 0x000fe200078e0a00 */
[----:B------:R-:W-:Y:S01]  /*0240*/  LOP3.LUT R0, R19, 0xfffffff8, RZ, 0xc0, !PT ;  /* 0xfffffff813007812 */ /* 0x000fe200078ec0ff */
[----:B------:R-:W-:Y:S01]  /*0250*/  IMAD.SHL.U32 R2, R242, 0x40, RZ ;  /* 0x00000040f2027824 */ /* 0x000fe200078e00ff */
[----:B------:R-:W-:Y:S02]  /*0260*/  LEA.HI R12, R15, R16, RZ, 0x5 ;  /* 0x000000100f0c7211 */ /* 0x000fe400078f28ff */
[----:B------:R-:W-:Y:S01]  /*0270*/  LEA.HI R3, R3, R10, RZ, 0x3 ;  /* 0x0000000a03037211 */ /* 0x000fe200078f18ff */
[----:B------:R-:W-:Y:S01]  /*0280*/  IMAD.IADD R0, R16, 0x1, -R0 ;  /* 0x0000000110007824 */ /* 0x000fe200078e0a00 */
[----:B------:R-:W-:-:S02]  /*0290*/  LOP3.LUT R2, R2, 0x1c0, RZ, 0xc0, !PT ;  /* 0x000001c002027812 */ /* 0x000fc400078ec0ff */
[--C-:B------:R-:W-:Y:S01]  /*02a0*/  SHF.R.S32.HI R20, RZ, 0x5, R12.reuse ;  /* 0x00000005ff147819 */ /* 0x100fe2000001140c */
[----:B------:R-:W-:Y:S01]  /*02b0*/  IMAD.SHL.U32 R234, R0, 0x8, RZ ;  /* 0x0000000800ea7824 */ /* 0x000fe200078e00ff */
        /* <DEDUP_REMOVED lines=18> */
[----:B------:R-:W-:Y:S01]  /*03e0*/  LEA.HI R14, R4, R3, RZ, 0x3 ;  /* 0x00000003040e7211 */ /* 0x000fe200078f18ff */
[----:B------:R-:W-:Y:S01]  /*03f0*/  IMAD.SHL.U32 R4, R13, 0x200, RZ ;  /* 0x000002000d047824 */ /* 0x000fe200078e00ff */
[----:B------:R-:W-:Y:S02]  /*0400*/  SHF.R.S32.HI R6, RZ, 0x6, R6 ;  /* 0x00000006ff067819 */ /* 0x000fe40000011406 */
[----:B------:R-:W-:Y:S02]  /*0410*/  LOP3.LUT R8, R0, 0x8, R19, 0xf8, !PT ;  /* 0x0000000800087812 */ /* 0x000fe400078ef813 */
[----:B------:R-:W-:Y:S01]  /*0420*/  SHF.R.U32.HI R5, RZ, 0x3, R0 ;  /* 0x00000003ff057819 */ /* 0x000fe20000011600 */
[----:B------:R-:W-:Y:S01]  /*0430*/  IMAD R248, R6, 0x200, R248 ;  /* 0x0000020006f87824 */ /* 0x000fe200078e02f8 */
[----:B------:R-:W-:Y:S01]  /*0440*/  LOP3.LUT R11, R0, 0x30, R2, 0xf8, !PT ;  /* 0x00000030000b7812 */ /* 0x000fe200078ef802 */
[----:B------:R-:W-:Y:S01]  /*0450*/  IMAD R2, R6, 0x800, R4 ;  /* 0x0000080006027824 */ /* 0x000fe200078e0204 */
[----:B------:R-:W-:-:S02]  /*0460*/  LOP3.LUT R9, R14, 0xfffffff8, RZ, 0xc0, !PT ;  /* 0xfffffff80e097812 */ /* 0x000fc400078ec0ff */
[----:B------:R-:W-:Y:S02]  /*0470*/  LOP3.LUT R0, R8, R5, RZ, 0x3c, !PT ;  /* 0x0000000508007212 */ /* 0x000fe400078e3cff */
[----:B------:R-:W-:Y:S01]  /*0480*/  LOP3.LUT R7, R10, 0x1, RZ, 0xc0, !PT ;  /* 0x000000010a077812 */ /* 0x000fe200078ec0ff */
[----:B------:R-:W-:Y:S01]  /*0490*/  IMAD.IADD R17, R3, 0x1, -R9 ;  /* 0x0000000103117824 */ /* 0x000fe200078e0a09 */
[----:B------:R-:W-:Y:S01]  /*04a0*/  LOP3.LUT R3, R11, 0x8, R19, 0xf8, !PT ;  /* 0x000000080b037812 */ /* 0x000fe200078ef813 */
[----:B------:R-:W-:Y:S01]  /*04b0*/  IMAD.IADD R182, R2, 0x1, R0 ;  /* 0x0000000102b67824 */ /* 0x000fe200078e0200 */
[----:B------:R-:W-:Y:S02]  /*04c0*/  LEA.HI R0, R15, R16, RZ, 0x7 ;  /* 0x000000100f007211 */ /* 0x000fe400078f38ff */
[----:B------:R-:W-:Y:S02]  /*04d0*/  LOP3.LUT R2, R18, 0x7ffffffc, RZ, 0xc0, !PT ;  /* 0x7ffffffc12027812 */ /* 0x000fe400078ec0ff */
[----:B------:R-:W-:Y:S01]  /*04e0*/  LOP3.LUT R5, R4, R3, R5, 0xf6, !PT ;  /* 0x0000000304057212 */ /* 0x000fe200078ef605 */
[----:B------:R-:W-:Y:S01]  /*04f0*/  IMAD.SHL.U32 R3, R6, 0x20, RZ ;  /* 0x0000002006037824 */ /* 0x000fe200078e00ff */
[----:B------:R-:W-:Y:S01]  /*0500*/  ISETP.NE.U32.AND P0, PT, R7, 0x1, PT ;  /* 0x000000010700780c */ /* 0x000fe20003f05070 */
[----:B------:R-:W-:Y:S01]  /*0510*/  IMAD.IADD R11, R16, 0x1, -R2 ;  /* 0x00000001100b7824 */ /* 0x000fe200078e0a02 */
[----:B------:R-:W-:Y:S01]  /*0520*/  SHF.R.S32.HI R4, RZ, 0x7, R0 ;  /* 0x00000007ff047819 */ /* 0x000fe20000011400 */
[----:B------:R-:W-:Y:S01]  /*0530*/  IMAD.SHL.U32 R0, R10, 0x40, RZ ;  /* 0x000000400a007824 */ /* 0x000fe200078e00ff */
[----:B------:R-:W-:-:S02]  /*0540*/  LOP3.LUT R7, R12, 0xffffffe0, RZ, 0xc0, !PT ;  /* 0xffffffe00c077812 */ /* 0x000fc400078ec0ff */
[----:B------:R-:W-:Y:S01]  /*0550*/  LEA.HI R9, R12, R20, RZ, 0x1 ;  /* 0x000000140c097211 */ /* 0x000fe200078f08ff */
[----:B------:R-:W-:Y:S01]  /*0560*/  IMAD.SHL.U32 R2, R4, 0x8, RZ ;  /* 0x0000000804027824 */ /* 0x000fe200078e00ff */
[----:B------:R-:W-:Y:S01]  /*0570*/  LOP3.LUT R0, R0, 0x1c0, RZ, 0xc0, !PT ;  /* 0x000001c000007812 */ /* 0x000fe200078ec0ff */
[----:B------:R-:W-:Y:S01]  /*0580*/  IMAD.IADD R21, R16, 0x1, -R7 ;  /* 0x0000000110157824 */ /* 0x000fe200078e0a07 */
[----:B------:R-:W-:Y:S01]  /*0590*/  R2P PR, R10, 0x6 ;  /* 0x000000060a007804 */ /* 0x000fe20000000000 */
[----:B------:R-:W-:Y:S01]  /*05a0*/  IMAD.SHL.U32 R7, R13, 0x10, RZ ;  /* 0x000000100d077824 */ /* 0x000fe200078e00ff */
[----:B------:R-:W-:Y:S02]  /*05b0*/  LOP3.LUT R2, R2, 0x8, RZ, 0xc0, !PT ;  /* 0x0000000802027812 */ /* 0x000fe400078ec0ff */
[----:B------:R-:W-:Y:S01]  /*05c0*/  SHF.R.U32.HI R6, RZ, 0x3, R0 ;  /* 0x00000003ff067819 */ /* 0x000fe20000011600 */
[----:B------:R-:W-:Y:S01]  /*05d0*/  STL [R1+0x10], R21 ;  /* 0x0000101501007387 */ /* 0x000fe20000100800 */
[----:B------:R-:W-:-:S02]  /*05e0*/  SHF.R.S32.HI R15, RZ, 0x1f, R21 ;  /* 0x0000001fff0f7819 */ /* 0x000fc40000011415 */
[----:B------:R-:W-:Y:S02]  /*05f0*/  LOP3.LUT R249, R3, 0x6, R249, 0xf8, !PT ;  /* 0x0000000603f97812 */ /* 0x000fe400078ef8f9 */
[----:B------:R-:W-:Y:S02]  /*0600*/  LOP3.LUT R12, R2, 0x10, R7, 0xf8, !PT ;  /* 0x00000010020c7812 */ /* 0x000fe400078ef807 */
[----:B------:R-:W-:Y:S02]  /*0610*/  LOP3.LUT R8, R0, 0x20, R3, 0xf8, !PT ;  /* 0x0000002000087812 */ /* 0x000fe400078ef803 */
[----:B------:R-:W-:Y:S01]  /*0620*/  LOP3.LUT R10, R6, R0, R2, 0x1e, !PT ;  /* 0x00000000060a7212 */ /* 0x000fe200078e1e02 */
[----:B------:R-:W-:Y:S01]  /*0630*/  IMAD.SHL.U32 R0, R11, 0x2, RZ ;  /* 0x000000020b007824 */ /* 0x000fe200078e00ff */
[----:B------:R-:W-:Y:S02]  /*0640*/  LOP3.LUT R3, R9, 0xfffffffe, RZ, 0xc0, !PT ;  /* 0xfffffffe09037812 */ /* 0x000fe400078ec0ff */
[----:B------:R-:W-:Y:S01]  /*0650*/  LEA.HI R2, R15, R21, RZ, 0x2 ;  /* 0x000000150f027211 */ /* 0x000fe200078f10ff */
[----:B------:R-:W-:Y:S01]  /*0660*/  IMAD R4, R4, 0x1000, R0 ;  /* 0x0000100004047824 */ /* 0x000fe200078e0200 */
[----:B------:R-:W-:Y:S01]  /*0670*/  LOP3.LUT R8, R8, R6, RZ, 0x3c, !PT ;  /* 0x0000000608087212 */ /* 0x000fe200078e3cff */
[----:B------:R-:W-:Y:S01]  /*0680*/  IMAD.IADD R7, R20, 0x1, -R3 ;  /* 0x0000000114077824 */ /* 0x000fe200078e0a03 */
[----:B------:R-:W-:Y:S01]  /*0690*/  SHF.R.S32.HI R2, RZ, 0x2, R2 ;  /* 0x00000002ff027819 */ /* 0x000fe20000011402 */
[----:B------:R-:W-:Y:S01]  /*06a0*/  IMAD.SHL.U32 R3, R17, 0x40, RZ ;  /* 0x0000004011037824 */ /* 0x000fe200078e00ff */
[----:B------:R-:W-:Y:S01]  /*06b0*/  SEL R195, R195, 0x10, !P0 ;  /* 0x00000010c3c37807 */ /* 0x000fe20004000000 */
[----:B------:R-:W-:-:S02]  /*06c0*/  IMAD R6, R174, 0x400, R0 ;  /* 0x00000400ae067824 */ /* 0x000fc400078e0200 */
[----:B------:R-:W-:Y:S01]  /*06d0*/  IMAD R251, R7, 0x10, R2 ;  /* 0x0000001007fb7824 */ /* 0x000fe200078e0202 */
[----:B------:R-:W-:Y:S01]  /*06e0*/  LOP3.LUT R3, R3, 0x1c0, RZ, 0xc0, !PT ;  /* 0x000001c003037812 */ /* 0x000fe200078ec0ff */
[----:B------:R-:W-:Y:S02]  /*06f0*/  IMAD R4, R7, 0x400, R4 ;  /* 0x0000040007047824 */ /* 0x000fe400078e0204 */
[----:B------:R-:W-:Y:S02]  /*0700*/  VIADD R2, R251, 0xffffffc0 ;  /* 0xffffffc0fb027836 */ /* 0x000fe40000000000 */
[----:B------:R-:W-:Y:S02]  /*0710*/  IMAD.IADD R10, R6, 0x1, R10 ;  /* 0x00000001060a7824 */ /* 0x000fe400078e020a */
[----:B------:R-:W-:Y:S01]  /*0720*/  IMAD.SHL.U32 R6, R13, 0x8, RZ ;  /* 0x000000080d067824 */ /* 0x000fe200078e00ff */
[----:B------:R-:W-:Y:S01]  /*0730*/  SHF.R.S32.HI R0, RZ, 0x1f, R2 ;  /* 0x0000001fff007819 */ /* 0x000fe20000011402 */
[----:B------:R-:W-:Y:S01]  /*0740*/  IMAD.IADD R8, R8, 0x1, R4 ;  /* 0x0000000108087824 */ /* 0x000fe200078e0204 */
[----:B------:R-:W-:-:S02]  /*0750*/  SHF.R.U32.HI R4, RZ, 0x3, R3 ;  /* 0x00000003ff047819 */ /* 0x000fc40000011603 */
[----:B------:R-:W-:Y:S01]  /*0760*/  SHF.L.U64.HI R250, R2, 0x2, R0 ;  /* 0x0000000202fa7819 */ /* 0x000fe20000010200 */
[----:B------:R-:W-:Y:S01]  /*0770*/  IMAD.SHL.U32 R0, R14, 0x40, RZ ;  /* 0x000000400e007824 */ /* 0x000fe200078e00ff */
[----:B------:R-:W-:Y:S02]  /*0780*/  LOP3.LUT R2, R3, 0x8, R6, 0xf8, !PT ;  /* 0x0000000803027812 */ /* 0x000fe400078ef806 */
[----:B------:R-:W-:Y:S02]  /*0790*/  LOP3.LUT R3, R4, R12, R3, 0x1e, !PT ;  /* 0x0000000c04037212 */ /* 0x000fe400078e1e03 */
[----:B------:R-:W-:Y:S02]  /*07a0*/  LOP3.LUT R0, R0, 0xfffffe00, RZ, 0xc0, !PT ;  /* 0xfffffe0000007812 */ /* 0x000fe400078ec0ff */
[----:B------:R-:W-:Y:S02]  /*07b0*/  LOP3.LUT R2, R2, R4, RZ, 0x3c, !PT ;  /* 0x0000000402027212 */ /* 0x000fe400078e3cff */
[----:B------:R-:W-:Y:S01]  /*07c0*/  LOP3.LUT R180, R3, R0, RZ, 0xfc, !PT ;  /* 0x0000000003b47212 */ /* 0x000fe200078efcff */
[--C-:B------:R-:W-:Y:S01]  /*07d0*/  IMAD R4, R7, 0x400, R0.reuse ;  /* 0x0000040007047824 */ /* 0x100fe200078e0200 */
[----:B------:R-:W-:Y:S01]  /*07e0*/  LEA R197, R8, UR4, 0x1 ;  /* 0x0000000408c57c11 */ /* 0x000fe2000f8e08ff */
        /* <DEDUP_REMOVED lines=16> */
[----:B------:R-:W-:Y:S01]  /*08f0*/  SEL R2, R2, 0xffffffc0, !P3 ;  /* 0xffffffc002027807 */ /* 0x000fe20005800000 */
[----:B------:R-:W-:Y:S01]  /*0900*/  IMAD.IADD R198, R197, 0x1, R195 ;  /* 0x00000001c5c67824 */ /* 0x000fe200078e02c3 */
[----:B------:R-:W-:Y:S01]  /*0910*/  LEA R0, R182, UR6, 0x1 ;  /* 0x00000006b6007c11 */ /* 0x000fe2000f8e08ff */
[----:B------:R-:W-:Y:S01]  /*0920*/  VIADD R183, R183, UR5 ;  /* 0x00000005b7b77c36 */ /* 0x000fe20008000000 */
[----:B------:R-:W-:-:S02]  /*0930*/  SEL R4, R4, 0xffffffe0, !P1 ;  /* 0xffffffe004047807 */ /* 0x000fc40004800000 */
[----:B------:R-:W-:Y:S01]  /*0940*/  LEA R252, R10, UR5, 0x1 ;  /* 0x000000050afc7c11 */ /* 0x000fe2000f8e08ff */
[C---:B------:R-:W-:Y:S02]  /*0950*/  IMAD.IADD R176, R0.reuse, 0x1, R2 ;  /* 0x0000000100b07824 */ /* 0x040fe400078e0202 */
[----:B------:R-:W-:Y:S02]  /*0960*/  IMAD.IADD R178, R0, 0x1, R177 ;  /* 0x0000000100b27824 */ /* 0x000fe400078e02b1 */
[----:B------:R-:W-:Y:S02]  /*0970*/  IMAD.IADD R0, R4, 0x1, R252 ;  /* 0x0000000104007824 */ /* 0x000fe400078e02fc */
[C---:B------:R-:W-:Y:S02]  /*0980*/  VIADD R6, R252.reuse, 0x40 ;  /* 0x00000040fc067836 */ /* 0x040fe40000000000 */
[C---:B------:R-:W-:Y:S01]  /*0990*/  @P2 VIADD R6, R252.reuse, 0xffffffc0 ;  /* 0xffffffc0fc062836 */ /* 0x040fe20000000000 */
[----:B------:R1:W-:Y:S01]  /*09a0*/  STL [R1+0x8], R0 ;  /* 0x0000080001007387 */ /* 0x0003e20000100800 */
[----:B------:R-:W-:-:S02]  /*09b0*/  VIADD R7, R252, 0x420 ;  /* 0x00000420fc077836 */ /* 0x000fc40000000000 */
[----:B------:R-:W-:Y:S01]  /*09c0*/  @P1 VIADD R7, R252, 0x3e0 ;  /* 0x000003e0fc071836 */ /* 0x000fe20000000000 */
[----:B------:R2:W-:Y:S01]  /*09d0*/  STL [R1], R6 ;  /* 0x0000000601007387 */ /* 0x0005e20000100800 */
[----:B------:R-:W-:Y:S02]  /*09e0*/  IMAD.IADD R196, R197, 0x1, R4 ;  /* 0x00000001c5c47824 */ /* 0x000fe400078e0204 */
[----:B------:R-:W-:Y:S01]  /*09f0*/  IMAD.IADD R177, R177, 0x1, R176 ;  /* 0x00000001b1b17824 */ /* 0x000fe200078e02b0 */
[----:B------:R2:W-:Y:S01]  /*0a00*/  STL [R1+0xc], R7 ;  /* 0x00000c0701007387 */ /* 0x0005e20000100800 */
[----:B------:R-:W-:Y:S02]  /*0a10*/  IMAD.IADD R195, R195, 0x1, R196 ;  /* 0x00000001c3c37824 */ /* 0x000fe400078e02c4 */
[----:B-1----:R-:W-:-:S05]  /*0a20*/  IMAD.IADD R0, R4, 0x1, R6 ;  /* 0x0000000104007824 */ /* 0x002fca00078e0206 */
[----:B------:R2:W-:Y:S02]  /*0a30*/  STL [R1+0x4], R0 ;  /* 0x0000040001007387 */ /* 0x0005e40000100800 */
.L_x_805:
        /* <DEDUP_REMOVED lines=18> */
[----:B--2---:R-:W-:Y:S01]  /*0b60*/  IMAD.U32 R6, RZ, RZ, UR10 ;  /* 0x0000000aff067e24 */ /* 0x004fe2000f8e00ff */
        /* <DEDUP_REMOVED lines=11> */
[----:B----4-:R-:W2:Y:S01]  /*0c20*/  @P1 LDG.E R8, desc[UR8][R6.64] ;  /* 0x0000000806081981 */ /* 0x010ea2000c1e1900 */
        /* <DEDUP_REMOVED lines=36> */
.L_x_737:
        /* <DEDUP_REMOVED lines=15> */
[----:B------:R-:W-:-:S02]  /*0f60*/  USHF.L.U32 UR14, UR48, 0x7, URZ ;  /* 0x00000007300e7899 */ /* 0x000fc4000800063f */
[----:B------:R-:W-:Y:S02]  /*0f70*/  UIMAD UR30, UR48, UR7, UR6 ;  /* 0x00000007301e72a4 */ /* 0x000fe4000f8e0206 */
[----:B------:R-:W-:Y:S01]  /*0f80*/  USHF.R.S32.HI UR41, URZ, 0x1f, UR61 ;  /* 0x0000001f3f297899 */ /* 0x000fe2000801143d */
[----:B------:R-:W-:Y:S01]  /*0f90*/  @!UP1 ULDC.64 UR6, c[0x0][0x418] ;  /* 0x0001060000069ab9 */ /* 0x000fe20000000a00 */
[----:B------:R-:W-:Y:S01]  /*0fa0*/  ULDC.64 UR38, c[0x0][0x240] ;  /* 0x0000900000267ab9 */ /* 0x000fe20000000a00 */
[----:B------:R-:W-:Y:S01]  /*0fb0*/  ULDC UR20, c[0x0][0x2dc] ;  /* 0x0000b70000147ab9 */ /* 0x000fe20000000800 */
[----:B------:R-:W-:Y:S01]  /*0fc0*/  ULDC UR46, c[0x0][0x270] ;  /* 0x00009c00002e7ab9 */ /* 0x000fe20000000800 */
[----:B------:R-:W-:Y:S02]  /*0fd0*/  USEL UR32, UR14, URZ, UP2 ;  /* 0x0000003f0e207287 */ /* 0x000fe40009000000 */
[----:B------:R-:W-:Y:S01]  /*0fe0*/  @!UP1 UIMAD.WIDE.U32 UR42, UR48, UR6, URZ ;  /* 0x00000006302a92a5 */ /* 0x000fe2000f8e003f */
[----:B-1----:R-:W-:Y:S01]  /*0ff0*/  IABS R6, R7 ;  /* 0x0000000700067213 */ /* 0x002fe20000000000 */
[----:B------:R-:W-:Y:S01]  /*1000*/  UIMAD.WIDE.U32 UR14, UR5, UR38, URZ ;  /* 0x00000026050e72a5 */ /* 0x000fe2000f8e003f */
[----:B------:R-:W-:Y:S01]  /*1010*/  ISETP.NE.AND P3, PT, R7, RZ, PT ;  /* 0x000000ff0700720c */ /* 0x000fe20003f65270 */
[----:B------:R-:W-:Y:S01]  /*1020*/  UIMAD UR25, UR5, UR39, URZ ;  /* 0x00000027051972a4 */ /* 0x000fe2000f8e023f */
[----:B------:R-:W1:Y:S01]  /*1030*/  I2F.RP R4, R6 ;  /* 0x0000000600047306 */ /* 0x000e620000209400 */
[----:B------:R-:W-:-:S02]  /*1040*/  USHF.L.U64.HI UR16, UR48, 0x7, UR60 ;  /* 0x0000000730107899 */ /* 0x000fc4000801023c */
[----:B------:R-:W-:Y:S02]  /*1050*/  USEL UR58, UR22, UR14, !UP1 ;  /* 0x0000000e163a7287 */ /* 0x000fe4000c800000 */
[----:B--2---:R-:W-:Y:S02]  /*1060*/  UIMAD.WIDE.U32 UR28, UR11, UR12, URZ ;  /* 0x0000000c0b1c72a5 */ /* 0x004fe4000f8e003f */
[----:B------:R-:W-:Y:S02]  /*1070*/  UIADD3 UR50, UR23, UR30, URZ ;  /* 0x0000001e17327290 */ /* 0x000fe4000fffe03f */
[----:B------:R-:W-:Y:S02]  /*1080*/  UIMAD UR52, UR11, UR13, UR29 ;  /* 0x0000000d0b3472a4 */ /* 0x000fe4000f8e021d */
[----:B------:R-:W-:Y:S01]  /*1090*/  @!UP1 UIMAD UR11, UR60, UR6, URZ ;  /* 0x000000063c0b92a4 */ /* 0x000fe2000f8e023f */
[----:B------:R-:W-:Y:S01]  /*10a0*/  @UP1 ULDC.64 UR12, c[0x0][0x420] ;  /* 0x00010800000c1ab9 */ /* 0x000fe20000000a00 */
[----:B------:R-:W-:Y:S01]  /*10b0*/  @UP1 UIADD3 UR50, UR15, UR25, URZ ;  /* 0x000000190f321290 */ /* 0x000fe2000fffe03f */
        /* <DEDUP_REMOVED lines=15> */
[----:B------:R-:W-:-:S02]  /*11b0*/  ULOP3.LUT UR15, UR27, 0xffffffc0, URZ, 0xc0, !UPT ;  /* 0xffffffc01b0f7892 */ /* 0x000fc4000f8ec03f */
[----:B------:R-:W-:Y:S02]  /*11c0*/  USEL UR35, UR16, URZ, UP2 ;  /* 0x0000003f10237287 */ /* 0x000fe40009000000 */
[----:B------:R-:W-:Y:S02]  /*11d0*/  UIMAD.WIDE.U32 UR16, UR6, UR12, URZ ;  /* 0x0000000c061072a5 */ /* 0x000fe4000f8e003f */
        /* <DEDUP_REMOVED lines=8> */
[----:B------:R-:W-:Y:S01]  /*1260*/  USEL UR57, UR16, UR12, !UP1 ;  /* 0x0000000c10397287 */ /* 0x000fe2000c800000 */
[----:B------:R-:W-:Y:S01]  /*1270*/  IMAD.HI.U32 R0, R5, R0, R4 ;  /* 0x0000000005007227 */ /* 0x000fe200078e0004 */
[----:B------:R-:W-:Y:S02]  /*1280*/  USHF.R.S32.HI UR23, URZ, 0x1f, UR11 ;  /* 0x0000001f3f177899 */ /* 0x000fe4000801140b */
[----:B------:R-:W-:Y:S02]  /*1290*/  UIADD3 UR16, UP2, UR11, UR32, URZ ;  /* 0x000000200b107290 */ /* 0x000fe4000ff5e03f */
[----:B------:R-:W-:Y:S01]  /*12a0*/  UISETP.NE.AND UP0, UPT, UR37, -0x1, UPT ;  /* 0xffffffff2500788c */ /* 0x000fe2000bf05270 */
[----:B------:R-:W-:Y:S01]  /*12b0*/  IMAD.HI.U32 R0, R0, R2, RZ ;  /* 0x0000000200007227 */ /* 0x000fe200078e00ff */
[----:B------:R-:W-:Y:S02]  /*12c0*/  UIMAD UR22, UR7, UR5, URZ ;  /* 0x00000005071672a4 */ /* 0x000fe4000f8e023f */
[----:B------:R-:W-:-:S02]  /*12d0*/  UIADD3.X UR12, UR23, UR35, URZ, UP2, !UPT ;  /* 0x00000023170c7290 */ /* 0x000fc400097fe43f */
[----:B------:R-:W-:Y:S01]  /*12e0*/  IADD3 R4, -R0, RZ, RZ ;  /* 0x000000ff00047210 */ /* 0x000fe20007ffe1ff */
[----:B------:R-:W-:Y:S02]  /*12f0*/  UIMAD UR7, UR7, UR16, URZ ;  /* 0x00000010070772a4 */ /* 0x000fe4000f8e023f */
[----:B------:R-:W-:Y:S02]  /*1300*/  UIADD3 UR49, UR17, UR14, URZ ;  /* 0x0000000e11317290 */ /* 0x000fe4000fffe03f */
[C---:B------:R-:W-:Y:S01]  /*1310*/  IMAD R2, R6.reuse, R4, R2 ;  /* 0x0000000406027224 */ /* 0x040fe200078e0202 */
[----:B------:R-:W-:Y:S01]  /*1320*/  @!UP1 UIADD3 UR53, UR43, UR40, URZ ;  /* 0x000000282b359290 */ /* 0x000fe2000fffe03f */
[----:B------:R-:W-:Y:S01]  /*1330*/  ULDC UR30, c[0x0][0x2c4] ;  /* 0x0000b100001e7ab9 */ /* 0x000fe20000000800 */
[----:B------:R-:W-:Y:S02]  /*1340*/  UIMAD UR17, UR6, UR12, UR7 ;  /* 0x0000000c061172a4 */ /* 0x000fe4000f8e0207 */
[----:B------:R-:W-:Y:S01]  /*1350*/  ISETP.GT.U32.AND P1, PT, R6, R2, PT ;  /* 0x000000020600720c */ /* 0x000fe20003f24070 */
[----:B------:R-:W-:-:S02]  /*1360*/  UIMAD.WIDE.U32 UR40, UR6, UR16, URZ ;  /* 0x00000010062872a5 */ /* 0x000fc4000f8e003f */
[----:B------:R-:W-:Y:S01]  /*1370*/  @UP3 UIMAD UR6, UR48, UR30, URZ ;  /* 0x0000001e300632a4 */ /* 0x000fe2000f8e023f */
[----:B------:R-:W-:Y:S01]  /*1380*/  ULDC.U8 UR19, c[0x0][0x480] ;  /* 0x0001200000137ab9 */ /* 0x000fe20000000000 */
[----:B------:R-:W-:Y:S02]  /*1390*/  @UP0 UIADD3 UR24, UR33, UR37, URZ ;  /* 0x0000002521180290 */ /* 0x000fe4000fffe03f */
[----:B------:R-:W-:Y:S02]  /*13a0*/  @UP0 UIADD3 UR26, UR33, UR37, URZ ;  /* 0x00000025211a0290 */ /* 0x000fe4000fffe03f */
[----:B------:R-:W-:Y:S02]  /*13b0*/  UIMAD UR51, UR59, UR20, URZ ;  /* 0x000000143b3372a4 */ /* 0x000fe4000f8e023f */
[----:B------:R-:W-:Y:S02]  /*13c0*/  UISETP.NE.AND UP4, UPT, UR19, URZ, UPT ;  /* 0x0000003f1300728c */ /* 0x000fe4000bf85270 */
[----:B------:R-:W-:Y:S01]  /*13d0*/  @!P1 IMAD.IADD R2, R2, 0x1, -R6 ;  /* 0x0000000102029824 */ /* 0x000fe200078e0a06 */
[----:B------:R-:W-:Y:S01]  /*13e0*/  @UP3 USEL UR7, UR6, UR5, !UP1 ;  /* 0x0000000506073287 */ /* 0x000fe2000c800000 */
[----:B------:R-:W-:Y:S01]  /*13f0*/  @!P1 VIADD R0, R0, 0x1 ;  /* 0x0000000100009836 */ /* 0x000fe20000000000 */
[----:B------:R-:W-:Y:S01]  /*1400*/  PLOP3.LUT P1, PT, PT, PT, UP0, 0x80, 0x0 ;  /* 0x000000000000781c */ /* 0x000fe20003f2f008 */
[----:B------:R-:W-:Y:S01]  /*1410*/  @UP0 ULDC.64 UR20, c[0x0][0x248] ;  /* 0x0000920000140ab9 */ /* 0x000fe20000000a00 */
[----:B------:R-:W-:Y:S01]  /*1420*/  ISETP.GE.U32.AND P0, PT, R2, R6, PT ;  /* 0x000000060200720c */ /* 0x000fe20003f06070 */
[----:B------:R-:W-:Y:S01]  /*1430*/  @UP0 ULDC.64 UR18, c[0x0][0x250] ;  /* 0x0000940000120ab9 */ /* 0x000fe20000000a00 */
[----:B------:R-:W-:Y:S01]  /*1440*/  LOP3.LUT R2, R7, UR59, RZ, 0x3c, !PT ;  /* 0x0000003b07027c12 */ /* 0x000fe2000f8e3cff */
[----:B------:R-:W-:Y:S01]  /*1450*/  @UP1 UIADD3 UR49, UR13, UR22, URZ ;  /* 0x000000160d311290 */ /* 0x000fe2000fffe03f */
[----:B------:R-:W-:-:S02]  /*1460*/  @UP3 ULDC UR6, c[0x0][0x2e4] ;  /* 0x0000b90000063ab9 */ /* 0x000fc40000000800 */
[----:B------:R-:W-:Y:S01]  /*1470*/  ISETP.GE.AND P2, PT, R2, RZ, PT ;  /* 0x000000ff0200720c */ /* 0x000fe20003f46270 */
[----:B------:R-:W-:Y:S02]  /*1480*/  @UP0 UIMAD.WIDE.U32 UR14, UR24, UR20, URZ ;  /* 0x00000014180e02a5 */ /* 0x000fe4000f8e003f */
        /* <DEDUP_REMOVED lines=8> */
[----:B------:R-:W-:Y:S02]  /*1510*/  USHF.R.S32.HI UR46, URZ, 0x6, UR27 ;  /* 0x000000063f2e7899 */ /* 0x000fe4000801141b */
[----:B------:R-:W-:Y:S02]  /*1520*/  USEL UR54, UR52, URZ, UP4 ;  /* 0x0000003f34367287 */ /* 0x000fe4000a000000 */
[----:B------:R-:W-:Y:S01]  /*1530*/  @!UP3 UIMAD UR35, UR6, UR30, URZ ;  /* 0x0000001e0623b2a4 */ /* 0x000fe2000f8e023f */
[----:B------:R-:W-:Y:S01]  /*1540*/  @!P2 IADD3 R10, -R10, RZ, RZ ;  /* 0x000000ff0a0aa210 */ /* 0x000fe20007ffe1ff */
[----:B------:R-:W-:Y:S01]  /*1550*/  USHF.R.S32.HI UR29, URZ, 0x1f, UR34 ;  /* 0x0000001f3f1d7899 */ /* 0x000fe20008011422 */
[----:B------:R-:W-:Y:S01]  /*1560*/  @!P3 LOP3.LUT R10, RZ, R7, RZ, 0x33, !PT ;  /* 0x00000007ff0ab212 */ /* 0x000fe200078e33ff */
[----:B------:R-:W-:-:S02]  /*1570*/  USHF.R.S32.HI UR56, URZ, 0x1f, UR51 ;  /* 0x0000001f3f387899 */ /* 0x000fc40008011433 */
[----:B------:R-:W-:Y:S02]  /*1580*/  USEL UR55, UR28, URZ, UP4 ;  /* 0x0000003f1c377287 */ /* 0x000fe4000a000000 */
        /* <DEDUP_REMOVED lines=18> */
.L_x_739:
        /* <DEDUP_REMOVED lines=13> */
.L_x_740:
        /* <DEDUP_REMOVED lines=11> */
.L_x_741:
[----:B------:R-:W-:Y:S02]  /*1830*/  ULDC UR5, c[0x0][0x270] ;  /* 0x00009c0000057ab9 */ /* 0x000fe40000000800 */
[----:B------:R-:W-:-:S04]  /*1840*/  UIMAD UR5, UR48, UR5, UR59 ;  /* 0x00000005300572a4 */ /* 0x000fc8000f8e023b */
[----:B------:R-:W-:-:S12]  /*1850*/  UIMAD UR5, UR5, UR61, URZ ;  /* 0x0000003d050572a4 */ /* 0x000fd8000f8e023f */
.L_x_742:
[----:B------:R-:W2:Y:S01]  /*1860*/  LDL R15, [R1+0x10] ;  /* 0x00001000010f7983 */ /* 0x000ea20000100800 */
[----:B------:R-:W1:Y:S01]  /*1870*/  LDC.64 R12, c[0x0][0x420] ;  /* 0x00010800ff0c7b82 */ /* 0x000e620000000a00 */
[----:B------:R-:W-:Y:S01]  /*1880*/  SHF.R.S32.HI R14, RZ, 0x1f, R242 ;  /* 0x0000001fff0e7819 */ /* 0x000fe200000114f2 */
[----:B------:R-:W-:Y:S01]  /*1890*/  ULDC UR7, c[0x0][0x270] ;  /* 0x00009c0000077ab9 */ /* 0x000fe20000000800 */
[----:B------:R-:W3:Y:S01]  /*18a0*/  S2R R8, SR_TID.X ;  /* 0x0000000000087919 */ /* 0x000ee20000002100 */
[----:B------:R-:W-:Y:S01]  /*18b0*/  IADD3 R0, P0, R242, UR11, RZ ;  /* 0x0000000bf2007c10 */ /* 0x000fe2000ff1e0ff */
[----:B------:R-:W-:Y:S01]  /*18c0*/  ULDC UR6, c[0x0][0x2dc] ;  /* 0x0000b70000067ab9 */ /* 0x000fe20000000800 */
[--C-:B------:R-:W-:Y:S01]  /*18d0*/  SHF.R.S32.HI R235, RZ, 0x1f, R234.reuse ;  /* 0x0000001fffeb7819 */ /* 0x100fe200000114ea */
[----:B------:R-:W4:Y:S01]  /*18e0*/  S2R R9, SR_TID.X ;  /* 0x0000000000097919 */ /* 0x000f220000002100 */
[----:B------:R-:W-:Y:S01]  /*18f0*/  IADD3.X R2, R14, UR23, RZ, P0, !PT ;  /* 0x000000170e027c10 */ /* 0x000fe200087fe4ff */
[----:B------:R-:W-:Y:S01]  /*1900*/  UIMAD UR26, UR6, UR7, URZ ;  /* 0x00000007061a72a4 */ /* 0x000fe2000f8e023f */
[----:B------:R-:W-:Y:S01]  /*1910*/  BSSY B1, `(.L_x_738) ;  /* 0x000078b000017945 */ /* 0x000fe20003800000 */
[----:B------:R-:W-:Y:S01]  /*1920*/  IMAD.WIDE.U32 R4, R0, UR38, R234 ;  /* 0x0000002600047c25 */ /* 0x000fe2000f8e00ea */
[----:B------:R-:W-:-:S02]  /*1930*/  UIADD3 UR28, UR11, UR5, URZ ;  /* 0x000000050b1c7290 */ /* 0x000fc4000fffe03f */
[----:B------:R-:W-:Y:S01]  /*1940*/  UIADD3 UR5, -UR10, UR36, UR34 ;  /* 0x000000240a057290 */ /* 0x000fe2000fffe122 */
[----:B------:R-:W-:Y:S01]  /*1950*/  IMAD R2, R2, UR38, RZ ;  /* 0x0000002602027c24 */ /* 0x000fe2000f8e02ff */
[----:B------:R-:W-:Y:S01]  /*1960*/  USHF.R.S32.HI UR16, URZ, 0x1f, UR59 ;  /* 0x0000001f3f107899 */ /* 0x000fe2000801143b */
[----:B------:R-:W-:Y:S01]  /*1970*/  IADD3 R6, P2, R4, UR58, RZ ;  /* 0x0000003a04067c10 */ /* 0x000fe2000ff5e0ff */
[----:B------:R-:W-:Y:S01]  /*1980*/  ULDC UR15, c[0x0][0x398] ;  /* 0x0000e600000f7ab9 */ /* 0x000fe20000000800 */
[----:B------:R-:W-:Y:S01]  /*1990*/  IMAD R2, R0, UR39, R2 ;  /* 0x0000002700027c24 */ /* 0x000fe2000f8e0202 */
[----:B------:R-:W-:Y:S01]  /*19a0*/  USHF.L.U32 UR24, UR26, 0x6, URZ ;  /* 0x000000061a187899 */ /* 0x000fe2000800063f */
[----:B------:R-:W-:Y:S01]  /*19b0*/  IADD3 R4, P0, R234, UR14, RZ ;  /* 0x0000000eea047c10 */ /* 0x000fe2000ff1e0ff */
[----:B------:R-:W-:Y:S01]  /*19c0*/  ULDC.64 UR12, c[0x0][0x258] ;  /* 0x00009600000c7ab9 */ /* 0x000fe20000000a00 */
[----:B------:R-:W-:Y:S01]  /*19d0*/  ULDC.64 UR6, c[0x0][0x428] ;  /* 0x00010a0000067ab9 */ /* 0x000fe20000000a00 */
[----:B------:R-:W-:Y:S01]  /*19e0*/  UIADD3 UR5, UR5, -UR15, URZ ;  /* 0x8000000f05057290 */ /* 0x000fe2000fffe03f */
[----:B------:R-:W-:Y:S01]  /*19f0*/  IADD3.X R7, R5, UR50, R2, P2, !PT ;  /* 0x0000003205077c10 */ /* 0x000fe200097fe402 */
[----:B------:R-:W-:Y:S01]  /*1a00*/  UIMAD UR17, UR16, UR6, URZ ;  /* 0x00000006101172a4 */ /* 0x000fe2000f8e023f */
[----:B------:R-:W-:Y:S01]  /*1a10*/  IADD3.X R5, R235, UR53, RZ, P0, !PT ;  /* 0x00000035eb057c10 */ /* 0x000fe200087fe4ff */
[----:B------:R-:W-:Y:S01]  /*1a20*/  UIMAD UR14, UR16, UR12, URZ ;  /* 0x0000000c100e72a4 */ /* 0x000fe2000f8e023f */
[----:B------:R-:W-:Y:S01]  /*1a30*/  IMAD.U32 R2, RZ, RZ, UR12 ;  /* 0x0000000cff027e24 */ /* 0x000fe2000f8e00ff */
[----:B------:R-:W-:Y:S01]  /*1a40*/  USHF.R.S32.HI UR15, URZ, 0x1f, UR24 ;  /* 0x0000001f3f0f7899 */ /* 0x000fe20008011418 */
[----:B-1----:R-:W-:Y:S01]  /*1a50*/  IMAD R0, R12, UR23, RZ ;  /* 0x000000170c007c24 */ /* 0x002fe2000f8e02ff */
[----:B------:R-:W-:Y:S01]  /*1a60*/  UIADD3 UR16, UP2, UP1, UR40, UR24, UR51 ;  /* 0x0000001828107290 */ /* 0x000fe2000f95e033 */
[----:B------:R-:W-:Y:S01]  /*1a70*/  IMAD.WIDE.U32 R6, R2, UR59, R6 ;  /* 0x0000003b02067c25 */ /* 0x000fe2000f8e0006 */
[----:B------:R-:W-:Y:S01]  /*1a80*/  USHF.R.S32.HI UR32, URZ, 0x1f, UR5 ;  /* 0x0000001f3f207899 */ /* 0x000fe20008011405 */
[----:B---3--:R-:W-:Y:S01]  /*1a90*/  SHF.R.S32.HI R8, RZ, 0x1f, R8 ;  /* 0x0000001fff087819 */ /* 0x008fe20000011408 */
[----:B------:R-:W-:Y:S01]  /*1aa0*/  UIMAD UR22, UR59, UR13, UR14 ;  /* 0x0000000d3b1672a4 */ /* 0x000fe2000f8e020e */
[----:B------:R-:W-:Y:S01]  /*1ab0*/  IMAD R0, R13, UR11, R0 ;  /* 0x0000000b0d007c24 */ /* 0x000fe2000f8e0200 */
[----:B------:R-:W-:Y:S01]  /*1ac0*/  UIADD3.X UR12, UR52, UR15, UR56, UP2, UP1 ;  /* 0x0000000f340c7290 */ /* 0x000fe200097e2438 */
[----:B----4-:R-:W-:Y:S01]  /*1ad0*/  LEA.HI R8, R8, R9, RZ, 0x5 ;  /* 0x0000000908087211 */ /* 0x010fe200078f28ff */
[----:B------:R-:W-:Y:S01]  /*1ae0*/  UIADD3 UR13, UP2, UP1, UR55, UR16, UR57 ;  /* 0x00000010370d7290 */ /* 0x000fe2000f95e039 */
[----:B------:R-:W-:Y:S01]  /*1af0*/  IMAD.WIDE.U32 R4, R12, UR11, R4 ;  /* 0x0000000b0c047c25 */ /* 0x000fe2000f8e0004 */
[----:B------:R-:W-:Y:S01]  /*1b00*/  ULEA.HI UR32, UR32, UR5, URZ, 0x6 ;  /* 0x0000000520207291 */ /* 0x000fe2000f8f303f */
[----:B------:R-:W-:Y:S01]  /*1b10*/  SHF.R.S32.HI R8, RZ, 0x5, R8 ;  /* 0x00000005ff087819 */ /* 0x000fe20000011408 */
[----:B------:R-:W-:Y:S01]  /*1b20*/  UIADD3.X UR12, UR54, UR12, UR49, UP2, UP1 ;  /* 0x0000000c360c7290 */ /* 0x000fe200097e2431 */
[----:B------:R-:W-:Y:S01]  /*1b30*/  IMAD.IADD R5, R5, 0x1, R0 ;  /* 0x0000000105057824 */ /* 0x000fe200078e0200 */
[----:B------:R-:W-:-:S02]  /*1b40*/  USHF.R.S32.HI UR32, URZ, 0x6, UR32 ;  /* 0x000000063f207899 */ /* 0x000fc40008011420 */
[----:B------:R-:W-:Y:S02]  /*1b50*/  UIMAD UR14, UR59, UR7, UR17 ;  /* 0x000000073b0e72a4 */ /* 0x000fe4000f8e0211 */
[----:B------:R-:W-:Y:S02]  /*1b60*/  UISETP.LT.AND UP1, UPT, URZ, UR32, UPT ;  /* 0x000000203f00728c */ /* 0x000fe4000bf21270 */
[----:B------:R-:W-:Y:S02]  /*1b70*/  UIADD3 UR11, UR11, UR35, URZ ;  /* 0x000000230b0b7290 */ /* 0x000fe4000fffe03f */
[----:B------:R-:W-:Y:S01]  /*1b80*/  USEL UR32, URZ, UR32, !UP1 ;  /* 0x000000203f207287 */ /* 0x000fe2000c800000 */
[----:B------:R-:W-:-:S03]  /*1b90*/  ULDC.64 UR16, c[0x0][0x478] ;  /* 0x00011e0000107ab9 */ /* 0x000fc60000000a00 */
[----:B------:R-:W-:Y:S02]  /*1ba0*/  UISETP.GT.AND UP1, UPT, UR46, UR32, UPT ;  /* 0x000000202e00728c */ /* 0x000fe4000bf24270 */
[----:B------:R-:W-:Y:S01]  /*1bb0*/  UIMAD.WIDE UR16, UR28, 0x4, UR16 ;  /* 0x000000041c1078a5 */ /* 0x000fe2000f8e0210 */
[----:B--2---:R-:W-:Y:S02]  /*1bc0*/  IMAD R2, R8, UR26, R15 ;  /* 0x0000001a08027c24 */ /* 0x004fe4000f8e020f */
[----:B------:R-:W-:Y:S01]  /*1bd0*/  IMAD.U32 R8, RZ, RZ, UR6 ;  /* 0x00000006ff087e24 */ /* 0x000fe2000f8e00ff */
[----:B------:R-:W-:Y:S02]  /*1be0*/  ULDC.64 UR6, c[0x0][0x400] ;  /* 0x0001000000067ab9 */ /* 0x000fe40000000a00 */
[----:B------:R-:W-:Y:S01]  /*1bf0*/  IADD3 R0, P0, R2, UR13, RZ ;  /* 0x0000000d02007c10 */ /* 0x000fe2000ff1e0ff */
[----:B------:R-:W-:-:S03]  /*1c00*/  IMAD.WIDE.U32 R4, R8, UR59, R4 ;  /* 0x0000003b08047c25 */ /* 0x000fc6000f8e0004 */
[----:B------:R-:W-:Y:S01]  /*1c10*/  LEA.HI.X.SX32 R2, R2, UR12, 0x1, P0 ;  /* 0x0000000c02027c11 */ /* 0x000fe200080f0eff */
[----:B------:R-:W-:Y:S01]  /*1c20*/  VIADD R5, R5, UR14 ;  /* 0x0000000e05057c36 */ /* 0x000fe20008000000 */
[----:B------:R-:W-:Y:S01]  /*1c30*/  LEA R216, P0, R0, UR6, 0x2 ;  /* 0x0000000600d87c11 */ /* 0x000fe2000f8010ff */
[----:B------:R-:W-:Y:S01]  /*1c40*/  ULDC.64 UR12, c[0x0][0x2b0] ;  /* 0x0000ac00000c7ab9 */ /* 0x000fe20000000a00 */
[----:B------:R-:W-:Y:S01]  /*1c50*/  ULDC.64 UR14, c[0x0][0x3e0] ;  /* 0x0000f800000e7ab9 */ /* 0x000fe20000000a00 */
[-C--:B------:R-:W-:Y:S01]  /*1c60*/  IMAD.WIDE.U32 R4, R242, R12.reuse, R4 ;  /* 0x0000000cf2047225 */ /* 0x080fe200078e0004 */
[----:B------:R-:W-:Y:S01]  /*1c70*/  LEA.HI.X R215, R0, UR7, R2, 0x2, P0 ;  /* 0x0000000700d77c11 */ /* 0x000fe200080f1402 */
[----:B------:R-:W-:Y:S01]  /*1c80*/  ULDC.64 UR6, c[0x0][0x210] ;  /* 0x0000840000067ab9 */ /* 0x000fe20000000a00 */
[----:B------:R-:W-:Y:S01]  /*1c90*/  UIMAD.WIDE UR12, UR11, 0x4, UR12 ;  /* 0x000000040b0c78a5 */ /* 0x000fe2000f8e020c */
[----:B------:R-:W-:Y:S01]  /*1ca0*/  VIADD R2, R7, UR22 ;  /* 0x0000001607027c36 */ /* 0x000fe20008000000 */
[----:B------:R-:W-:Y:S01]  /*1cb0*/  LEA R202, P0, R6, UR6, 0x1 ;  /* 0x0000000606ca7c11 */ /* 0x000fe2000f8008ff */
[----:B------:R-:W-:Y:S01]  /*1cc0*/  IMAD R0, R14, R12, RZ ;  /* 0x0000000c0e007224 */ /* 0x000fe200078e02ff */
[----:B------:R-:W-:-:S02]  /*1cd0*/  LEA R200, P2, R4, UR14, 0x1 ;  /* 0x0000000e04c87c11 */ /* 0x000fc4000f8408ff */
[----:B------:R-:W-:Y:S01]  /*1ce0*/  LEA.HI.X R203, R6, UR7, R2, 0x1, P0 ;  /* 0x0000000706cb7c11 */ /* 0x000fe200080f0c02 */
[----:B------:R-:W-:Y:S01]  /*1cf0*/  IMAD R0, R242, R13, R0 ;  /* 0x0000000df2007224 */ /* 0x000fe200078e0200 */
[----:B------:R-:W-:Y:S01]  /*1d00*/  PLOP3.LUT P0, PT, PT, PT, UP1, 0x80, 0x0 ;  /* 0x000000000000781c */ /* 0x000fe20003f0f018 */
[----:B------:R-:W-:Y:S02]  /*1d10*/  UIADD3 UR7, UR46, -0x1, URZ ;  /* 0xffffffff2e077890 */ /* 0x000fe4000fffe03f */
[----:B------:R-:W-:Y:S01]  /*1d20*/  IMAD.IADD R0, R5, 0x1, R0 ;  /* 0x0000000105007824 */ /* 0x000fe200078e0200 */
[----:B------:R-:W-:-:S04]  /*1d30*/  UMOV UR14, UR12 ;  /* 0x0000000c000e7c82 */ /* 0x000fc80008000000 */
        /* <DEDUP_REMOVED lines=22> */
.L_x_744:
        /* <DEDUP_REMOVED lines=20> */
.L_x_745:
        /* <DEDUP_REMOVED lines=35> */
.L_x_747:
[----:B------:R-:W-:Y:S05]  /*2210*/  BSYNC B0 ;  /* 0x0000000000007941 */ /* 0x000fea0003800000 */
.L_x_746:
[----:B------:R-:W-:Y:S04]  /*2220*/  BSSY B0, `(.L_x_748) ;  /* 0x000000e000007945 */ /* 0x000fe80003800000 */
        /* <DEDUP_REMOVED lines=12> */
[----:B------:R2:W-:Y:S02]  /*22f0*/  STG.E.128 desc[UR8][R8.64], RZ ;  /* 0x000000ff08007986 */ /* 0x0005e4000c101d08 */
.L_x_749:
[----:B------:R-:W-:Y:S05]  /*2300*/  BSYNC B0 ;  /* 0x0000000000007941 */ /* 0x000fea0003800000 */
.L_x_748:
[----:B------:R-:W-:Y:S04]  /*2310*/  BSSY B0, `(.L_x_750) ;  /* 0x000000e000007945 */ /* 0x000fe80003800000 */
[----:B------:R-:W-:Y:S05]  /*2320*/  @P1 BRA `(.L_x_751) ;  /* 0x0000000000301947 */ /* 0x000fea0003800000 */
[----:B------:R-:W-:Y:S01]  /*2330*/  IADD3 R2, P4, R242, 0x40, RZ ;  /* 0x00000040f2027810 */ /* 0x000fe20007f9e0ff */
[----:B------:R-:W-:Y:S01]  /*2340*/  ULDC.64 UR14, c[0x0][0x3f0] ;  /* 0x0000fc00000e7ab9 */ /* 0x000fe20000000a00 */
[----:B------:R-:W-:-:S03]  /*2350*/  MOV R7, R0 ;  /* 0x0000000000077202 */ /* 0x000fc60000000f00 */
[----:B------:R-:W-:-:S04]  /*2360*/  IMAD.X R6, RZ, RZ, R14, P4 ;  /* 0x000000ffff067224 */ /* 0x000fc800020e060e */
[----:B-12---:R-:W-:Y:S02]  /*2370*/  IMAD R8, R6, UR12, RZ ;  /* 0x0000000c06087c24 */ /* 0x006fe4000f8e02ff */
[----:B------:R-:W-:-:S04]  /*2380*/  IMAD.MOV.U32 R6, RZ, RZ, R4 ;  /* 0x000000ffff067224 */ /* 0x000fc800078e0004 */
[----:B------:R-:W-:-:S04]  /*2390*/  IMAD.WIDE.U32 R6, R2, UR12, R6 ;  /* 0x0000000c02067c25 */ /* 0x000fc8000f8e0006 */
[----:B------:R-:W-:Y:S01]  /*23a0*/  IMAD R2, R2, UR13, R8 ;  /* 0x0000000d02027c24 */ /* 0x000fe2000f8e0208 */
[----:B------:R-:W-:-:S04]  /*23b0*/  LEA R8, P4, R6, UR14, 0x1 ;  /* 0x0000000e06087c11 */ /* 0x000fc8000f8808ff */
[----:B------:R-:W-:-:S04]  /*23c0*/  IADD3 R2, R7, R2, RZ ;  /* 0x0000000207027210 */ /* 0x000fc80007ffe0ff */
[----:B------:R-:W-:-:S05]  /*23d0*/  LEA.HI.X R9, R6, UR15, R2, 0x1, P4 ;  /* 0x0000000f06097c11 */ /* 0x000fca000a0f0c02 */
[----:B------:R3:W-:Y:S02]  /*23e0*/  STG.E.128 desc[UR8][R8.64], RZ ;  /* 0x000000ff08007986 */ /* 0x0007e4000c101d08 */
.L_x_751:
[----:B------:R-:W-:Y:S05]  /*23f0*/  BSYNC B0 ;  /* 0x0000000000007941 */ /* 0x000fea0003800000 */
.L_x_750:
        /* <DEDUP_REMOVED lines=14> */
.L_x_753:
[----:B------:R-:W-:Y:S05]  /*24e0*/  BSYNC B0 ;  /* 0x0000000000007941 */ /* 0x000fea0003800000 */
.L_x_752:
        /* <DEDUP_REMOVED lines=26> */
.L_x_755:
[----:B------:R-:W-:Y:S05]  /*2690*/  BSYNC B0 ;  /* 0x0000000000007941 */ /* 0x000fea0003800000 */
.L_x_754:
        /* <DEDUP_REMOVED lines=14> */
.L_x_757:
[----:B------:R-:W-:Y:S05]  /*2780*/  BSYNC B0 ;  /* 0x0000000000007941 */ /* 0x000fea0003800000 */
.L_x_756:
        /* <DEDUP_REMOVED lines=14> */
.L_x_759:
[----:B------:R-:W-:Y:S05]  /*2870*/  BSYNC B0 ;  /* 0x0000000000007941 */ /* 0x000fea0003800000 */
.L_x_758:
        /* <DEDUP_REMOVED lines=14> */
.L_x_743:
        /* <DEDUP_REMOVED lines=14> */
[C---:B------:R-:W-:Y:S01]  /*2a40*/  VIADD R2, R242.reuse, 0x60 ;  /* 0x00000060f2027836 */ /* 0x040fe20000000000 */
[----:B------:R-:W-:Y:S01]  /*2a50*/  IADD3.X R5, R5, UR47, R0, P0, !PT ;  /* 0x0000002f05057c10 */ /* 0x000fe200087fe400 */
[----:B------:R-:W-:Y:S01]  /*2a60*/  IMAD R0, R11, UR22, RZ ;  /* 0x000000160b007c24 */ /* 0x000fe2000f8e02ff */
[----:B------:R-:W-:Y:S01]  /*2a70*/  ISETP.GE.AND P0, PT, R242, UR6, PT ;  /* 0x00000006f2007c0c */ /* 0x000fe2000bf06270 */
[----:B------:R-:W-:Y:S01]  /*2a80*/  UIADD3 UR11, UR7, -UR11, URZ ;  /* 0x8000000b070b7290 */ /* 0x000fe2000fffe03f */
[----:B------:R-:W-:Y:S01]  /*2a90*/  ISETP.GE.AND P1, PT, R2, UR6, PT ;  /* 0x0000000602007c0c */ /* 0x000fe2000bf26270 */
[----:B------:R-:W-:Y:S01]  /*2aa0*/  IMAD R6, R10, UR23, R0 ;  /* 0x000000170a067c24 */ /* 0x000fe2000f8e0200 */
[----:B------:R-:W-:Y:S01]  /*2ab0*/  LEA R0, R248, UR4, 0x1 ;  /* 0x00000004f8007c11 */ /* 0x000fe2000f8e08ff */
[----:B------:R-:W-:Y:S01]  /*2ac0*/  UIMAD UR5, UR7, -0x40, UR36 ;  /* 0xffffffc0070578a4 */ /* 0x000fe2000f8e0224 */
[----:B------:R-:W-:Y:S01]  /*2ad0*/  VIADD R2, R242, 0x20 ;  /* 0x00000020f2027836 */ /* 0x000fe20000000000 */
[----:B------:R-:W-:Y:S01]  /*2ae0*/  UISETP.NE.AND UP0, UPT, UR11, 0x1, UPT ;  /* 0x000000010b00788c */ /* 0x000fe2000bf05270 */
[----:B------:R-:W-:Y:S01]  /*2af0*/  IMAD.WIDE.U32 R4, R10, UR22, R4 ;  /* 0x000000160a047c25 */ /* 0x000fe2000f8e0004 */
[----:B------:R-:W-:Y:S02]  /*2b00*/  BSSY B0, `(.L_x_761) ;  /* 0x000001b000007945 */ /* 0x000fe40003800000 */
[----:B------:R-:W-:-:S02]  /*2b10*/  ISETP.GE.AND P3, PT, R2, UR6, PT ;  /* 0x0000000602007c0c */ /* 0x000fc4000bf66270 */
[----:B------:R-:W-:Y:S01]  /*2b20*/  ISETP.GE.AND P5, PT, R2, UR5, PT ;  /* 0x0000000502007c0c */ /* 0x000fe2000bfa6270 */
[----:B------:R-:W-:Y:S01]  /*2b30*/  VIADD R2, R248, 0x1000 ;  /* 0x00001000f8027836 */ /* 0x000fe20000000000 */
[----:B------:R-:W-:Y:S01]  /*2b40*/  PLOP3.LUT P4, PT, PT, PT, UP0, 0x40, 0x0 ;  /* 0x000000000000781c */ /* 0x000fe20003f8e808 */
[----:B------:R1:W-:Y:S01]  /*2b50*/  @P0 STS.128 [R0+0xa000], RZ ;  /* 0x00a000ff00000388 */ /* 0x0003e20000000c00 */
[----:B------:R-:W-:Y:S02]  /*2b60*/  ISETP.GE.AND P6, PT, R242, UR5, PT ;  /* 0x00000005f2007c0c */ /* 0x000fe4000bfc6270 */
        /* <DEDUP_REMOVED lines=20> */
.L_x_762:
[----:B------:R-:W-:Y:S05]  /*2cb0*/  BSYNC B0 ;  /* 0x0000000000007941 */ /* 0x000fea0003800000 */
.L_x_761:
        /* <DEDUP_REMOVED lines=22> */
.L_x_764:
[----:B------:R-:W-:Y:S05]  /*2e20*/  BSYNC B0 ;  /* 0x0000000000007941 */ /* 0x000fea0003800000 */
.L_x_763:
        /* <DEDUP_REMOVED lines=22> */
.L_x_766:
[----:B------:R-:W-:Y:S05]  /*2f90*/  BSYNC B0 ;  /* 0x0000000000007941 */ /* 0x000fea0003800000 */
.L_x_765:
        /* <DEDUP_REMOVED lines=22> */
.L_x_768:
[----:B------:R-:W-:Y:S05]  /*3100*/  BSYNC B0 ;  /* 0x0000000000007941 */ /* 0x000fea0003800000 */
.L_x_767:
[----:B------:R-:W0:Y:S01]  /*3110*/  LDGDEPBAR ;  /* 0x00000000000079af */ /* 0x000e220000000000 */
[----:B------:R-:W-:Y:S01]  /*3120*/  BSSY B0, `(.L_x_769) ;  /* 0x000000d000007945 */ /* 0x000fe20003800000 */
[----:B------:R-:W-:Y:S02]  /*3130*/  MOV R2, UR20 ;  /* 0x0000001400027c02 */ /* 0x000fe40008000f00 */
        /* <DEDUP_REMOVED lines=11> */
.L_x_770:
[----:B------:R-:W-:Y:S05]  /*31f0*/  BSYNC B0 ;  /* 0x0000000000007941 */ /* 0x000fea0003800000 */
.L_x_769:
        /* <DEDUP_REMOVED lines=13> */
.L_x_772:
[----:B------:R-:W-:Y:S05]  /*32d0*/  BSYNC B0 ;  /* 0x0000000000007941 */ /* 0x000fea0003800000 */
.L_x_771:
        /* <DEDUP_REMOVED lines=17> */
.L_x_774:
[----:B------:R-:W-:Y:S05]  /*33f0*/  BSYNC B0 ;  /* 0x0000000000007941 */ /* 0x000fea0003800000 */
.L_x_773:
        /* <DEDUP_REMOVED lines=13> */
[----:B---3--:R-:W-:Y:S02]  /*34d0*/  IMAD.U32 R5, RZ, RZ, UR38 ;  /* 0x00000026ff057e24 */ /* 0x008fe4000f8e00ff */
[----:B------:R-:W-:-:S03]  /*34e0*/  IMAD.U32 R6, RZ, RZ, UR39 ;  /* 0x00000027ff067e24 */ /* 0x000fc6000f8e00ff */
[----:B------:R-:W-:-:S04]  /*34f0*/  LEA R4, P4, R5, R202, 0x6 ;  /* 0x000000ca05047211 */ /* 0x000fc800078830ff */
[----:B------:R-:W-:-:S05]  /*3500*/  LEA.HI.X R5, R5, R203, R6, 0x6, P4 ;  /* 0x000000cb05057211 */ /* 0x000fca00020f3406 */
[----:B------:R-:W-:Y:S01]  /*3510*/  @!PT LDS RZ, [RZ] ;  /* 0x00000000fffff984 */ /* 0x000fe20000000800 */
[----:B------:R-:W-:Y:S01]  /*3520*/  @!PT LDS RZ, [RZ] ;  /* 0x00000000fffff984 */ /* 0x000fe20000000800 */
[----:B------:R-:W-:Y:S01]  /*3530*/  @!PT LDS RZ, [RZ] ;  /* 0x00000000fffff984 */ /* 0x000fe20000000800 */
[----:B------:R3:W-:Y:S04]  /*3540*/  LDGSTS.E.BYPASS.LTC128B.128 [R184+0x1000], desc[UR8][R4.64] ;  /* 0x0100000004b87fae */ /* 0x0007e8000b901d48 */
.L_x_776:
[----:B------:R-:W-:Y:S05]  /*3550*/  BSYNC B0 ;  /* 0x0000000000007941 */ /* 0x000fea0003800000 */
.L_x_775:
[----:B------:R-:W-:Y:S01]  /*3560*/  UIMAD UR6, UR29, UR20, URZ ;  /* 0x000000141d0672a4 */ /* 0x000fe2000f8e023f */
[----:B---3--:R-:W-:Y:S01]  /*3570*/  IMAD.WIDE.U32 R4, R2, UR34, R234 ;  /* 0x0000002202047c25 */ /* 0x008fe2000f8e00ea */
[----:B------:R3:W-:Y:S01]  /*3580*/  @P0 STS.128 [R0+0x6000], RZ ;  /* 0x006000ff00000388 */ /* 0x0007e20000000c00 */
[----:B------:R-:W-:Y:S01]  /*3590*/  ULDC.64 UR18, c[0x0][0x260] ;  /* 0x0000980000127ab9 */ /* 0x000fe20000000a00 */
[----:B------:R-:W-:Y:S01]  /*35a0*/  UIMAD UR6, UR34, UR21, UR6 ;  /* 0x00000015220672a4 */ /* 0x000fe2000f8e0206 */
[----:B------:R-:W-:Y:S01]  /*35b0*/  VIADD R2, R251, 0x8 ;  /* 0x00000008fb027836 */ /* 0x000fe20000000000 */
[----:B------:R-:W-:Y:S01]  /*35c0*/  IADD3 R4, P4, R4, UR25, RZ ;  /* 0x0000001904047c10 */ /* 0x000fe2000ff9e0ff */
[----:B------:R-:W-:Y:S01]  /*35d0*/  IMAD R6, R11, UR18, RZ ;  /* 0x000000120b067c24 */ /* 0x000fe2000f8e02ff */
[----:B------:R-:W-:Y:S02]  /*35e0*/  BSSY B0, `(.L_x_777) ;  /* 0x000001f000007945 */ /* 0x000fe40003800000 */
[----:B------:R-:W-:Y:S01]  /*35f0*/  IMAD.U32 R7, RZ, RZ, UR6 ;  /* 0x00000006ff077e24 */ /* 0x000fe2000f8e00ff */
[----:B------:R-:W-:Y:S01]  /*3600*/  ISETP.GE.AND P6, PT, R2, UR5, PT ;  /* 0x0000000502007c0c */ /* 0x000fe2000bfc6270 */
[----:B------:R-:W-:Y:S01]  /*3610*/  IMAD R6, R10, UR19, R6 ;  /* 0x000000130a067c24 */ /* 0x000fe2000f8e0206 */
[----:B------:R-:W-:-:S02]  /*3620*/  IADD3 R2, R251, 0x20, RZ ;  /* 0x00000020fb027810 */ /* 0x000fc40007ffe0ff */
[----:B------:R-:W-:Y:S02]  /*3630*/  IADD3.X R5, R5, UR27, R7, P4, !PT ;  /* 0x0000001b05057c10 */ /* 0x000fe4000a7fe407 */
[----:B------:R-:W-:Y:S02]  /*3640*/  ISETP.GE.AND P4, PT, R251, UR5, PT ;  /* 0x00000005fb007c0c */ /* 0x000fe4000bf86270 */
[----:B------:R-:W-:Y:S01]  /*3650*/  ISETP.GE.AND P5, PT, R2, UR5, PT ;  /* 0x0000000502007c0c */ /* 0x000fe2000bfa6270 */
[----:B------:R-:W-:Y:S01]  /*3660*/  IMAD.WIDE.U32 R4, R10, UR18, R4 ;  /* 0x000000120a047c25 */ /* 0x000fe2000f8e0004 */
[----:B------:R-:W-:-:S03]  /*3670*/  P2R R11, PR, RZ, 0x10 ;  /* 0x00000010ff0b7803 */ /* 0x000fc60000000000 */
[----:B------:R-:W-:Y:S01]  /*3680*/  VIADD R10, R251, 0x28 ;  /* 0x00000028fb0a7836 */ /* 0x000fe20000000000 */
[----:B------:R-:W-:-:S04]  /*3690*/  IADD3 R2, R5, R6, RZ ;  /* 0x0000000605027210 */ /* 0x000fc80007ffe0ff */
[----:B------:R-:W-:Y:S01]  /*36a0*/  ISETP.GE.AND P4, PT, R10, UR5, PT ;  /* 0x000000050a007c0c */ /* 0x000fe2000bf86270 */
[----:B---3--:R-:W-:-:S12]  /*36b0*/  @P0 BRA `(.L_x_778) ;  /* 0x0000000000440947 */ /* 0x008fd80003800000 */
        /* <DEDUP_REMOVED lines=17> */
.L_x_778:
[----:B------:R-:W-:Y:S05]  /*37d0*/  BSYNC B0 ;  /* 0x0000000000007941 */ /* 0x000fea0003800000 */
.L_x_777:
        /* <DEDUP_REMOVED lines=22> */
.L_x_780:
[----:B------:R-:W-:Y:S05]  /*3940*/  BSYNC B0 ;  /* 0x0000000000007941 */ /* 0x000fea0003800000 */
.L_x_779:
        /* <DEDUP_REMOVED lines=22> */
.L_x_782:
[----:B------:R-:W-:Y:S05]  /*3ab0*/  BSYNC B0 ;  /* 0x0000000000007941 */ /* 0x000fea0003800000 */
.L_x_781:
        /* <DEDUP_REMOVED lines=22> */
.L_x_784:
[----:B------:R-:W-:Y:S05]  /*3c20*/  BSYNC B0 ;  /* 0x0000000000007941 */ /* 0x000fea0003800000 */
.L_x_783:
[----:B------:R-:W0:Y:S01]  /*3c30*/  LDGDEPBAR ;  /* 0x00000000000079af */ /* 0x000e220000000000 */
[----:B------:R-:W-:Y:S01]  /*3c40*/  ULDC.64 UR20, c[0x0][0x3c8] ;  /* 0x0000f20000147ab9 */ /* 0x000fe20000000a00 */
[----:B-1----:R-:W-:Y:S01]  /*3c50*/  IMAD.SHL.U32 R4, R251, 0x4, RZ ;  /* 0x00000004fb047824 */ /* 0x002fe200078e00ff */
[----:B------:R-:W-:Y:S01]  /*3c60*/  UISETP.NE.U32.AND UP2, UPT, UR20, URZ, UPT ;  /* 0x0000003f1400728c */ /* 0x000fe2000bf45070 */
[----:B------:R-:W-:Y:S01]  /*3c70*/  ISETP.NE.AND P3, PT, R11, RZ, PT ;  /* 0x000000ff0b00720c */ /* 0x000fe20003f65270 */
[----:B------:R-:W-:Y:S01]  /*3c80*/  IMAD.MOV.U32 R239, RZ, RZ, 0x7f800000 ;  /* 0x7f800000ffef7424 */ /* 0x000fe200078e00ff */
[----:B------:R-:W-:Y:S01]  /*3c90*/  SHF.R.S32.HI R8, RZ, 0x1f, R251 ;  /* 0x0000001fff087819 */ /* 0x000fe200000114fb */
[----:B------:R-:W-:Y:S01]  /*3ca0*/  UISETP.NE.AND.EX UP2, UPT, UR21, URZ, UPT, UP2 ;  /* 0x0000003f1500728c */ /* 0x000fe2000bf45320 */
[----:B------:R-:W-:Y:S01]  /*3cb0*/  IADD3 R4, P1, R4, UR14, RZ ;  /* 0x0000000e04047c10 */ /* 0x000fe2000ff3e0ff */
[----:B------:R-:W-:Y:S01]  /*3cc0*/  IMAD.MOV.U32 R240, RZ, RZ, 0x7f800000 ;  /* 0x7f800000fff07424 */ /* 0x000fe200078e00ff */
[----:B--234-:R-:W-:Y:S01]  /*3cd0*/  SHF.R.S32.HI R0, RZ, 0x1f, R10 ;  /* 0x0000001fff007819 */ /* 0x01cfe2000001140a */
[----:B------:R-:W-:Y:S01]  /*3ce0*/  IMAD.MOV.U32 R241, RZ, RZ, 0x7f800000 ;  /* 0x7f800000fff17424 */ /* 0x000fe200078e00ff */
[C---:B------:R-:W-:Y:S01]  /*3cf0*/  @!P4 LEA R6, P0, R10.reuse, UR14, 0x2 ;  /* 0x0000000e0a06cc11 */ /* 0x040fe2000f8010ff */
[----:B------:R-:W-:Y:S01]  /*3d00*/  IMAD.MOV.U32 R238, RZ, RZ, 0x7f800000 ;  /* 0x7f800000ffee7424 */ /* 0x000fe200078e00ff */
[----:B------:R-:W-:Y:S01]  /*3d10*/  SHF.L.U64.HI R2, R251, 0x2, R8 ;  /* 0x00000002fb027819 */ /* 0x000fe20000010208 */
[----:B------:R-:W-:Y:S01]  /*3d20*/  USHF.R.S32.HI UR6, URZ, 0x1f, UR59 ;  /* 0x0000001f3f067899 */ /* 0x000fe2000801143b */
[----:B------:R-:W-:Y:S01]  /*3d30*/  @!P4 LEA.HI.X R7, R10, UR13, R0, 0x2, P0 ;  /* 0x0000000d0a07cc11 */ /* 0x000fe200080f1400 */
[----:B------:R-:W-:Y:S01]  /*3d40*/  ULDC UR35, c[0x0][0x2d0] ;  /* 0x0000b40000237ab9 */ /* 0x000fe20000000800 */
[----:B------:R-:W-:Y:S01]  /*3d50*/  IADD3.X R5, R2, UR13, RZ, P1, !PT ;  /* 0x0000000d02057c10 */ /* 0x000fe20008ffe4ff */
[----:B------:R-:W-:Y:S01]  /*3d60*/  @UP2 ULDC.64 UR22, c[0x0][0x3d0] ;  /* 0x0000f40000162ab9 */ /* 0x000fe20000000a00 */
[----:B------:R-:W-:Y:S01]  /*3d70*/  @UP2 UMOV UR18, UR59 ;  /* 0x0000003b00122c82 */ /* 0x000fe20008000000 */
[----:B------:R-:W5:Y:S01]  /*3d80*/  @!P4 LDG.E R239, desc[UR8][R6.64] ;  /* 0x0000000806efc981 */ /* 0x000f62000c1e1900 */
[----:B------:R-:W-:Y:S01]  /*3d90*/  @UP2 UIMAD UR5, UR60, UR22, URZ ;  /* 0x000000163c0522a4 */ /* 0x000fe2000f8e023f */
[----:B------:R-:W-:Y:S01]  /*3da0*/  PLOP3.LUT P2, PT, PT, PT, UP2, 0x80, 0x0 ;  /* 0x000000000000781c */ /* 0x000fe20003f4f028 */
[----:B------:R-:W-:-:S04]  /*3db0*/  DEPBAR.LE SB0, 0x1 ;  /* 0x000080400000791a */ /* 0x000fc80000000000 */
[----:B------:R-:W5:Y:S01]  /*3dc0*/  @!P3 LDG.E R240, desc[UR8][R4.64] ;  /* 0x0000000804f0b981 */ /* 0x000f62000c1e1900 */
[----:B------:R-:W-:Y:S01]  /*3dd0*/  @UP2 UMOV UR19, UR6 ;  /* 0x0000000600132c82 */ /* 0x000fe20008000000 */
[----:B------:R-:W-:Y:S02]  /*3de0*/  @UP2 UIMAD UR5, UR48, UR23, UR5 ;  /* 0x00000017300522a4 */ /* 0x000fe4000f8e0205 */
[----:B------:R-:W5:Y:S01]  /*3df0*/  @!P6 LDG.E R241, desc[UR8][R4.64+0x20] ;  /* 0x0000200804f1e981 */ /* 0x000f62000c1e1900 */
[----:B------:R-:W-:Y:S01]  /*3e00*/  @UP2 UIMAD.WIDE.U32 UR18, UR48, UR22, UR18 ;  /* 0x00000016301222a5 */ /* 0x000fe2000f8e0012 */
[----:B------:R-:W-:Y:S01]  /*3e10*/  LEA R144, R182, UR4, 0x1 ;  /* 0x00000004b6907c11 */ /* 0x000fe2000f8e08ff */
[----:B------:R-:W-:Y:S01]  /*3e20*/  IMAD R243, RZ, RZ, -UR24 ;  /* 0x80000018fff37e24 */ /* 0x000fe2000f8e02ff */
[----:B------:R1:W5:Y:S01]  /*3e30*/  @!P5 LDG.E R238, desc[UR8][R4.64+0x80] ;  /* 0x0000800804eed981 */ /* 0x000362000c1e1900 */
[----:B------:R-:W-:Y:S02]  /*3e40*/  @UP2 ULEA UR20, UP1, UR18, UR20, 0x2 ;  /* 0x0000001412142291 */ /* 0x000fe4000f82103f */
[----:B------:R-:W-:Y:S01]  /*3e50*/  @UP2 UIADD3 UR5, UR19, UR5, URZ ;  /* 0x0000000513052290 */ /* 0x000fe2000fffe03f */
[----:B------:R-:W-:Y:S03]  /*3e60*/  BAR.SYNC.DEFER_BLOCKING 0x0 ;  /* 0x0000000000007b1d */ /* 0x000fe60000010000 */
[----:B------:R-:W-:-:S03]  /*3e70*/  @UP2 ULEA.HI.X UR21, UR18, UR21, UR5, 0x2, UP1 ;  /* 0x0000001512152291 */ /* 0x000fc600088f1405 */
[----:B------:R-:W-:Y:S01]  /*3e80*/  @UP2 ULDC UR5, c[0x0][0x2e8] ;  /* 0x0000ba0000052ab9 */ /* 0x000fe20000000800 */
[----:B------:R-:W-:Y:S02]  /*3e90*/  IMAD.MOV.U32 R179, RZ, RZ, 0x20 ;  /* 0x00000020ffb37424 */ /* 0x000fe400078e00ff */
[----:B------:R-:W-:Y:S02]  /*3ea0*/  VIADD R172, R180, 0x1000 ;  /* 0x00001000b4ac7836 */ /* 0x000fe40000000000 */
[----:B------:R-:W-:Y:S02]  /*3eb0*/  VIADD R173, R181, 0x1000 ;  /* 0x00001000b5ad7836 */ /* 0x000fe40000000000 */
[----:B------:R-:W-:Y:S01]  /*3ec0*/  IMAD.MOV.U32 R128, RZ, RZ, 0x40 ;  /* 0x00000040ff807424 */ /* 0x000fe200078e00ff */
[----:B------:R-:W-:Y:S01]  /*3ed0*/  UIADD3 UR34, UR36, 0x80, UR34 ;  /* 0x0000008024227890 */ /* 0x000fe2000fffe022 */
[----:B------:R-:W-:Y:S01]  /*3ee0*/  IMAD.SHL.U32 R246, R251, 0x4, RZ ;  /* 0x00000004fbf67824 */ /* 0x000fe200078e00ff */
[----:B------:R-:W-:-:S02]  /*3ef0*/  CS2R R94, SRZ ;  /* 0x00000000005e7805 */ /* 0x000fc4000001ff00 */
[----:B------:R-:W-:Y:S02]  /*3f00*/  CS2R R92, SRZ ;  /* 0x00000000005c7805 */ /* 0x000fe4000001ff00 */
[----:B------:R-:W-:Y:S02]  /*3f10*/  CS2R R98, SRZ ;  /* 0x0000000000627805 */ /* 0x000fe4000001ff00 */
[----:B------:R-:W-:Y:S02]  /*3f20*/  CS2R R96, SRZ ;  /* 0x0000000000607805 */ /* 0x000fe4000001ff00 */
[----:B------:R-:W-:Y:S01]  /*3f30*/  CS2R R90, SRZ ;  /* 0x00000000005a7805 */ /* 0x000fe2000001ff00 */
[----:B-1----:R-:W-:Y:S01]  /*3f40*/  IMAD.U32 R4, RZ, RZ, UR20 ;  /* 0x00000014ff047e24 */ /* 0x002fe2000f8e00ff */
[----:B------:R-:W-:Y:S01]  /*3f50*/  CS2R R88, SRZ ;  /* 0x0000000000587805 */ /* 0x000fe2000001ff00 */
[----:B------:R-:W-:Y:S01]  /*3f60*/  IMAD.U32 R5, RZ, RZ, UR21 ;  /* 0x00000015ff057e24 */ /* 0x000fe2000f8e00ff */
[----:B------:R-:W1:Y:S01]  /*3f70*/  S2R R2, SR_TID.X ;  /* 0x0000000000027919 */ /* 0x000e620000002100 */
[----:B------:R-:W-:-:S02]  /*3f80*/  CS2R R86, SRZ ;  /* 0x0000000000567805 */ /* 0x000fc4000001ff00 */
[----:B------:R-:W-:Y:S02]  /*3f90*/  CS2R R84, SRZ ;  /* 0x0000000000547805 */ /* 0x000fe4000001ff00 */
[----:B------:R-:W-:Y:S01]  /*3fa0*/  CS2R R78, SRZ ;  /* 0x00000000004e7805 */ /* 0x000fe2000001ff00 */
[----:B------:R2:W3:Y:S01]  /*3fb0*/  @P2 LDG.E R7, desc[UR8][R4.64] ;  /* 0x0000000804072981 */ /* 0x0004e2000c1e1900 */
[----:B------:R-:W-:Y:S02]  /*3fc0*/  CS2R R76, SRZ ;  /* 0x00000000004c7805 */ /* 0x000fe4000001ff00 */
[----:B------:R-:W-:Y:S02]  /*3fd0*/  CS2R R82, SRZ ;  /* 0x0000000000527805 */ /* 0x000fe4000001ff00 */
[----:B------:R-:W-:Y:S01]  /*3fe0*/  CS2R R80, SRZ ;  /* 0x0000000000507805 */ /* 0x000fe2000001ff00 */
[----:B------:R4:W2:Y:S01]  /*3ff0*/  LDSM.16.M88.4 R140, [R144+0xa000] ;  /* 0x00a00000908c783b */ /* 0x0008a20000000200 */
[----:B------:R-:W3:Y:S01]  /*4000*/  @P2 MUFU.RCP R6, UR5 ;  /* 0x0000000500062d08 */ /* 0x000ee20008001000 */
[----:B------:R-:W-:-:S02]  /*4010*/  CS2R R74, SRZ ;  /* 0x00000000004a7805 */ /* 0x000fc4000001ff00 */
[----:B------:R-:W-:Y:S01]  /*4020*/  CS2R R72, SRZ ;  /* 0x0000000000487805 */ /* 0x000fe2000001ff00 */
[----:B------:R-:W2:Y:S01]  /*4030*/  LDSM.16.M88.4 R144, [R144+0xa800] ;  /* 0x00a800009090783b */ /* 0x000ea20000000200 */
[----:B------:R-:W-:Y:S02]  /*4040*/  CS2R R70, SRZ ;  /* 0x0000000000467805 */ /* 0x000fe4000001ff00 */
[----:B------:R-:W-:Y:S02]  /*4050*/  CS2R R68, SRZ ;  /* 0x0000000000447805 */ /* 0x000fe4000001ff00 */
[----:B------:R-:W-:Y:S01]  /*4060*/  CS2R R62, SRZ ;  /* 0x00000000003e7805 */ /* 0x000fe2000001ff00 */
[----:B------:R4:W2:Y:S01]  /*4070*/  LDSM.16.M88.4 R148, [R178] ;  /* 0x00000000b294783b */ /* 0x0008a20000000200 */
[----:B------:R-:W-:Y:S02]  /*4080*/  CS2R R60, SRZ ;  /* 0x00000000003c7805 */ /* 0x000fe4000001ff00 */
[----:B------:R-:W-:-:S02]  /*4090*/  CS2R R66, SRZ ;  /* 0x0000000000427805 */ /* 0x000fc4000001ff00 */
[----:B------:R-:W-:Y:S01]  /*40a0*/  CS2R R64, SRZ ;  /* 0x0000000000407805 */ /* 0x000fe2000001ff00 */
[----:B------:R4:W2:Y:S01]  /*40b0*/  LDSM.16.M88.4 R152, [R178+0x800] ;  /* 0x00080000b298783b */ /* 0x0008a20000000200 */
        /* <DEDUP_REMOVED lines=10> */
[----:B------:R-:W-:Y:S02]  /*4160*/  CS2R R42, SRZ ;  /* 0x00000000002a7805 */ /* 0x000fe4000001ff00 */
[----:B-1----:R-:W-:Y:S01]  /*4170*/  SHF.R.S32.HI R0, RZ, 0x1f, R2 ;  /* 0x0000001fff007819 */ /* 0x002fe20000011402 */
[----:B------:R4:W1:Y:S01]  /*4180*/  LDSM.16.M88.4 R164, [R177] ;  /* 0x00000000b1a4783b */ /* 0x0008620000000200 */
[----:B------:R-:W-:-:S02]  /*4190*/  CS2R R40, SRZ ;  /* 0x0000000000287805 */ /* 0x000fc4000001ff00 */
[----:B------:R-:W-:Y:S02]  /*41a0*/  CS2R R38, SRZ ;  /* 0x0000000000267805 */ /* 0x000fe4000001ff00 */
[----:B------:R-:W-:Y:S01]  /*41b0*/  LEA.HI R0, R0, R2, RZ, 0x4 ;  /* 0x0000000200007211 */ /* 0x000fe200078f20ff */
[----:B------:R4:W1:Y:S01]  /*41c0*/  LDSM.16.M88.4 R168, [R177+0x800] ;  /* 0x00080000b1a8783b */ /* 0x0008620000000200 */
[----:B------:R-:W-:Y:S01]  /*41d0*/  CS2R R36, SRZ ;  /* 0x0000000000247805 */ /* 0x000fe2000001ff00 */
[----:B------:R-:W-:Y:S01]  /*41e0*/  IMAD.MOV.U32 R222, RZ, RZ, R184 ;  /* 0x000000ffffde7224 */ /* 0x000fe200078e00b8 */
[----:B------:R-:W-:Y:S01]  /*41f0*/  LOP3.LUT R0, R0, 0xfffffff0, RZ, 0xc0, !PT ;  /* 0xfffffff000007812 */ /* 0x000fe200078ec0ff */
[----:B------:R-:W-:Y:S02]  /*4200*/  UIMAD UR30, UR26, 0x18, URZ ;  /* 0x000000181a1e78a4 */ /* 0x000fe4000f8e023f */
[----:B------:R-:W-:Y:S02]  /*4210*/  USHF.L.U32 UR29, UR26, 0x5, URZ ;  /* 0x000000051a1d7899 */ /* 0x000fe4000800063f */
[----:B------:R-:W-:Y:S01]  /*4220*/  IMAD.IADD R0, R2, 0x1, -R0 ;  /* 0x0000000102007824 */ /* 0x000fe200078e0a00 */
[----:B------:R-:W-:-:S02]  /*4230*/  UIMAD UR28, UR26, 0x28, URZ ;  /* 0x000000281a1c78a4 */ /* 0x000fc4000f8e023f */
[----:B------:R-:W-:Y:S02]  /*4240*/  UIMAD UR27, UR26, 0x30, URZ ;  /* 0x000000301a1b78a4 */ /* 0x000fe4000f8e023f */
[----:B------:R-:W-:Y:S01]  /*4250*/  SHF.R.S32.HI R2, RZ, 0x1f, R0 ;  /* 0x0000001fff027819 */ /* 0x000fe20000011400 */
[----:B------:R-:W-:-:S03]  /*4260*/  ULDC UR11, c[0x0][0x2ec] ;  /* 0x0000bb00000b7ab9 */ /* 0x000fc60000000800 */
[----:B------:R-:W-:Y:S01]  /*4270*/  LEA.HI R2, R2, R0, RZ, 0x3 ;  /* 0x0000000002027211 */ /* 0x000fe200078f18ff */
[----:B------:R-:W-:-:S03]  /*4280*/  USHF.L.U32 UR24, UR26, 0x4, URZ ;  /* 0x000000041a187899 */ /* 0x000fc6000800063f */
[----:B------:R-:W-:Y:S01]  /*4290*/  LOP3.LUT R2, R2, 0xfffffff8, RZ, 0xc0, !PT ;  /* 0xfffffff802027812 */ /* 0x000fe200078ec0ff */
[----:B------:R-:W-:Y:S02]  /*42a0*/  USHF.L.U32 UR18, UR26, 0x3, URZ ;  /* 0x000000031a127899 */ /* 0x000fe4000800063f */
[----:B------:R-:W-:Y:S02]  /*42b0*/  UIADD3 UR23, UR24, 0x20, URZ ;  /* 0x0000002018177890 */ /* 0x000fe4000fffe03f */
[----:B------:R-:W-:Y:S02]  /*42c0*/  IMAD.IADD R0, R0, 0x1, -R2 ;  /* 0x0000000100007824 */ /* 0x000fe400078e0a02 */
[----:B------:R-:W-:-:S03]  /*42d0*/  UIADD3 UR22, UR18, UR23, URZ ;  /* 0x0000001712167290 */ /* 0x000fc6000fffe03f */
[C---:B------:R-:W-:Y:S02]  /*42e0*/  LOP3.LUT P0, RZ, R0.reuse, 0x2, RZ, 0xc0, !PT ;  /* 0x0000000200ff7812 */ /* 0x040fe4000780c0ff */
[----:B------:R-:W-:Y:S01]  /*42f0*/  LOP3.LUT P1, RZ, R0, 0x4, RZ, 0xc0, !PT ;  /* 0x0000000400ff7812 */ /* 0x000fe2000782c0ff */
[----:B------:R-:W-:Y:S01]  /*4300*/  IMAD.U32 R0, RZ, RZ, UR31 ;  /* 0x0000001fff007e24 */ /* 0x000fe2000f8e00ff */
[----:B------:R-:W-:Y:S01]  /*4310*/  UIADD3 UR21, UR18, UR22, URZ ;  /* 0x0000001612157290 */ /* 0x000fe2000fffe03f */
[----:B------:R-:W-:Y:S02]  /*4320*/  PLOP3.LUT P3, PT, PT, PT, UP0, 0x40, 0x0 ;  /* 0x000000000000781c */ /* 0x000fe40003f6e808 */
[----:B------:R-:W-:Y:S01]  /*4330*/  IMAD R0, R0, 0x80, R249 ;  /* 0x0000008000007824 */ /* 0x000fe200078e02f9 */
[----:B------:R-:W-:Y:S01]  /*4340*/  UIADD3 UR20, UR18, UR21, URZ ;  /* 0x0000001512147290 */ /* 0x000fe2000fffe03f */
[----:B--2---:R-:W-:Y:S01]  /*4350*/  VIADD R5, R251, 0x1 ;  /* 0x00000001fb057836 */ /* 0x004fe20000000000 */
[----:B------:R-:W-:Y:S01]  /*4360*/  SEL R179, R179, 0xffffffe0, !P0 ;  /* 0xffffffe0b3b37807 */ /* 0x000fe20004000000 */
[----:B------:R-:W-:Y:S01]  /*4370*/  IMAD.U32 R4, RZ, RZ, UR36 ;  /* 0x00000024ff047e24 */ /* 0x000fe2000f8e00ff */
[----:B------:R-:W-:Y:S01]  /*4380*/  SEL R172, R172, R180, P3 ;  /* 0x000000b4acac7207 */ /* 0x000fe20001800000 */
[----:B------:R-:W-:-:S02]  /*4390*/  VIADD R221, R0, 0x9 ;  /* 0x0000000900dd7836 */ /* 0x000fc40000000000 */
[C---:B------:R-:W-:Y:S02]  /*43a0*/  VIADD R220, R0.reuse, 0x8 ;  /* 0x0000000800dc7836 */ /* 0x040fe40000000000 */
[----:B------:R-:W-:Y:S01]  /*43b0*/  VIADD R219, R0, 0x1 ;  /* 0x0000000100db7836 */ /* 0x000fe20000000000 */
[----:B------:R-:W-:Y:S01]  /*43c0*/  UIADD3 UR19, UR18, UR20, URZ ;  /* 0x0000001412137290 */ /* 0x000fe2000fffe03f */
[----:B------:R-:W-:Y:S01]  /*43d0*/  IADD3 R247, R5, UR10, -R4 ;  /* 0x0000000a05f77c10 */ /* 0x000fe2000fffe804 */
[----:B------:R-:W-:Y:S01]  /*43e0*/  IMAD.IADD R175, R174, 0x1, R179 ;  /* 0x00000001aeaf7824 */ /* 0x000fe200078e02b3 */
[----:B------:R-:W-:Y:S01]  /*43f0*/  SHF.L.U64.HI R245, R251, 0x2, R8 ;  /* 0x00000002fbf57819 */ /* 0x000fe20000010208 */
[----:B------:R-:W-:Y:S01]  /*4400*/  UMOV UR5, URZ ;  /* 0x0000003f00057c82 */ /* 0x000fe20008000000 */
[----:B------:R-:W-:Y:S02]  /*4410*/  I2FP.F32.S32 R221, R221 ;  /* 0x000000dd00dd7245 */ /* 0x000fe40000201400 */
[----:B------:R-:W-:-:S02]  /*4420*/  I2FP.F32.S32 R220, R220 ;  /* 0x000000dc00dc7245 */ /* 0x000fc40000201400 */
[----:B------:R-:W-:Y:S02]  /*4430*/  I2FP.F32.S32 R219, R219 ;  /* 0x000000db00db7245 */ /* 0x000fe40000201400 */
[----:B------:R-:W-:Y:S02]  /*4440*/  LEA R172, R172, UR4, 0x1 ;  /* 0x00000004acac7c11 */ /* 0x000fe4000f8e08ff */
[----:B------:R-:W-:Y:S01]  /*4450*/  SEL R128, R128, 0xffffffc0, !P1 ;  /* 0xffffffc080807807 */ /* 0x000fe20004800000 */
[----:B------:R-:W-:Y:S02]  /*4460*/  UIMAD UR26, UR26, 0x38, URZ ;  /* 0x000000381a1a78a4 */ /* 0x000fe4000f8e023f */
[----:B------:R-:W-:Y:S02]  /*4470*/  UIADD3 UR34, UR34, -UR10, URZ ;  /* 0x8000000a22227290 */ /* 0x000fe4000fffe03f */
[----:B------:R-:W-:Y:S01]  /*4480*/  UIADD3 UR25, UR18, UR19, URZ ;  /* 0x0000001312197290 */ /* 0x000fe2000fffe03f */
[----:B---3--:R-:W-:-:S05]  /*4490*/  @P2 FMUL.FTZ R2, R7, R6 ;  /* 0x0000000607022220 */ /* 0x008fca0000410000 */
[----:B------:R-:W-:Y:S02]  /*44a0*/  @P2 R2UR UR6, R2 ;  /* 0x00000000020622ca */ /* 0x000fe400000e0000 */
[----:B------:R-:W-:Y:S01]  /*44b0*/  PLOP3.LUT P2, PT, PT, PT, UP0, 0x40, 0x0 ;  /* 0x000000000000781c */ /* 0x000fe20003f4e808 */
[----:B------:R-:W-:-:S03]  /*44c0*/  VIADD R2, R251, 0xffffffc0 ;  /* 0xffffffc0fb027836 */ /* 0x000fc60000000000 */
[----:B------:R-:W-:Y:S01]  /*44d0*/  SEL R173, R173, R181, P2 ;  /* 0x000000b5adad7207 */ /* 0x000fe20001000000 */
[----:B------:R-:W-:-:S03]  /*44e0*/  IMAD.SHL.U32 R244, R2, 0x4, RZ ;  /* 0x0000000402f47824 */ /* 0x000fc600078e00ff */
[----:B------:R-:W-:-:S03]  /*44f0*/  LEA R173, R173, UR4, 0x1 ;  /* 0x00000004adad7c11 */ /* 0x000fc6000f8e08ff */
[----:B------:R-:W-:Y:S01]  /*4500*/  @UP2 UMOV UR5, UR6 ;  /* 0x0000000600052c82 */ /* 0x000fe20008000000 */
[----:B-1--4-:R-:W-:-:S05]  /*4510*/  ULDC UR6, c[0x0][0x39c] ;  /* 0x0000e70000067ab9 */ /* 0x012fca0000000800 */
.L_x_787:
        /* <DEDUP_REMOVED lines=9> */
[----:B------:R-:W-:Y:S02]  /*45b0*/  MOV R187, 0x8 ;  /* 0x0000000800bb7802 */ /* 0x000fe40000000f00 */
[----:B------:R-:W-:Y:S01]  /*45c0*/  FSETP.NEU.FTZ.AND P2, PT, R241, -INF , PT ;  /* 0xff800000f100780b */ /* 0x000fe20003f5d000 */
[----:B------:R-:W-:Y:S01]  /*45d0*/  UISETP.LT.AND UP0, UPT, UR17, UR10, UP0 ;  /* 0x0000000a1100728c */ /* 0x000fe20008701270 */
[----:B------:R-:W-:Y:S05]  /*45e0*/  MOV R189, 0x20 ;  /* 0x0000002000bd7802 */ /* 0x000fea0000000f00 */
[----:B------:R-:W-:Y:S01]  /*45f0*/  PLOP3.LUT P0, PT, PT, PT, UP0, 0x80, 0x0 ;  /* 0x000000000000781c */ /* 0x000fe20003f0f008 */
[----:B------:R-:W-:Y:S01]  /*4600*/  UISETP.GT.AND UP0, UPT, UR7, UR32, UPT ;  /* 0x000000200700728c */ /* 0x000fe2000bf04270 */
        /* <DEDUP_REMOVED lines=40> */
[----:B------:R-:W-:Y:S01]  /*4890*/  LEA R0, R0, R249, 0x7 ;  /* 0x000000f900007211 */ /* 0x000fe200078e38ff */
        /* <DEDUP_REMOVED lines=29> */
[----:B------:R3:W-:Y:S01]  /*4a70*/  MUFU.TANH R185, R13 ;  /* 0x0000000d00b97308 */ /* 0x0007e20000002400 */
[----:B-1----:R-:W-:Y:S05]  /*4a80*/  FMUL.FTZ R10, R240, 1.4426950216293334961 ;  /* 0x3fb8aa3bf00a7820 */ /* 0x002fea0000410000 */
[----:B------:R-:W-:Y:S04]  /*4a90*/  FSEL R10, R10, RZ, P3 ;  /* 0x000000ff0a0a7208 */ /* 0x000fe80001800000 */
[----:B------:R-:W1:Y:S10]  /*4aa0*/  MUFU.TANH R232, R6 ;  /* 0x0000000600e87308 */ /* 0x000e740000002400 */
[----:B------:R-:W-:Y:S01]  /*4ab0*/  MUFU.TANH R186, R12 ;  /* 0x0000000c00ba7308 */ /* 0x000fe20000002400 */
[----:B---3--:R-:W-:Y:S09]  /*4ac0*/  I2FP.F32.S32 R13, R0 ;  /* 0x00000000000d7245 */ /* 0x008ff20000201400 */
[----:B------:R3:W-:Y:S10]  /*4ad0*/  MUFU.TANH R231, R7 ;  /* 0x0000000700e77308 */ /* 0x0007f40000002400 */
[----:B------:R4:W1:Y:S10]  /*4ae0*/  MUFU.TANH R188, R9 ;  /* 0x0000000900bc7308 */ /* 0x0008740000002400 */
[----:B------:R-:W-:Y:S01]  /*4af0*/  MUFU.TANH R212, R17 ;  /* 0x0000001100d47308 */ /* 0x000fe20000002400 */
[----:B---3--:R-:W3:Y:S09]  /*4b00*/  LDSM.16.M88.4 R4, [R177+-0x3800] ;  /* 0xffc80000b104783b */ /* 0x008ef20000000200 */
[----:B------:R-:W-:Y:S01]  /*4b10*/  MUFU.TANH R193, R11 ;  /* 0x0000000b00c17308 */ /* 0x000fe20000002400 */
[----:B----4-:R-:W-:Y:S05]  /*4b20*/  FMUL.FTZ R9, R241, 1.4426950216293334961 ;  /* 0x3fb8aa3bf1097820 */ /* 0x010fea0000410000 */
[----:B------:R-:W-:Y:S04]  /*4b30*/  FSEL R9, R9, RZ, P2 ;  /* 0x000000ff09097208 */ /* 0x000fe80001000000 */
[----:B------:R-:W-:Y:S10]  /*4b40*/  MUFU.TANH R230, R18 ;  /* 0x0000001200e67308 */ /* 0x000ff40000002400 */
[----:B------:R2:W-:Y:S10]  /*4b50*/  MUFU.TANH R192, R14 ;  /* 0x0000000e00c07308 */ /* 0x0005f40000002400 */
[----:B------:R-:W-:Y:S10]  /*4b60*/  MUFU.TANH R228, R19 ;  /* 0x0000001300e47308 */ /* 0x000ff40000002400 */
[----:B------:R1:W4:Y:S01]  /*4b70*/  MUFU.TANH R190, R8 ;  /* 0x0000000800be7308 */ /* 0x0003220000002400 */
[-C--:B---3--:R-:W-:Y:S03]  /*4b80*/  HMMA.16816.F32.BF16 R20, R132, R4.reuse, R20 ;  /* 0x000000048414723c */ /* 0x088fe60000041814 */
[----:B--2---:R-:W-:Y:S03]  /*4b90*/  FFMA.FTZ R14, R219, UR5, R217 ;  /* 0x00000005db0e7c23 */ /* 0x004fe600080100d9 */
[C---:B------:R-:W-:Y:S03]  /*4ba0*/  HMMA.16816.F32.BF16 R24, R104.reuse, R4, R24 ;  /* 0x000000046818723c */ /* 0x040fe60000041818 */
[----:B------:R2:W3:Y:S03]  /*4bb0*/  MUFU.TANH R191, R15 ;  /* 0x0000000f00bf7308 */ /* 0x0004e60000002400 */
[-C--:B------:R-:W-:Y:S07]  /*4bc0*/  HMMA.16816.F32.BF16 R28, R104, R6.reuse, R28 ;  /* 0x00000006681c723c */ /* 0x080fee000004181c */
[----:B------:R-:W3:Y:S01]  /*4bd0*/  MUFU.TANH R213, R16 ;  /* 0x0000001000d57308 */ /* 0x000ee20000002400 */
[----:B------:R-:W-:Y:S03]  /*4be0*/  @!P0 IADD3 R5, R247, UR12, RZ ;  /* 0x0000000cf7058c10 */ /* 0x000fe6000fffe0ff */
[C---:B------:R-:W-:Y:S01]  /*4bf0*/  FFMA.FTZ R4, R13.reuse, UR5, R218 ;  /* 0x000000050d047c23 */ /* 0x040fe200080100da */
[----:B-1----:R-:W-:Y:S01]  /*4c00*/  FFMA.FTZ R8, R13, UR5, R232 ;  /* 0x000000050d087c23 */ /* 0x002fe200080100e8 */
[----:B------:R-:W-:Y:S04]  /*4c10*/  HMMA.16816.F32.BF16 R32, R132, R6, R32 ;  /* 0x000000068420723c */ /* 0x000fe80000041820 */
[----:B------:R-:W-:Y:S01]  /*4c20*/  @!P0 VIMNMX R12, R5, UR10, PT ;  /* 0x0000000a050c8c48 */ /* 0x000fe2000bfe0100 */
[----:B--2---:R-:W-:Y:S01]  /*4c30*/  FFMA.FTZ R15, R219, UR5, R188 ;  /* 0x00000005db0f7c23 */ /* 0x004fe200080100bc */
[----:B------:R-:W-:Y:S01]  /*4c40*/  @!P0 VIADDMNMX R11, R5, R187, UR10, PT ;  /* 0x0000000a050b8e46 */ /* 0x000fe2000b8001bb */
[----:B------:R-:W-:Y:S01]  /*4c50*/  FFMA.FTZ R7, R221, UR5, R185 ;  /* 0x00000005dd077c23 */ /* 0x000fe200080100b9 */
[-C--:B------:R-:W-:Y:S02]  /*4c60*/  @!P0 ISETP.GE.AND P4, PT, R0, R12.reuse, PT ;  /* 0x0000000c0000820c */ /* 0x080fe40003f86270 */
[----:B------:R-:W-:Y:S01]  /*4c70*/  @!P0 ISETP.GE.AND P2, PT, R2, R12, PT ;  /* 0x0000000c0200820c */ /* 0x000fe20003f46270 */
[----:B------:R-:W-:Y:S01]  /*4c80*/  FMUL.FTZ R20, R20, UR6 ;  /* 0x0000000614147c20 */ /* 0x000fe20008410000 */
[----:B------:R-:W-:Y:S01]  /*4c90*/  @!P0 FSEL R4, R4, -INF , !P4 ;  /* 0xff80000004048808 */ /* 0x000fe20006000000 */
[----:B------:R-:W-:Y:S01]  /*4ca0*/  FMUL.FTZ R21, R21, UR6 ;  /* 0x0000000615157c20 */ /* 0x000fe20008410000 */
[-C--:B------:R-:W-:Y:S01]  /*4cb0*/  @!P0 ISETP.GE.AND P3, PT, R0, R11.reuse, PT ;  /* 0x0000000b0000820c */ /* 0x080fe20003f66270 */
[----:B------:R-:W1:Y:S01]  /*4cc0*/  MUFU.TANH R210, R20 ;  /* 0x0000001400d27308 */ /* 0x000e620000002400 */
[----:B------:R-:W-:Y:S01]  /*4cd0*/  @!P0 FSEL R14, R14, -INF , !P2 ;  /* 0xff8000000e0e8808 */ /* 0x000fe20005000000 */
[--C-:B------:R-:W-:Y:S01]  /*4ce0*/  FFMA.FTZ R4, R4, UR11, -R10.reuse ;  /* 0x0000000b04047c23 */ /* 0x100fe2000801080a */
[----:B------:R-:W-:Y:S01]  /*4cf0*/  FMUL.FTZ R28, R28, UR6 ;  /* 0x000000061c1c7c20 */ /* 0x000fe20008410000 */
[----:B------:R-:W-:Y:S01]  /*4d00*/  FMUL.FTZ R29, R29, UR6 ;  /* 0x000000061d1d7c20 */ /* 0x000fe20008410000 */
[----:B------:R-:W-:Y:S01]  /*4d10*/  FMUL.FTZ R30, R30, UR6 ;  /* 0x000000061e1e7c20 */ /* 0x000fe20008410000 */
[----:B------:R-:W-:Y:S01]  /*4d20*/  FMUL.FTZ R31, R31, UR6 ;  /* 0x000000061f1f7c20 */ /* 0x000fe20008410000 */
[----:B------:R-:W-:Y:S03]  /*4d30*/  @!P0 ISETP.GE.AND P2, PT, R2, R11, PT ;  /* 0x0000000b0200820c */ /* 0x000fe60003f46270 */
[----:B------:R2:W-:Y:S01]  /*4d40*/  MUFU.EX2 R112, R4 ;  /* 0x0000000400707308 */ /* 0x0005e20000000800 */
[----:B------:R-:W-:Y:S01]  /*4d50*/  @!P0 FSEL R8, R8, -INF , !P3 ;  /* 0xff80000008088808 */ /* 0x000fe20005800000 */
[----:B------:R-:W-:Y:S01]  /*4d60*/  FFMA.FTZ R14, R14, UR11, -R10 ;  /* 0x0000000b0e0e7c23 */ /* 0x000fe2000801080a */
[----:B------:R-:W-:Y:S01]  /*4d70*/  FMUL.FTZ R32, R32, UR6 ;  /* 0x0000000620207c20 */ /* 0x000fe20008410000 */
[----:B------:R-:W-:Y:S01]  /*4d80*/  FMUL.FTZ R33, R33, UR6 ;  /* 0x0000000621217c20 */ /* 0x000fe20008410000 */
[----:B------:R-:W-:Y:S01]  /*4d90*/  FMUL.FTZ R34, R34, UR6 ;  /* 0x0000000622227c20 */ /* 0x000fe20008410000 */
[----:B------:R-:W-:Y:S01]  /*4da0*/  FFMA.FTZ R8, R8, UR11, -R9 ;  /* 0x0000000b08087c23 */ /* 0x000fe20008010809 */
[----:B------:R-:W-:Y:S03]  /*4db0*/  FMUL.FTZ R35, R35, UR6 ;  /* 0x0000000623237c20 */ /* 0x000fe60008410000 */
[----:B------:R-:W1:Y:S01]  /*4dc0*/  MUFU.TANH R209, R21 ;  /* 0x0000001500d17308 */ /* 0x000e620000002400 */
[----:B------:R-:W-:Y:S01]  /*4dd0*/  MOV R187, 0x28 ;  /* 0x0000002800bb7802 */ /* 0x000fe20000000f00 */
[----:B------:R-:W-:Y:S01]  /*4de0*/  FMUL.FTZ R22, R22, UR6 ;  /* 0x0000000616167c20 */ /* 0x000fe20008410000 */
[----:B------:R-:W-:Y:S01]  /*4df0*/  FMUL.FTZ R23, R23, UR6 ;  /* 0x0000000617177c20 */ /* 0x000fe20008410000 */
[----:B------:R-:W-:Y:S01]  /*4e00*/  FMUL.FTZ R24, R24, UR6 ;  /* 0x0000000618187c20 */ /* 0x000fe20008410000 */
[----:B------:R-:W-:Y:S01]  /*4e10*/  FMUL.FTZ R25, R25, UR6 ;  /* 0x0000000619197c20 */ /* 0x000fe20008410000 */
[----:B------:R-:W-:Y:S01]  /*4e20*/  FMUL.FTZ R26, R26, UR6 ;  /* 0x000000061a1a7c20 */ /* 0x000fe20008410000 */
[----:B------:R-:W-:Y:S03]  /*4e30*/  FMUL.FTZ R27, R27, UR6 ;  /* 0x000000061b1b7c20 */ /* 0x000fe60008410000 */
[----:B------:R4:W-:Y:S01]  /*4e40*/  MUFU.EX2 R236, R8 ;  /* 0x0000000800ec7308 */ /* 0x0009e20000000800 */
[----:B--2---:R-:W-:Y:S05]  /*4e50*/  FFMA.FTZ R4, R219, UR5, R231 ;  /* 0x00000005db047c23 */ /* 0x004fea00080100e7 */
[----:B------:R-:W-:Y:S04]  /*4e60*/  @!P0 FSEL R4, R4, -INF , !P2 ;  /* 0xff80000004048808 */ /* 0x000fe80005000000 */
[----:B------:R-:W2:Y:S01]  /*4e70*/  MUFU.TANH R226, R22 ;  /* 0x0000001600e27308 */ /* 0x000ea20000002400 */
[----:B------:R-:W-:Y:S01]  /*4e80*/  FSETP.NEU.FTZ.AND P2, PT, R238, -INF , PT ;  /* 0xff800000ee00780b */ /* 0x000fe20003f5d000 */
[----:B------:R-:W-:Y:S08]  /*4e90*/  FFMA.FTZ R4, R4, UR11, -R9 ;  /* 0x0000000b04047c23 */ /* 0x000ff00008010809 */
[----:B------:R3:W-:Y:S01]  /*4ea0*/  MUFU.EX2 R233, R14 ;  /* 0x0000000e00e97308 */ /* 0x0007e20000000800 */
[C---:B----4-:R-:W-:Y:S02]  /*4eb0*/  @!P0 VIADDMNMX R8, R5.reuse, R189, UR10, PT ;  /* 0x0000000a05088e46 */ /* 0x050fe4000b8001bd */
[----:B------:R-:W-:Y:S02]  /*4ec0*/  @!P0 VIADDMNMX R5, R5, R187, UR10, PT ;  /* 0x0000000a05058e46 */ /* 0x000fe4000b8001bb */
[-C--:B------:R-:W-:Y:S02]  /*4ed0*/  @!P0 ISETP.GE.AND P5, PT, R0, R8.reuse, PT ;  /* 0x000000080000820c */ /* 0x080fe40003fa6270 */
[CC--:B------:R-:W-:Y:S03]  /*4ee0*/  @!P0 ISETP.GE.AND P4, PT, R2.reuse, R8.reuse, PT ;  /* 0x000000080200820c */ /* 0x0c0fe60003f86270 */
[----:B------:R4:W-:Y:S01]  /*4ef0*/  MUFU.EX2 R237, R4 ;  /* 0x0000000400ed7308 */ /* 0x0009e20000000800 */
[-C--:B------:R-:W-:Y:S01]  /*4f00*/  @!P0 ISETP.GE.AND P3, PT, R2, R5.reuse, PT ;  /* 0x000000050200820c */ /* 0x080fe20003f66270 */
[----:B------:R-:W-:Y:S01]  /*4f10*/  FMUL.FTZ R2, R239, 1.4426950216293334961 ;  /* 0x3fb8aa3bef027820 */ /* 0x000fe20000410000 */
[----:B------:R-:W-:Y:S02]  /*4f20*/  @!P0 FSEL R15, R15, -INF , !P4 ;  /* 0xff8000000f0f8808 */ /* 0x000fe40006000000 */
[-C--:B------:R-:W-:Y:S05]  /*4f30*/  @!P0 ISETP.GE.AND P4, PT, R0, R5.reuse, PT ;  /* 0x000000050000820c */ /* 0x080fea0003f86270 */
[----:B------:R-:W2:Y:S01]  /*4f40*/  MUFU.TANH R225, R23 ;  /* 0x0000001700e17308 */ /* 0x000ea20000002400 */
[----:B---3--:R-:W-:Y:S05]  /*4f50*/  FFMA.FTZ R14, R13, UR5, R190 ;  /* 0x000000050d0e7c23 */ /* 0x008fea00080100be */
[----:B------:R-:W-:Y:S04]  /*4f60*/  @!P0 FSEL R14, R14, -INF , !P5 ;  /* 0xff8000000e0e8808 */ /* 0x000fe80006800000 */
[----:B------:R-:W3:Y:S01]  /*4f70*/  MUFU.TANH R137, R24 ;  /* 0x0000001800897308 */ /* 0x000ee20000002400 */
[----:B----4-:R-:W-:Y:S05]  /*4f80*/  FMUL.FTZ R4, R238, 1.4426950216293334961 ;  /* 0x3fb8aa3bee047820 */ /* 0x010fea0000410000 */
[----:B------:R-:W-:Y:S04]  /*4f90*/  FSEL R4, R4, RZ, P2 ;  /* 0x000000ff04047208 */ /* 0x000fe80001000000 */
[----:B------:R-:W4:Y:S01]  /*4fa0*/  MUFU.TANH R136, R25 ;  /* 0x0000001900887308 */ /* 0x000f220000002400 */
[----:B------:R-:W-:Y:S01]  /*4fb0*/  FSETP.NEU.FTZ.AND P2, PT, R239, -INF , PT ;  /* 0xff800000ef00780b */ /* 0x000fe20003f5d000 */
[----:B------:R-:W-:Y:S01]  /*4fc0*/  FFMA.FTZ R16, R14, UR11, -R4 ;  /* 0x0000000b0e107c23 */ /* 0x000fe20008010804 */
[----:B------:R-:W-:Y:S02]  /*4fd0*/  FFMA.FTZ R14, R13, UR5, R194 ;  /* 0x000000050d0e7c23 */ /* 0x000fe400080100c2 */
[----:B------:R-:W-:Y:S01]  /*4fe0*/  FSEL R2, R2, RZ, P2 ;  /* 0x000000ff02027208 */ /* 0x000fe20001000000 */
[----:B------:R-:W-:Y:S01]  /*4ff0*/  FFMA.FTZ R15, R15, UR11, -R4 ;  /* 0x0000000b0f0f7c23 */ /* 0x000fe20008010804 */
[----:B------:R-:W-:Y:S03]  /*5000*/  FFMA.FTZ R13, R219, UR5, R193 ;  /* 0x00000005db0d7c23 */ /* 0x000fe600080100c1 */
[----:B------:R1:W-:Y:S01]  /*5010*/  MUFU.EX2 R124, R16 ;  /* 0x00000010007c7308 */ /* 0x0003e20000000800 */
[----:B------:R-:W-:Y:S02]  /*5020*/  @!P0 FSEL R14, R14, -INF , !P4 ;  /* 0xff8000000e0e8808 */ /* 0x000fe40006000000 */
[----:B------:R-:W-:Y:S03]  /*5030*/  @!P0 FSEL R13, R13, -INF , !P3 ;  /* 0xff8000000d0d8808 */ /* 0x000fe60005800000 */
[--C-:B------:R-:W-:Y:S04]  /*5040*/  FFMA.FTZ R14, R14, UR11, -R2.reuse ;  /* 0x0000000b0e0e7c23 */ /* 0x100fe80008010802 */
[----:B------:R2:W-:Y:S01]  /*5050*/  MUFU.EX2 R123, R15 ;  /* 0x0000000f007b7308 */ /* 0x0005e20000000800 */
[----:B------:R-:W-:Y:S09]  /*5060*/  FFMA.FTZ R13, R13, UR11, -R2 ;  /* 0x0000000b0d0d7c23 */ /* 0x000ff20008010802 */
[----:B------:R3:W-:Y:S01]  /*5070*/  MUFU.EX2 R131, R14 ;  /* 0x0000000e00837308 */ /* 0x0007e20000000800 */
[C---:B-1----:R-:W-:Y:S09]  /*5080*/  FFMA.FTZ R16, R220.reuse, UR5, R230 ;  /* 0x00000005dc107c23 */ /* 0x042ff200080100e6 */
[----:B------:R-:W1:Y:S01]  /*5090*/  MUFU.TANH R189, R26 ;  /* 0x0000001a00bd7308 */ /* 0x000e620000002400 */
[----:B--2---:R-:W-:Y:S09]  /*50a0*/  FFMA.FTZ R15, R220, UR5, R186 ;  /* 0x00000005dc0f7c23 */ /* 0x004ff200080100ba */
[----:B------:R2:W-:Y:S01]  /*50b0*/  MUFU.EX2 R130, R13 ;  /* 0x0000000d00827308 */ /* 0x0005e20000000800 */
[----:B---3--:R-:W-:Y:S04]  /*50c0*/  @!P0 IADD3 R14, R0, 0x8, RZ ;  /* 0x00000008000e8810 */ /* 0x008fe80007ffe0ff */
[CC--:B------:R-:W-:Y:S02]  /*50d0*/  @!P0 ISETP.GE.AND P2, PT, R14.reuse, R8.reuse, PT ;  /* 0x000000080e00820c */ /* 0x0c0fe40003f46270 */
[-C--:B------:R-:W-:Y:S03]  /*50e0*/  @!P0 ISETP.GE.AND P3, PT, R14, R5.reuse, PT ;  /* 0x000000050e00820c */ /* 0x080fe60003f66270 */
[----:B------:R-:W3:Y:S01]  /*50f0*/  MUFU.TANH R187, R27 ;  /* 0x0000001b00bb7308 */ /* 0x000ee20000002400 */
[----:B------:R-:W-:Y:S05]  /*5100*/  @!P0 FSEL R15, R15, -INF , !P2 ;  /* 0xff8000000f0f8808 */ /* 0x000fea0005000000 */
[----:B------:R-:W-:Y:S01]  /*5110*/  FFMA.FTZ R6, R15, UR11, -R4 ;  /* 0x0000000b0f067c23 */ /* 0x000fe20008010804 */
[----:B------:R-:W-:Y:S03]  /*5120*/  FFMA.FTZ R15, R220, UR5, R192 ;  /* 0x00000005dc0f7c23 */ /* 0x000fe600080100c0 */
[----:B------:R-:W3:Y:S01]  /*5130*/  MUFU.TANH R129, R28 ;  /* 0x0000001c00817308 */ /* 0x000ee20000002400 */
[----:B--2---:R-:W-:Y:S02]  /*5140*/  @!P0 IADD3 R13, R0, 0x9, RZ ;  /* 0x00000009000d8810 */ /* 0x004fe40007ffe0ff */
[----:B------:R-:W-:Y:S02]  /*5150*/  @!P0 FSEL R15, R15, -INF , !P3 ;  /* 0xff8000000f0f8808 */ /* 0x000fe40005800000 */
[----:B------:R-:W-:Y:S05]  /*5160*/  @!P0 ISETP.GE.AND P2, PT, R13, R8, PT ;  /* 0x000000080d00820c */ /* 0x000fea0003f46270 */
[----:B------:R2:W-:Y:S01]  /*5170*/  MUFU.EX2 R120, R6 ;  /* 0x0000000600787308 */ /* 0x0005e20000000800 */
[----:B------:R-:W-:Y:S01]  /*5180*/  FFMA.FTZ R15, R15, UR11, -R2 ;  /* 0x0000000b0f0f7c23 */ /* 0x000fe20008010802 */
[----:B------:R-:W-:Y:S02]  /*5190*/  @!P0 FSEL R7, R7, -INF , !P2 ;  /* 0xff80000007078808 */ /* 0x000fe40005000000 */
[----:B------:R-:W-:Y:S02]  /*51a0*/  @!P0 ISETP.GE.AND P2, PT, R13, R5, PT ;  /* 0x000000050d00820c */ /* 0x000fe40003f46270 */
[-C--:B------:R-:W-:Y:S01]  /*51b0*/  @!P0 ISETP.GE.AND P3, PT, R14, R11.reuse, PT ;  /* 0x0000000b0e00820c */ /* 0x080fe20003f66270 */
[----:B------:R-:W-:Y:S03]  /*51c0*/  FFMA.FTZ R7, R7, UR11, -R4 ;  /* 0x0000000b07077c23 */ /* 0x000fe60008010804 */
[----:B------:R4:W-:Y:S01]  /*51d0*/  MUFU.EX2 R126, R15 ;  /* 0x0000000f007e7308 */ /* 0x0009e20000000800 */
[----:B------:R-:W-:Y:S05]  /*51e0*/  @!P0 FSEL R16, R16, -INF , !P3 ;  /* 0xff80000010108808 */ /* 0x000fea0005800000 */
[----:B------:R-:W-:Y:S04]  /*51f0*/  FFMA.FTZ R16, R16, UR11, -R9 ;  /* 0x0000000b10107c23 */ /* 0x000fe80008010809 */
[----:B------:R1:W-:Y:S01]  /*5200*/  MUFU.EX2 R119, R7 ;  /* 0x0000000700777308 */ /* 0x0003e20000000800 */
[C---:B--2---:R-:W-:Y:S05]  /*5210*/  FFMA.FTZ R6, R221.reuse, UR5, R191 ;  /* 0x00000005dd067c23 */ /* 0x044fea00080100bf */
[----:B------:R-:W-:Y:S04]  /*5220*/  @!P0 FSEL R6, R6, -INF , !P2 ;  /* 0xff80000006068808 */ /* 0x000fe80005000000 */
[----:B------:R-:W-:Y:S01]  /*5230*/  MUFU.EX2 R229, R16 ;  /* 0x0000001000e57308 */ /* 0x000fe20000000800 */
[-C--:B------:R-:W-:Y:S01]  /*5240*/  @!P0 ISETP.GE.AND P2, PT, R14, R12.reuse, PT ;  /* 0x0000000c0e00820c */ /* 0x080fe20003f46270 */
[----:B----4-:R-:W-:Y:S01]  /*5250*/  FFMA.FTZ R15, R221, UR5, R228 ;  /* 0x00000005dd0f7c23 */ /* 0x010fe200080100e4 */
[----:B------:R-:W-:Y:S07]  /*5260*/  FFMA.FTZ R6, R6, UR11, -R2 ;  /* 0x0000000b06067c23 */ /* 0x000fee0008010802 */
[----:B------:R2:W-:Y:S01]  /*5270*/  MUFU.EX2 R125, R6 ;  /* 0x00000006007d7308 */ /* 0x0005e20000000800 */
[----:B-1----:R-:W-:Y:S05]  /*5280*/  FFMA.FTZ R7, R220, UR5, R213 ;  /* 0x00000005dc077c23 */ /* 0x002fea00080100d5 */
[----:B------:R-:W-:Y:S04]  /*5290*/  @!P0 FSEL R7, R7, -INF , !P2 ;  /* 0xff80000007078808 */ /* 0x000fe80005000000 */
[----:B------:R-:W-:Y:S01]  /*52a0*/  MUFU.TANH R127, R29 ;  /* 0x0000001d007f7308 */ /* 0x000fe20000002400 */
[-C--:B------:R-:W-:Y:S01]  /*52b0*/  @!P0 ISETP.GE.AND P2, PT, R13, R12.reuse, PT ;  /* 0x0000000c0d00820c */ /* 0x080fe20003f46270 */
[----:B------:R-:W-:Y:S08]  /*52c0*/  FFMA.FTZ R7, R7, UR11, -R10 ;  /* 0x0000000b07077c23 */ /* 0x000ff0000801080a */
[----:B------:R1:W-:Y:S01]  /*52d0*/  MUFU.EX2 R208, R7 ;  /* 0x0000000700d07308 */ /* 0x0003e20000000800 */
[----:B--2---:R-:W-:Y:S05]  /*52e0*/  FFMA.FTZ R6, R221, UR5, R212 ;  /* 0x00000005dd067c23 */ /* 0x004fea00080100d4 */
[----:B------:R-:W-:Y:S04]  /*52f0*/  @!P0 FSEL R6, R6, -INF , !P2 ;  /* 0xff80000006068808 */ /* 0x000fe80005000000 */
[----:B------:R-:W2:Y:S01]  /*5300*/  MUFU.TANH R132, R32 ;  /* 0x0000002000847308 */ /* 0x000ea20000002400 */
[----:B------:R-:W-:Y:S01]  /*5310*/  @!P0 ISETP.GE.AND P2, PT, R13, R11, PT ;  /* 0x0000000b0d00820c */ /* 0x000fe20003f46270 */
[----:B------:R-:W-:Y:S03]  /*5320*/  FFMA.FTZ R6, R6, UR11, -R10 ;  /* 0x0000000b06067c23 */ /* 0x000fe6000801080a */
[----:B------:R-:W-:Y:S05]  /*5330*/  @!P0 FSEL R15, R15, -INF , !P2 ;  /* 0xff8000000f0f8808 */ /* 0x000fea0005000000 */
[----:B------:R4:W-:Y:S01]  /*5340*/  MUFU.EX2 R207, R6 ;  /* 0x0000000600cf7308 */ /* 0x0009e20000000800 */
[----:B-1----:R-:W-:Y:S01]  /*5350*/  IADD3 R7, R0, 0x10, RZ ;  /* 0x0000001000077810 */ /* 0x002fe20007ffe0ff */
[----:B------:R-:W-:Y:S03]  /*5360*/  FFMA.FTZ R15, R15, UR11, -R9 ;  /* 0x0000000b0f0f7c23 */ /* 0x000fe60008010809 */
[----:B------:R-:W-:Y:S02]  /*5370*/  I2FP.F32.S32 R13, R7 ;  /* 0x00000007000d7245 */ /* 0x000fe40000201400 */
[----:B------:R-:W-:Y:S03]  /*5380*/  @!P0 ISETP.GE.AND P2, PT, R7, R12, PT ;  /* 0x0000000c0700820c */ /* 0x000fe60003f46270 */
[----:B------:R1:W-:Y:S01]  /*5390*/  MUFU.EX2 R227, R15 ;  /* 0x0000000f00e37308 */ /* 0x0003e20000000800 */
[----:B------:R-:W-:Y:S05]  /*53a0*/  FFMA.FTZ R16, R13, UR5, R210 ;  /* 0x000000050d107c23 */ /* 0x000fea00080100d2 */
[----:B------:R-:W-:Y:S04]  /*53b0*/  @!P0 FSEL R16, R16, -INF , !P2 ;  /* 0xff80000010108808 */ /* 0x000fe80005000000 */
[----:B------:R-:W2:Y:S01]  /*53c0*/  MUFU.TANH R133, R33 ;  /* 0x0000002100857308 */ /* 0x000ea20000002400 */
[----:B----4-:R-:W-:Y:S01]  /*53d0*/  IADD3 R6, R0, 0x11, RZ ;  /* 0x0000001100067810 */ /* 0x010fe20007ffe0ff */
[--C-:B------:R-:W-:Y:S03]  /*53e0*/  FFMA.FTZ R16, R16, UR11, -R10.reuse ;  /* 0x0000000b10107c23 */ /* 0x100fe6000801080a */
[----:B------:R-:W-:Y:S02]  /*53f0*/  I2FP.F32.S32 R14, R6 ;  /* 0x00000006000e7245 */ /* 0x000fe40000201400 */
[----:B------:R-:W-:Y:S03]  /*5400*/  @!P0 ISETP.GE.AND P2, PT, R6, R12, PT ;  /* 0x0000000c0600820c */ /* 0x000fe60003f46270 */
[----:B------:R4:W-:Y:S01]  /*5410*/  MUFU.EX2 R205, R16 ;  /* 0x0000001000cd7308 */ /* 0x0009e20000000800 */
[----:B-1----:R-:W-:Y:S05]  /*5420*/  FFMA.FTZ R15, R14, UR5, R209 ;  /* 0x000000050e0f7c23 */ /* 0x002fea00080100d1 */
[----:B------:R-:W-:Y:S04]  /*5430*/  @!P0 FSEL R15, R15, -INF , !P2 ;  /* 0xff8000000f0f8808 */ /* 0x000fe80005000000 */
[----:B------:R-:W1:Y:S01]  /*5440*/  MUFU.TANH R204, R34 ;  /* 0x0000002200cc7308 */ /* 0x000e620000002400 */
[-C--:B------:R-:W-:Y:S01]  /*5450*/  @!P0 ISETP.GE.AND P2, PT, R7, R11.reuse, PT ;  /* 0x0000000b0700820c */ /* 0x080fe20003f46270 */
[----:B------:R-:W-:Y:S08]  /*5460*/  FFMA.FTZ R15, R15, UR11, -R10 ;  /* 0x0000000b0f0f7c23 */ /* 0x000ff0000801080a */
[----:B------:R3:W-:Y:S01]  /*5470*/  MUFU.EX2 R206, R15 ;  /* 0x0000000f00ce7308 */ /* 0x0007e20000000800 */
[----:B----4-:R-:W-:Y:S05]  /*5480*/  FFMA.FTZ R16, R13, UR5, R226 ;  /* 0x000000050d107c23 */ /* 0x010fea00080100e2 */
[----:B------:R-:W-:Y:S02]  /*5490*/  @!P0 FSEL R16, R16, -INF , !P2 ;  /* 0xff80000010108808 */ /* 0x000fe40005000000 */
[----:B------:R-:W-:Y:S02]  /*54a0*/  @!P0 ISETP.GE.AND P2, PT, R6, R11, PT ;  /* 0x0000000b0600820c */ /* 0x000fe40003f46270 */
[----:B------:R-:W-:Y:S01]  /*54b0*/  MUFU.TANH R134, R35 ;  /* 0x0000002300867308 */ /* 0x000fe20000002400 */
[----:B------:R-:W-:Y:S01]  /*54c0*/  FFMA.FTZ R16, R16, UR11, -R9 ;  /* 0x0000000b10107c23 */ /* 0x000fe20008010809 */
[----:B---3--:R-:W-:Y:S08]  /*54d0*/  FFMA.FTZ R15, R14, UR5, R225 ;  /* 0x000000050e0f7c23 */ /* 0x008ff000080100e1 */
[----:B------:R3:W-:Y:S01]  /*54e0*/  MUFU.EX2 R223, R16 ;  /* 0x0000001000df7308 */ /* 0x0007e20000000800 */
[----:B------:R-:W-:Y:S02]  /*54f0*/  @!P0 FSEL R15, R15, -INF , !P2 ;  /* 0xff8000000f0f8808 */ /* 0x000fe40005000000 */
[-C--:B------:R-:W-:Y:S07]  /*5500*/  @!P0 ISETP.GE.AND P2, PT, R7, R8.reuse, PT ;  /* 0x000000080700820c */ /* 0x080fee0003f46270 */
[----:B------:R-:W4:Y:S01]  /*5510*/  MUFU.TANH R139, R30 ;  /* 0x0000001e008b7308 */ /* 0x000f220000002400 */
[----:B------:R-:W-:Y:S09]  /*5520*/  FFMA.FTZ R15, R15, UR11, -R9 ;  /* 0x0000000b0f0f7c23 */ /* 0x000ff20008010809 */
[----:B------:R2:W-:Y:S01]  /*5530*/  MUFU.EX2 R224, R15 ;  /* 0x0000000f00e07308 */ /* 0x0005e20000000800 */
[----:B---3--:R-:W-:Y:S05]  /*5540*/  FFMA.FTZ R16, R13, UR5, R137 ;  /* 0x000000050d107c23 */ /* 0x008fea0008010089 */
[----:B------:R-:W-:Y:S02]  /*5550*/  @!P0 FSEL R16, R16, -INF , !P2 ;  /* 0xff80000010108808 */ /* 0x000fe40005000000 */
[----:B------:R-:W-:Y:S02]  /*5560*/  @!P0 ISETP.GE.AND P2, PT, R6, R8, PT ;  /* 0x000000080600820c */ /* 0x000fe40003f46270 */
[----:B------:R-:W3:Y:S01]  /*5570*/  MUFU.TANH R138, R31 ;  /* 0x0000001f008a7308 */ /* 0x000ee20000002400 */
[----:B------:R-:W-:Y:S01]  /*5580*/  FFMA.FTZ R16, R16, UR11, -R4 ;  /* 0x0000000b10107c23 */ /* 0x000fe20008010804 */
[----:B--2---:R-:W-:Y:S08]  /*5590*/  FFMA.FTZ R15, R14, UR5, R136 ;  /* 0x000000050e0f7c23 */ /* 0x004ff00008010088 */
[----:B------:R2:W-:Y:S01]  /*55a0*/  MUFU.EX2 R116, R16 ;  /* 0x0000001000747308 */ /* 0x0005e20000000800 */
[----:B------:R-:W-:Y:S02]  /*55b0*/  @!P0 FSEL R15, R15, -INF , !P2 ;  /* 0xff8000000f0f8808 */ /* 0x000fe40005000000 */
[-C--:B------:R-:W-:Y:S02]  /*55c0*/  @!P0 ISETP.GE.AND P2, PT, R7, R5.reuse, PT ;  /* 0x000000050700820c */ /* 0x080fe40003f46270 */
[C---:B------:R-:W-:Y:S01]  /*55d0*/  IADD3 R7, R0.reuse, 0x18, RZ ;  /* 0x0000001800077810 */ /* 0x040fe20007ffe0ff */
[----:B------:R-:W-:Y:S01]  /*55e0*/  FFMA.FTZ R15, R15, UR11, -R4 ;  /* 0x0000000b0f0f7c23 */ /* 0x000fe20008010804 */
[----:B------:R-:W-:Y:S02]  /*55f0*/  IADD3 R0, R0, 0x19, RZ ;  /* 0x0000001900007810 */ /* 0x000fe40007ffe0ff */
[----:B------:R-:W-:Y:S01]  /*5600*/  @!P0 ISETP.GE.AND P3, PT, R7, R5, PT ;  /* 0x000000050700820c */ /* 0x000fe20003f66270 */
[----:B------:R1:W-:Y:S01]  /*5610*/  MUFU.EX2 R115, R15 ;  /* 0x0000000f00737308 */ /* 0x0003e20000000800 */
[----:B--2---:R-:W-:Y:S01]  /*5620*/  FFMA.FTZ R16, R13, UR5, R189 ;  /* 0x000000050d107c23 */ /* 0x004fe200080100bd */
[----:B------:R-:W-:Y:S04]  /*5630*/  I2FP.F32.S32 R13, R7 ;  /* 0x00000007000d7245 */ /* 0x000fe80000201400 */
[----:B------:R-:W-:Y:S02]  /*5640*/  @!P0 FSEL R16, R16, -INF , !P2 ;  /* 0xff80000010108808 */ /* 0x000fe40005000000 */
[----:B------:R-:W-:Y:S02]  /*5650*/  @!P0 ISETP.GE.AND P2, PT, R6, R5, PT ;  /* 0x000000050600820c */ /* 0x000fe40003f46270 */
[----:B------:R-:W-:Y:S01]  /*5660*/  I2FP.F32.S32 R6, R0 ;  /* 0x0000000000067245 */ /* 0x000fe20000201400 */
[--C-:B------:R-:W-:Y:S01]  /*5670*/  FFMA.FTZ R16, R16, UR11, -R2.reuse ;  /* 0x0000000b10107c23 */ /* 0x100fe20008010802 */
[----:B-1----:R-:W-:Y:S01]  /*5680*/  FFMA.FTZ R15, R14, UR5, R187 ;  /* 0x000000050e0f7c23 */ /* 0x002fe200080100bb */
[----:B------:R-:W-:Y:S02]  /*5690*/  FFMA.FTZ R14, R13, UR5, R129 ;  /* 0x000000050d0e7c23 */ /* 0x000fe40008010081 */
[----:B------:R-:W-:Y:S02]  /*56a0*/  MUFU.EX2 R122, R16 ;  /* 0x00000010007a7308 */ /* 0x000fe40000000800 */
[----:B------:R-:W-:Y:S02]  /*56b0*/  @!P0 FSEL R15, R15, -INF , !P2 ;  /* 0xff8000000f0f8808 */ /* 0x000fe40005000000 */
[-C--:B------:R-:W-:Y:S03]  /*56c0*/  @!P0 ISETP.GE.AND P2, PT, R7, R8.reuse, PT ;  /* 0x000000080700820c */ /* 0x080fe60003f46270 */
[----:B------:R-:W-:Y:S01]  /*56d0*/  FFMA.FTZ R15, R15, UR11, -R2 ;  /* 0x0000000b0f0f7c23 */ /* 0x000fe20008010802 */
[----:B------:R-:W-:Y:S02]  /*56e0*/  @!P0 FSEL R14, R14, -INF , !P2 ;  /* 0xff8000000e0e8808 */ /* 0x000fe40005000000 */
[----:B------:R-:W-:Y:S01]  /*56f0*/  @!P0 ISETP.GE.AND P2, PT, R0, R8, PT ;  /* 0x000000080000820c */ /* 0x000fe20003f46270 */
[----:B------:R1:W-:Y:S01]  /*5700*/  MUFU.EX2 R121, R15 ;  /* 0x0000000f00797308 */ /* 0x0003e20000000800 */
[----:B------:R-:W-:Y:S01]  /*5710*/  FFMA.FTZ R8, R13, UR5, R132 ;  /* 0x000000050d087c23 */ /* 0x000fe20008010084 */
[--C-:B------:R-:W-:Y:S08]  /*5720*/  FFMA.FTZ R14, R14, UR11, -R4.reuse ;  /* 0x0000000b0e0e7c23 */ /* 0x100ff00008010804 */
[----:B------:R-:W-:Y:S01]  /*5730*/  MUFU.EX2 R114, R14 ;  /* 0x0000000e00727308 */ /* 0x000fe20000000800 */
[----:B-1----:R-:W-:Y:S05]  /*5740*/  FFMA.FTZ R15, R6, UR5, R127 ;  /* 0x00000005060f7c23 */ /* 0x002fea000801007f */
[----:B------:R-:W-:Y:S02]  /*5750*/  @!P0 FSEL R15, R15, -INF , !P2 ;  /* 0xff8000000f0f8808 */ /* 0x000fe40005000000 */
[-C--:B------:R-:W-:Y:S03]  /*5760*/  @!P0 ISETP.GE.AND P2, PT, R7, R12.reuse, PT ;  /* 0x0000000c0700820c */ /* 0x080fe60003f46270 */
[----:B------:R-:W-:Y:S01]  /*5770*/  FFMA.FTZ R4, R15, UR11, -R4 ;  /* 0x0000000b0f047c23 */ /* 0x000fe20008010804 */
[----:B------:R-:W-:Y:S02]  /*5780*/  @!P0 FSEL R8, R8, -INF , !P2 ;  /* 0xff80000008088808 */ /* 0x000fe40005000000 */
[----:B------:R-:W-:Y:S01]  /*5790*/  @!P0 ISETP.GE.AND P2, PT, R0, R12, PT ;  /* 0x0000000c0000820c */ /* 0x000fe20003f46270 */
[----:B------:R1:W-:Y:S02]  /*57a0*/  MUFU.EX2 R113, R4 ;  /* 0x0000000400717308 */ /* 0x0003e40000000800 */
[----:B------:R-:W-:Y:S08]  /*57b0*/  FFMA.FTZ R8, R8, UR11, -R10 ;  /* 0x0000000b08087c23 */ /* 0x000ff0000801080a */
[----:B------:R2:W-:Y:S01]  /*57c0*/  MUFU.EX2 R199, R8 ;  /* 0x0000000800c77308 */ /* 0x0005e20000000800 */
[----:B-1----:R-:W-:Y:S05]  /*57d0*/  FFMA.FTZ R4, R6, UR5, R133 ;  /* 0x0000000506047c23 */ /* 0x002fea0008010085 */
[----:B------:R-:W-:Y:S02]  /*57e0*/  @!P0 FSEL R4, R4, -INF , !P2 ;  /* 0xff80000004048808 */ /* 0x000fe40005000000 */
[-C--:B------:R-:W-:Y:S01]  /*57f0*/  @!P0 ISETP.GE.AND P2, PT, R7, R11.reuse, PT ;  /* 0x0000000b0700820c */ /* 0x080fe20003f46270 */
[C---:B--2---:R-:W-:Y:S01]  /*5800*/  FFMA.FTZ R8, R13.reuse, UR5, R204 ;  /* 0x000000050d087c23 */ /* 0x044fe200080100cc */
[----:B----4-:R-:W-:Y:S01]  /*5810*/  FFMA.FTZ R13, R13, UR5, R139 ;  /* 0x000000050d0d7c23 */ /* 0x010fe2000801008b */
[----:B------:R-:W-:Y:S01]  /*5820*/  FFMA.FTZ R10, R4, UR11, -R10 ;  /* 0x0000000b040a7c23 */ /* 0x000fe2000801080a */
[C---:B------:R-:W-:Y:S01]  /*5830*/  FFMA.FTZ R4, R6.reuse, UR5, R134 ;  /* 0x0000000506047c23 */ /* 0x040fe20008010086 */
[----:B---3--:R-:W-:Y:S01]  /*5840*/  FFMA.FTZ R6, R6, UR5, R138 ;  /* 0x0000000506067c23 */ /* 0x008fe2000801008a */
        /* <DEDUP_REMOVED lines=11> */
[----:B------:R-:W-:Y:S01]  /*5900*/  MUFU.EX2 R214, R8 ;  /* 0x0000000800d67308 */ /* 0x000fe20000000800 */
[----:B------:R-:W-:Y:S01]  /*5910*/  @!P0 FSEL R6, R6, -INF , !P2 ;  /* 0xff80000006068808 */ /* 0x000fe20005000000 */
[----:B------:R2:W-:Y:S01]  /*5920*/  STS [R197+0xe000], R0 ;  /* 0x00e00000c5007388 */ /* 0x0005e20000000800 */
[----:B------:R-:W-:Y:S02]  /*5930*/  F2FP.BF16.F32.PACK_AB R5, R123, R124 ;  /* 0x0000007c7b05723e */ /* 0x000fe400000010ff */
[----:B------:R-:W-:Y:S01]  /*5940*/  IADD3 R110, P0, R246, UR16, RZ ;  /* 0x00000010f66e7c10 */ /* 0x000fe2000ff1e0ff */
[----:B------:R3:W-:Y:S01]  /*5950*/  STS [R197+0xe400], R4 ;  /* 0x00e40004c5007388 */ /* 0x0007e20000000800 */
[----:B------:R-:W-:Y:S01]  /*5960*/  FFMA.FTZ R2, R6, UR11, -R2 ;  /* 0x0000000b06027c23 */ /* 0x000fe20008010802 */
[----:B------:R-:W-:Y:S02]  /*5970*/  F2FP.BF16.F32.PACK_AB R6, R227, R229 ;  /* 0x000000e5e306723e */ /* 0x000fe400000010ff */
[----:B------:R-:W4:Y:S01]  /*5980*/  MUFU.EX2 R211, R9 ;  /* 0x0000000900d37308 */ /* 0x000f220000000800 */
[----:B------:R-:W-:Y:S02]  /*5990*/  IADD3.X R111, R245, UR15, RZ, P0, !PT ;  /* 0x0000000ff56f7c10 */ /* 0x000fe400087fe4ff */
[----:B------:R-:W-:Y:S01]  /*59a0*/  PLOP3.LUT P2, PT, PT, PT, UP0, 0x80, 0x0 ;  /* 0x000000000000781c */ /* 0x000fe20003f4f008 */
[----:B------:R4:W-:Y:S06]  /*59b0*/  STS [R198+0xe400], R6 ;  /* 0x00e40006c6007388 */ /* 0x0009ec0000000800 */
[----:B------:R1:W-:Y:S01]  /*59c0*/  MUFU.EX2 R117, R2 ;  /* 0x0000000200757308 */ /* 0x0003e20000000800 */
[----:B------:R-:W4:Y:S04]  /*59d0*/  LDG.E R109, desc[UR8][R110.64] ;  /* 0x000000086e6d7981 */ /* 0x000f28000c1e1900 */
[----:B------:R-:W4:Y:S05]  /*59e0*/  LDG.E R108, desc[UR8][R110.64+0x20] ;  /* 0x000020086e6c7981 */ /* 0x000f2a000c1e1900 */
[----:B------:R-:W4:Y:S01]  /*59f0*/  MUFU.EX2 R118, R13 ;  /* 0x0000000d00767308 */ /* 0x000f220000000800 */
[----:B--2---:R-:W-:Y:S02]  /*5a00*/  F2FP.BF16.F32.PACK_AB R0, R207, R208 ;  /* 0x000000d0cf00723e */ /* 0x004fe400000010ff */
[----:B---3--:R-:W-:Y:S03]  /*5a10*/  F2FP.BF16.F32.PACK_AB R4, R130, R131 ;  /* 0x000000838204723e */ /* 0x008fe600000010ff */
[----:B------:R2:W-:Y:S01]  /*5a20*/  STS [R198+0xe000], R0 ;  /* 0x00e00000c6007388 */ /* 0x0005e20000000800 */
[----:B-1----:R-:W-:Y:S03]  /*5a30*/  F2FP.BF16.F32.PACK_AB R2, R135, R199 ;  /* 0x000000c78702723e */ /* 0x002fe600000010ff */
[----:B------:R1:W-:Y:S01]  /*5a40*/  STS [R197+0xf000], R5 ;  /* 0x00f00005c5007388 */ /* 0x0003e20000000800 */
[----:B----4-:R-:W-:Y:S03]  /*5a50*/  F2FP.BF16.F32.PACK_AB R6, R125, R126 ;  /* 0x0000007e7d06723e */ /* 0x010fe600000010ff */
[----:B------:R3:W-:Y:S04]  /*5a60*/  STS [R197+0xf400], R4 ;  /* 0x00f40004c5007388 */ /* 0x0007e80000000800 */
[----:B------:R4:W-:Y:S01]  /*5a70*/  STS [R198+0xf400], R6 ;  /* 0x00f40006c6007388 */ /* 0x0009e20000000800 */
[----:B--2---:R-:W-:Y:S02]  /*5a80*/  F2FP.BF16.F32.PACK_AB R0, R119, R120 ;  /* 0x000000787700723e */ /* 0x004fe400000010ff */
[----:B-1----:R-:W-:Y:S03]  /*5a90*/  F2FP.BF16.F32.PACK_AB R5, R206, R205 ;  /* 0x000000cdce05723e */ /* 0x002fe600000010ff */
[----:B------:R1:W-:Y:S01]  /*5aa0*/  STS [R198+0xf000], R0 ;  /* 0x00f00000c6007388 */ /* 0x0003e20000000800 */
[----:B---3--:R-:W-:Y:S03]  /*5ab0*/  F2FP.BF16.F32.PACK_AB R4, R224, R223 ;  /* 0x000000dfe004723e */ /* 0x008fe600000010ff */
[----:B------:R2:W-:Y:S01]  /*5ac0*/  STS [R196+0xe000], R5 ;  /* 0x00e00005c4007388 */ /* 0x0005e20000000800 */
[----:B----4-:R-:W-:Y:S03]  /*5ad0*/  F2FP.BF16.F32.PACK_AB R6, R115, R116 ;  /* 0x000000747306723e */ /* 0x010fe600000010ff */
[----:B------:R3:W-:Y:S04]  /*5ae0*/  STS [R196+0xe400], R4 ;  /* 0x00e40004c4007388 */ /* 0x0007e80000000800 */
[----:B------:R4:W-:Y:S01]  /*5af0*/  STS [R195+0xe000], R2 ;  /* 0x00e00002c3007388 */ /* 0x0009e20000000800 */
[----:B-1----:R-:W-:Y:S02]  /*5b00*/  F2FP.BF16.F32.PACK_AB R0, R211, R214 ;  /* 0x000000d6d300723e */ /* 0x002fe400000010ff */
[----:B--2---:R-:W-:Y:S03]  /*5b10*/  F2FP.BF16.F32.PACK_AB R5, R121, R122 ;  /* 0x0000007a7905723e */ /* 0x004fe600000010ff */
[----:B------:R1:W-:Y:S01]  /*5b20*/  STS [R195+0xe400], R0 ;  /* 0x00e40000c3007388 */ /* 0x0003e20000000800 */
[----:B---3--:R-:W-:Y:S03]  /*5b30*/  F2FP.BF16.F32.PACK_AB R4, R113, R114 ;  /* 0x000000727104723e */ /* 0x008fe600000010ff */
[----:B------:R-:W-:Y:S01]  /*5b40*/  STS [R196+0xf000], R6 ;  /* 0x00f00006c4007388 */ /* 0x000fe20000000800 */
[----:B----4-:R-:W-:Y:S03]  /*5b50*/  F2FP.BF16.F32.PACK_AB R2, R117, R118 ;  /* 0x000000767502723e */ /* 0x010fe600000010ff */
[----:B------:R-:W-:Y:S04]  /*5b60*/  STS [R196+0xf400], R5 ;  /* 0x00f40005c4007388 */ /* 0x000fe80000000800 */
        /* <DEDUP_REMOVED lines=8> */
[C---:B---3--:R-:W-:Y:S01]  /*5bf0*/  IADD3 R0, R128.reuse, R0, RZ ;  /* 0x0000000080007210 */ /* 0x048fe20007ffe0ff */
        /* <DEDUP_REMOVED lines=18> */
[----:B--2---:R-:W-:Y:S02]  /*5d20*/  IADD3 R0, R128, R2, RZ ;  /* 0x0000000280007210 */ /* 0x004fe40007ffe0ff */
[----:B------:R-:W-:Y:S01]  /*5d30*/  MOV R2, UR4 ;  /* 0x0000000400027c02 */ /* 0x000fe20008000f00 */
        /* <DEDUP_REMOVED lines=9> */
[----:B------:R-:W2:Y:S03]  /*5dd0*/  LDSM.16.M88.4 R104, [R0+0x5000] ;  /* 0x005000000068783b */ /* 0x000ea60000000200 */
[-C--:B-1----:R-:W-:Y:S06]  /*5de0*/  HMMA.16816.F32.BF16 R4, R100, R164.reuse, R4 ;  /* 0x000000a46404723c */ /* 0x082fec0000041804 */
[C---:B--2---:R-:W-:Y:S06]  /*5df0*/  HMMA.16816.F32.BF16 R8, R104.reuse, R164, R8 ;  /* 0x000000a46808723c */ /* 0x044fec0000041808 */
[-C--:B------:R-:W-:Y:S06]  /*5e00*/  HMMA.16816.F32.BF16 R12, R104, R166.reuse, R12 ;  /* 0x000000a6680c723c */ /* 0x080fec000004180c */
[C---:B------:R-:W-:Y:S06]  /*5e10*/  HMMA.16816.F32.BF16 R16, R100.reuse, R166, R16 ;  /* 0x000000a66410723c */ /* 0x040fec0000041810 */
[C---:B------:R-:W-:Y:S01]  /*5e20*/  FADD.FTZ R4, -R109.reuse, R4 ;  /* 0x000000046d047221 */ /* 0x040fe20000010100 */
[-C--:B------:R-:W-:Y:S04]  /*5e30*/  HMMA.16816.F32.BF16 R20, R100, R168.reuse, R20 ;  /* 0x000000a86414723c */ /* 0x080fe80000041814 */
[----:B------:R-:W-:Y:S02]  /*5e40*/  FMUL.FTZ R112, R112, R4 ;  /* 0x0000000470707220 */ /* 0x000fe40000410000 */
[C---:B------:R-:W-:Y:S01]  /*5e50*/  HMMA.16816.F32.BF16 R24, R104.reuse, R168, R24 ;  /* 0x000000a86818723c */ /* 0x040fe20000041818 */
[----:B------:R1:W5:Y:S04]  /*5e60*/  LDG.E R4, desc[UR8][R110.64+0xa0] ;  /* 0x0000a0086e047981 */ /* 0x000368000c1e1900 */
[----:B------:R-:W-:Y:S01]  /*5e70*/  FADD.FTZ R0, -R109, R5 ;  /* 0x000000056d007221 */ /* 0x000fe20000010100 */
[-C--:B------:R-:W-:Y:S01]  /*5e80*/  HMMA.16816.F32.BF16 R28, R104, R170.reuse, R28 ;  /* 0x000000aa681c723c */ /* 0x080fe2000004181c */
[----:B------:R1:W5:Y:S04]  /*5e90*/  LDG.E R104, desc[UR8][R110.64+0x80] ;  /* 0x000080086e687981 */ /* 0x000368000c1e1900 */
[----:B------:R-:W-:Y:S01]  /*5ea0*/  FFMA.FTZ R5, -R217, R217, 1 ;  /* 0x3f800000d9057423 */ /* 0x000fe200000101d9 */
[----:B------:R-:W-:Y:S05]  /*5eb0*/  HMMA.16816.F32.BF16 R32, R100, R170, R32 ;  /* 0x000000aa6420723c */ /* 0x000fea0000041820 */
[----:B------:R-:W-:Y:S01]  /*5ec0*/  FMUL.FTZ R5, R5, UR6 ;  /* 0x0000000605057c20 */ /* 0x000fe20008410000 */
[----:B------:R-:W-:Y:S01]  /*5ed0*/  FADD.FTZ R20, -R109, R20 ;  /* 0x000000146d147221 */ /* 0x000fe20000010100 */
[----:B------:R-:W-:Y:S01]  /*5ee0*/  FFMA.FTZ R100, -R218, R218, 1 ;  /* 0x3f800000da647423 */ /* 0x000fe200000101da */
[----:B------:R-:W-:Y:S03]  /*5ef0*/  FMUL.FTZ R101, R233, R0 ;  /* 0x00000000e9657220 */ /* 0x000fe60000410000 */
[----:B------:R-:W-:Y:S01]  /*5f00*/  FMUL.FTZ R100, R100, UR6 ;  /* 0x0000000664647c20 */ /* 0x000fe20008410000 */
[----:B------:R-:W-:Y:S01]  /*5f10*/  SHF.L.U32 R0, R180, 0x1, RZ ;  /* 0x00000001b4007819 */ /* 0x000fe200000006ff */
[----:B------:R-:W-:Y:S01]  /*5f20*/  FMUL.FTZ R5, R5, R101 ;  /* 0x0000006505057220 */ /* 0x000fe20000410000 */
[----:B------:R-:W-:Y:S01]  /*5f30*/  FMUL.FTZ R101, R205, R20 ;  /* 0x00000014cd657220 */ /* 0x000fe20000410000 */
[----:B------:R-:W-:Y:S01]  /*5f40*/  FMUL.FTZ R100, R100, R112 ;  /* 0x0000007064647220 */ /* 0x000fe20000410000 */
[----:B------:R-:W-:Y:S01]  /*5f50*/  IADD3 R0, R0, 0x4000, R2 ;  /* 0x0000400000007810 */ /* 0x000fe20007ffe002 */
[C---:B------:R-:W-:Y:S01]  /*5f60*/  FADD.FTZ R16, -R109.reuse, R16 ;  /* 0x000000106d107221 */ /* 0x040fe20000010100 */
[----:B------:R-:W-:Y:S01]  /*5f70*/  FADD.FTZ R17, -R109, R17 ;  /* 0x000000116d117221 */ /* 0x000fe20000010100 */
[----:B------:R-:W-:Y:S01]  /*5f80*/  FFMA.FTZ R20, -R212, R212, 1 ;  /* 0x3f800000d4147423 */ /* 0x000fe200000101d4 */
[----:B------:R-:W-:Y:S01]  /*5f90*/  F2FP.BF16.F32.PACK_AB R2, R5, R100 ;  /* 0x000000640502723e */ /* 0x000fe200000010ff */
[----:B------:R-:W-:Y:S01]  /*5fa0*/  FFMA.FTZ R5, -R213, R213, 1 ;  /* 0x3f800000d5057423 */ /* 0x000fe200000101d5 */
[----:B------:R-:W-:Y:S01]  /*5fb0*/  FADD.FTZ R21, -R109, R21 ;  /* 0x000000156d157221 */ /* 0x000fe20000010100 */
        /* <DEDUP_REMOVED lines=8> */
[----:B------:R-:W-:Y:S01]  /*6040*/  FADD.FTZ R100, -R109, R32 ;  /* 0x000000206d647221 */ /* 0x000fe20000010100 */
[----:B------:R-:W-:Y:S01]  /*6050*/  FFMA.FTZ R16, -R132, R132, 1 ;  /* 0x3f80000084107423 */ /* 0x000fe20000010184 */
[----:B------:R-:W-:Y:S01]  /*6060*/  FFMA.FTZ R17, -R210, R210, 1 ;  /* 0x3f800000d2117423 */ /* 0x000fe200000101d2 */
[----:B------:R-:W-:Y:S01]  /*6070*/  FMUL.FTZ R32, R21, UR6 ;  /* 0x0000000615207c20 */ /* 0x000fe20008410000 */
[----:B------:R-:W-:Y:S01]  /*6080*/  FMUL.FTZ R21, R199, R100 ;  /* 0x00000064c7157220 */ /* 0x000fe20000410000 */
[----:B------:R-:W-:Y:S01]  /*6090*/  FMUL.FTZ R16, R16, UR6 ;  /* 0x0000000610107c20 */ /* 0x000fe20008410000 */
[----:B------:R-:W-:Y:S01]  /*60a0*/  FMUL.FTZ R17, R17, UR6 ;  /* 0x0000000611117c20 */ /* 0x000fe20008410000 */
[----:B------:R-:W-:Y:S01]  /*60b0*/  FADD.FTZ R33, -R109, R33 ;  /* 0x000000216d217221 */ /* 0x000fe20000010100 */
[----:B------:R-:W-:Y:S01]  /*60c0*/  FADD.FTZ R6, -R108, R6 ;  /* 0x000000066c067221 */ /* 0x000fe20000010100 */
[----:B------:R-:W-:Y:S01]  /*60d0*/  FMUL.FTZ R16, R16, R21 ;  /* 0x0000001510107220 */ /* 0x000fe20000410000 */
[----:B------:R-:W-:Y:S01]  /*60e0*/  FFMA.FTZ R21, -R133, R133, 1 ;  /* 0x3f80000085157423 */ /* 0x000fe20000010185 */
[----:B------:R-:W-:Y:S01]  /*60f0*/  FMUL.FTZ R17, R17, R101 ;  /* 0x0000006511117220 */ /* 0x000fe20000410000 */
[----:B------:R-:W-:Y:S01]  /*6100*/  FMUL.FTZ R101, R135, R33 ;  /* 0x0000002187657220 */ /* 0x000fe20000410000 */
[----:B------:R-:W-:Y:S01]  /*6110*/  FADD.FTZ R33, -R108, R7 ;  /* 0x000000076c217221 */ /* 0x000fe20000010100 */
[----:B------:R-:W-:Y:S01]  /*6120*/  FMUL.FTZ R100, R236, R6 ;  /* 0x00000006ec647220 */ /* 0x000fe20000410000 */
[----:B------:R-:W-:Y:S01]  /*6130*/  FFMA.FTZ R6, -R232, R232, 1 ;  /* 0x3f800000e8067423 */ /* 0x000fe200000101e8 */
[----:B------:R-:W-:Y:S01]  /*6140*/  FFMA.FTZ R7, -R231, R231, 1 ;  /* 0x3f800000e7077423 */ /* 0x000fe200000101e7 */
[----:B------:R-:W-:Y:S01]  /*6150*/  FMUL.FTZ R21, R21, UR6 ;  /* 0x0000000615157c20 */ /* 0x000fe20008410000 */
[----:B------:R-:W-:Y:S01]  /*6160*/  FMUL.FTZ R32, R32, R102 ;  /* 0x0000006620207220 */ /* 0x000fe20000410000 */
[----:B------:R-:W-:Y:S01]  /*6170*/  FMUL.FTZ R33, R237, R33 ;  /* 0x00000021ed217220 */ /* 0x000fe20000410000 */
[----:B------:R-:W-:Y:S01]  /*6180*/  FMUL.FTZ R6, R6, UR6 ;  /* 0x0000000606067c20 */ /* 0x000fe20008410000 */
[----:B------:R-:W-:Y:S01]  /*6190*/  FMUL.FTZ R7, R7, UR6 ;  /* 0x0000000607077c20 */ /* 0x000fe20008410000 */
[----:B------:R-:W-:Y:S01]  /*61a0*/  FMUL.FTZ R21, R21, R101 ;  /* 0x0000006515157220 */ /* 0x000fe20000410000 */
[----:B------:R-:W-:Y:S01]  /*61b0*/  F2FP.BF16.F32.PACK_AB R20, R20, R5 ;  /* 0x000000051414723e */ /* 0x000fe200000010ff */
[----:B------:R-:W-:Y:S01]  /*61c0*/  FMUL.FTZ R6, R6, R100 ;  /* 0x0000006406067220 */ /* 0x000fe20000410000 */
[----:B------:R-:W-:Y:S01]  /*61d0*/  FMUL.FTZ R5, R7, R33 ;  /* 0x0000002107057220 */ /* 0x000fe20000410000 */
[----:B------:R-:W-:Y:S01]  /*61e0*/  F2FP.BF16.F32.PACK_AB R32, R32, R17 ;  /* 0x000000112020723e */ /* 0x000fe200000010ff */
[C---:B------:R-:W-:Y:S01]  /*61f0*/  FADD.FTZ R18, -R108.reuse, R18 ;  /* 0x000000126c127221 */ /* 0x040fe20000010100 */
[----:B------:R-:W-:Y:S01]  /*6200*/  F2FP.BF16.F32.PACK_AB R21, R21, R16 ;  /* 0x000000101515723e */ /* 0x000fe200000010ff */
[C---:B------:R-:W-:Y:S01]  /*6210*/  FADD.FTZ R7, -R108.reuse, R19 ;  /* 0x000000136c077221 */ /* 0x040fe20000010100 */
        /* <DEDUP_REMOVED lines=64> */
.L_x_785:
[----:B------:R1:W-:Y:S01]  /*6620*/  STS [R197+0xa000], R2 ;  /* 0x00a00002c5007388 */ /* 0x0003e20000000800 */
[C---:B-----5:R-:W-:Y:S01]  /*6630*/  FADD.FTZ R9, -R104.reuse, R9 ;  /* 0x0000000968097221 */ /* 0x060fe20000010100 */
[C---:B------:R-:W-:Y:S01]  /*6640*/  FADD.FTZ R8, -R104.reuse, R8 ;  /* 0x0000000868087221 */ /* 0x040fe20000010100 */
[----:B------:R-:W-:Y:S01]  /*6650*/  FADD.FTZ R12, -R104, R12 ;  /* 0x0000000c680c7221 */ /* 0x000fe20000010100 */
[----:B------:R2:W-:Y:S01]  /*6660*/  STS [R197+0xa400], R5 ;  /* 0x00a40005c5007388 */ /* 0x0005e20000000800 */
[----:B---3--:R-:W-:Y:S01]  /*6670*/  FFMA.FTZ R7, -R186, R186, 1 ;  /* 0x3f800000ba077423 */ /* 0x008fe200000101ba */
[----:B------:R-:W-:Y:S01]  /*6680*/  FFMA.FTZ R6, -R185, R185, 1 ;  /* 0x3f800000b9067423 */ /* 0x000fe200000101b9 */
[----:B------:R-:W-:Y:S01]  /*6690*/  FMUL.FTZ R12, R120, R12 ;  /* 0x0000000c780c7220 */ /* 0x000fe20000410000 */
[----:B------:R-:W-:Y:S01]  /*66a0*/  FADD.FTZ R24, -R104, R24 ;  /* 0x0000001868187221 */ /* 0x000fe20000010100 */
[----:B------:R-:W-:Y:S01]  /*66b0*/  FMUL.FTZ R7, R7, UR6 ;  /* 0x0000000607077c20 */ /* 0x000fe20008410000 */
[----:B------:R-:W-:Y:S01]  /*66c0*/  FMUL.FTZ R6, R6, UR6 ;  /* 0x0000000606067c20 */ /* 0x000fe20008410000 */
[C---:B------:R-:W-:Y:S01]  /*66d0*/  FADD.FTZ R25, -R104.reuse, R25 ;  /* 0x0000001968197221 */ /* 0x040fe20000010100 */
[----:B------:R-:W-:Y:S01]  /*66e0*/  FADD.FTZ R28, -R104, R28 ;  /* 0x0000001c681c7221 */ /* 0x000fe20000010100 */
[----:B------:R-:W-:Y:S01]  /*66f0*/  FMUL.FTZ R24, R116, R24 ;  /* 0x0000001874187220 */ /* 0x000fe20000410000 */
[----:B------:R-:W-:Y:S01]  /*6700*/  STS [R198+0xa000], R20 ;  /* 0x00a00014c6007388 */ /* 0x000fe20000000800 */
[----:B------:R-:W-:Y:S01]  /*6710*/  FMUL.FTZ R25, R115, R25 ;  /* 0x0000001973197220 */ /* 0x000fe20000410000 */
[----:B------:R-:W-:Y:S01]  /*6720*/  FMUL.FTZ R28, R114, R28 ;  /* 0x0000001c721c7220 */ /* 0x000fe20000410000 */
        /* <DEDUP_REMOVED lines=8> */
[----:B-1----:R-:W-:Y:S01]  /*67b0*/  F2FP.BF16.F32.PACK_AB R2, R16, R17 ;  /* 0x000000111002723e */ /* 0x002fe200000010ff */
[----:B------:R-:W-:Y:S01]  /*67c0*/  FMUL.FTZ R27, R121, R27 ;  /* 0x0000001b791b7220 */ /* 0x000fe20000410000 */
[----:B------:R-:W-:Y:S01]  /*67d0*/  F2FP.BF16.F32.PACK_AB R16, R18, R19 ;  /* 0x000000131210723e */ /* 0x000fe200000010ff */
[----:B------:R-:W-:Y:S01]  /*67e0*/  FMUL.FTZ R18, R124, R8 ;  /* 0x000000087c127220 */ /* 0x000fe20000410000 */
[----:B--2---:R-:W-:Y:S01]  /*67f0*/  FADD.FTZ R5, -R104, R13 ;  /* 0x0000000d68057221 */ /* 0x004fe20000010100 */
[----:B------:R1:W-:Y:S01]  /*6800*/  STS [R198+0xa400], R2 ;  /* 0x00a40002c6007388 */ /* 0x0003e20000000800 */
[----:B------:R-:W-:Y:S01]  /*6810*/  FMUL.FTZ R13, R123, R9 ;  /* 0x000000097b0d7220 */ /* 0x000fe20000410000 */
[----:B------:R-:W-:Y:S01]  /*6820*/  FFMA.FTZ R9, -R190, R190, 1 ;  /* 0x3f800000be097423 */ /* 0x000fe200000101be */
[----:B------:R-:W-:Y:S01]  /*6830*/  FFMA.FTZ R8, -R188, R188, 1 ;  /* 0x3f800000bc087423 */ /* 0x000fe200000101bc */
[----:B------:R-:W-:Y:S01]  /*6840*/  FMUL.FTZ R5, R119, R5 ;  /* 0x0000000577057220 */ /* 0x000fe20000410000 */
[----:B------:R-:W-:Y:S01]  /*6850*/  FMUL.FTZ R30, R118, R30 ;  /* 0x0000001e761e7220 */ /* 0x000fe20000410000 */
[----:B------:R-:W-:Y:S01]  /*6860*/  FMUL.FTZ R9, R9, UR6 ;  /* 0x0000000609097c20 */ /* 0x000fe20008410000 */
[----:B------:R-:W-:Y:S01]  /*6870*/  FMUL.FTZ R8, R8, UR6 ;  /* 0x0000000608087c20 */ /* 0x000fe20008410000 */
[----:B------:R-:W-:Y:S02]  /*6880*/  F2FP.BF16.F32.PACK_AB R17, R22, R23 ;  /* 0x000000171611723e */ /* 0x000fe400000010ff */
[----:B------:R-:W-:Y:S01]  /*6890*/  FMUL.FTZ R19, R9, R18 ;  /* 0x0000001209137220 */ /* 0x000fe20000410000 */
[----:B------:R-:W-:Y:S01]  /*68a0*/  FMUL.FTZ R18, R8, R13 ;  /* 0x0000000d08127220 */ /* 0x000fe20000410000 */
[----:B------:R-:W-:Y:S01]  /*68b0*/  FMUL.FTZ R13, R7, R12 ;  /* 0x0000000c070d7220 */ /* 0x000fe20000410000 */
[----:B------:R-:W-:Y:S01]  /*68c0*/  FFMA.FTZ R9, -R137, R137, 1 ;  /* 0x3f80000089097423 */ /* 0x000fe20000010189 */
[----:B------:R-:W-:Y:S01]  /*68d0*/  FMUL.FTZ R12, R6, R5 ;  /* 0x00000005060c7220 */ /* 0x000fe20000410000 */
[----:B------:R-:W-:Y:S01]  /*68e0*/  FFMA.FTZ R8, -R136, R136, 1 ;  /* 0x3f80000088087423 */ /* 0x000fe20000010188 */
[----:B------:R-:W-:Y:S01]  /*68f0*/  FADD.FTZ R5, -R104, R29 ;  /* 0x0000001d68057221 */ /* 0x000fe20000010100 */
[----:B------:R-:W-:Y:S01]  /*6900*/  FFMA.FTZ R7, -R129, R129, 1 ;  /* 0x3f80000081077423 */ /* 0x000fe20000010181 */
[----:B------:R-:W-:Y:S01]  /*6910*/  FFMA.FTZ R6, -R127, R127, 1 ;  /* 0x3f8000007f067423 */ /* 0x000fe2000001017f */
[----:B------:R-:W-:Y:S01]  /*6920*/  FMUL.FTZ R9, R9, UR6 ;  /* 0x0000000609097c20 */ /* 0x000fe20008410000 */
[----:B------:R-:W-:Y:S01]  /*6930*/  FMUL.FTZ R8, R8, UR6 ;  /* 0x0000000608087c20 */ /* 0x000fe20008410000 */
        /* <DEDUP_REMOVED lines=8> */
[----:B------:R-:W-:Y:S01]  /*69c0*/  F2FP.BF16.F32.PACK_AB R7, R12, R13 ;  /* 0x0000000d0c07723e */ /* 0x000fe200000010ff */
[----:B------:R1:W-:Y:S01]  /*69d0*/  STS [R197+0xb000], R2 ;  /* 0x00b00002c5007388 */ /* 0x0003e20000000800 */
[----:B------:R-:W-:Y:S01]  /*69e0*/  FMUL.FTZ R13, R130, R11 ;  /* 0x0000000b820d7220 */ /* 0x000fe20000410000 */
[----:B------:R-:W-:Y:S01]  /*69f0*/  FFMA.FTZ R12, -R194, R194, 1 ;  /* 0x3f800000c20c7423 */ /* 0x000fe200000101c2 */
[----:B------:R-:W-:Y:S01]  /*6a00*/  F2FP.BF16.F32.PACK_AB R8, R5, R8 ;  /* 0x000000080508723e */ /* 0x000fe200000010ff */
[----:B------:R-:W-:Y:S01]  /*6a10*/  FFMA.FTZ R11, -R193, R193, 1 ;  /* 0x3f800000c10b7423 */ /* 0x000fe200000101c1 */
[----:B------:R-:W-:Y:S01]  /*6a20*/  FADD.FTZ R5, -R4, R15 ;  /* 0x0000000f04057221 */ /* 0x000fe20000010100 */
[----:B------:R-:W-:Y:S01]  /*6a30*/  FFMA.FTZ R6, -R191, R191, 1 ;  /* 0x3f800000bf067423 */ /* 0x000fe200000101bf */
[----:B------:R-:W-:Y:S01]  /*6a40*/  FMUL.FTZ R15, R131, R10 ;  /* 0x0000000a830f7220 */ /* 0x000fe20000410000 */
[----:B------:R-:W-:Y:S01]  /*6a50*/  FMUL.FTZ R12, R12, UR6 ;  /* 0x000000060c0c7c20 */ /* 0x000fe20008410000 */
[----:B------:R-:W-:Y:S01]  /*6a60*/  FMUL.FTZ R11, R11, UR6 ;  /* 0x000000060b0b7c20 */ /* 0x000fe20008410000 */
[----:B------:R-:W-:Y:S01]  /*6a70*/  FMUL.FTZ R5, R125, R5 ;  /* 0x000000057d057220 */ /* 0x000fe20000410000 */
[----:B------:R-:W-:Y:S01]  /*6a80*/  FMUL.FTZ R6, R6, UR6 ;  /* 0x0000000606067c20 */ /* 0x000fe20008410000 */
[----:B------:R-:W-:Y:S01]  /*6a90*/  FMUL.FTZ R18, R12, R15 ;  /* 0x0000000f0c127220 */ /* 0x000fe20000410000 */
[----:B------:R-:W-:Y:S01]  /*6aa0*/  FMUL.FTZ R15, R11, R13 ;  /* 0x0000000d0b0f7220 */ /* 0x000fe20000410000 */
[----:B------:R-:W-:Y:S01]  /*6ab0*/  FADD.FTZ R4, -R4, R31 ;  /* 0x0000001f04047221 */ /* 0x000fe20000010100 */
[----:B------:R-:W-:Y:S01]  /*6ac0*/  FMUL.FTZ R13, R6, R5 ;  /* 0x00000005060d7220 */ /* 0x000fe20000410000 */
[----:B------:R-:W-:Y:S01]  /*6ad0*/  FFMA.FTZ R10, -R192, R192, 1 ;  /* 0x3f800000c00a7423 */ /* 0x000fe200000101c0 */
[----:B------:R-:W-:Y:S01]  /*6ae0*/  FFMA.FTZ R5, -R138, R138, 1 ;  /* 0x3f8000008a057423 */ /* 0x000fe2000001018a */
[----:B------:R-:W-:Y:S01]  /*6af0*/  FMUL.FTZ R4, R117, R4 ;  /* 0x0000000475047220 */ /* 0x000fe20000410000 */
[----:B------:R-:W-:Y:S01]  /*6b00*/  FFMA.FTZ R11, -R189, R189, 1 ;  /* 0x3f800000bd0b7423 */ /* 0x000fe200000101bd */
[----:B------:R-:W-:Y:S01]  /*6b10*/  FMUL.FTZ R10, R10, UR6 ;  /* 0x000000060a0a7c20 */ /* 0x000fe20008410000 */
[----:B------:R-:W-:Y:S01]  /*6b20*/  FMUL.FTZ R5, R5, UR6 ;  /* 0x0000000605057c20 */ /* 0x000fe20008410000 */
[----:B------:R-:W-:Y:S01]  /*6b30*/  FFMA.FTZ R6, -R139, R139, 1 ;  /* 0x3f8000008b067423 */ /* 0x000fe2000001018b */
[----:B------:R-:W-:Y:S01]  /*6b40*/  FMUL.FTZ R12, R11, UR6 ;  /* 0x000000060b0c7c20 */ /* 0x000fe20008410000 */
[----:B------:R-:W-:Y:S01]  /*6b50*/  FMUL.FTZ R14, R10, R14 ;  /* 0x0000000e0a0e7220 */ /* 0x000fe20000410000 */
[----:B------:R-:W-:Y:S01]  /*6b60*/  FMUL.FTZ R5, R5, R4 ;  /* 0x0000000405057220 */ /* 0x000fe20000410000 */
[----:B------:R-:W-:Y:S01]  /*6b70*/  F2FP.BF16.F32.PACK_AB R4, R15, R18 ;  /* 0x000000120f04723e */ /* 0x000fe200000010ff */
[----:B------:R-:W-:Y:S01]  /*6b80*/  FFMA.FTZ R10, -R187, R187, 1 ;  /* 0x3f800000bb0a7423 */ /* 0x000fe200000101bb */
[----:B------:R-:W-:Y:S01]  /*6b90*/  FMUL.FTZ R26, R12, R26 ;  /* 0x0000001a0c1a7220 */ /* 0x000fe20000410000 */
[----:B-1----:R-:W-:Y:S02]  /*6ba0*/  F2FP.BF16.F32.PACK_AB R2, R13, R14 ;  /* 0x0000000e0d02723e */ /* 0x002fe400000010ff */
[----:B------:R-:W-:Y:S01]  /*6bb0*/  STS [R197+0xb400], R4 ;  /* 0x00b40004c5007388 */ /* 0x000fe20000000800 */
[----:B------:R-:W-:Y:S01]  /*6bc0*/  FMUL.FTZ R11, R10, UR6 ;  /* 0x000000060a0b7c20 */ /* 0x000fe20008410000 */
[----:B------:R-:W-:Y:S01]  /*6bd0*/  FMUL.FTZ R10, R6, UR6 ;  /* 0x00000006060a7c20 */ /* 0x000fe20008410000 */
[----:B------:R-:W-:Y:S01]  /*6be0*/  F2FP.BF16.F32.PACK_AB R9, R9, R24 ;  /* 0x000000180909723e */ /* 0x000fe200000010ff */
[----:B------:R-:W-:Y:S01]  /*6bf0*/  STS [R198+0xb000], R7 ;  /* 0x00b00007c6007388 */ /* 0x000fe20000000800 */
[----:B------:R-:W-:Y:S01]  /*6c00*/  FMUL.FTZ R6, R11, R27 ;  /* 0x0000001b0b067220 */ /* 0x000fe20000410000 */
[----:B------:R-:W-:Y:S01]  /*6c10*/  FMUL.FTZ R30, R10, R30 ;  /* 0x0000001e0a1e7220 */ /* 0x000fe20000410000 */
[----:B------:R-:W-:Y:S01]  /*6c20*/  LEA R114, R248, UR4, 0x1 ;  /* 0x00000004f8727c11 */ /* 0x000fe2000f8e08ff */
[----:B------:R1:W-:Y:S01]  /*6c30*/  STS [R198+0xb400], R2 ;  /* 0x00b40002c6007388 */ /* 0x0003e20000000800 */
[----:B------:R-:W-:Y:S02]  /*6c40*/  MOV R116, R216 ;  /* 0x000000d800747202 */ /* 0x000fe40000000f00 */
[----:B------:R-:W-:Y:S01]  /*6c50*/  F2FP.BF16.F32.PACK_AB R6, R6, R26 ;  /* 0x0000001a0606723e */ /* 0x000fe200000010ff */
[----:B------:R-:W-:Y:S01]  /*6c60*/  STS [R196+0xa000], R32 ;  /* 0x00a00020c4007388 */ /* 0x000fe20000000800 */
[----:B------:R-:W-:Y:S02]  /*6c70*/  F2FP.BF16.F32.PACK_AB R5, R5, R30 ;  /* 0x0000001e0505723e */ /* 0x000fe400000010ff */
[----:B------:R-:W-:Y:S01]  /*6c80*/  MOV R117, R215 ;  /* 0x000000d700757202 */ /* 0x000fe20000000f00 */
        /* <DEDUP_REMOVED lines=84> */
.L_x_786:
[----:B------:R-:W-:Y:S01]  /*71d0*/  LDSM.16.M88.4 R16, [R174] ;  /* 0x00000000ae10783b */ /* 0x000fe20000000200 */
[--C-:B------:R-:W-:Y:S01]  /*71e0*/  IMAD.IADD R2, R183, 0x1, R128.reuse ;  /* 0x00000001b7027824 */ /* 0x100fe200078e0280 */
[C---:B------:R-:W-:Y:S01]  /*71f0*/  LEA R216, P0, R243.reuse, R116, 0x2 ;  /* 0x00000074f3d87211 */ /* 0x040fe200078010ff */
[----:B------:R-:W-:Y:S01]  /*7200*/  IMAD.IADD R112, R174, 0x1, R128 ;  /* 0x00000001ae707824 */ /* 0x000fe200078e0280 */
[----:B------:R-:W2:Y:S01]  /*7210*/  LDSM.16.MT88.4 R8, [R0+0x2000] ;  /* 0x002000000008783b */ /* 0x000ea20000004200 */
[----:B------:R-:W-:Y:S01]  /*7220*/  IMAD.IADD R113, R128, 0x1, R175 ;  /* 0x0000000180717824 */ /* 0x000fe200078e02af */
[----:B------:R-:W-:Y:S01]  /*7230*/  LEA.HI.X.SX32 R215, R243, R117, 0x2, P0 ;  /* 0x00000075f3d77211 */ /* 0x000fe200000f16ff */
[----:B------:R-:W-:Y:S01]  /*7240*/  ULOP3.LUT UR12, UR7, 0x1, URZ, 0xc0, !UPT ;  /* 0x00000001070c7892 */ /* 0x000fe2000f8ec03f */
[----:B------:R-:W1:Y:S01]  /*7250*/  LDSM.16.MT88.4 R20, [R2] ;  /* 0x000000000214783b */ /* 0x000e620000004200 */
        /* <DEDUP_REMOVED lines=238> */
[----:B------:R1:W-:Y:S01]  /*8140*/  STS [R252], R17 ;  /* 0x00000011fc007388 */ /* 0x0003e20000000800 */
[----:B------:R-:W-:-:S03]  /*8150*/  F2FP.BF16.F32.PACK_AB R8, R8, R86 ;  /* 0x000000560808723e */ /* 0x000fc600000010ff */
[----:B------:R1:W-:Y:S01]  /*8160*/  STS [R252+0x400], R16 ;  /* 0x00040010fc007388 */ /* 0x0003e20000000800 */
[----:B------:R-:W-:Y:S01]  /*8170*/  FMUL.FTZ R94, R94, UR5 ;  /* 0x000000055e5e7c20 */ /* 0x000fe20008410000 */
[----:B------:R-:W-:Y:S01]  /*8180*/  FMUL.FTZ R0, R95, UR5 ;  /* 0x000000055f007c20 */ /* 0x000fe20008410000 */
        /* <DEDUP_REMOVED lines=31> */
[----:B---3--:R1:W-:Y:S04]  /*8380*/  STS [R120], R12 ;  /* 0x0000000c78007388 */ /* 0x0083e80000000800 */
[----:B------:R1:W-:Y:S04]  /*8390*/  STS [R252+0x2000], R15 ;  /* 0x0020000ffc007388 */ /* 0x0003e80000000800 */
[----:B------:R1:W-:Y:S04]  /*83a0*/  STS [R252+0x2400], R14 ;  /* 0x0024000efc007388 */ /* 0x0003e80000000800 */
[----:B------:R1:W-:Y:S04]  /*83b0*/  STS [R119+0x2000], R11 ;  /* 0x0020000b77007388 */ /* 0x0003e80000000800 */
[----:B------:R1:W-:Y:S04]  /*83c0*/  STS [R119+0x2400], R10 ;  /* 0x0024000a77007388 */ /* 0x0003e80000000800 */
[----:B----4-:R1:W-:Y:S04]  /*83d0*/  STS [R118], R9 ;  /* 0x0000000976007388 */ /* 0x0103e80000000800 */
[----:B------:R1:W-:Y:S04]  /*83e0*/  STS [R118+0x400], R8 ;  /* 0x0004000876007388 */ /* 0x0003e80000000800 */
        /* <DEDUP_REMOVED lines=36> */
.L_x_788:
[----:B------:R-:W-:Y:S01]  /*8630*/  @UP0 UIADD3 UR11, UR33, UR37, URZ ;  /* 0x00000025210b0290 */ /* 0x000fe2000fffe03f */
        /* <DEDUP_REMOVED lines=20> */
.L_x_789:
[----:B------:R-:W-:Y:S01]  /*8780*/  BAR.SYNC.DEFER_BLOCKING 0x0 ;  /* 0x0000000000007b1d */ /* 0x000fe20000010000 */
[----:B------:R-:W-:Y:S01]  /*8790*/  USHF.R.S32.HI UR11, URZ, 0x1f, UR5 ;  /* 0x0000001f3f0b7899 */ /* 0x000fe20008011405 */
[--C-:B-1----:R-:W-:Y:S01]  /*87a0*/  SHF.R.S32.HI R7, RZ, 0x1f, R234.reuse ;  /* 0x0000001fff077819 */ /* 0x102fe200000114ea */
[----:B------:R-:W-:Y:S01]  /*87b0*/  UIMAD UR10, UR31, -0x80, UR10 ;  /* 0xffffff801f0a78a4 */ /* 0x000fe2000f8e020a */
[----:B------:R-:W-:Y:S01]  /*87c0*/  VIADD R2, R242, 0x20 ;  /* 0x00000020f2027836 */ /* 0x000fe20000000000 */
[----:B------:R-:W-:Y:S01]  /*87d0*/  UIMAD UR14, UR11, UR6, URZ ;  /* 0x000000060b0e72a4 */ /* 0x000fe2000f8e023f */
[----:B------:R-:W-:Y:S01]  /*87e0*/  IMAD.U32 R0, RZ, RZ, UR6 ;  /* 0x00000006ff007e24 */ /* 0x000fe2000f8e00ff */
[----:B------:R-:W-:Y:S01]  /*87f0*/  ULDC UR15, c[0x0][0x2d0] ;  /* 0x0000b400000f7ab9 */ /* 0x000fe20000000800 */
[----:B------:R-:W-:Y:S01]  /*8800*/  IMAD.MOV.U32 R6, RZ, RZ, R234 ;  /* 0x000000ffff067224 */ /* 0x000fe200078e00ea */
[----:B------:R-:W-:Y:S01]  /*8810*/  ISETP.GE.AND P4, PT, R234, UR15, PT ;  /* 0x0000000fea007c0c */ /* 0x000fe2000bf86270 */
[----:B------:R-:W-:Y:S01]  /*8820*/  UIMAD UR14, UR5, UR7, UR14 ;  /* 0x00000007050e72a4 */ /* 0x000fe2000f8e020e */
[----:B------:R-:W-:Y:S01]  /*8830*/  VIADD R8, R242, 0x40 ;  /* 0x00000040f2087836 */ /* 0x000fe20000000000 */
[----:B------:R-:W-:Y:S01]  /*8840*/  USHF.R.S32.HI UR16, URZ, 0x1f, UR59 ;  /* 0x0000001f3f107899 */ /* 0x000fe2000801143b */
[----:B------:R-:W-:Y:S01]  /*8850*/  IMAD.WIDE.U32 R4, R0, UR5, R6 ;  /* 0x0000000500047c25 */ /* 0x000fe2000f8e0006 */
[----:B------:R-:W-:Y:S01]  /*8860*/  ISETP.GE.OR P3, PT, R2, UR10, P4 ;  /* 0x0000000a02007c0c */ /* 0x000fe2000a766670 */
[----:B------:R-:W-:Y:S01]  /*8870*/  BSSY B0, `(.L_x_790) ;  /* 0x000001f000007945 */ /* 0x000fe20003800000 */
[----:B------:R-:W-:Y:S01]  /*8880*/  MOV R0, UR14 ;  /* 0x0000000e00007c02 */ /* 0x000fe20008000f00 */
[----:B------:R-:W-:Y:S01]  /*8890*/  VIADD R2, R242, 0x60 ;  /* 0x00000060f2027836 */ /* 0x000fe20000000000 */
[----:B------:R-:W-:Y:S01]  /*88a0*/  IADD3 R4, P0, R4, UR19, RZ ;  /* 0x0000001304047c10 */ /* 0x000fe2000ff1e0ff */
[----:B------:R-:W-:Y:S01]  /*88b0*/  ULDC.64 UR14, c[0x0][0x468] ;  /* 0x00011a00000e7ab9 */ /* 0x000fe20000000a00 */
        /* <DEDUP_REMOVED lines=8> */
[----:B------:R-:W-:Y:S01]  /*8940*/  IMAD.U32 R0, RZ, RZ, UR14 ;  /* 0x0000000eff007e24 */ /* 0x000fe2000f8e00ff */
[----:B------:R-:W-:-:S02]  /*8950*/  SHF.R.S32.HI R32, RZ, 0x1f, R242 ;  /* 0x0000001fff207819 */ /* 0x000fc400000114f2 */
[----:B------:R1:W4:Y:S01]  /*8960*/  LDS.128 R24, [R114+0xc000] ;  /* 0x00c0000072187984 */ /* 0x0003220000000c00 */
[----:B------:R-:W-:-:S03]  /*8970*/  IMAD.WIDE.U32 R4, R0, UR59, R4 ;  /* 0x0000003b00047c25 */ /* 0x000fc6000f8e0004 */
[----:B------:R1:W1:Y:S02]  /*8980*/  LDS.128 R28, [R114+0xd000] ;  /* 0x00d00000721c7984 */ /* 0x0002640000000c00 */
[----:B------:R-:W-:Y:S01]  /*8990*/  IADD3 R0, R5, UR15, RZ ;  /* 0x0000000f05007c10 */ /* 0x000fe2000fffe0ff */
        /* <DEDUP_REMOVED lines=12> */
.L_x_791:
[----:B------:R-:W-:Y:S05]  /*8a60*/  BSYNC B0 ;  /* 0x0000000000007941 */ /* 0x000fea0003800000 */
.L_x_790:
        /* <DEDUP_REMOVED lines=14> */
.L_x_793:
[----:B------:R-:W-:Y:S05]  /*8b50*/  BSYNC B0 ;  /* 0x0000000000007941 */ /* 0x000fea0003800000 */
.L_x_792:
        /* <DEDUP_REMOVED lines=15> */
.L_x_795:
[----:B------:R-:W-:Y:S05]  /*8c50*/  BSYNC B0 ;  /* 0x0000000000007941 */ /* 0x000fea0003800000 */
.L_x_794:
        /* <DEDUP_REMOVED lines=14> */
.L_x_797:
[----:B------:R-:W-:Y:S05]  /*8d40*/  BSYNC B0 ;  /* 0x0000000000007941 */ /* 0x000fea0003800000 */
.L_x_796:
        /* <DEDUP_REMOVED lines=27> */
.L_x_799:
[----:B------:R-:W-:Y:S05]  /*8f00*/  BSYNC B0 ;  /* 0x0000000000007941 */ /* 0x000fea0003800000 */
.L_x_798:
        /* <DEDUP_REMOVED lines=14> */
.L_x_801:
[----:B------:R-:W-:Y:S05]  /*8ff0*/  BSYNC B0 ;  /* 0x0000000000007941 */ /* 0x000fea0003800000 */
.L_x_800:
        /* <DEDUP_REMOVED lines=14> */
.L_x_803:
[----:B------:R-:W-:Y:S05]  /*90e0*/  BSYNC B0 ;  /* 0x0000000000007941 */ /* 0x000fea0003800000 */
.L_x_802:
        /* <DEDUP_REMOVED lines=13> */
.L_x_760:
[----:B------:R-:W-:Y:S05]  /*91c0*/  BSYNC B1 ;  /* 0x0000000000017941 */ /* 0x000fea0003800000 */
.L_x_738:
[----:B------:R-:W3:Y:S01]  /*91d0*/  LDL R2, [R1+0x14] ;  /* 0x0000140001027983 */ /* 0x000ee20000100800 */
[----:B------:R-:W-:Y:S02]  /*91e0*/  ULDC UR5, c[0x0][0xc] ;  /* 0x0000030000057ab9 */ /* 0x000fe40000000800 */
[----:B------:R-:W-:Y:S01]  /*91f0*/  UIADD3 UR31, UR5, UR31, URZ ;  /* 0x0000001f051f7290 */ /* 0x000fe2000fffe03f */
[----:B---3--:R-:W-:-:S13]  /*9200*/  R2UR UR6, R2 ;  /* 0x00000000020672ca */ /* 0x008fda00000e0000 */
[----:B------:R-:W-:-:S06]  /*9210*/  UISETP.GE.AND UP0, UPT, UR31, UR6, UPT ;  /* 0x000000061f00728c */ /* 0x000fcc000bf06270 */
[----:B------:R-:W-:-:S13]  /*9220*/  PLOP3.LUT P0, PT, PT, PT, UP0, 0x80, 0x0 ;  /* 0x000000000000781c */ /* 0x000fda0003f0f008 */
[----:B------:R-:W-:Y:S05]  /*9230*/  @P0 BRA `(.L_x_804) ;  /* 0x0000000000040947 */ /* 0x000fea0003800000 */
[----:B------:R-:W-:Y:S05]  /*9240*/  BRA `(.L_x_805) ;  /* 0xffffff7400fc7947 */ /* 0x000fea000383ffff */
.L_x_804:
[----:B------:R-:W-:Y:S05]  /*9250*/  EXIT ;  /* 0x000000000000794d */ /* 0x000fea0003800000 */
.L_x_806:
        /* <DEDUP_REMOVED lines=10> */
.L_x_1271:


//--------------------- .text._ZN5flash25flash_bwd_dot_do_o_kernelILb0E23Flash_bwd_kernel_traitsILi64ELi64ELi128ELi8ELi2ELi4ELi4ELb1ELb0EN7cutlass10bfloat16_tE19Flash_kernel_traitsILi64ELi64ELi128ELi8ES3_EEEEvNS_16Flash_bwd_paramsE --------------------------
	.section	.text._ZN5flash25flash_bwd_dot_do_o_kernelILb0E23Flash_bwd_kernel_traitsILi64ELi64ELi128ELi8ELi2ELi4ELi4ELb1ELb0EN7cutlass10bfloat16_tE19Flash_kernel_traitsILi64ELi64ELi128ELi8ES3_EEEEvNS_16Flash_bwd_paramsE,"ax",@progbits
	.align	128
        .global         _ZN5flash25flash_bwd_dot_do_o_kernelILb0E23Flash_bwd_kernel_traitsILi64ELi64ELi128ELi8ELi2ELi4ELi4ELb1ELb0EN7cutlass10bfloat16_tE19Flash_kernel_traitsILi64ELi64ELi128ELi8ES3_EEEEvNS_16Flash_bwd_paramsE
        .type           _ZN5flash25flash_bwd_dot_do_o_kernelILb0E23Flash_bwd_kernel_traitsILi64ELi64ELi128ELi8ELi2ELi4ELi4ELb1ELb0EN7cutlass10bfloat16_tE19Flash_kernel_traitsILi64ELi64ELi128ELi8ES3_EEEEvNS_16Flash_bwd_paramsE,@function
        .size           _ZN5flash25flash_bwd_dot_do_o_kernelILb0E23Flash_bwd_kernel_traitsILi64ELi64ELi128ELi8ELi2ELi4ELi4ELb1ELb0EN7cutlass10bfloat16_tE19Flash_kernel_traitsILi64ELi64ELi128ELi8ES3_EEEEvNS_16Flash_bwd_paramsE,(.L_x_1272 - _ZN5flash25flash_bwd_dot_do_o_kernelILb0E23Flash_bwd_kernel_traitsILi64ELi64ELi128ELi8ELi2ELi4ELi4ELb1ELb0EN7cutlass10bfloat16_tE19Flash_kernel_traitsILi64ELi64ELi128ELi8ES3_EEEEvNS_16Flash_bwd_paramsE)
        .other          _ZN5flash25flash_bwd_dot_do_o_kernelILb0E23Flash_bwd_kernel_traitsILi64ELi64ELi128ELi8ELi2ELi4ELi4ELb1ELb0EN7cutlass10bfloat16_tE19Flash_kernel_traitsILi64ELi64ELi128ELi8ES3_EEEEvNS_16Flash_bwd_paramsE,@"STO_CUDA_ENTRY STV_DEFAULT"
_ZN5flash25flash_bwd_dot_do_o_kernelILb0E23Flash_bwd_kernel_traitsILi64ELi64ELi128ELi8ELi2ELi4ELi4ELb1ELb0EN7cutlass10bfloat16_tE19Flash_kernel_traitsILi64ELi64ELi128ELi8ES3_EEEEvNS_16Flash_bwd_paramsE:
.text._ZN5flash25flash_bwd_dot_do_o_kernelILb0E23Flash_bwd_kernel_traitsILi64ELi64ELi128ELi8ELi2ELi4ELi4ELb1ELb0EN7cutlass10bfloat16_tE19Flash_kernel_traitsILi64ELi64ELi128ELi8ES3_EEEEvNS_16Flash_bwd_paramsE:
[----:B------:R-:W-:Y:S08]  /*0000*/  LDC R1, c[0x0][0x28] ;  /* 0x00000a00ff017b82 */ /* 0x000ff00000000800 */
[----:B------:R-:W0:Y:S01]  /*0010*/  LDC.64 R2, c[0x0][0x2f0] ;  /* 0x0000bc00ff027b82 */ /* 0x000e220000000a00 */
[----:B------:R-:W1:Y:S01]  /*0020*/  S2R R5, SR_CTAID.Y ;  /* 0x0000000000057919 */ /* 0x000e620000002600 */
[----:B------:R-:W-:Y:S01]  /*0030*/  ULDC.64 UR6, c[0x0][0x208] ;  /* 0x0000820000067ab9 */ /* 0x000fe20000000a00 */
[----:B0-----:R-:W-:Y:S01]  /*0040*/  ISETP.NE.U32.AND P0, PT, R2, RZ, PT ;  /* 0x000000ff0200720c */ /* 0x001fe20003f05070 */
[----:B------:R-:W-:-:S03]  /*0050*/  IMAD.MOV.U32 R2, RZ, RZ, -0x1 ;  /* 0xffffffffff027424 */ /* 0x000fc600078e00ff */
[----:B------:R-:W-:-:S13]  /*0060*/  ISETP.NE.AND.EX P0, PT, R3, RZ, PT, P0 ;  /* 0x000000ff0300720c */ /* 0x000fda0003f05300 */
[----:B------:R-:W0:Y:S01]  /*0070*/  @P0 LDC.64 R8, c[0x0][0x2f0] ;  /* 0x0000bc00ff080b82 */ /* 0x000e220000000a00 */
[----:B-1----:R-:W-:-:S07]  /*0080*/  @P0 IADD3 R3, R5, 0x1, RZ ;  /* 0x0000000105030810 */ /* 0x002fce0007ffe0ff */
[----:B------:R-:W1:Y:S01]  /*0090*/  @P0 LDC.64 R6, c[0x0][0x2f0] ;  /* 0x0000bc00ff060b82 */ /* 0x000e620000000a00 */
[----:B0-----:R-:W-:-:S06]  /*00a0*/  @P0 IMAD.WIDE R8, R3, 0x4, R8 ;  /* 0x0000000403080825 */ /* 0x001fcc00078e0208 */
[----:B------:R-:W2:Y:S01]  /*00b0*/  @P0 LDG.E R9, desc[UR6][R8.64] ;  /* 0x0000000608090981 */ /* 0x000ea2000c1e1900 */
[----:B-1----:R-:W-:-:S05]  /*00c0*/  @P0 IMAD.WIDE R6, R5, 0x4, R6 ;  /* 0x0000000405060825 */ /* 0x002fca00078e0206 */
[----:B------:R-:W2:Y:S01]  /*00d0*/  @P0 LDG.E R2, desc[UR6][R6.64] ;  /* 0x0000000606020981 */ /* 0x000ea2000c1e1900 */
[----:B------:R-:W0:Y:S02]  /*00e0*/  S2UR UR4, SR_CTAID.X ;  /* 0x00000000000479c3 */ /* 0x000e240000002500 */
[----:B0-----:R-:W-:Y:S01]  /*00f0*/  USHF.L.U32 UR4, UR4, 0x6, URZ ;  /* 0x0000000604047899 */ /* 0x001fe2000800063f */
[----:B--2---:R-:W-:-:S06]  /*0100*/  @P0 IADD3 R4, R9, -R2, RZ ;  /* 0x8000000209040210 */ /* 0x004fcc0007ffe0ff */
[----:B------:R-:W0:Y:S02]  /*0110*/  @!P0 LDC R4, c[0x0][0x2c4] ;  /* 0x0000b100ff048b82 */ /* 0x000e240000000800 */
[----:B0-----:R-:W-:-:S13]  /*0120*/  ISETP.GT.AND P0, PT, R4, UR4, PT ;  /* 0x0000000404007c0c */ /* 0x001fda000bf04270 */
[----:B------:R-:W-:Y:S05]  /*0130*/  @!P0 EXIT ;  /* 0x000000000000894d */ /* 0x000fea0003800000 */
[----:B------:R-:W-:Y:S01]  /*0140*/  ISETP.NE.AND P1, PT, R2, -0x1, PT ;  /* 0xffffffff0200780c */ /* 0x000fe20003f25270 */
[----:B------:R-:W0:Y:S01]  /*0150*/  S2R R0, SR_TID.X ;  /* 0x0000000000007919 */ /* 0x000e220000002100 */
[----:B------:R-:W-:Y:S01]  /*0160*/  ULDC.U8 UR8, c[0x0][0x3d8] ;  /* 0x0000f60000087ab9 */ /* 0x000fe20000000000 */
[----:B------:R-:W1:Y:S01]  /*0170*/  S2UR UR5, SR_CTAID.Z ;  /* 0x00000000000579c3 */ /* 0x000e620000002700 */
[----:B------:R-:W-:-:S09]  /*0180*/  ISETP.NE.AND P0, PT, RZ, UR8, PT ;  /* 0x00000008ff007c0c */ /* 0x000fd2000bf05270 */
[----:B------:R-:W2:Y:S01]  /*0190*/  @P1 LDC.64 R16, c[0x0][0x420] ;  /* 0x00010800ff101b82 */ /* 0x000ea20000000a00 */
[--C-:B------:R-:W-:Y:S02]  /*01a0*/  @!P1 SHF.R.S32.HI R3, RZ, 0x1f, R5.reuse ;  /* 0x0000001fff039819 */ /* 0x100fe40000011405 */
[----:B------:R-:W-:-:S05]  /*01b0*/  @!P1 SHF.R.S32.HI R13, RZ, 0x1f, R5 ;  /* 0x0000001fff0d9819 */ /* 0x000fca0000011405 */
[----:B------:R-:W3:Y:S08]  /*01c0*/  @!P1 LDC.64 R8, c[0x0][0x418] ;  /* 0x00010600ff089b82 */ /* 0x000ef00000000a00 */
[----:B------:R-:W4:Y:S08]  /*01d0*/  @!P1 LDC.64 R6, c[0x0][0x290] ;  /* 0x0000a400ff069b82 */ /* 0x000f300000000a00 */
[----:B------:R-:W5:Y:S01]  /*01e0*/  @P1 LDC.64 R22, c[0x0][0x298] ;  /* 0x0000a600ff161b82 */ /* 0x000f620000000a00 */
[----:B--2---:R-:W-:-:S04]  /*01f0*/  @P1 IMAD.WIDE.U32 R10, R2, R16, RZ ;  /* 0x00000010020a1225 */ /* 0x004fc800078e00ff */
[-C--:B---3--:R-:W-:Y:S02]  /*0200*/  @!P1 IMAD R12, R3, R8.reuse, RZ ;  /* 0x00000008030c9224 */ /* 0x088fe400078e02ff */
[----:B------:R-:W-:Y:S02]  /*0210*/  @P1 IMAD R3, R2, R17, R11 ;  /* 0x0000001102031224 */ /* 0x000fe400078e020b */
[C---:B------:R-:W-:Y:S02]  /*0220*/  @!P1 IMAD R15, R5.reuse, R9, R12 ;  /* 0x00000009050f9224 */ /* 0x040fe400078e020c */
[----:B------:R-:W-:-:S04]  /*0230*/  @!P1 IMAD.WIDE.U32 R8, R5, R8, RZ ;  /* 0x0000000805089225 */ /* 0x000fc800078e00ff */
[----:B----4-:R-:W-:Y:S01]  /*0240*/  @!P1 IMAD R14, R13, R6, RZ ;  /* 0x000000060d0e9224 */ /* 0x010fe200078e02ff */
[----:B------:R-:W-:Y:S01]  /*0250*/  @!P1 IADD3 R3, R9, R15, RZ ;  /* 0x0000000f09039210 */ /* 0x000fe20007ffe0ff */
[----:B------:R-:W-:Y:S02]  /*0260*/  @!P1 IMAD.MOV.U32 R10, RZ, RZ, R8 ;  /* 0x000000ffff0a9224 */ /* 0x000fe400078e0008 */
[----:B------:R-:W-:Y:S02]  /*0270*/  @!P1 IMAD R11, R5, R7, R14 ;  /* 0x00000007050b9224 */ /* 0x000fe400078e020e */
[----:B-----5:R-:W-:-:S04]  /*0280*/  @P1 IMAD.WIDE.U32 R12, R2, R22, RZ ;  /* 0x00000016020c1225 */ /* 0x020fc800078e00ff */
[----:B------:R-:W-:-:S04]  /*0290*/  @!P1 IMAD.WIDE.U32 R6, R5, R6, RZ ;  /* 0x0000000605069225 */ /* 0x000fc800078e00ff */
[----:B------:R-:W-:Y:S01]  /*02a0*/  @P1 IMAD R23, R2, R23, R13 ;  /* 0x0000001702171224 */ /* 0x000fe200078e020d */
[----:B------:R-:W-:Y:S01]  /*02b0*/  @!P1 IADD3 R23, R7, R11, RZ ;  /* 0x0000000b07179210 */ /* 0x000fe20007ffe0ff */
[----:B------:R-:W-:Y:S02]  /*02c0*/  @P1 IMAD.MOV.U32 R22, RZ, RZ, R12 ;  /* 0x000000ffff161224 */ /* 0x000fe400078e000c */
[----:B------:R-:W-:Y:S01]  /*02d0*/  @!P1 IMAD.MOV.U32 R22, RZ, RZ, R6 ;  /* 0x000000ffff169224 */ /* 0x000fe200078e0006 */
[----:B01----:R-:W-:Y:S06]  /*02e0*/  @!P0 BRA `(.L_x_807) ;  /* 0x0000000000208947 */ /* 0x003fec0003800000 */
[----:B------:R-:W0:Y:S08]  /*02f0*/  LDC R8, c[0x0][0x2d4] ;  /* 0x0000b500ff087b82 */ /* 0x000e300000000800 */
[----:B------:R-:W1:Y:S08]  /*0300*/  LDC R6, c[0x0][0x2c0] ;  /* 0x0000b000ff067b82 */ /* 0x000e700000000800 */
[----:B------:R-:W1:Y:S01]  /*0310*/  LDC R7, c[0x0][0x2e4] ;  /* 0x0000b900ff077b82 */ /* 0x000e620000000800 */
[----:B0-----:R-:W-:-:S04]  /*0320*/  @!P1 IMAD R2, R5, R8, RZ ;  /* 0x0000000805029224 */ /* 0x001fc800078e02ff */
[----:B------:R-:W-:Y:S01]  /*0330*/  IMAD R5, R5, 0x80, R2 ;  /* 0x0000008005057824 */ /* 0x000fe200078e0202 */
[----:B-1----:R-:W-:-:S05]  /*0340*/  LEA R6, R6, R7, 0x7 ;  /* 0x0000000706067211 */ /* 0x002fca00078e38ff */
[----:B------:R-:W-:Y:S01]  /*0350*/  IMAD R2, R6, UR5, R5 ;  /* 0x0000000506027c24 */ /* 0x000fe2000f8e0205 */
[----:B------:R-:W-:Y:S06]  /*0360*/  BRA `(.L_x_808) ;  /* 0x0000000000107947 */ /* 0x000fec0003800000 */
.L_x_807:
[----:B------:R-:W0:Y:S08]  /*0370*/  LDC R2, c[0x0][0x270] ;  /* 0x00009c00ff027b82 */ /* 0x000e300000000800 */
[----:B------:R-:W1:Y:S01]  /*0380*/  LDC R7, c[0x0][0x2d4] ;  /* 0x0000b500ff077b82 */ /* 0x000e620000000800 */
[----:B0-----:R-:W-:-:S04]  /*0390*/  IMAD R2, R5, R2, UR5 ;  /* 0x0000000505027e24 */ /* 0x001fc8000f8e0202 */
[----:B-1----:R-:W-:-:S07]  /*03a0*/  IMAD R2, R2, R7, RZ ;  /* 0x0000000702027224 */ /* 0x002fce00078e02ff */
.L_x_808:
[--C-:B------:R-:W-:Y:S01]  /*03b0*/  SHF.R.S32.HI R5, RZ, 0x1f, R0.reuse ;  /* 0x0000001fff057819 */ /* 0x100fe20000011400 */
[----:B------:R-:W0:Y:S01]  /*03c0*/  LDC.64 R8, c[0x0][0x420] ;  /* 0x00010800ff087b82 */ /* 0x000e220000000a00 */
[----:B------:R-:W-:Y:S01]  /*03d0*/  USHF.R.S32.HI UR8, URZ, 0x1f, UR4 ;  /* 0x0000001f3f087899 */ /* 0x000fe20008011404 */
[----:B------:R-:W-:Y:S01]  /*03e0*/  SHF.R.S32.HI R11, RZ, 0x1f, R0 ;  /* 0x0000001fff0b7819 */ /* 0x000fe20000011400 */
[----:B------:R-:W-:Y:S01]  /*03f0*/  ULDC UR10, c[0x0][0x2d0] ;  /* 0x0000b400000a7ab9 */ /* 0x000fe20000000800 */
[-C--:B------:R-:W-:Y:S01]  /*0400*/  LEA.HI R5, R5, R0.reuse, RZ, 0x3 ;  /* 0x0000000005057211 */ /* 0x080fe200078f18ff */
[----:B------:R-:W-:Y:S01]  /*0410*/  USHF.R.S32.HI UR9, URZ, 0x1f, UR5 ;  /* 0x0000001f3f097899 */ /* 0x000fe20008011405 */
[----:B------:R-:W-:Y:S02]  /*0420*/  LEA.HI R11, R11, R0, RZ, 0x3 ;  /* 0x000000000b0b7211 */ /* 0x000fe400078f18ff */
[----:B------:R-:W-:Y:S02]  /*0430*/  LOP3.LUT R7, R5, 0x1ffffff8, RZ, 0xc0, !PT ;  /* 0x1ffffff805077812 */ /* 0x000fe400078ec0ff */
[----:B------:R-:W-:-:S02]  /*0440*/  IADD3 R14, R4, -UR4, RZ ;  /* 0x80000004040e7c10 */ /* 0x000fc4000fffe0ff */
[----:B------:R-:W-:Y:S02]  /*0450*/  IADD3 R20, -R7, R0, RZ ;  /* 0x0000000007147210 */ /* 0x000fe40007ffe1ff */
[----:B------:R-:W1:Y:S01]  /*0460*/  LDC.64 R6, c[0x0][0x428] ;  /* 0x00010a00ff067b82 */ /* 0x000e620000000a00 */
[----:B------:R-:W-:Y:S02]  /*0470*/  SHF.R.S32.HI R15, RZ, 0x3, R5 ;  /* 0x00000003ff0f7819 */ /* 0x000fe40000011405 */
[----:B------:R-:W-:Y:S01]  /*0480*/  IMAD.SHL.U32 R20, R20, 0x8, RZ ;  /* 0x0000000814147824 */ /* 0x000fe200078e00ff */
[----:B------:R-:W-:Y:S02]  /*0490*/  SHF.R.S32.HI R13, RZ, 0x3, R11 ;  /* 0x00000003ff0d7819 */ /* 0x000fe4000001140b */
[----:B------:R-:W-:Y:S02]  /*04a0*/  SHF.R.S32.HI R19, RZ, 0x1f, R15 ;  /* 0x0000001fff137819 */ /* 0x000fe4000001140f */
[--C-:B------:R-:W-:Y:S01]  /*04b0*/  SHF.R.S32.HI R21, RZ, 0x1f, R20.reuse ;  /* 0x0000001fff157819 */ /* 0x100fe20000011414 */
[----:B------:R-:W2:Y:S01]  /*04c0*/  LDC.64 R4, c[0x0][0x298] ;  /* 0x0000a600ff047b82 */ /* 0x000ea20000000a00 */
[----:B0-----:R-:W-:Y:S01]  /*04d0*/  IMAD R12, R8, UR8, RZ ;  /* 0x00000008080c7c24 */ /* 0x001fe2000f8e02ff */
[----:B------:R-:W-:Y:S01]  /*04e0*/  ISETP.GE.AND P0, PT, R20, UR10, PT ;  /* 0x0000000a14007c0c */ /* 0x000fe2000bf06270 */
[----:B------:R-:W-:-:S03]  /*04f0*/  IMAD.WIDE.U32 R16, R8, UR4, R20 ;  /* 0x0000000408107c25 */ /* 0x000fc6000f8e0014 */
[----:B------:R-:W-:Y:S01]  /*0500*/  ISETP.LT.AND P1, PT, R15, R14, !P0 ;  /* 0x0000000e0f00720c */ /* 0x000fe20004721270 */
[----:B------:R-:W-:Y:S01]  /*0510*/  IMAD R12, R9, UR4, R12 ;  /* 0x00000004090c7c24 */ /* 0x000fe2000f8e020c */
[----:B------:R-:W-:-:S04]  /*0520*/  IADD3 R10, P2, R10, R16, RZ ;  /* 0x000000100a0a7210 */ /* 0x000fc80007f5e0ff */
[----:B------:R-:W-:Y:S01]  /*0530*/  IADD3.X R11, R3, R17, R12, P2, !PT ;  /* 0x00000011030b7210 */ /* 0x000fe200017fe40c */
[----:B------:R-:W-:Y:S02]  /*0540*/  VIADD R3, R13, 0x20 ;  /* 0x000000200d037836 */ /* 0x000fe40000000000 */
[----:B-1----:R-:W-:-:S03]  /*0550*/  IMAD R12, R6, UR9, RZ ;  /* 0x00000009060c7c24 */ /* 0x002fc6000f8e02ff */
[----:B------:R-:W-:Y:S01]  /*0560*/  ISETP.LT.AND P0, PT, R3, R14, !P0 ;  /* 0x0000000e0300720c */ /* 0x000fe20004701270 */
[----:B------:R-:W-:Y:S01]  /*0570*/  IMAD R3, R7, UR5, R12 ;  /* 0x0000000507037c24 */ /* 0x000fe2000f8e020c */
[----:B------:R-:W0:Y:S01]  /*0580*/  @P1 LDC.64 R16, c[0x0][0x3e0] ;  /* 0x0000f800ff101b82 */ /* 0x000e220000000a00 */
[----:B------:R-:W-:-:S04]  /*0590*/  IMAD.WIDE.U32 R6, R6, UR5, R10 ;  /* 0x0000000506067c25 */ /* 0x000fc8000f8e000a */
[C---:B--2---:R-:W-:Y:S01]  /*05a0*/  IMAD R18, R4.reuse, UR8, RZ ;  /* 0x0000000804127c24 */ /* 0x044fe2000f8e02ff */
[----:B------:R-:W-:Y:S01]  /*05b0*/  IADD3 R7, R7, R3, RZ ;  /* 0x0000000307077210 */ /* 0x000fe20007ffe0ff */
[----:B------:R-:W-:Y:S01]  /*05c0*/  IMAD.WIDE.U32 R20, R4, UR4, R20 ;  /* 0x0000000404147c25 */ /* 0x000fe2000f8e0014 */
[----:B------:R-:W1:Y:S03]  /*05d0*/  LDC.64 R10, c[0x0][0x2a0] ;  /* 0x0000a800ff0a7b82 */ /* 0x000e660000000a00 */
[----:B------:R-:W-:Y:S01]  /*05e0*/  @P0 IADD3 R3, P2, R13, 0x20, RZ ;  /* 0x000000200d030810 */ /* 0x000fe20007f5e0ff */
[----:B------:R-:W-:Y:S01]  /*05f0*/  @P1 IMAD R12, R19, R8, RZ ;  /* 0x00000008130c1224 */ /* 0x000fe200078e02ff */
[----:B------:R-:W-:Y:S01]  /*0600*/  IADD3 R22, P3, R22, R20, RZ ;  /* 0x0000001416167210 */ /* 0x000fe20007f7e0ff */
[----:B------:R-:W-:Y:S02]  /*0610*/  IMAD R18, R5, UR4, R18 ;  /* 0x0000000405127c24 */ /* 0x000fe4000f8e0212 */
[----:B------:R-:W-:-:S02]  /*0620*/  @P0 IMAD.X R27, RZ, RZ, R19, P2 ;  /* 0x000000ffff1b0224 */ /* 0x000fc400010e0613 */
[----:B------:R-:W-:Y:S01]  /*0630*/  @P1 IMAD R25, R15, R9, R12 ;  /* 0x000000090f191224 */ /* 0x000fe200078e020c */
[----:B------:R-:W-:Y:S01]  /*0640*/  IADD3.X R23, R23, R21, R18, P3, !PT ;  /* 0x0000001517177210 */ /* 0x000fe20001ffe412 */
[-C--:B------:R-:W-:Y:S01]  /*0650*/  @P1 IMAD.WIDE.U32 R14, R15, R8.reuse, R6 ;  /* 0x000000080f0e1225 */ /* 0x080fe200078e0006 */
[----:B------:R-:W2:Y:S03]  /*0660*/  @P0 LDC.64 R20, c[0x0][0x3e0] ;  /* 0x0000f800ff140b82 */ /* 0x000ea60000000a00 */
[----:B------:R-:W-:Y:S01]  /*0670*/  @P0 IMAD R12, R27, R8, RZ ;  /* 0x000000081b0c0224 */ /* 0x000fe200078e02ff */
[----:B------:R-:W-:Y:S02]  /*0680*/  @P1 IADD3 R25, R15, R25, RZ ;  /* 0x000000190f191210 */ /* 0x000fe40007ffe0ff */
[----:B0-----:R-:W-:Y:S01]  /*0690*/  @P1 LEA R16, P2, R14, R16, 0x1 ;  /* 0x000000100e101211 */ /* 0x001fe200078408ff */
[----:B------:R-:W-:-:S03]  /*06a0*/  @P0 IMAD R15, R3, R9, R12 ;  /* 0x00000009030f0224 */ /* 0x000fc600078e020c */
[----:B------:R-:W-:Y:S01]  /*06b0*/  @P1 LEA.HI.X R17, R14, R17, R25, 0x1, P2 ;  /* 0x000000110e111211 */ /* 0x000fe200010f0c19 */
[C---:B-1----:R-:W-:Y:S01]  /*06c0*/  IMAD R18, R10.reuse, UR9, RZ ;  /* 0x000000090a127c24 */ /* 0x042fe2000f8e02ff */
[----:B------:R-:W0:Y:S01]  /*06d0*/  @P0 LDC.64 R24, c[0x0][0x280] ;  /* 0x0000a000ff180b82 */ /* 0x000e220000000a00 */
[----:B------:R-:W-:Y:S01]  /*06e0*/  @P0 IADD3 R12, P2, R13, 0x20, RZ ;  /* 0x000000200d0c0810 */ /* 0x000fe20007f5e0ff */
[----:B------:R-:W-:Y:S02]  /*06f0*/  @P1 IMAD R14, R19, R4, RZ ;  /* 0x00000004130e1224 */ /* 0x000fe400078e02ff */
[----:B------:R-:W-:Y:S02]  /*0700*/  IMAD R9, R11, UR5, R18 ;  /* 0x000000050b097c24 */ /* 0x000fe4000f8e0212 */
[----:B------:R-:W-:Y:S02]  /*0710*/  IMAD.WIDE.U32 R10, R10, UR5, R22 ;  /* 0x000000050a0a7c25 */ /* 0x000fe4000f8e0016 */
[----:B------:R-:W1:Y:S02]  /*0720*/  @P1 LDC.64 R22, c[0x0][0x280] ;  /* 0x0000a000ff161b82 */ /* 0x000e640000000a00 */
[----:B------:R-:W-:Y:S01]  /*0730*/  @P0 IMAD.X R27, RZ, RZ, R19, P2 ;  /* 0x000000ffff1b0224 */ /* 0x000fe200010e0613 */
[----:B------:R-:W-:Y:S01]  /*0740*/  IADD3 R11, R11, R9, RZ ;  /* 0x000000090b0b7210 */ /* 0x000fe20007ffe0ff */
[----:B------:R-:W-:-:S03]  /*0750*/  @P0 IMAD.WIDE.U32 R8, R3, R8, R6 ;  /* 0x0000000803080225 */ /* 0x000fc600078e0006 */
[----:B------:R-:W-:Y:S01]  /*0760*/  @P0 MOV R7, R11 ;  /* 0x0000000b00070202 */ /* 0x000fe20000000f00 */
[----:B------:R-:W-:Y:S01]  /*0770*/  @P0 IMAD R18, R27, R4, RZ ;  /* 0x000000041b120224 */ /* 0x000fe200078e02ff */
[----:B--2---:R-:W-:Y:S01]  /*0780*/  @P0 LEA R20, P2, R8, R20, 0x1 ;  /* 0x0000001408140211 */ /* 0x004fe200078408ff */
[----:B------:R-:W-:Y:S02]  /*0790*/  @P0 IMAD.MOV.U32 R6, RZ, RZ, R10 ;  /* 0x000000ffff060224 */ /* 0x000fe400078e000a */
[C---:B------:R-:W-:Y:S02]  /*07a0*/  @P1 IMAD R3, R13.reuse, R5, R14 ;  /* 0x000000050d031224 */ /* 0x040fe400078e020e */
[----:B------:R-:W-:-:S04]  /*07b0*/  @P1 IMAD.WIDE.U32 R10, R13, R4, R10 ;  /* 0x000000040d0a1225 */ /* 0x000fc800078e000a */
[C---:B------:R-:W-:Y:S02]  /*07c0*/  @P0 IMAD R5, R12.reuse, R5, R18 ;  /* 0x000000050c050224 */ /* 0x040fe400078e0212 */
[----:B------:R-:W-:Y:S01]  /*07d0*/  @P0 IMAD.WIDE.U32 R12, R12, R4, R6 ;  /* 0x000000040c0c0225 */ /* 0x000fe200078e0006 */
[----:B------:R-:W-:-:S03]  /*07e0*/  CS2R R6, SRZ ;  /* 0x0000000000067805 */ /* 0x000fc6000001ff00 */
[----:B------:R-:W-:Y:S01]  /*07f0*/  @P0 IMAD.IADD R15, R9, 0x1, R15 ;  /* 0x00000001090f0824 */ /* 0x000fe200078e020f */
[----:B------:R-:W-:Y:S01]  /*0800*/  @P1 IADD3 R9, R11, R3, RZ ;  /* 0x000000030b091210 */ /* 0x000fe20007ffe0ff */
[----:B------:R-:W-:Y:S01]  /*0810*/  @P0 IMAD.IADD R3, R13, 0x1, R5 ;  /* 0x000000010d030824 */ /* 0x000fe200078e0205 */
[----:B-1----:R-:W-:Y:S02]  /*0820*/  @P1 LEA R22, P3, R10, R22, 0x1 ;  /* 0x000000160a161211 */ /* 0x002fe400078608ff */
[----:B------:R-:W-:Y:S02]  /*0830*/  CS2R R4, SRZ ;  /* 0x0000000000047805 */ /* 0x000fe4000001ff00 */
[----:B0-----:R-:W-:Y:S02]  /*0840*/  @P0 LEA R24, P4, R12, R24, 0x1 ;  /* 0x000000180c180211 */ /* 0x001fe400078808ff */
[----:B------:R-:W-:Y:S02]  /*0850*/  @P0 LEA.HI.X R21, R8, R21, R15, 0x1, P2 ;  /* 0x0000001508150211 */ /* 0x000fe400010f0c0f */
[----:B------:R-:W-:-:S02]  /*0860*/  @P1 LEA.HI.X R23, R10, R23, R9, 0x1, P3 ;  /* 0x000000170a171211 */ /* 0x000fc400018f0c09 */
[----:B------:R-:W-:Y:S02]  /*0870*/  CS2R R10, SRZ ;  /* 0x00000000000a7805 */ /* 0x000fe4000001ff00 */
[----:B------:R-:W-:Y:S02]  /*0880*/  CS2R R8, SRZ ;  /* 0x0000000000087805 */ /* 0x000fe4000001ff00 */
[----:B------:R-:W-:Y:S01]  /*0890*/  @P0 LEA.HI.X R25, R12, R25, R3, 0x1, P4 ;  /* 0x000000190c190211 */ /* 0x000fe200020f0c03 */
[----:B------:R0:W2:Y:S01]  /*08a0*/  @P1 LDG.E.128 R4, desc[UR6][R16.64] ;  /* 0x0000000610041981 */ /* 0x0000a2000c1e1d00 */
[----:B------:R-:W-:Y:S02]  /*08b0*/  CS2R R14, SRZ ;  /* 0x00000000000e7805 */ /* 0x000fe4000001ff00 */
[----:B------:R-:W-:Y:S02]  /*08c0*/  CS2R R12, SRZ ;  /* 0x00000000000c7805 */ /* 0x000fe4000001ff00 */
[----:B------:R-:W-:Y:S01]  /*08d0*/  CS2R R18, SRZ ;  /* 0x0000000000127805 */ /* 0x000fe2000001ff00 */
[----:B------:R-:W3:Y:S04]  /*08e0*/  @P1 LDG.E.128 R8, desc[UR6][R22.64] ;  /* 0x0000000616081981 */ /* 0x000ee8000c1e1d00 */
[----:B------:R-:W4:Y:S01]  /*08f0*/  @P0 LDG.E.128 R12, desc[UR6][R20.64] ;  /* 0x00000006140c0981 */ /* 0x000f22000c1e1d00 */
[----:B0-----:R-:W-:-:S06]  /*0900*/  CS2R R16, SRZ ;  /* 0x0000000000107805 */ /* 0x001fcc000001ff00 */
[----:B------:R-:W5:Y:S01]  /*0910*/  @P0 LDG.E.128 R16, desc[UR6][R24.64] ;  /* 0x0000000618100981 */ /* 0x000f62000c1e1d00 */
[----:B------:R-:W-:Y:S02]  /*0920*/  LOP3.LUT P0, RZ, R0, 0x7, RZ, 0xc0, !PT ;  /* 0x0000000700ff7812 */ /* 0x000fe4000780c0ff */
[----:B--2---:R-:W-:Y:S02]  /*0930*/  LOP3.LUT R26, R4, 0xffff0000, RZ, 0xc0, !PT ;  /* 0xffff0000041a7812 */ /* 0x004fe400078ec0ff */
[----:B---3--:R-:W-:Y:S02]  /*0940*/  LOP3.LUT R3, R8, 0xffff0000, RZ, 0xc0, !PT ;  /* 0xffff000008037812 */ /* 0x008fe400078ec0ff */
[----:B------:R-:W-:Y:S02]  /*0950*/  SHF.L.U32 R27, R4, 0x10, RZ ;  /* 0x00000010041b7819 */ /* 0x000fe400000006ff */
[----:B----4-:R-:W-:Y:S01]  /*0960*/  LOP3.LUT R29, R12, 0xffff0000, RZ, 0xc0, !PT ;  /* 0xffff00000c1d7812 */ /* 0x010fe200078ec0ff */
[----:B------:R-:W-:Y:S01]  /*0970*/  FMUL.FTZ R26, R26, R3 ;  /* 0x000000031a1a7220 */ /* 0x000fe20000410000 */
[----:B------:R-:W-:Y:S01]  /*0980*/  SHF.L.U32 R20, R8, 0x10, RZ ;  /* 0x0000001008147819 */ /* 0x000fe200000006ff */
[----:B------:R-:W-:Y:S01]  /*0990*/  IMAD.U32 R12, R12, 0x10000, RZ ;  /* 0x000100000c0c7824 */ /* 0x000fe200078e00ff */
[----:B-----5:R-:W-:-:S02]  /*09a0*/  LOP3.LUT R28, R16, 0xffff0000, RZ, 0xc0, !PT ;  /* 0xffff0000101c7812 */ /* 0x020fc400078ec0ff */
[----:B------:R-:W-:Y:S01]  /*09b0*/  SHF.L.U32 R21, R16, 0x10, RZ ;  /* 0x0000001010157819 */ /* 0x000fe200000006ff */
[----:B------:R-:W-:Y:S02]  /*09c0*/  IMAD.U32 R3, R5, 0x10000, RZ ;  /* 0x0001000005037824 */ /* 0x000fe400078e00ff */
[----:B------:R-:W-:Y:S01]  /*09d0*/  FMUL.FTZ R28, R28, R29 ;  /* 0x0000001d1c1c7220 */ /* 0x000fe20000410000 */
[----:B------:R-:W-:Y:S01]  /*09e0*/  FFMA.FTZ R26, R27, R20, R26 ;  /* 0x000000141b1a7223 */ /* 0x000fe2000001001a */
[----:B------:R-:W-:Y:S01]  /*09f0*/  IMAD.U32 R16, R9, 0x10000, RZ ;  /* 0x0001000009107824 */ /* 0x000fe200078e00ff */
[----:B------:R-:W-:Y:S01]  /*0a00*/  SHF.L.U32 R20, R13, 0x10, RZ ;  /* 0x000000100d147819 */ /* 0x000fe200000006ff */
[----:B------:R-:W-:Y:S01]  /*0a10*/  FFMA.FTZ R28, R21, R12, R28 ;  /* 0x0000000c151c7223 */ /* 0x000fe2000001001c */
[----:B------:R-:W-:Y:S01]  /*0a20*/  LOP3.LUT R5, R5, 0xffff0000, RZ, 0xc0, !PT ;  /* 0xffff000005057812 */ /* 0x000fe200078ec0ff */
[----:B------:R-:W-:Y:S01]  /*0a30*/  IMAD.U32 R25, R17, 0x10000, RZ ;  /* 0x0001000011197824 */ /* 0x000fe200078e00ff */
[----:B------:R-:W-:Y:S01]  /*0a40*/  LOP3.LUT R12, R9, 0xffff0000, RZ, 0xc0, !PT ;  /* 0xffff0000090c7812 */ /* 0x000fe200078ec0ff */
[----:B------:R-:W-:Y:S01]  /*0a50*/  FFMA.FTZ R16, R3, R16, R26 ;  /* 0x0000001003107223 */ /* 0x000fe2000001001a */
[----:B------:R-:W-:Y:S01]  /*0a60*/  LOP3.LUT R13, R13, 0xffff0000, RZ, 0xc0, !PT ;  /* 0xffff00000d0d7812 */ /* 0x000fe200078ec0ff */
[----:B------:R-:W-:Y:S01]  /*0a70*/  FFMA.FTZ R20, R25, R20, R28 ;  /* 0x0000001419147223 */ /* 0x000fe2000001001c */
[----:B------:R-:W-:Y:S01]  /*0a80*/  LOP3.LUT R17, R17, 0xffff0000, RZ, 0xc0, !PT ;  /* 0xffff000011117812 */ /* 0x000fe200078ec0ff */
[----:B------:R-:W-:Y:S01]  /*0a90*/  IMAD.U32 R4, R6, 0x10000, RZ ;  /* 0x0001000006047824 */ /* 0x000fe200078e00ff */
[----:B------:R-:W-:Y:S01]  /*0aa0*/  SHF.L.U32 R23, R10, 0x10, RZ ;  /* 0x000000100a177819 */ /* 0x000fe200000006ff */
[----:B------:R-:W-:Y:S01]  /*0ab0*/  FFMA.FTZ R5, R5, R12, R16 ;  /* 0x0000000c05057223 */ /* 0x000fe20000010010 */
[----:B------:R-:W-:Y:S01]  /*0ac0*/  SHF.L.U32 R3, R14, 0x10, RZ ;  /* 0x000000100e037819 */ /* 0x000fe200000006ff */
[----:B------:R-:W-:Y:S01]  /*0ad0*/  IMAD.U32 R12, R18, 0x10000, RZ ;  /* 0x00010000120c7824 */ /* 0x000fe200078e00ff */
[----:B------:R-:W-:Y:S01]  /*0ae0*/  LOP3.LUT R8, R6, 0xffff0000, RZ, 0xc0, !PT ;  /* 0xffff000006087812 */ /* 0x000fe200078ec0ff */
[----:B------:R-:W-:Y:S01]  /*0af0*/  FFMA.FTZ R13, R17, R13, R20 ;  /* 0x0000000d110d7223 */ /* 0x000fe20000010014 */
        /* <DEDUP_REMOVED lines=17> */
[----:B------:R-:W-:-:S04]  /*0c10*/  FFMA.FTZ R6, R7, R10, R6 ;  /* 0x0000000a07067223 */ /* 0x000fc80000010006 */
[----:B------:R-:W-:Y:S02]  /*0c20*/  FFMA.FTZ R12, R12, R15, R3 ;  /* 0x0000000f0c0c7223 */ /* 0x000fe40000010003 */
[----:B------:R-:W0:Y:S04]  /*0c30*/  SHFL.BFLY PT, R3, R6, 0x4, 0x1f ;  /* 0x0c801f0006037f89 */ /* 0x000e2800000e0000 */
[----:B------:R-:W1:Y:S01]  /*0c40*/  SHFL.BFLY PT, R5, R12, 0x4, 0x1f ;  /* 0x0c801f000c057f89 */ /* 0x000e6200000e0000 */
[----:B0-----:R-:W-:Y:S01]  /*0c50*/  FADD.FTZ R3, R6, R3 ;  /* 0x0000000306037221 */ /* 0x001fe20000010000 */
[----:B-1----:R-:W-:-:S04]  /*0c60*/  FADD.FTZ R5, R12, R5 ;  /* 0x000000050c057221 */ /* 0x002fc80000010000 */
[----:B------:R-:W0:Y:S04]  /*0c70*/  SHFL.BFLY PT, R4, R3, 0x2, 0x1f ;  /* 0x0c401f0003047f89 */ /* 0x000e2800000e0000 */
[----:B------:R-:W1:Y:S01]  /*0c80*/  SHFL.BFLY PT, R8, R5, 0x2, 0x1f ;  /* 0x0c401f0005087f89 */ /* 0x000e6200000e0000 */
[----:B------:R-:W-:Y:S01]  /*0c90*/  IADD3 R9, R2, UR4, RZ ;  /* 0x0000000402097c10 */ /* 0x000fe2000fffe0ff */
[----:B------:R-:W-:Y:S01]  /*0ca0*/  ULDC.64 UR4, c[0x0][0x478] ;  /* 0x00011e0000047ab9 */ /* 0x000fe20000000a00 */
[----:B0-----:R-:W-:Y:S01]  /*0cb0*/  FADD.FTZ R10, R3, R4 ;  /* 0x00000004030a7221 */ /* 0x001fe20000010000 */
[----:B-1----:R-:W-:-:S04]  /*0cc0*/  FADD.FTZ R8, R5, R8 ;  /* 0x0000000805087221 */ /* 0x002fc80000010000 */
[----:B------:R-:W0:Y:S04]  /*0cd0*/  SHFL.BFLY PT, R11, R10, 0x1, 0x1f ;  /* 0x0c201f000a0b7f89 */ /* 0x000e2800000e0000 */
[----:B------:R-:W1:Y:S01]  /*0ce0*/  SHFL.BFLY PT, R7, R8, 0x1, 0x1f ;  /* 0x0c201f0008077f89 */ /* 0x000e6200000e0000 */
[----:B------:R-:W-:Y:S02]  /*0cf0*/  LEA.HI R4, P1, R0, R9, RZ, 0x1d ;  /* 0x0000000900047211 */ /* 0x000fe4000783e8ff */
[----:B------:R-:W-:-:S04]  /*0d00*/  SHF.R.S32.HI R9, RZ, 0x1f, R9 ;  /* 0x0000001fff097819 */ /* 0x000fc80000011409 */
[----:B------:R-:W-:Y:S02]  /*0d10*/  IADD3.X R3, RZ, R9, RZ, P1, !PT ;  /* 0x00000009ff037210 */ /* 0x000fe40000ffe4ff */
[----:B------:R-:W-:Y:S01]  /*0d20*/  LEA R2, P1, R4, UR4, 0x2 ;  /* 0x0000000404027c11 */ /* 0x000fe2000f8210ff */
[----:B------:R-:W-:-:S03]  /*0d30*/  ULDC UR4, c[0x0][0x384] ;  /* 0x0000e10000047ab9 */ /* 0x000fc60000000800 */
[----:B------:R-:W-:Y:S01]  /*0d40*/  LEA.HI.X R3, R4, UR5, R3, 0x2, P1 ;  /* 0x0000000504037c11 */ /* 0x000fe200088f1403 */
[----:B0-----:R-:W-:-:S04]  /*0d50*/  @!P0 FADD.FTZ R0, R10, R11 ;  /* 0x0000000b0a008221 */ /* 0x001fc80000010000 */
[----:B------:R-:W-:Y:S01]  /*0d60*/  @!P0 FMUL.FTZ R5, R0, UR4 ;  /* 0x0000000400058c20 */ /* 0x000fe20008410000 */
[----:B-1----:R-:W-:-:S04]  /*0d70*/  FADD.FTZ R7, R8, R7 ;  /* 0x0000000708077221 */ /* 0x002fc80000010000 */
[----:B------:R-:W-:Y:S01]  /*0d80*/  FMUL.FTZ R7, R7, UR4 ;  /* 0x0000000407077c20 */ /* 0x000fe20008410000 */
[----:B------:R0:W-:Y:S01]  /*0d90*/  @!P0 STG.E desc[UR6][R2.64], R5 ;  /* 0x0000000502008986 */ /* 0x0001e2000c101906 */
[----:B------:R-:W-:Y:S05]  /*0da0*/  @P0 EXIT ;  /* 0x000000000000094d */ /* 0x000fea0003800000 */
[----:B------:R-:W-:Y:S01]  /*0db0*/  STG.E desc[UR6][R2.64+0x80], R7 ;  /* 0x0000800702007986 */ /* 0x000fe2000c101906 */
[----:B------:R-:W-:Y:S05]  /*0dc0*/  EXIT ;  /* 0x000000000000794d */ /* 0x000fea0003800000 */
.L_x_809:
        /* <DEDUP_REMOVED lines=11> */
.L_x_1272:


//--------------------- .text._ZN5flash25flash_bwd_dot_do_o_kernelILb1E23Flash_bwd_kernel_traitsILi64ELi64ELi128ELi8ELi2ELi4ELi4ELb1ELb0EN7cutlass10bfloat16_tE19Flash_kernel_traitsILi64ELi64ELi128ELi8ES3_EEEEvNS_16Flash_bwd_paramsE --------------------------
	.section	.text._ZN5flash25flash_bwd_dot_do_o_kernelILb1E23Flash_bwd_kernel_traitsILi64ELi64ELi128ELi8ELi2ELi4ELi4ELb1ELb0EN7cutlass10bfloat16_tE19Flash_kernel_traitsILi64ELi64ELi128ELi8ES3_EEEEvNS_16Flash_bwd_paramsE,"ax",@progbits
	.align	128
        .global         _ZN5flash25flash_bwd_dot_do_o_kernelILb1E23Flash_bwd_kernel_traitsILi64ELi64ELi128ELi8ELi2ELi4ELi4ELb1ELb0EN7cutlass10bfloat16_tE19Flash_kernel_traitsILi64ELi64ELi128ELi8ES3_EEEEvNS_16Flash_bwd_paramsE
        .type           _ZN5flash25flash_bwd_dot_do_o_kernelILb1E23Flash_bwd_kernel_traitsILi64ELi64ELi128ELi8ELi2ELi4ELi4ELb1ELb0EN7cutlass10bfloat16_tE19Flash_kernel_traitsILi64ELi64ELi128ELi8ES3_EEEEvNS_16Flash_bwd_paramsE,@function
        .size           _ZN5flash25flash_bwd_dot_do_o_kernelILb1E23Flash_bwd_kernel_traitsILi64ELi64ELi128ELi8ELi2ELi4ELi4ELb1ELb0EN7cutlass10bfloat16_tE19Flash_kernel_traitsILi64ELi64ELi128ELi8ES3_EEEEvNS_16Flash_bwd_paramsE,(.L_x_1273 - _ZN5flash25flash_bwd_dot_do_o_kernelILb1E23Flash_bwd_kernel_traitsILi64ELi64ELi128ELi8ELi2ELi4ELi4ELb1ELb0EN7cutlass10bfloat16_tE19Flash_kernel_traitsILi64ELi64ELi128ELi8ES3_EEEEvNS_16Flash_bwd_paramsE)
        .other          _ZN5flash25flash_bwd_dot_do_o_kernelILb1E23Flash_bwd_kernel_traitsILi64ELi64ELi128ELi8ELi2ELi4ELi4ELb1ELb0EN7cutlass10bfloat16_tE19Flash_kernel_traitsILi64ELi64ELi128ELi8ES3_EEEEvNS_16Flash_bwd_paramsE,@"STO_CUDA_ENTRY STV_DEFAULT"
_ZN5flash25flash_bwd_dot_do_o_kernelILb1E23Flash_bwd_kernel_traitsILi64ELi64ELi128ELi8ELi2ELi4ELi4ELb1ELb0EN7cutlass10bfloat16_tE19Flash_kernel_traitsILi64ELi64ELi128ELi8ES3_EEEEvNS_16Flash_bwd_paramsE:
.text._ZN5flash25flash_bwd_dot_do_o_kernelILb1E23Flash_bwd_kernel_traitsILi64ELi64ELi128ELi8ELi2ELi4ELi4ELb1ELb0EN7cutlass10bfloat16_tE19Flash_kernel_traitsILi64ELi64ELi128ELi8ES3_EEEEvNS_16Flash_bwd_paramsE:
[----:B------:R-:W-:Y:S08]  /*0000*/  LDC R1, c[0x0][0x28] ;  /* 0x00000a00ff017b82 */ /* 0x000ff00000000800 */
[----:B------:R-:W0:Y:S01]  /*0010*/  LDC.64 R2, c[0x0][0x2f0] ;  /* 0x0000bc00ff027b82 */ /* 0x000e220000000a00 */
[----:B------:R-:W1:Y:S01]  /*0020*/  S2R R0, SR_CTAID.Y ;  /* 0x0000000000007919 */ /* 0x000e620000002600 */
[----:B------:R-:W-:Y:S01]  /*0030*/  IMAD.MOV.U32 R11, RZ, RZ, -0x1 ;  /* 0xffffffffff0b7424 */ /* 0x000fe200078e00ff */
[----:B------:R-:W-:Y:S01]  /*0040*/  ULDC.64 UR4, c[0x0][0x208] ;  /* 0x0000820000047ab9 */ /* 0x000fe20000000a00 */
[----:B0-----:R-:W-:-:S04]  /*0050*/  ISETP.NE.U32.AND P0, PT, R2, RZ, PT ;  /* 0x000000ff0200720c */ /* 0x001fc80003f05070 */
        /* <DEDUP_REMOVED lines=8> */
[----:B------:R-:W0:Y:S02]  /*00e0*/  S2R R27, SR_CTAID.X ;  /* 0x00000000001b7919 */ /* 0x000e240000002500 */
[----:B0-----:R-:W-:Y:S01]  /*00f0*/  IMAD.SHL.U32 R27, R27, 0x40, RZ ;  /* 0x000000401b1b7824 */ /* 0x001fe200078e00ff */
[----:B--2---:R-:W-:-:S06]  /*0100*/  @P0 IADD3 R12, R4, -R11, RZ ;  /* 0x8000000b040c0210 */ /* 0x004fcc0007ffe0ff */
[----:B------:R-:W0:Y:S02]  /*0110*/  @!P0 LDC R12, c[0x0][0x2c4] ;  /* 0x0000b100ff0c8b82 */ /* 0x000e240000000800 */
[----:B0-----:R-:W-:-:S13]  /*0120*/  ISETP.GT.AND P1, PT, R12, R27, PT ;  /* 0x0000001b0c00720c */ /* 0x001fda0003f24270 */
[----:B------:R-:W-:Y:S05]  /*0130*/  @!P1 EXIT ;  /* 0x000000000000994d */ /* 0x000fea0003800000 */
[----:B------:R-:W-:Y:S01]  /*0140*/  ISETP.NE.AND P1, PT, R11, -0x1, PT ;  /* 0xffffffff0b00780c */ /* 0x000fe20003f25270 */
[----:B------:R-:W0:Y:S01]  /*0150*/  LDC R19, c[0x0][0x2d4] ;  /* 0x0000b500ff137b82 */ /* 0x000e220000000800 */
[----:B------:R-:W1:Y:S01]  /*0160*/  S2R R20, SR_TID.X ;  /* 0x0000000000147919 */ /* 0x000e620000002100 */
[----:B------:R-:W-:Y:S01]  /*0170*/  SHF.R.S32.HI R16, RZ, 0x1f, R27 ;  /* 0x0000001fff107819 */ /* 0x000fe2000001141b */
[----:B------:R-:W-:-:S05]  /*0180*/  IMAD.MOV.U32 R23, RZ, RZ, RZ ;  /* 0x000000ffff177224 */ /* 0x000fca00078e00ff */
[----:B------:R-:W2:Y:S04]  /*0190*/  LDC R21, c[0x0][0x270] ;  /* 0x00009c00ff157b82 */ /* 0x000ea80000000800 */
[----:B------:R-:W-:-:S04]  /*01a0*/  @!P1 SHF.R.S32.HI R5, RZ, 0x1f, R0 ;  /* 0x0000001fff059819 */ /* 0x000fc80000011400 */
[----:B------:R-:W3:Y:S08]  /*01b0*/  @!P1 LDC.64 R6, c[0x0][0x418] ;  /* 0x00010600ff069b82 */ /* 0x000ef00000000a00 */
[----:B------:R-:W4:Y:S08]  /*01c0*/  @P1 LDC.64 R14, c[0x0][0x420] ;  /* 0x00010800ff0e1b82 */ /* 0x000f300000000a00 */
[----:B------:R-:W5:Y:S01]  /*01d0*/  @P1 LDC.64 R2, c[0x0][0x298] ;  /* 0x0000a600ff021b82 */ /* 0x000f620000000a00 */
[----:B---3--:R-:W-:-:S07]  /*01e0*/  @!P1 IMAD R10, R5, R6, RZ ;  /* 0x00000006050a9224 */ /* 0x008fce00078e02ff */
[----:B------:R-:W3:Y:S01]  /*01f0*/  LDC R24, c[0x0][0x2dc] ;  /* 0x0000b700ff187b82 */ /* 0x000ee20000000800 */
[----:B------:R-:W-:-:S04]  /*0200*/  IMAD.WIDE R4, R0, 0x80, RZ ;  /* 0x0000008000047825 */ /* 0x000fc800078e02ff */
[----:B------:R-:W-:Y:S01]  /*0210*/  @!P1 IMAD R13, R0, R7, R10 ;  /* 0x00000007000d9224 */ /* 0x000fe200078e020a */
[----:B------:R-:W-:Y:S01]  /*0220*/  SEL R10, R4, RZ, P0 ;  /* 0x000000ff040a7207 */ /* 0x000fe20000000000 */
[----:B----4-:R-:W-:Y:S01]  /*0230*/  @P1 IMAD.WIDE.U32 R8, R11, R14, RZ ;  /* 0x0000000e0b081225 */ /* 0x010fe200078e00ff */
[----:B------:R-:W-:Y:S02]  /*0240*/  SEL R17, R5, RZ, P0 ;  /* 0x000000ff05117207 */ /* 0x000fe40000000000 */
[----:B------:R-:W-:Y:S01]  /*0250*/  IADD3 R25, P0, R27, R10, RZ ;  /* 0x0000000a1b197210 */ /* 0x000fe20007f1e0ff */
[----:B------:R-:W-:-:S03]  /*0260*/  @!P1 IMAD.WIDE.U32 R6, R0, R6, RZ ;  /* 0x0000000600069225 */ /* 0x000fc600078e00ff */
[----:B------:R-:W-:Y:S01]  /*0270*/  IADD3.X R29, R16, R17, RZ, P0, !PT ;  /* 0x00000011101d7210 */ /* 0x000fe200007fe4ff */
[----:B------:R-:W-:Y:S01]  /*0280*/  @P1 IMAD R9, R11, R15, R9 ;  /* 0x0000000f0b091224 */ /* 0x000fe200078e0209 */
[----:B------:R-:W-:Y:S01]  /*0290*/  @!P1 IADD3 R9, R7, R13, RZ ;  /* 0x0000000d07099210 */ /* 0x000fe20007ffe0ff */
[----:B0-----:R-:W-:Y:S01]  /*02a0*/  IMAD.WIDE R4, R0, R19, RZ ;  /* 0x0000001300047225 */ /* 0x001fe200078e02ff */
[----:B------:R-:W0:Y:S01]  /*02b0*/  S2R R13, SR_CTAID.Z ;  /* 0x00000000000d7919 */ /* 0x000e220000002700 */
[----:B--2---:R-:W-:Y:S02]  /*02c0*/  SHF.R.S32.HI R7, RZ, 0x1f, R21 ;  /* 0x0000001fff077819 */ /* 0x004fe40000011415 */
[----:B------:R-:W-:Y:S02]  /*02d0*/  IMAD R5, R5, R21, RZ ;  /* 0x0000001505057224 */ /* 0x000fe400078e02ff */
[----:B-----5:R-:W-:Y:S01]  /*02e0*/  @P1 IMAD.WIDE.U32 R14, R11, R2, RZ ;  /* 0x000000020b0e1225 */ /* 0x020fe200078e00ff */
[----:B---3--:R-:W-:-:S03]  /*02f0*/  SHF.R.S32.HI R18, RZ, 0x1f, R24 ;  /* 0x0000001fff127819 */ /* 0x008fc60000011418 */
[C---:B------:R-:W-:Y:S02]  /*0300*/  IMAD R7, R4.reuse, R7, R5 ;  /* 0x0000000704077224 */ /* 0x040fe400078e0205 */
[----:B------:R-:W-:-:S04]  /*0310*/  IMAD.WIDE.U32 R4, R4, R21, RZ ;  /* 0x0000001504047225 */ /* 0x000fc800078e00ff */
[----:B------:R-:W-:Y:S01]  /*0320*/  @P1 IMAD R15, R11, R3, R15 ;  /* 0x000000030b0f1224 */ /* 0x000fe200078e020f */
[----:B------:R-:W-:Y:S01]  /*0330*/  IADD3 R3, R5, R7, RZ ;  /* 0x0000000705037210 */ /* 0x000fe20007ffe0ff */
[----:B------:R-:W-:Y:S02]  /*0340*/  @!P1 IMAD.MOV.U32 R8, RZ, RZ, R6 ;  /* 0x000000ffff089224 */ /* 0x000fe400078e0006 */
[----:B------:R-:W-:-:S04]  /*0350*/  IMAD.WIDE R6, R21, R24, RZ ;  /* 0x0000001815067225 */ /* 0x000fc800078e02ff */
[----:B------:R-:W-:Y:S02]  /*0360*/  IMAD R17, R3, R24, RZ ;  /* 0x0000001803117224 */ /* 0x000fe400078e02ff */
[----:B------:R-:W-:Y:S01]  /*0370*/  @P1 IMAD.MOV.U32 R10, RZ, RZ, R11 ;  /* 0x000000ffff0a1224 */ /* 0x000fe200078e000b */
[----:B01----:R-:W-:Y:S06]  /*0380*/  @P1 BRA `(.L_x_810) ;  /* 0x00000000001c1947 */ /* 0x003fec0003800000 */
[----:B------:R-:W0:Y:S01]  /*0390*/  LDC.64 R2, c[0x0][0x290] ;  /* 0x0000a400ff027b82 */ /* 0x000e220000000a00 */
[----:B------:R-:W-:-:S05]  /*03a0*/  SHF.R.S32.HI R15, RZ, 0x1f, R0 ;  /* 0x0000001fff0f7819 */ /* 0x000fca0000011400 */
[-C--:B0-----:R-:W-:Y:S02]  /*03b0*/  IMAD R10, R15, R2.reuse, RZ ;  /* 0x000000020f0a7224 */ /* 0x081fe400078e02ff */
[----:B------:R-:W-:-:S04]  /*03c0*/  IMAD.WIDE.U32 R14, R0, R2, RZ ;  /* 0x00000002000e7225 */ /* 0x000fc800078e00ff */
[----:B------:R-:W-:Y:S02]  /*03d0*/  IMAD R3, R0, R3, R10 ;  /* 0x0000000300037224 */ /* 0x000fe400078e020a */
[----:B------:R-:W-:-:S03]  /*03e0*/  IMAD.MOV.U32 R10, RZ, RZ, -0x1 ;  /* 0xffffffffff0a7424 */ /* 0x000fc600078e00ff */
[----:B------:R-:W-:-:S07]  /*03f0*/  IADD3 R15, R15, R3, RZ ;  /* 0x000000030f0f7210 */ /* 0x000fce0007ffe0ff */
.L_x_810:
[----:B------:R-:W-:Y:S01]  /*0400*/  ULDC.U8 UR6, c[0x0][0x3d8] ;  /* 0x0000f60000067ab9 */ /* 0x000fe20000000000 */
[----:B------:R-:W-:Y:S01]  /*0410*/  IMAD R2, R7, R10, RZ ;  /* 0x0000000a07027224 */ /* 0x000fe200078e02ff */
[----:B------:R-:W-:Y:S01]  /*0420*/  ISETP.NE.AND P0, PT, RZ, UR6, PT ;  /* 0x00000006ff007c0c */ /* 0x000fe2000bf05270 */
[----:B------:R-:W-:Y:S02]  /*0430*/  IMAD R17, R18, R4, R17 ;  /* 0x0000000412117224 */ /* 0x000fe400078e0211 */
[----:B------:R-:W-:Y:S02]  /*0440*/  IMAD R23, R6, R23, R2 ;  /* 0x0000001706177224 */ /* 0x000fe400078e0202 */
[----:B------:R-:W-:Y:S02]  /*0450*/  IMAD R29, R29, R6, RZ ;  /* 0x000000061d1d7224 */ /* 0x000fe400078e02ff */
[----:B------:R-:W-:-:S04]  /*0460*/  IMAD.WIDE.U32 R2, R4, R24, RZ ;  /* 0x0000001804027225 */ /* 0x000fc800078e00ff */
[----:B------:R-:W-:Y:S02]  /*0470*/  IMAD R29, R7, R25, R29 ;  /* 0x00000019071d7224 */ /* 0x000fe400078e021d */
[----:B------:R-:W-:Y:S01]  /*0480*/  IMAD.WIDE.U32 R4, R25, R6, RZ ;  /* 0x0000000619047225 */ /* 0x000fe200078e00ff */
[----:B------:R-:W-:-:S03]  /*0490*/  IADD3 R25, R3, R17, RZ ;  /* 0x0000001103197210 */ /* 0x000fc60007ffe0ff */
[----:B------:R-:W-:Y:S01]  /*04a0*/  IMAD.WIDE.U32 R6, R6, R10, RZ ;  /* 0x0000000a06067225 */ /* 0x000fe200078e00ff */
[----:B------:R-:W-:-:S03]  /*04b0*/  IADD3 R22, R5, R29, RZ ;  /* 0x0000001d05167210 */ /* 0x000fc60007ffe0ff */
[----:B------:R-:W-:Y:S01]  /*04c0*/  IMAD R3, R13, R24, RZ ;  /* 0x000000180d037224 */ /* 0x000fe200078e02ff */
[----:B------:R-:W-:Y:S01]  /*04d0*/  SEL R17, R2, R6, !P1 ;  /* 0x0000000602117207 */ /* 0x000fe20004800000 */
[----:B------:R-:W-:Y:S01]  /*04e0*/  @P1 IMAD.IADD R25, R7, 0x1, R23 ;  /* 0x0000000107191824 */ /* 0x000fe200078e0217 */
[----:B------:R-:W-:Y:S02]  /*04f0*/  SHF.R.S32.HI R6, RZ, 0x1f, R13 ;  /* 0x0000001fff067819 */ /* 0x000fe4000001140d */
[----:B------:R-:W-:Y:S01]  /*0500*/  SHF.R.S32.HI R2, RZ, 0x1f, R3 ;  /* 0x0000001fff027819 */ /* 0x000fe20000011403 */
[----:B------:R-:W-:Y:S06]  /*0510*/  @!P0 BRA `(.L_x_811) ;  /* 0x00000000001c8947 */ /* 0x000fec0003800000 */
[----:B------:R-:W0:Y:S01]  /*0520*/  LDC R7, c[0x0][0x2c0] ;  /* 0x0000b000ff077b82 */ /* 0x000e220000000800 */
[----:B------:R-:W-:-:S04]  /*0530*/  @!P1 IMAD R11, R0, R19, RZ ;  /* 0x00000013000b9224 */ /* 0x000fc800078e02ff */
[----:B------:R-:W-:-:S03]  /*0540*/  IMAD R11, R0, 0x80, R11 ;  /* 0x00000080000b7824 */ /* 0x000fc600078e020b */
[----:B------:R-:W0:Y:S02]  /*0550*/  LDC R10, c[0x0][0x2e4] ;  /* 0x0000b900ff0a7b82 */ /* 0x000e240000000800 */
[----:B0-----:R-:W-:-:S05]  /*0560*/  LEA R0, R7, R10, 0x7 ;  /* 0x0000000a07007211 */ /* 0x001fca00078e38ff */
[----:B------:R-:W-:Y:S01]  /*0570*/  IMAD R0, R0, R13, R11 ;  /* 0x0000000d00007224 */ /* 0x000fe200078e020b */
[----:B------:R-:W-:Y:S06]  /*0580*/  BRA `(.L_x_812) ;  /* 0x0000000000087947 */ /* 0x000fec0003800000 */
.L_x_811:
[----:B------:R-:W-:-:S04]  /*0590*/  IMAD R0, R0, R21, R13 ;  /* 0x0000001500007224 */ /* 0x000fc800078e020d */
[----:B------:R-:W-:-:S07]  /*05a0*/  IMAD R0, R0, R19, RZ ;  /* 0x0000001300007224 */ /* 0x000fce00078e02ff */
.L_x_812:
[----:B------:R-:W-:Y:S01]  /*05b0*/  SHF.R.S32.HI R23, RZ, 0x1f, R20 ;  /* 0x0000001fff177819 */ /* 0x000fe20000011414 */
[----:B------:R-:W-:Y:S01]  /*05c0*/  ULDC UR6, c[0x0][0x2d0] ;  /* 0x0000b40000067ab9 */ /* 0x000fe20000000800 */
[----:B------:R-:W-:Y:S01]  /*05d0*/  ULDC.64 UR8, c[0x0][0x420] ;  /* 0x0001080000087ab9 */ /* 0x000fe20000000a00 */
[----:B------:R-:W-:Y:S01]  /*05e0*/  IADD3 R3, P1, P2, R4, R17, R3 ;  /* 0x0000001104037210 */ /* 0x000fe20007a3e003 */
[----:B------:R-:W-:Y:S01]  /*05f0*/  IMAD R16, R16, UR8, RZ ;  /* 0x0000000810107c24 */ /* 0x000fe2000f8e02ff */
[----:B------:R-:W-:Y:S01]  /*0600*/  LEA.HI R5, R23, R20, RZ, 0x3 ;  /* 0x0000001417057211 */ /* 0x000fe200078f18ff */
[----:B------:R-:W-:Y:S02]  /*0610*/  ULDC.64 UR10, c[0x0][0x298] ;  /* 0x0000a600000a7ab9 */ /* 0x000fe40000000a00 */
[----:B------:R-:W-:Y:S01]  /*0620*/  IMAD R17, R27, UR9, R16 ;  /* 0x000000091b117c24 */ /* 0x000fe2000f8e0210 */
[----:B------:R-:W-:-:S05]  /*0630*/  LOP3.LUT R7, R5, 0x1ffffff8, RZ, 0xc0, !PT ;  /* 0x1ffffff805077812 */ /* 0x000fca00078ec0ff */
[----:B------:R-:W-:-:S05]  /*0640*/  IMAD.IADD R7, R20, 0x1, -R7 ;  /* 0x0000000114077824 */ /* 0x000fca00078e0a07 */
[----:B------:R-:W-:Y:S01]  /*0650*/  SHF.L.U32 R10, R7, 0x3, RZ ;  /* 0x00000003070a7819 */ /* 0x000fe200000006ff */
[----:B------:R-:W-:Y:S01]  /*0660*/  IMAD.IADD R7, R12, 0x1, -R27 ;  /* 0x000000010c077824 */ /* 0x000fe200078e0a1b */
[----:B------:R-:W-:Y:S02]  /*0670*/  SHF.R.S32.HI R12, RZ, 0x3, R5 ;  /* 0x00000003ff0c7819 */ /* 0x000fe40000011405 */
[----:B------:R-:W-:Y:S01]  /*0680*/  ISETP.GE.AND P0, PT, R10, UR6, PT ;  /* 0x000000060a007c0c */ /* 0x000fe2000bf06270 */
[----:B------:R-:W-:Y:S01]  /*0690*/  ULDC.64 UR6, c[0x0][0x428] ;  /* 0x00010a0000067ab9 */ /* 0x000fe20000000a00 */
[--C-:B------:R-:W-:Y:S01]  /*06a0*/  SHF.R.S32.HI R11, RZ, 0x1f, R10.reuse ;  /* 0x0000001fff0b7819 */ /* 0x100fe2000001140a */
[----:B------:R-:W-:Y:S01]  /*06b0*/  IMAD R6, R6, UR6, RZ ;  /* 0x0000000606067c24 */ /* 0x000fe2000f8e02ff */
[C---:B------:R-:W-:Y:S02]  /*06c0*/  ISETP.LT.AND P3, PT, R12.reuse, R7, !P0 ;  /* 0x000000070c00720c */ /* 0x040fe40004761270 */
[----:B------:R-:W-:Y:S01]  /*06d0*/  IADD3 R16, R12, 0x20, RZ ;  /* 0x000000200c107810 */ /* 0x000fe20007ffe0ff */
[----:B------:R-:W-:-:S03]  /*06e0*/  IMAD.WIDE.U32 R4, R27, UR8, R10 ;  /* 0x000000081b047c25 */ /* 0x000fc6000f8e000a */
[----:B------:R-:W-:Y:S01]  /*06f0*/  ISETP.LT.AND P0, PT, R16, R7, !P0 ;  /* 0x000000071000720c */ /* 0x000fe20004701270 */
[----:B------:R-:W-:Y:S01]  /*0700*/  IMAD.WIDE.U32 R10, R27, UR10, R10 ;  /* 0x0000000a1b0a7c25 */ /* 0x000fe2000f8e000a */
[----:B------:R-:W-:Y:S02]  /*0710*/  IADD3 R4, P4, R8, R4, RZ ;  /* 0x0000000408047210 */ /* 0x000fe40007f9e0ff */
[----:B------:R-:W-:Y:S01]  /*0720*/  SHF.R.S32.HI R16, RZ, 0x1f, R27 ;  /* 0x0000001fff107819 */ /* 0x000fe2000001141b */
[----:B------:R-:W-:Y:S01]  /*0730*/  IMAD R7, R13, UR7, R6 ;  /* 0x000000070d077c24 */ /* 0x000fe2000f8e0206 */
[----:B------:R-:W-:Y:S02]  /*0740*/  IADD3.X R5, R9, R5, R17, P4, !PT ;  /* 0x0000000509057210 */ /* 0x000fe400027fe411 */
[----:B------:R-:W0:Y:S01]  /*0750*/  @P3 LDC.64 R8, c[0x0][0x3e0] ;  /* 0x0000f800ff083b82 */ /* 0x000e220000000a00 */
[----:B------:R-:W-:Y:S01]  /*0760*/  IMAD R16, R16, UR10, RZ ;  /* 0x0000000a10107c24 */ /* 0x000fe2000f8e02ff */
[----:B------:R-:W-:Y:S01]  /*0770*/  SHF.R.S32.HI R6, RZ, 0x1f, R12 ;  /* 0x0000001fff067819 */ /* 0x000fe2000001140c */
[----:B------:R-:W-:Y:S01]  /*0780*/  IMAD.WIDE.U32 R4, R13, UR6, R4 ;  /* 0x000000060d047c25 */ /* 0x000fe2000f8e0004 */
[----:B------:R-:W-:Y:S01]  /*0790*/  IADD3 R14, P4, R14, R10, RZ ;  /* 0x0000000a0e0e7210 */ /* 0x000fe20007f9e0ff */
[----:B------:R-:W-:Y:S01]  /*07a0*/  ULDC.64 UR6, c[0x0][0x2a0] ;  /* 0x0000a80000067ab9 */ /* 0x000fe20000000a00 */
[----:B------:R-:W-:Y:S01]  /*07b0*/  SHF.R.S32.HI R10, RZ, 0x1f, R13 ;  /* 0x0000001fff0a7819 */ /* 0x000fe2000001140d */
[----:B------:R-:W-:Y:S01]  /*07c0*/  IMAD R16, R27, UR11, R16 ;  /* 0x0000000b1b107c24 */ /* 0x000fe2000f8e0210 */
[----:B------:R-:W1:Y:S01]  /*07d0*/  @P0 LDC.64 R28, c[0x0][0x3e0] ;  /* 0x0000f800ff1c0b82 */ /* 0x000e620000000a00 */
[----:B------:R-:W-:Y:S01]  /*07e0*/  @P3 IMAD R17, R6, UR8, RZ ;  /* 0x0000000806113c24 */ /* 0x000fe2000f8e02ff */
[----:B------:R-:W-:Y:S01]  /*07f0*/  @P0 MOV R18, R4 ;  /* 0x0000000400120202 */ /* 0x000fe20000000f00 */
[----:B------:R-:W-:Y:S01]  /*0800*/  IMAD.IADD R5, R5, 0x1, R7 ;  /* 0x0000000105057824 */ /* 0x000fe200078e0207 */
[----:B------:R-:W-:Y:S01]  /*0810*/  IADD3.X R15, R15, R11, R16, P4, !PT ;  /* 0x0000000b0f0f7210 */ /* 0x000fe200027fe410 */
[C---:B------:R-:W-:Y:S01]  /*0820*/  @P3 IMAD R17, R12.reuse, UR9, R17 ;  /* 0x000000090c113c24 */ /* 0x040fe2000f8e0211 */
[----:B------:R-:W-:Y:S01]  /*0830*/  SHF.R.S32.HI R11, RZ, 0x1f, R20 ;  /* 0x0000001fff0b7819 */ /* 0x000fe20000011414 */
[----:B------:R-:W-:-:S03]  /*0840*/  @P3 IMAD.WIDE.U32 R6, R12, UR8, R4 ;  /* 0x000000080c063c25 */ /* 0x000fc6000f8e0004 */
[----:B------:R-:W-:Y:S01]  /*0850*/  LEA.HI R11, R11, R20, RZ, 0x3 ;  /* 0x000000140b0b7211 */ /* 0x000fe200078f18ff */
[----:B------:R-:W-:Y:S01]  /*0860*/  @P0 IMAD.MOV.U32 R19, RZ, RZ, R5 ;  /* 0x000000ffff130224 */ /* 0x000fe200078e0005 */
[----:B------:R-:W-:Y:S01]  /*0870*/  @P3 IADD3 R7, R7, R17, RZ ;  /* 0x0000001107073210 */ /* 0x000fe20007ffe0ff */
[----:B------:R-:W2:Y:S01]  /*0880*/  @P3 LDC.64 R4, c[0x0][0x280] ;  /* 0x0000a000ff043b82 */ /* 0x000ea20000000a00 */
[----:B------:R-:W-:Y:S01]  /*0890*/  SHF.R.S32.HI R11, RZ, 0x3, R11 ;  /* 0x00000003ff0b7819 */ /* 0x000fe2000001140b */
[----:B------:R-:W-:Y:S01]  /*08a0*/  IMAD R10, R10, UR6, RZ ;  /* 0x000000060a0a7c24 */ /* 0x000fe2000f8e02ff */
[C---:B0-----:R-:W-:Y:S01]  /*08b0*/  @P3 LEA R8, P4, R6.reuse, R8, 0x1 ;  /* 0x0000000806083211 */ /* 0x041fe200078808ff */
[C---:B------:R-:W-:Y:S01]  /*08c0*/  IMAD.WIDE.U32 R14, R13.reuse, UR6, R14 ;  /* 0x000000060d0e7c25 */ /* 0x040fe2000f8e000e */
[----:B------:R-:W-:Y:S02]  /*08d0*/  SHF.R.S32.HI R16, RZ, 0x1f, R11 ;  /* 0x0000001fff107819 */ /* 0x000fe4000001140b */
[----:B------:R-:W-:Y:S01]  /*08e0*/  @P3 LEA.HI.X R9, R6, R9, R7, 0x1, P4 ;  /* 0x0000000906093211 */ /* 0x000fe200020f0c07 */
[----:B------:R-:W-:Y:S01]  /*08f0*/  IMAD R11, R13, UR7, R10 ;  /* 0x000000070d0b7c24 */ /* 0x000fe2000f8e020a */
[----:B------:R-:W-:Y:S01]  /*0900*/  @P0 IADD3 R6, P4, R12, 0x20, RZ ;  /* 0x000000200c060810 */ /* 0x000fe20007f9e0ff */
[----:B------:R-:W-:Y:S01]  /*0910*/  IMAD R21, R21, R24, RZ ;  /* 0x0000001815157224 */ /* 0x000fe200078e02ff */
[----:B------:R-:W-:Y:S01]  /*0920*/  LEA.HI R23, R23, R20, RZ, 0x4 ;  /* 0x0000001417177211 */ /* 0x000fe200078f20ff */
[----:B------:R-:W-:Y:S01]  /*0930*/  ULDC.64 UR6, c[0x0][0x400] ;  /* 0x0001000000067ab9 */ /* 0x000fe20000000a00 */
[----:B------:R-:W-:Y:S01]  /*0940*/  IADD3 R15, R15, R11, RZ ;  /* 0x0000000b0f0f7210 */ /* 0x000fe20007ffe0ff */
[----:B------:R-:W-:-:S02]  /*0950*/  @P0 IMAD.X R7, RZ, RZ, R16, P4 ;  /* 0x000000ffff070224 */ /* 0x000fc400020e0610 */
[----:B------:R-:W-:Y:S02]  /*0960*/  @P3 IMAD R11, R16, UR10, RZ ;  /* 0x0000000a100b3c24 */ /* 0x000fe4000f8e02ff */
[----:B------:R-:W-:Y:S02]  /*0970*/  @P0 IMAD R7, R7, UR8, RZ ;  /* 0x0000000807070c24 */ /* 0x000fe4000f8e02ff */
[----:B------:R-:W-:Y:S02]  /*0980*/  @P3 IMAD R11, R12, UR11, R11 ;  /* 0x0000000b0c0b3c24 */ /* 0x000fe4000f8e020b */
[C---:B------:R-:W-:Y:S02]  /*0990*/  @P0 IMAD R13, R6.reuse, UR9, R7 ;  /* 0x00000009060d0c24 */ /* 0x040fe4000f8e0207 */
[----:B------:R-:W-:-:S04]  /*09a0*/  @P0 IMAD.WIDE.U32 R6, R6, UR8, R18 ;  /* 0x0000000806060c25 */ /* 0x000fc8000f8e0012 */
[----:B------:R-:W-:Y:S01]  /*09b0*/  @P0 IMAD.IADD R7, R7, 0x1, R13 ;  /* 0x0000000107070824 */ /* 0x000fe200078e020d */
[----:B-1----:R-:W-:-:S04]  /*09c0*/  @P0 LEA R28, P4, R6, R28, 0x1 ;  /* 0x0000001c061c0211 */ /* 0x002fc800078808ff */
[----:B------:R-:W-:Y:S01]  /*09d0*/  @P0 LEA.HI.X R29, R6, R29, R7, 0x1, P4 ;  /* 0x0000001d061d0211 */ /* 0x000fe200020f0c07 */
[----:B------:R-:W-:-:S05]  /*09e0*/  @P3 IMAD.WIDE.U32 R6, R12, UR10, R14 ;  /* 0x0000000a0c063c25 */ /* 0x000fca000f8e000e */
[----:B------:R-:W-:Y:S02]  /*09f0*/  @P3 IADD3 R7, R7, R11, RZ ;  /* 0x0000000b07073210 */ /* 0x000fe40007ffe0ff */
[----:B--2---:R-:W-:-:S04]  /*0a00*/  @P3 LEA R18, P4, R6, R4, 0x1 ;  /* 0x0000000406123211 */ /* 0x004fc800078808ff */
[----:B------:R-:W-:Y:S02]  /*0a10*/  @P3 LEA.HI.X R19, R6, R5, R7, 0x1, P4 ;  /* 0x0000000506133211 */ /* 0x000fe400020f0c07 */
[----:B------:R-:W-:Y:S02]  /*0a20*/  CS2R R4, SRZ ;  /* 0x0000000000047805 */ /* 0x000fe4000001ff00 */
[----:B------:R-:W-:Y:S02]  /*0a30*/  CS2R R6, SRZ ;  /* 0x0000000000067805 */ /* 0x000fe4000001ff00 */
[----:B------:R-:W-:-:S04]  /*0a40*/  CS2R R10, SRZ ;  /* 0x00000000000a7805 */ /* 0x000fc8000001ff00 */
[----:B------:R0:W2:Y:S02]  /*0a50*/  @P3 LDG.E.128 R4, desc[UR4][R8.64] ;  /* 0x0000000408043981 */ /* 0x0000a4000c1e1d00 */
[----:B0-----:R-:W-:-:S06]  /*0a60*/  CS2R R8, SRZ ;  /* 0x0000000000087805 */ /* 0x001fcc000001ff00 */
[----:B------:R0:W3:Y:S01]  /*0a70*/  @P3 LDG.E.128 R8, desc[UR4][R18.64] ;  /* 0x0000000412083981 */ /* 0x0000e2000c1e1d00 */
[C---:B--2---:R-:W-:Y:S01]  /*0a80*/  LOP3.LUT R13, R4.reuse, 0xffff0000, RZ, 0xc0, !PT ;  /* 0xffff0000040d7812 */ /* 0x044fe200078ec0ff */
[----:B------:R-:W-:Y:S01]  /*0a90*/  IMAD.U32 R4, R4, 0x10000, RZ ;  /* 0x0001000004047824 */ /* 0x000fe200078e00ff */
[C---:B0-----:R-:W-:Y:S02]  /*0aa0*/  SHF.L.U32 R19, R5.reuse, 0x10, RZ ;  /* 0x0000001005137819 */ /* 0x041fe400000006ff */
[----:B------:R-:W-:Y:S02]  /*0ab0*/  LOP3.LUT R5, R5, 0xffff0000, RZ, 0xc0, !PT ;  /* 0xffff000005057812 */ /* 0x000fe400078ec0ff */
[----:B---3--:R-:W-:-:S05]  /*0ac0*/  LOP3.LUT R26, R8, 0xffff0000, RZ, 0xc0, !PT ;  /* 0xffff0000081a7812 */ /* 0x008fca00078ec0ff */
[----:B------:R-:W-:Y:S01]  /*0ad0*/  FMUL.FTZ R17, R13, R26 ;  /* 0x0000001a0d117220 */ /* 0x000fe20000410000 */
[----:B------:R-:W-:Y:S02]  /*0ae0*/  SHF.L.U32 R13, R8, 0x10, RZ ;  /* 0x00000010080d7819 */ /* 0x000fe400000006ff */
[----:B------:R-:W-:-:S03]  /*0af0*/  @P0 IADD3 R8, P3, R12, 0x20, RZ ;  /* 0x000000200c080810 */ /* 0x000fc60007f7e0ff */
[----:B------:R-:W-:Y:S02]  /*0b00*/  FFMA.FTZ R4, R4, R13, R17 ;  /* 0x0000000d04047223 */ /* 0x000fe40000010011 */
[----:B------:R-:W0:Y:S01]  /*0b10*/  @P0 LDC.64 R12, c[0x0][0x280] ;  /* 0x0000a000ff0c0b82 */ /* 0x000e220000000a00 */
[----:B------:R-:W-:Y:S02]  /*0b20*/  @P0 IMAD.X R17, RZ, RZ, R16, P3 ;  /* 0x000000ffff110224 */ /* 0x000fe400018e0610 */
[----:B------:R-:W-:-:S04]  /*0b30*/  @P0 IMAD.WIDE.U32 R14, R8, UR10, R14 ;  /* 0x0000000a080e0c25 */ /* 0x000fc8000f8e000e */
[----:B------:R-:W-:-:S04]  /*0b40*/  @P0 IMAD R17, R17, UR10, RZ ;  /* 0x0000000a11110c24 */ /* 0x000fc8000f8e02ff */
[----:B------:R-:W-:Y:S02]  /*0b50*/  @P0 IMAD R17, R8, UR11, R17 ;  /* 0x0000000b08110c24 */ /* 0x000fe4000f8e0211 */
[----:B------:R-:W-:-:S04]  /*0b60*/  IMAD.U32 R8, R9, 0x10000, RZ ;  /* 0x0001000009087824 */ /* 0x000fc800078e00ff */
[----:B------:R-:W-:Y:S01]  /*0b70*/  FFMA.FTZ R16, R19, R8, R4 ;  /* 0x0000000813107223 */ /* 0x000fe20000010004 */
[----:B------:R-:W-:Y:S02]  /*0b80*/  LOP3.LUT R8, R9, 0xffff0000, RZ, 0xc0, !PT ;  /* 0xffff000009087812 */ /* 0x000fe400078ec0ff */
[----:B------:R-:W-:-:S03]  /*0b90*/  @P0 IADD3 R9, R15, R17, RZ ;  /* 0x000000110f090210 */ /* 0x000fc60007ffe0ff */
[----:B------:R-:W-:Y:S01]  /*0ba0*/  FFMA.FTZ R17, R5, R8, R16 ;  /* 0x0000000805117223 */ /* 0x000fe20000010010 */
[----:B0-----:R-:W-:Y:S01]  /*0bb0*/  @P0 LEA R4, P3, R14, R12, 0x1 ;  /* 0x0000000c0e040211 */ /* 0x001fe200078608ff */
[----:B------:R-:W-:-:S03]  /*0bc0*/  IMAD.U32 R8, R6, 0x10000, RZ ;  /* 0x0001000006087824 */ /* 0x000fc600078e00ff */
[----:B------:R-:W-:Y:S02]  /*0bd0*/  @P0 LEA.HI.X R5, R14, R13, R9, 0x1, P3 ;  /* 0x0000000d0e050211 */ /* 0x000fe400018f0c09 */
[----:B------:R-:W-:Y:S02]  /*0be0*/  CS2R R12, SRZ ;  /* 0x00000000000c7805 */ /* 0x000fe4000001ff00 */
[----:B------:R-:W-:Y:S02]  /*0bf0*/  SHF.L.U32 R9, R10, 0x10, RZ ;  /* 0x000000100a097819 */ /* 0x000fe400000006ff */
[----:B------:R-:W-:Y:S02]  /*0c00*/  CS2R R14, SRZ ;  /* 0x00000000000e7805 */ /* 0x000fe4000001ff00 */
[----:B------:R-:W-:Y:S01]  /*0c10*/  CS2R R18, SRZ ;  /* 0x0000000000127805 */ /* 0x000fe2000001ff00 */
[----:B------:R-:W-:Y:S01]  /*0c20*/  FFMA.FTZ R8, R8, R9, R17 ;  /* 0x0000000908087223 */ /* 0x000fe20000010011 */
[----:B------:R-:W-:-:S02]  /*0c30*/  CS2R R16, SRZ ;  /* 0x0000000000107805 */ /* 0x000fc4000001ff00 */
[----:B------:R-:W2:Y:S04]  /*0c40*/  @P0 LDG.E.128 R12, desc[UR4][R28.64] ;  /* 0x000000041c0c0981 */ /* 0x000ea8000c1e1d00 */
[----:B------:R0:W3:Y:S01]  /*0c50*/  @P0 LDG.E.128 R16, desc[UR4][R4.64] ;  /* 0x0000000404100981 */ /* 0x0000e2000c1e1d00 */
[----:B------:R-:W-:Y:S01]  /*0c60*/  LOP3.LUT R10, R10, 0xffff0000, RZ, 0xc0, !PT ;  /* 0xffff00000a0a7812 */ /* 0x000fe200078ec0ff */
[----:B------:R-:W-:Y:S01]  /*0c70*/  IMAD.IADD R27, R27, 0x1, R0 ;  /* 0x000000011b1b7824 */ /* 0x000fe200078e0200 */
[----:B------:R-:W-:Y:S02]  /*0c80*/  IADD3.X R25, R22, R25, R2, P1, P2 ;  /* 0x0000001916197210 */ /* 0x000fe40000fe4402 */
[----:B0-----:R-:W-:Y:S02]  /*0c90*/  LOP3.LUT R5, R6, 0xffff0000, RZ, 0xc0, !PT ;  /* 0xffff000006057812 */ /* 0x001fe400078ec0ff */
[C---:B--2---:R-:W-:Y:S01]  /*0ca0*/  LOP3.LUT R26, R12.reuse, 0xffff0000, RZ, 0xc0, !PT ;  /* 0xffff00000c1a7812 */ /* 0x044fe200078ec0ff */
[----:B------:R-:W-:Y:S01]  /*0cb0*/  IMAD.U32 R12, R12, 0x10000, RZ ;  /* 0x000100000c0c7824 */ /* 0x000fe200078e00ff */
[----:B---3--:R-:W-:-:S02]  /*0cc0*/  LOP3.LUT R9, R16, 0xffff0000, RZ, 0xc0, !PT ;  /* 0xffff000010097812 */ /* 0x008fc400078ec0ff */
[----:B------:R-:W-:Y:S02]  /*0cd0*/  SHF.L.U32 R16, R16, 0x10, RZ ;  /* 0x0000001010107819 */ /* 0x000fe400000006ff */
[----:B------:R-:W-:Y:S01]  /*0ce0*/  LOP3.LUT R4, R17, 0xffff0000, RZ, 0xc0, !PT ;  /* 0xffff000011047812 */ /* 0x000fe200078ec0ff */
[----:B------:R-:W-:Y:S01]  /*0cf0*/  FMUL.FTZ R9, R9, R26 ;  /* 0x0000001a09097220 */ /* 0x000fe20000410000 */
[----:B------:R-:W-:-:S03]  /*0d00*/  SHF.L.U32 R6, R18, 0x10, RZ ;  /* 0x0000001012067819 */ /* 0x000fc600000006ff */
[----:B------:R-:W-:Y:S01]  /*0d10*/  FFMA.FTZ R9, R16, R12, R9 ;  /* 0x0000000c10097223 */ /* 0x000fe20000010009 */
[----:B------:R-:W-:Y:S01]  /*0d20*/  SHF.L.U32 R12, R17, 0x10, RZ ;  /* 0x00000010110c7819 */ /* 0x000fe200000006ff */
[C---:B------:R-:W-:Y:S01]  /*0d30*/  IMAD.U32 R16, R13.reuse, 0x10000, RZ ;  /* 0x000100000d107824 */ /* 0x040fe200078e00ff */
[----:B------:R-:W-:-:S03]  /*0d40*/  LOP3.LUT R13, R13, 0xffff0000, RZ, 0xc0, !PT ;  /* 0xffff00000d0d7812 */ /* 0x000fc600078ec0ff */
[----:B------:R-:W-:Y:S01]  /*0d50*/  FFMA.FTZ R9, R12, R16, R9 ;  /* 0x000000100c097223 */ /* 0x000fe20000010009 */
[C---:B------:R-:W-:Y:S01]  /*0d60*/  IMAD.U32 R12, R14.reuse, 0x10000, RZ ;  /* 0x000100000e0c7824 */ /* 0x040fe200078e00ff */
[----:B------:R-:W-:Y:S02]  /*0d70*/  LOP3.LUT R14, R14, 0xffff0000, RZ, 0xc0, !PT ;  /* 0xffff00000e0e7812 */ /* 0x000fe400078ec0ff */
[----:B------:R-:W-:Y:S01]  /*0d80*/  FFMA.FTZ R13, R4, R13, R9 ;  /* 0x0000000d040d7223 */ /* 0x000fe20000010009 */
[----:B------:R-:W-:Y:S01]  /*0d90*/  FFMA.FTZ R9, R5, R10, R8 ;  /* 0x0000000a05097223 */ /* 0x000fe20000010008 */
[----:B------:R-:W-:Y:S01]  /*0da0*/  SHF.L.U32 R5, R11, 0x10, RZ ;  /* 0x000000100b057819 */ /* 0x000fe200000006ff */
[----:B------:R-:W-:Y:S02]  /*0db0*/  IMAD.U32 R4, R7, 0x10000, RZ ;  /* 0x0001000007047824 */ /* 0x000fe400078e00ff */
[----:B------:R-:W-:Y:S01]  /*0dc0*/  FFMA.FTZ R12, R6, R12, R13 ;  /* 0x0000000c060c7223 */ /* 0x000fe2000001000d */
[----:B------:R-:W-:Y:S01]  /*0dd0*/  LOP3.LUT R13, R18, 0xffff0000, RZ, 0xc0, !PT ;  /* 0xffff0000120d7812 */ /* 0x000fe200078ec0ff */
[----:B------:R-:W-:Y:S01]  /*0de0*/  IMAD.U32 R8, R15, 0x10000, RZ ;  /* 0x000100000f087824 */ /* 0x000fe200078e00ff */
[----:B------:R-:W-:Y:S01]  /*0df0*/  LOP3.LUT R6, R11, 0xffff0000, RZ, 0xc0, !PT ;  /* 0xffff00000b067812 */ /* 0x000fe200078ec0ff */
[----:B------:R-:W-:Y:S01]  /*0e00*/  FFMA.FTZ R4, R4, R5, R9 ;  /* 0x0000000504047223 */ /* 0x000fe20000010009 */
[----:B------:R-:W-:Y:S01]  /*0e10*/  SHF.L.U32 R11, R19, 0x10, RZ ;  /* 0x00000010130b7819 */ /* 0x000fe200000006ff */
[----:B------:R-:W-:Y:S01]  /*0e20*/  FFMA.FTZ R12, R13, R14, R12 ;  /* 0x0000000e0d0c7223 */ /* 0x000fe2000001000c */
[----:B------:R-:W-:-:S02]  /*0e30*/  LOP3.LUT R7, R7, 0xffff0000, RZ, 0xc0, !PT ;  /* 0xffff000007077812 */ /* 0x000fc400078ec0ff */
[----:B------:R-:W-:Y:S01]  /*0e40*/  LOP3.LUT R15, R15, 0xffff0000, RZ, 0xc0, !PT ;  /* 0xffff00000f0f7812 */ /* 0x000fe200078ec0ff */
[----:B------:R-:W-:Y:S01]  /*0e50*/  FFMA.FTZ R8, R11, R8, R12 ;  /* 0x000000080b087223 */ /* 0x000fe2000001000c */
[----:B------:R-:W-:Y:S01]  /*0e60*/  LOP3.LUT R19, R19, 0xffff0000, RZ, 0xc0, !PT ;  /* 0xffff000013137812 */ /* 0x000fe200078ec0ff */
[----:B------:R-:W-:-:S04]  /*0e70*/  FFMA.FTZ R4, R7, R6, R4 ;  /* 0x0000000607047223 */ /* 0x000fc80000010004 */
[----:B------:R-:W-:Y:S01]  /*0e80*/  FFMA.FTZ R15, R19, R15, R8 ;  /* 0x0000000f130f7223 */ /* 0x000fe20000010008 */
[----:B------:R-:W0:Y:S04]  /*0e90*/  SHFL.BFLY PT, R5, R4, 0x4, 0x1f ;  /* 0x0c801f0004057f89 */ /* 0x000e2800000e0000 */
[----:B------:R-:W1:Y:S01]  /*0ea0*/  SHFL.BFLY PT, R6, R15, 0x4, 0x1f ;  /* 0x0c801f000f067f89 */ /* 0x000e6200000e0000 */
[----:B0-----:R-:W-:Y:S01]  /*0eb0*/  FADD.FTZ R8, R4, R5 ;  /* 0x0000000504087221 */ /* 0x001fe20000010000 */
[----:B------:R-:W-:Y:S02]  /*0ec0*/  LOP3.LUT R5, R23, 0x3ffffff0, RZ, 0xc0, !PT ;  /* 0x3ffffff017057812 */ /* 0x000fe400078ec0ff */
[----:B------:R-:W-:Y:S01]  /*0ed0*/  SHF.R.S32.HI R23, RZ, 0x4, R23 ;  /* 0x00000004ff177819 */ /* 0x000fe20000011417 */
[----:B-1----:R-:W-:Y:S01]  /*0ee0*/  FADD.FTZ R9, R15, R6 ;  /* 0x000000060f097221 */ /* 0x002fe20000010000 */
[----:B------:R-:W0:Y:S01]  /*0ef0*/  SHFL.BFLY PT, R7, R8, 0x2, 0x1f ;  /* 0x0c401f0008077f89 */ /* 0x000e2200000e0000 */
[----:B------:R-:W-:-:S03]  /*0f00*/  IMAD.IADD R5, R20, 0x1, -R5 ;  /* 0x0000000114057824 */ /* 0x000fc600078e0a05 */
[----:B------:R-:W1:Y:S02]  /*0f10*/  SHFL.BFLY PT, R10, R9, 0x2, 0x1f ;  /* 0x0c401f00090a7f89 */ /* 0x000e6400000e0000 */
[----:B------:R-:W-:Y:S02]  /*0f20*/  SHF.L.U32 R4, R5, 0x2, RZ ;  /* 0x0000000205047819 */ /* 0x000fe400000006ff */
[----:B------:R-:W-:-:S03]  /*0f30*/  SHF.R.S32.HI R5, RZ, 0x1f, R27 ;  /* 0x0000001fff057819 */ /* 0x000fc6000001141b */
[----:B------:R-:W-:-:S05]  /*0f40*/  IMAD R4, R23, R21, R4 ;  /* 0x0000001517047224 */ /* 0x000fca00078e0204 */
[----:B------:R-:W-:-:S04]  /*0f50*/  IADD3 R3, P0, R4, R3, RZ ;  /* 0x0000000304037210 */ /* 0x000fc80007f1e0ff */
[----:B------:R-:W-:Y:S02]  /*0f60*/  LEA.HI.X.SX32 R4, R4, R25, 0x1, P0 ;  /* 0x0000001904047211 */ /* 0x000fe400000f0eff */
[----:B------:R-:W-:Y:S01]  /*0f70*/  LOP3.LUT P0, RZ, R20, 0x7, RZ, 0xc0, !PT ;  /* 0x0000000714ff7812 */ /* 0x000fe2000780c0ff */
[----:B0-----:R-:W-:Y:S01]  /*0f80*/  FADD.FTZ R6, R8, R7 ;  /* 0x0000000708067221 */ /* 0x001fe20000010000 */
[----:B------:R-:W-:Y:S02]  /*0f90*/  LEA R2, P1, R3, UR6, 0x2 ;  /* 0x0000000603027c11 */ /* 0x000fe4000f8210ff */
[----:B------:R-:W-:Y:S01]  /*0fa0*/  LEA.HI R20, P2, R20, R27, RZ, 0x1d ;  /* 0x0000001b14147211 */ /* 0x000fe2000785e8ff */
[----:B-1----:R-:W-:Y:S01]  /*0fb0*/  FADD.FTZ R7, R9, R10 ;  /* 0x0000000a09077221 */ /* 0x002fe20000010000 */
[----:B------:R-:W0:Y:S01]  /*0fc0*/  SHFL.BFLY PT, R11, R6, 0x1, 0x1f ;  /* 0x0c201f00060b7f89 */ /* 0x000e2200000e0000 */
[----:B------:R-:W-:Y:S01]  /*0fd0*/  LEA.HI.X R3, R3, UR7, R4, 0x2, P1 ;  /* 0x0000000703037c11 */ /* 0x000fe200088f1404 */
[----:B------:R-:W-:Y:S01]  /*0fe0*/  ULDC.64 UR6, c[0x0][0x478] ;  /* 0x00011e0000067ab9 */ /* 0x000fe20000000a00 */
[----:B------:R-:W-:Y:S01]  /*0ff0*/  SHF.L.U32 R9, R21, 0x2, RZ ;  /* 0x0000000215097819 */ /* 0x000fe200000006ff */
[----:B------:R-:W1:Y:S01]  /*1000*/  SHFL.BFLY PT, R10, R7, 0x1, 0x1f ;  /* 0x0c201f00070a7f89 */ /* 0x000e6200000e0000 */
[----:B------:R-:W-:-:S02]  /*1010*/  IADD3.X R5, RZ, R5, RZ, P2, !PT ;  /* 0x00000005ff057210 */ /* 0x000fc400017fe4ff */
[C---:B------:R-:W-:Y:S01]  /*1020*/  LEA R4, P1, R20.reuse, UR6, 0x2 ;  /* 0x0000000614047c11 */ /* 0x040fe2000f8210ff */
[----:B------:R-:W-:Y:S01]  /*1030*/  IMAD.WIDE R8, R9, 0x10, R2 ;  /* 0x0000001009087825 */ /* 0x000fe200078e0202 */
[----:B------:R-:W-:Y:S02]  /*1040*/  ULDC UR6, c[0x0][0x384] ;  /* 0x0000e10000067ab9 */ /* 0x000fe40000000800 */
[----:B------:R-:W-:Y:S01]  /*1050*/  LEA.HI.X R5, R20, UR7, R5, 0x2, P1 ;  /* 0x0000000714057c11 */ /* 0x000fe200088f1405 */
[----:B0-----:R-:W-:Y:S01]  /*1060*/  @!P0 FADD.FTZ R0, R6, R11 ;  /* 0x0000000b06008221 */ /* 0x001fe20000010000 */
[----:B-1----:R-:W-:Y:S01]  /*1070*/  FADD.FTZ R10, R7, R10 ;  /* 0x0000000a070a7221 */ /* 0x002fe20000010000 */
[----:B------:R-:W-:-:S04]  /*1080*/  IMAD.WIDE R6, R21, 0x40, R8 ;  /* 0x0000004015067825 */ /* 0x000fc800078e0208 */
[----:B------:R-:W-:Y:S01]  /*1090*/  @!P0 FMUL.FTZ R13, R0, UR6 ;  /* 0x00000006000d8c20 */ /* 0x000fe20008410000 */
[----:B------:R-:W-:Y:S01]  /*10a0*/  FMUL.FTZ R15, R10, UR6 ;  /* 0x000000060a0f7c20 */ /* 0x000fe20008410000 */
[----:B------:R-:W-:-:S03]  /*10b0*/  IMAD.WIDE R10, R21, 0x40, R6 ;  /* 0x00000040150a7825 */ /* 0x000fc600078e0206 */
[----:B------:R-:W-:Y:S04]  /*10c0*/  @!P0 STG.E desc[UR4][R4.64], R13 ;  /* 0x0000000d04008986 */ /* 0x000fe8000c101904 */
[----:B------:R-:W-:Y:S04]  /*10d0*/  @!P0 STG.E desc[UR4][R4.64+0x80], R15 ;  /* 0x0000800f04008986 */ /* 0x000fe8000c101904 */
[----:B------:R-:W-:Y:S04]  /*10e0*/  STG.E.128 desc[UR4][R2.64], RZ ;  /* 0x000000ff02007986 */ /* 0x000fe8000c101d04 */
[----:B------:R-:W-:Y:S04]  /*10f0*/  STG.E.128 desc[UR4][R8.64], RZ ;  /* 0x000000ff08007986 */ /* 0x000fe8000c101d04 */
[----:B------:R-:W-:Y:S04]  /*1100*/  STG.E.128 desc[UR4][R6.64], RZ ;  /* 0x000000ff06007986 */ /* 0x000fe8000c101d04 */
[----:B------:R-:W-:Y:S01]  /*1110*/  STG.E.128 desc[UR4][R10.64], RZ ;  /* 0x000000ff0a007986 */ /* 0x000fe2000c101d04 */
[----:B------:R-:W-:Y:S05]  /*1120*/  EXIT ;  /* 0x000000000000794d */ /* 0x000fea0003800000 */
.L_x_813:
        /* <DEDUP_REMOVED lines=13> */
.L_x_1273:


//--------------------- .text._ZN5flash27flash_bwd_convert_dq_kernelI23Flash_bwd_kernel_traitsILi64ELi128ELi128ELi8ELi4ELi4ELi4ELb0ELb0EN7cutlass10bfloat16_tE19Flash_kernel_traitsILi64ELi128ELi128ELi8ES3_EEEEvNS_16Flash_bwd_paramsEi --------------------------
	.section	.text._ZN5flash27flash_bwd_convert_dq_kernelI23Flash_bwd_kernel_traitsILi64ELi128ELi128ELi8ELi4ELi4ELi4ELb0ELb0EN7cutlass10bfloat16_tE19Flash_kernel_traitsILi64ELi128ELi128ELi8ES3_EEEEvNS_16Flash_bwd_paramsEi,"ax",@progbits
	.align	128
        .global         _ZN5flash27flash_bwd_convert_dq_kernelI23Flash_bwd_kernel_traitsILi64ELi128ELi128ELi8ELi4ELi4ELi4ELb0ELb0EN7cutlass10bfloat16_tE19Flash_kernel_traitsILi64ELi128ELi128ELi8ES3_EEEEvNS_16Flash_bwd_paramsEi
        .type           _ZN5flash27flash_bwd_convert_dq_kernelI23Flash_bwd_kernel_traitsILi64ELi128ELi128ELi8ELi4ELi4ELi4ELb0ELb0EN7cutlass10bfloat16_tE19Flash_kernel_traitsILi64ELi128ELi128ELi8ES3_EEEEvNS_16Flash_bwd_paramsEi,@function
        .size           _ZN5flash27flash_bwd_convert_dq_kernelI23Flash_bwd_kernel_traitsILi64ELi128ELi128ELi8ELi4ELi4ELi4ELb0ELb0EN7cutlass10bfloat16_tE19Flash_kernel_traitsILi64ELi128ELi128ELi8ES3_EEEEvNS_16Flash_bwd_paramsEi,(.L_x_1274 - _ZN5flash27flash_bwd_convert_dq_kernelI23Flash_bwd_kernel_traitsILi64ELi128ELi128ELi8ELi4ELi4ELi4ELb0ELb0EN7cutlass10bfloat16_tE19Flash_kernel_traitsILi64ELi128ELi128ELi8ES3_EEEEvNS_16Flash_bwd_paramsEi)
        .other          _ZN5flash27flash_bwd_convert_dq_kernelI23Flash_bwd_kernel_traitsILi64ELi128ELi128ELi8ELi4ELi4ELi4ELb0ELb0EN7cutlass10bfloat16_tE19Flash_kernel_traitsILi64ELi128ELi128ELi8ES3_EEEEvNS_16Flash_bwd_paramsEi,@"STO_CUDA_ENTRY STV_DEFAULT"
_ZN5flash27flash_bwd_convert_dq_kernelI23Flash_bwd_kernel_traitsILi64ELi128ELi128ELi8ELi4ELi4ELi4ELb0ELb0EN7cutlass10bfloat16_tE19Flash_kernel_traitsILi64ELi128ELi128ELi8ES3_EEEEvNS_16Flash_bwd_paramsEi:
.text._ZN5flash27flash_bwd_convert_dq_kernelI23Flash_bwd_kernel_traitsILi64ELi128ELi128ELi8ELi4ELi4ELi4ELb0ELb0EN7cutlass10bfloat16_tE19Flash_kernel_traitsILi64ELi128ELi128ELi8ES3_EEEEvNS_16Flash_bwd_paramsEi:
[----:B------:R-:W-:Y:S01]  /*0000*/  LDC R1, c[0x0][0x28] ;  /* 0x00000a00ff017b82 */ /* 0x000fe20000000800 */
[----:B------:R-:W0:Y:S07]  /*0010*/  S2R R32, SR_CTAID.Y ;  /* 0x0000000000207919 */ /* 0x000e2e0000002600 */
[----:B------:R-:W0:Y:S01]  /*0020*/  LDC.64 R2, c[0x0][0x2f0] ;  /* 0x0000bc00ff027b82 */ /* 0x000e220000000a00 */
[----:B------:R-:W-:Y:S01]  /*0030*/  ULDC.64 UR4, c[0x0][0x2f0] ;  /* 0x0000bc0000047ab9 */ /* 0x000fe20000000a00 */
[----:B------:R-:W-:Y:S01]  /*0040*/  MOV R35, 0xffffffff ;  /* 0xffffffff00237802 */ /* 0x000fe20000000f00 */
[----:B------:R-:W-:Y:S01]  /*0050*/  ULDC.64 UR6, c[0x0][0x208] ;  /* 0x0000820000067ab9 */ /* 0x000fe20000000a00 */
[----:B------:R-:W-:-:S04]  /*0060*/  ISETP.NE.U32.AND P0, PT, RZ, UR4, PT ;  /* 0x00000004ff007c0c */ /* 0x000fc8000bf05070 */
[----:B------:R-:W-:Y:S01]  /*0070*/  ISETP.NE.AND.EX P0, PT, RZ, UR5, PT, P0 ;  /* 0x00000005ff007c0c */ /* 0x000fe2000bf05300 */
[----:B0-----:R-:W-:-:S12]  /*0080*/  IMAD.WIDE R2, R32, 0x4, R2 ;  /* 0x0000000420027825 */ /* 0x001fd800078e0202 */
[----:B------:R-:W2:Y:S04]  /*0090*/  @P0 LDG.E R35, desc[UR6][R2.64] ;  /* 0x0000000602230981 */ /* 0x000ea8000c1e1900 */
        /* <DEDUP_REMOVED lines=8> */
[----:B------:R-:W0:Y:S01]  /*0120*/  S2R R38, SR_TID.X ;  /* 0x0000000000267919 */ /* 0x000e220000002100 */
[----:B------:R-:W1:Y:S01]  /*0130*/  LDC R9, c[0x0][0x490] ;  /* 0x00012400ff097b82 */ /* 0x000e620000000800 */
[----:B------:R-:W-:Y:S01]  /*0140*/  HFMA2.MMA R33, -RZ, RZ, 0, 0 ;  /* 0x00000000ff217435 */ /* 0x000fe200000001ff */
[----:B------:R-:W-:Y:S01]  /*0150*/  SHF.R.S32.HI R53, RZ, 0x1f, R8 ;  /* 0x0000001fff357819 */ /* 0x000fe20000011408 */
[----:B------:R-:W2:Y:S01]  /*0160*/  S2R R10, SR_CTAID.Z ;  /* 0x00000000000a7919 */ /* 0x000ea20000002700 */
[----:B------:R-:W-:Y:S01]  /*0170*/  HFMA2.MMA R6, -RZ, RZ, 0, 0 ;  /* 0x00000000ff067435 */ /* 0x000fe200000001ff */
[----:B------:R-:W-:Y:S02]  /*0180*/  CS2R R12, SRZ ;  /* 0x00000000000c7805 */ /* 0x000fe4000001ff00 */
[----:B------:R-:W-:Y:S02]  /*0190*/  CS2R R14, SRZ ;  /* 0x00000000000e7805 */ /* 0x000fe4000001ff00 */
[----:B------:R-:W-:-:S02]  /*01a0*/  CS2R R46, SRZ ;  /* 0x00000000002e7805 */ /* 0x000fc4000001ff00 */
[----:B------:R-:W-:Y:S01]  /*01b0*/  CS2R R16, SRZ ;  /* 0x0000000000107805 */ /* 0x000fe2000001ff00 */
[----:B------:R-:W-:Y:S01]  /*01c0*/  IMAD.MOV.U32 R0, RZ, RZ, RZ ;  /* 0x000000ffff007224 */ /* 0x000fe200078e00ff */
[----:B------:R-:W-:Y:S01]  /*01d0*/  CS2R R2, SRZ ;  /* 0x0000000000027805 */ /* 0x000fe2000001ff00 */
[----:B------:R-:W3:Y:S01]  /*01e0*/  @P2 LDC.64 R48, c[0x0][0x448] ;  /* 0x00011200ff302b82 */ /* 0x000ee20000000a00 */
        /* <DEDUP_REMOVED lines=9> */
[----:B-1----:R-:W-:-:S02]  /*0280*/  ISETP.GE.AND P1, PT, R9, 0x1, PT ;  /* 0x000000010900780c */ /* 0x002fc40003f26270 */
[----:B0-----:R-:W-:Y:S01]  /*0290*/  SHF.R.S32.HI R11, RZ, 0x1f, R38 ;  /* 0x0000001fff0b7819 */ /* 0x001fe20000011426 */
[----:B---3--:R-:W-:-:S03]  /*02a0*/  @P2 IMAD.WIDE.U32 R50, R35, R48, RZ ;  /* 0x0000003023322225 */ /* 0x008fc600078e00ff */
[----:B------:R-:W-:Y:S02]  /*02b0*/  LEA.HI R36, R11, R38, RZ, 0x5 ;  /* 0x000000260b247211 */ /* 0x000fe400078f28ff */
[----:B------:R-:W-:Y:S01]  /*02c0*/  MOV R48, RZ ;  /* 0x000000ff00307202 */ /* 0x000fe20000000f00 */
[----:B------:R-:W-:Y:S01]  /*02d0*/  @P2 IMAD R49, R35, R49, R51 ;  /* 0x0000003123312224 */ /* 0x000fe200078e0233 */
[----:B------:R-:W-:Y:S02]  /*02e0*/  MOV R11, RZ ;  /* 0x000000ff000b7202 */ /* 0x000fe40000000f00 */
[----:B------:R-:W-:Y:S01]  /*02f0*/  SHF.R.S32.HI R34, RZ, 0x5, R36 ;  /* 0x00000005ff227819 */ /* 0x000fe20000011424 */
[----:B--2---:R-:W-:Y:S06]  /*0300*/  @P2 BRA `(.L_x_814) ;  /* 0x00000000001c2947 */ /* 0x004fec0003800000 */
[----:B------:R-:W0:Y:S01]  /*0310*/  LDC.64 R28, c[0x0][0x430] ;  /* 0x00010c00ff1c7b82 */ /* 0x000e220000000a00 */
[----:B------:R-:W-:Y:S01]  /*0320*/  SHF.R.S32.HI R31, RZ, 0x1f, R32 ;  /* 0x0000001fff1f7819 */ /* 0x000fe20000011420 */
[----:B------:R-:W-:-:S04]  /*0330*/  IMAD.MOV.U32 R35, RZ, RZ, -0x1 ;  /* 0xffffffffff237424 */ /* 0x000fc800078e00ff */
[-C--:B0-----:R-:W-:Y:S02]  /*0340*/  IMAD R31, R31, R28.reuse, RZ ;  /* 0x0000001c1f1f7224 */ /* 0x081fe400078e02ff */
[----:B------:R-:W-:-:S04]  /*0350*/  IMAD.WIDE.U32 R50, R32, R28, RZ ;  /* 0x0000001c20327225 */ /* 0x000fc800078e00ff */
[----:B------:R-:W-:-:S05]  /*0360*/  IMAD R29, R32, R29, R31 ;  /* 0x0000001d201d7224 */ /* 0x000fca00078e021f */
[----:B------:R-:W-:-:S07]  /*0370*/  IADD3 R49, R51, R29, RZ ;  /* 0x0000001d33317210 */ /* 0x000fce0007ffe0ff */
.L_x_814:
[----:B------:R-:W-:Y:S05]  /*0380*/  @!P1 BRA `(.L_x_815) ;  /* 0x0000000800b89947 */ /* 0x000fea0003800000 */
[----:B------:R-:W0:Y:S01]  /*0390*/  LDC R29, c[0x0][0x2d4] ;  /* 0x0000b500ff1d7b82 */ /* 0x000e220000000800 */
[----:B------:R-:W-:Y:S01]  /*03a0*/  IMAD.WIDE R30, R32, 0x80, RZ ;  /* 0x00000080201e7825 */ /* 0x000fe200078e02ff */
[----:B------:R-:W-:Y:S01]  /*03b0*/  LOP3.LUT R37, R36, 0xffffffe0, RZ, 0xc0, !PT ;  /* 0xffffffe024257812 */ /* 0x000fe200078ec0ff */
[----:B------:R-:W-:Y:S01]  /*03c0*/  ULDC.64 UR10, c[0x0][0x488] ;  /* 0x00012200000a7ab9 */ /* 0x000fe20000000a00 */
[----:B------:R-:W-:Y:S01]  /*03d0*/  UMOV UR4, URZ ;  /* 0x0000003f00047c82 */ /* 0x000fe20008000000 */
[----:B------:R-:W-:Y:S01]  /*03e0*/  USHF.L.U64.HI UR5, UR10, 0x2, UR11 ;  /* 0x000000020a057899 */ /* 0x000fe2000801020b */
[----:B------:R-:W-:Y:S01]  /*03f0*/  SEL R55, R30, RZ, P0 ;  /* 0x000000ff1e377207 */ /* 0x000fe20000000000 */
[----:B------:R-:W-:Y:S01]  /*0400*/  ULDC.64 UR8, c[0x0][0x400] ;  /* 0x0001000000087ab9 */ /* 0x000fe20000000a00 */
[----:B------:R-:W1:Y:S01]  /*0410*/  LDC R51, c[0x0][0x270] ;  /* 0x00009c00ff337b82 */ /* 0x000e620000000800 */
[----:B------:R-:W-:Y:S02]  /*0420*/  SEL R30, R31, RZ, P0 ;  /* 0x000000ff1f1e7207 */ /* 0x000fe40000000000 */
[----:B------:R-:W-:-:S02]  /*0430*/  IADD3 R55, P0, R8, R55, RZ ;  /* 0x0000003708377210 */ /* 0x000fc40007f1e0ff */
[----:B------:R-:W-:Y:S02]  /*0440*/  IADD3 R38, -R37, R38, RZ ;  /* 0x0000002625267210 */ /* 0x000fe40007ffe1ff */
[----:B------:R-:W-:Y:S01]  /*0450*/  IADD3.X R53, R53, R30, RZ, P0, !PT ;  /* 0x0000001e35357210 */ /* 0x000fe200007fe4ff */
[----:B------:R-:W2:Y:S01]  /*0460*/  LDC R57, c[0x0][0x2dc] ;  /* 0x0000b700ff397b82 */ /* 0x000ea20000000800 */
[----:B0-----:R-:W-:Y:S01]  /*0470*/  IMAD.WIDE R28, R32, R29, RZ ;  /* 0x0000001d201c7225 */ /* 0x001fe200078e02ff */
[----:B-1----:R-:W-:-:S03]  /*0480*/  SHF.R.S32.HI R12, RZ, 0x1f, R51 ;  /* 0x0000001fff0c7819 */ /* 0x002fc60000011433 */
[-C--:B------:R-:W-:Y:S02]  /*0490*/  IMAD R29, R29, R51.reuse, RZ ;  /* 0x000000331d1d7224 */ /* 0x080fe400078e02ff */
[-C--:B------:R-:W-:Y:S02]  /*04a0*/  IMAD R36, R53, R51.reuse, RZ ;  /* 0x0000003335247224 */ /* 0x080fe400078e02ff */
[C---:B------:R-:W-:Y:S02]  /*04b0*/  IMAD R39, R28.reuse, R12, R29 ;  /* 0x0000000c1c277224 */ /* 0x040fe400078e021d */
[----:B------:R-:W-:Y:S01]  /*04c0*/  IMAD.WIDE.U32 R28, R28, R51, RZ ;  /* 0x000000331c1c7225 */ /* 0x000fe200078e00ff */
[----:B--2---:R-:W-:-:S03]  /*04d0*/  SHF.R.S32.HI R59, RZ, 0x1f, R57 ;  /* 0x0000001fff3b7819 */ /* 0x004fc60000011439 */
[----:B------:R-:W-:Y:S02]  /*04e0*/  IMAD R52, R12, R55, R36 ;  /* 0x000000370c347224 */ /* 0x000fe400078e0224 */
[----:B------:R-:W-:-:S04]  /*04f0*/  IMAD.WIDE R30, R51, R57, RZ ;  /* 0x00000039331e7225 */ /* 0x000fc800078e02ff */
[----:B------:R-:W-:Y:S02]  /*0500*/  IMAD.IADD R32, R29, 0x1, R39 ;  /* 0x000000011d207824 */ /* 0x000fe400078e0227 */
[----:B------:R-:W-:-:S04]  /*0510*/  IMAD.WIDE.U32 R36, R55, R51, RZ ;  /* 0x0000003337247225 */ /* 0x000fc800078e00ff */
[----:B------:R-:W-:Y:S01]  /*0520*/  IMAD R29, R31, R35, RZ ;  /* 0x000000231f1d7224 */ /* 0x000fe200078e02ff */
[----:B------:R-:W-:Y:S01]  /*0530*/  IADD3 R52, R37, R52, RZ ;  /* 0x0000003425347210 */ /* 0x000fe20007ffe0ff */
[----:B------:R-:W-:Y:S02]  /*0540*/  IMAD R32, R32, R57, RZ ;  /* 0x0000003920207224 */ /* 0x000fe400078e02ff */
[C---:B------:R-:W-:Y:S02]  /*0550*/  IMAD R39, R30.reuse, R33, R29 ;  /* 0x000000211e277224 */ /* 0x040fe400078e021d */
[----:B------:R-:W-:Y:S02]  /*0560*/  IMAD R61, R59, R28, R32 ;  /* 0x0000001c3b3d7224 */ /* 0x000fe400078e0220 */
[----:B------:R-:W-:-:S04]  /*0570*/  IMAD.WIDE.U32 R32, R30, R35, RZ ;  /* 0x000000231e207225 */ /* 0x000fc800078e00ff */
[-C--:B------:R-:W-:Y:S02]  /*0580*/  IMAD R52, R52, R57.reuse, RZ ;  /* 0x0000003934347224 */ /* 0x080fe400078e02ff */
[----:B------:R-:W-:-:S04]  /*0590*/  IMAD.WIDE.U32 R28, R28, R57, RZ ;  /* 0x000000391c1c7225 */ /* 0x000fc800078e00ff */
[----:B------:R-:W-:Y:S01]  /*05a0*/  IMAD.IADD R35, R33, 0x1, R39 ;  /* 0x0000000121237824 */ /* 0x000fe200078e0227 */
[----:B------:R-:W-:Y:S01]  /*05b0*/  SEL R12, R28, R32, !P2 ;  /* 0x000000201c0c7207 */ /* 0x000fe20005000000 */
[----:B------:R-:W-:Y:S01]  /*05c0*/  IMAD R33, R59, R36, R52 ;  /* 0x000000243b217224 */ /* 0x000fe200078e0234 */
[----:B------:R-:W-:Y:S01]  /*05d0*/  @!P2 IADD3 R35, R29, R61, RZ ;  /* 0x0000003d1d23a210 */ /* 0x000fe20007ffe0ff */
[-C--:B------:R-:W-:Y:S02]  /*05e0*/  IMAD R39, R10, R57.reuse, RZ ;  /* 0x000000390a277224 */ /* 0x080fe400078e02ff */
[----:B------:R-:W-:-:S03]  /*05f0*/  IMAD.WIDE.U32 R36, R36, R57, RZ ;  /* 0x0000003924247225 */ /* 0x000fc600078e00ff */
[----:B------:R-:W-:Y:S01]  /*0600*/  IADD3 R28, P0, R39, R12, RZ ;  /* 0x0000000c271c7210 */ /* 0x000fe20007f1e0ff */
[----:B------:R-:W-:Y:S01]  /*0610*/  IMAD R51, R51, R57, RZ ;  /* 0x0000003933337224 */ /* 0x000fe200078e02ff */
[----:B------:R-:W-:Y:S01]  /*0620*/  IADD3 R33, R37, R33, RZ ;  /* 0x0000002125217210 */ /* 0x000fe20007ffe0ff */
[----:B------:R-:W-:Y:S01]  /*0630*/  IMAD.SHL.U32 R32, R36, 0x4, RZ ;  /* 0x0000000424207824 */ /* 0x000fe200078e00ff */
[----:B------:R-:W-:Y:S01]  /*0640*/  LEA.HI.X.SX32 R29, R39, R35, 0x1, P0 ;  /* 0x00000023271d7211 */ /* 0x000fe200000f0eff */
[----:B------:R-:W-:Y:S01]  /*0650*/  IMAD R37, R34, R51, R38 ;  /* 0x0000003322257224 */ /* 0x000fe200078e0226 */
[----:B------:R-:W-:Y:S01]  /*0660*/  SHF.L.U64.HI R33, R36, 0x2, R33 ;  /* 0x0000000224217819 */ /* 0x000fe20000010221 */
[----:B------:R-:W-:Y:S01]  /*0670*/  IMAD R34, R53, R30, RZ ;  /* 0x0000001e35227224 */ /* 0x000fe200078e02ff */
[----:B------:R-:W-:Y:S01]  /*0680*/  SHF.L.U32 R53, R51, 0x3, RZ ;  /* 0x0000000333357819 */ /* 0x000fe200000006ff */
[----:B------:R-:W-:-:S04]  /*0690*/  IMAD.WIDE.U32 R28, R30, R55, R28 ;  /* 0x000000371e1c7225 */ /* 0x000fc800078e001c */
[----:B------:R-:W-:Y:S01]  /*06a0*/  IMAD.WIDE R56, R53, 0x4, R32 ;  /* 0x0000000435387825 */ /* 0x000fe200078e0220 */
[----:B------:R-:W-:-:S03]  /*06b0*/  IADD3 R28, P0, R37, R28, RZ ;  /* 0x0000001c251c7210 */ /* 0x000fc60007f1e0ff */
[----:B------:R-:W-:Y:S01]  /*06c0*/  IMAD R34, R31, R55, R34 ;  /* 0x000000371f227224 */ /* 0x000fe200078e0222 */
[----:B------:R-:W-:Y:S01]  /*06d0*/  SHF.R.S32.HI R31, RZ, 0x1f, R37 ;  /* 0x0000001fff1f7819 */ /* 0x000fe20000011425 */
[----:B------:R-:W-:Y:S01]  /*06e0*/  IMAD.WIDE R32, R39, 0x4, R32 ;  /* 0x0000000427207825 */ /* 0x000fe200078e0220 */
[----:B------:R-:W-:Y:S02]  /*06f0*/  SHF.L.U32 R30, R28, 0x2, RZ ;  /* 0x000000021c1e7819 */ /* 0x000fe400000006ff */
[----:B------:R-:W-:Y:S01]  /*0700*/  IADD3.X R31, R31, R29, R34, P0, !PT ;  /* 0x0000001d1f1f7210 */ /* 0x000fe200007fe422 */
[----:B------:R-:W-:Y:S01]  /*0710*/  IMAD.WIDE R56, R39, 0x4, R56 ;  /* 0x0000000427387825 */ /* 0x000fe200078e0238 */
[----:B------:R-:W-:Y:S02]  /*0720*/  SHF.L.U32 R29, R12, 0x2, RZ ;  /* 0x000000020c1d7819 */ /* 0x000fe400000006ff */
[----:B------:R-:W-:Y:S01]  /*0730*/  SHF.L.U64.HI R31, R28, 0x2, R31 ;  /* 0x000000021c1f7819 */ /* 0x000fe2000001021f */
[----:B------:R-:W-:-:S04]  /*0740*/  IMAD.WIDE R32, R37, 0x4, R32 ;  /* 0x0000000425207825 */ /* 0x000fc800078e0220 */
[----:B------:R-:W-:Y:S01]  /*0750*/  IMAD.WIDE R56, R37, 0x4, R56 ;  /* 0x0000000425387825 */ /* 0x000fe200078e0238 */
[-C--:B------:R-:W-:Y:S02]  /*0760*/  IADD3 R52, P0, R32, R29.reuse, RZ ;  /* 0x0000001d20347210 */ /* 0x080fe40007f1e0ff */
[----:B------:R-:W-:Y:S01]  /*0770*/  SHF.L.U64.HI R37, R12, 0x2, R35 ;  /* 0x000000020c257819 */ /* 0x000fe20000010223 */
[----:B------:R-:W-:Y:S01]  /*0780*/  HFMA2.MMA R12, -RZ, RZ, 0, 0 ;  /* 0x00000000ff0c7435 */ /* 0x000fe200000001ff */
[----:B------:R-:W-:Y:S01]  /*0790*/  IADD3 R54, P1, R56, R29, RZ ;  /* 0x0000001d38367210 */ /* 0x000fe20007f3e0ff */
[----:B------:R-:W-:Y:S01]  /*07a0*/  IMAD.WIDE R28, R51, 0x20, R30 ;  /* 0x00000020331c7825 */ /* 0x000fe200078e021e */
[----:B------:R-:W-:Y:S02]  /*07b0*/  IADD3 R35, R53, 0x20, R53 ;  /* 0x0000002035237810 */ /* 0x000fe40007ffe035 */
[----:B------:R-:W-:Y:S01]  /*07c0*/  IADD3.X R56, R57, R37, RZ, P1, !PT ;  /* 0x0000002539387210 */ /* 0x000fe20000ffe4ff */
[----:B------:R-:W-:-:S02]  /*07d0*/  IMAD.X R55, R33, 0x1, R37, P0 ;  /* 0x0000000121377824 */ /* 0x000fc400000e0625 */
[----:B------:R-:W-:-:S04]  /*07e0*/  IMAD.WIDE R30, R35, 0x4, R30 ;  /* 0x00000004231e7825 */ /* 0x000fc800078e021e */
[----:B------:R-:W-:-:S07]  /*07f0*/  IMAD.WIDE R28, R53, 0x4, R28 ;  /* 0x00000004351c7825 */ /* 0x000fce00078e021c */
.L_x_816:
[----:B------:R-:W-:-:S04]  /*0800*/  IADD3 R58, P0, R28, UR8, RZ ;  /* 0x000000081c3a7c10 */ /* 0x000fc8000ff1e0ff */
[----:B------:R-:W-:-:S05]  /*0810*/  IADD3.X R59, R29, UR9, RZ, P0, !PT ;  /* 0x000000091d3b7c10 */ /* 0x000fca00087fe4ff */
[----:B------:R0:W2:Y:S02]  /*0820*/  LDG.E R35, desc[UR6][R58.64] ;  /* 0x000000063a237981 */ /* 0x0000a4000c1e1900 */
[----:B0-----:R-:W-:-:S05]  /*0830*/  IMAD.WIDE R58, R51, 0x20, R58 ;  /* 0x00000020333a7825 */ /* 0x001fca00078e023a */
[----:B------:R-:W3:Y:S01]  /*0840*/  LDG.E R36, desc[UR6][R58.64] ;  /* 0x000000063a247981 */ /* 0x000ee2000c1e1900 */
[----:B------:R-:W-:-:S05]  /*0850*/  IMAD.WIDE R32, R51, 0x20, R58 ;  /* 0x0000002033207825 */ /* 0x000fca00078e023a */
[----:B------:R-:W4:Y:S01]  /*0860*/  LDG.E R37, desc[UR6][R32.64] ;  /* 0x0000000620257981 */ /* 0x000f22000c1e1900 */
[----:B------:R-:W-:-:S05]  /*0870*/  IMAD.WIDE R60, R51, 0x20, R32 ;  /* 0x00000020333c7825 */ /* 0x000fca00078e0220 */
[----:B------:R0:W5:Y:S02]  /*0880*/  LDG.E R38, desc[UR6][R60.64] ;  /* 0x000000063c267981 */ /* 0x000164000c1e1900 */
[----:B0-----:R-:W-:-:S05]  /*0890*/  IMAD.WIDE R60, R51, 0x20, R60 ;  /* 0x00000020333c7825 */ /* 0x001fca00078e023c */
[----:B------:R0:W5:Y:S02]  /*08a0*/  LDG.E R39, desc[UR6][R60.64] ;  /* 0x000000063c277981 */ /* 0x000164000c1e1900 */
[----:B0-----:R-:W-:-:S05]  /*08b0*/  IMAD.WIDE R60, R51, 0x20, R60 ;  /* 0x00000020333c7825 */ /* 0x001fca00078e023c */
[----:B------:R-:W5:Y:S01]  /*08c0*/  LDG.E R34, desc[UR6][R60.64] ;  /* 0x000000063c227981 */ /* 0x000f62000c1e1900 */
[----:B------:R-:W-:-:S05]  /*08d0*/  IMAD.WIDE R58, R51, 0x20, R60 ;  /* 0x00000020333a7825 */ /* 0x000fca00078e023c */
[----:B------:R0:W5:Y:S02]  /*08e0*/  LDG.E R33, desc[UR6][R58.64] ;  /* 0x000000063a217981 */ /* 0x000164000c1e1900 */
[----:B0-----:R-:W-:-:S05]  /*08f0*/  IMAD.WIDE R58, R51, 0x20, R58 ;  /* 0x00000020333a7825 */ /* 0x001fca00078e023a */
[----:B------:R0:W5:Y:S02]  /*0900*/  LDG.E R32, desc[UR6][R58.64] ;  /* 0x000000063a207981 */ /* 0x000164000c1e1900 */
[----:B0-----:R-:W-:-:S04]  /*0910*/  IMAD.WIDE R58, R51, 0x20, R58 ;  /* 0x00000020333a7825 */ /* 0x001fc800078e023a */
[----:B------:R-:W-:-:S04]  /*0920*/  IMAD.WIDE R60, R51, 0x20, R58 ;  /* 0x00000020333c7825 */ /* 0x000fc800078e023a */
[----:B--2---:R-:W-:Y:S02]  /*0930*/  FADD.FTZ R44, R35, R44 ;  /* 0x0000002c232c7221 */ /* 0x004fe40000010000 */
[----:B------:R-:W2:Y:S01]  /*0940*/  LDG.E R35, desc[UR6][R58.64] ;  /* 0x000000063a237981 */ /* 0x000ea2000c1e1900 */
[----:B---3--:R-:W-:-:S03]  /*0950*/  FADD.FTZ R43, R36, R43 ;  /* 0x0000002b242b7221 */ /* 0x008fc60000010000 */
[----:B------:R0:W3:Y:S01]  /*0960*/  LDG.E R36, desc[UR6][R60.64] ;  /* 0x000000063c247981 */ /* 0x0000e2000c1e1900 */
[----:B----4-:R-:W-:Y:S01]  /*0970*/  FADD.FTZ R42, R37, R42 ;  /* 0x0000002a252a7221 */ /* 0x010fe20000010000 */
[----:B0-----:R-:W-:-:S05]  /*0980*/  IMAD.WIDE R60, R51, 0x20, R60 ;  /* 0x00000020333c7825 */ /* 0x001fca00078e023c */
[----:B------:R0:W4:Y:S02]  /*0990*/  LDG.E R37, desc[UR6][R60.64] ;  /* 0x000000063c257981 */ /* 0x000124000c1e1900 */
[----:B0-----:R-:W-:-:S04]  /*09a0*/  IMAD.WIDE R60, R51, 0x20, R60 ;  /* 0x00000020333c7825 */ /* 0x001fc800078e023c */
[----:B-----5:R-:W-:Y:S01]  /*09b0*/  FADD.FTZ R41, R38, R41 ;  /* 0x0000002926297221 */ /* 0x020fe20000010000 */
[----:B------:R-:W-:Y:S01]  /*09c0*/  FADD.FTZ R40, R39, R40 ;  /* 0x0000002827287221 */ /* 0x000fe20000010000 */
[----:B------:R-:W5:Y:S01]  /*09d0*/  LDG.E R38, desc[UR6][R60.64] ;  /* 0x000000063c267981 */ /* 0x000f62000c1e1900 */
[----:B------:R-:W-:-:S05]  /*09e0*/  IMAD.WIDE R58, R51, 0x20, R60 ;  /* 0x00000020333a7825 */ /* 0x000fca00078e023c */
[----:B------:R0:W5:Y:S02]  /*09f0*/  LDG.E R39, desc[UR6][R58.64] ;  /* 0x000000063a277981 */ /* 0x000164000c1e1900 */
[----:B0-----:R-:W-:-:S06]  /*0a00*/  IMAD.WIDE R58, R51, 0x20, R58 ;  /* 0x00000020333a7825 */ /* 0x001fcc00078e023a */
[----:B------:R-:W5:Y:S01]  /*0a10*/  LDG.E R59, desc[UR6][R58.64] ;  /* 0x000000063a3b7981 */ /* 0x000f62000c1e1900 */
[----:B------:R-:W-:-:S04]  /*0a20*/  IADD3 R60, P0, R30, UR8, RZ ;  /* 0x000000081e3c7c10 */ /* 0x000fc8000ff1e0ff */
[----:B------:R-:W-:Y:S01]  /*0a30*/  IADD3.X R61, R31, UR9, RZ, P0, !PT ;  /* 0x000000091f3d7c10 */ /* 0x000fe200087fe4ff */
[----:B------:R-:W-:Y:S01]  /*0a40*/  FADD.FTZ R26, R33, R26 ;  /* 0x0000001a211a7221 */ /* 0x000fe20000010000 */
[----:B------:R-:W-:Y:S01]  /*0a50*/  FADD.FTZ R25, R32, R25 ;  /* 0x0000001920197221 */ /* 0x000fe20000010000 */
[----:B------:R-:W-:-:S04]  /*0a60*/  IMAD.WIDE R32, R53, 0x4, R60 ;  /* 0x0000000435207825 */ /* 0x000fc800078e023c */
[----:B------:R-:W-:Y:S02]  /*0a70*/  FADD.FTZ R27, R34, R27 ;  /* 0x0000001b221b7221 */ /* 0x000fe40000010000 */
[----:B------:R-:W5:Y:S01]  /*0a80*/  LDG.E R34, desc[UR6][R60.64] ;  /* 0x000000063c227981 */ /* 0x000f62000c1e1900 */
[----:B--2---:R-:W-:-:S03]  /*0a90*/  FADD.FTZ R24, R35, R24 ;  /* 0x0000001823187221 */ /* 0x004fc60000010000 */
[----:B------:R0:W2:Y:S02]  /*0aa0*/  LDG.E R35, desc[UR6][R32.64] ;  /* 0x0000000620237981 */ /* 0x0000a4000c1e1900 */
[----:B0-----:R-:W-:-:S04]  /*0ab0*/  IMAD.WIDE R32, R53, 0x4, R32 ;  /* 0x0000000435207825 */ /* 0x001fc800078e0220 */
[----:B------:R-:W-:-:S04]  /*0ac0*/  IMAD.WIDE R60, R53, 0x4, R32 ;  /* 0x00000004353c7825 */ /* 0x000fc800078e0220 */
[----:B---3--:R-:W-:Y:S02]  /*0ad0*/  FADD.FTZ R23, R36, R23 ;  /* 0x0000001724177221 */ /* 0x008fe40000010000 */
[----:B------:R-:W3:Y:S01]  /*0ae0*/  LDG.E R36, desc[UR6][R32.64] ;  /* 0x0000000620247981 */ /* 0x000ee2000c1e1900 */
[----:B----4-:R-:W-:-:S03]  /*0af0*/  FADD.FTZ R22, R37, R22 ;  /* 0x0000001625167221 */ /* 0x010fc60000010000 */
[----:B------:R0:W4:Y:S02]  /*0b00*/  LDG.E R37, desc[UR6][R60.64] ;  /* 0x000000063c257981 */ /* 0x000124000c1e1900 */
[----:B0-----:R-:W-:-:S04]  /*0b10*/  IMAD.WIDE R60, R53, 0x4, R60 ;  /* 0x00000004353c7825 */ /* 0x001fc800078e023c */
[----:B-----5:R-:W-:Y:S01]  /*0b20*/  FADD.FTZ R21, R38, R21 ;  /* 0x0000001526157221 */ /* 0x020fe20000010000 */
[----:B------:R-:W5:Y:S01]  /*0b30*/  LDG.E R58, desc[UR6][R60.64] ;  /* 0x000000063c3a7981 */ /* 0x000f62000c1e1900 */
[----:B------:R-:W-:-:S04]  /*0b40*/  IMAD.WIDE R32, R53, 0x4, R60 ;  /* 0x0000000435207825 */ /* 0x000fc800078e023c */
[----:B------:R-:W-:Y:S01]  /*0b50*/  FADD.FTZ R20, R39, R20 ;  /* 0x0000001427147221 */ /* 0x000fe20000010000 */
[----:B------:R0:W5:Y:S01]  /*0b60*/  LDG.E R57, desc[UR6][R32.64] ;  /* 0x0000000620397981 */ /* 0x000162000c1e1900 */
[----:B------:R-:W-:-:S04]  /*0b70*/  IMAD.WIDE R38, R53, 0x4, R32 ;  /* 0x0000000435267825 */ /* 0x000fc800078e0220 */
[----:B0-----:R-:W-:-:S04]  /*0b80*/  IMAD.WIDE R32, R53, 0x4, R38 ;  /* 0x0000000435207825 */ /* 0x001fc800078e0226 */
[----:B------:R-:W-:Y:S01]  /*0b90*/  FADD.FTZ R19, R59, R19 ;  /* 0x000000133b137221 */ /* 0x000fe20000010000 */
[----:B------:R-:W5:Y:S04]  /*0ba0*/  LDG.E R61, desc[UR6][R32.64] ;  /* 0x00000006203d7981 */ /* 0x000f68000c1e1900 */
[----:B------:R0:W5:Y:S02]  /*0bb0*/  LDG.E R59, desc[UR6][R38.64] ;  /* 0x00000006263b7981 */ /* 0x000164000c1e1900 */
[----:B0-----:R-:W-:-:S05]  /*0bc0*/  IMAD.WIDE R38, R53, 0x4, R32 ;  /* 0x0000000435267825 */ /* 0x001fca00078e0220 */
[----:B------:R-:W5:Y:S01]  /*0bd0*/  LDG.E R60, desc[UR6][R38.64] ;  /* 0x00000006263c7981 */ /* 0x000f62000c1e1900 */
[----:B------:R-:W-:Y:S01]  /*0be0*/  FADD.FTZ R17, R34, R17 ;  /* 0x0000001122117221 */ /* 0x000fe20000010000 */
[----:B--2---:R-:W-:Y:S01]  /*0bf0*/  FADD.FTZ R6, R35, R6 ;  /* 0x0000000623067221 */ /* 0x004fe20000010000 */
[----:B------:R-:W-:-:S04]  /*0c00*/  IMAD.WIDE R34, R53, 0x4, R38 ;  /* 0x0000000435227825 */ /* 0x000fc800078e0226 */
[----:B------:R-:W-:Y:S02]  /*0c10*/  IMAD.WIDE R32, R53, 0x4, R34 ;  /* 0x0000000435207825 */ /* 0x000fe400078e0222 */
[----:B------:R-:W2:Y:S02]  /*0c20*/  LDG.E R34, desc[UR6][R34.64] ;  /* 0x0000000622227981 */ /* 0x000ea4000c1e1900 */
[----:B---3--:R-:W-:Y:S02]  /*0c30*/  FADD.FTZ R5, R36, R5 ;  /* 0x0000000524057221 */ /* 0x008fe40000010000 */
[----:B------:R0:W3:Y:S01]  /*0c40*/  LDG.E R35, desc[UR6][R32.64] ;  /* 0x0000000620237981 */ /* 0x0000e2000c1e1900 */
[----:B----4-:R-:W-:Y:S01]  /*0c50*/  FADD.FTZ R4, R37, R4 ;  /* 0x0000000425047221 */ /* 0x010fe20000010000 */
[----:B------:R-:W-:-:S04]  /*0c60*/  IMAD.WIDE R36, R53, 0x4, R32 ;  /* 0x0000000435247825 */ /* 0x000fc800078e0220 */
[C---:B0-----:R-:W-:Y:S02]  /*0c70*/  IMAD.WIDE R32, R53.reuse, 0x4, R36 ;  /* 0x0000000435207825 */ /* 0x041fe400078e0224 */
[----:B------:R-:W4:Y:S02]  /*0c80*/  LDG.E R37, desc[UR6][R36.64] ;  /* 0x0000000624257981 */ /* 0x000f24000c1e1900 */
[----:B-----5:R-:W-:Y:S01]  /*0c90*/  FADD.FTZ R3, R58, R3 ;  /* 0x000000033a037221 */ /* 0x020fe20000010000 */
[----:B------:R-:W-:Y:S01]  /*0ca0*/  IADD3 R58, P0, R52, UR8, RZ ;  /* 0x00000008343a7c10 */ /* 0x000fe2000ff1e0ff */
[----:B------:R-:W-:-:S04]  /*0cb0*/  IMAD.WIDE R38, R53, 0x4, R32 ;  /* 0x0000000435267825 */ /* 0x000fc800078e0220 */
[----:B------:R-:W-:Y:S02]  /*0cc0*/  FADD.FTZ R2, R57, R2 ;  /* 0x0000000239027221 */ /* 0x000fe40000010000 */
[----:B------:R-:W5:Y:S04]  /*0cd0*/  LDG.E R57, desc[UR6][R32.64] ;  /* 0x0000000620397981 */ /* 0x000f68000c1e1900 */
[----:B------:R-:W5:Y:S01]  /*0ce0*/  LDG.E R39, desc[UR6][R38.64] ;  /* 0x0000000626277981 */ /* 0x000f62000c1e1900 */
[----:B------:R-:W-:Y:S01]  /*0cf0*/  FADD.FTZ R0, R59, R0 ;  /* 0x000000003b007221 */ /* 0x000fe20000010000 */
[----:B------:R-:W-:Y:S01]  /*0d00*/  IADD3.X R59, R55, UR9, RZ, P0, !PT ;  /* 0x00000009373b7c10 */ /* 0x000fe200087fe4ff */
[----:B------:R-:W-:-:S04]  /*0d10*/  FADD.FTZ R48, R61, R48 ;  /* 0x000000303d307221 */ /* 0x000fc80000010000 */
[----:B------:R-:W5:Y:S01]  /*0d20*/  LDG.E R32, desc[UR6][R58.64] ;  /* 0x000000063a207981 */ /* 0x000f62000c1e1900 */
[----:B------:R-:W-:Y:S01]  /*0d30*/  FADD.FTZ R16, R60, R16 ;  /* 0x000000103c107221 */ /* 0x000fe20000010000 */
[----:B------:R-:W-:Y:S02]  /*0d40*/  IADD3 R60, P0, R54, UR8, RZ ;  /* 0x00000008363c7c10 */ /* 0x000fe4000ff1e0ff */
[----:B------:R-:W5:Y:S02]  /*0d50*/  LDG.E R59, desc[UR6][R58.64+0x80] ;  /* 0x000080063a3b7981 */ /* 0x000f64000c1e1900 */
[----:B------:R-:W-:-:S05]  /*0d60*/  IADD3.X R61, R56, UR9, RZ, P0, !PT ;  /* 0x00000009383d7c10 */ /* 0x000fca00087fe4ff */
[----:B------:R-:W5:Y:S04]  /*0d70*/  LDG.E R33, desc[UR6][R60.64] ;  /* 0x000000063c217981 */ /* 0x000f68000c1e1900 */
[----:B------:R-:W5:Y:S01]  /*0d80*/  LDG.E R36, desc[UR6][R60.64+0x80] ;  /* 0x000080063c247981 */ /* 0x000f62000c1e1900 */
[----:B------:R-:W-:-:S06]  /*0d90*/  UIADD3 UR4, UR4, 0x1, URZ ;  /* 0x0000000104047890 */ /* 0x000fcc000fffe03f */
[----:B------:R-:W-:Y:S01]  /*0da0*/  ISETP.LE.AND P0, PT, R9, UR4, PT ;  /* 0x0000000409007c0c */ /* 0x000fe2000bf03270 */
[----:B------:R-:W-:-:S04]  /*0db0*/  ULEA UR8, UP0, UR10, UR8, 0x2 ;  /* 0x000000080a087291 */ /* 0x000fc8000f80103f */
[----:B------:R-:W-:Y:S01]  /*0dc0*/  UIADD3.X UR9, UR9, UR5, URZ, UP0, !UPT ;  /* 0x0000000509097290 */ /* 0x000fe200087fe43f */
[----:B--2---:R-:W-:Y:S01]  /*0dd0*/  FADD.FTZ R47, R34, R47 ;  /* 0x0000002f222f7221 */ /* 0x004fe20000010000 */
[----:B---3--:R-:W-:Y:S01]  /*0de0*/  FADD.FTZ R15, R35, R15 ;  /* 0x0000000f230f7221 */ /* 0x008fe20000010000 */
[----:B----4-:R-:W-:Y:S01]  /*0df0*/  FADD.FTZ R14, R37, R14 ;  /* 0x0000000e250e7221 */ /* 0x010fe20000010000 */
[----:B-----5:R-:W-:Y:S01]  /*0e00*/  FADD.FTZ R13, R57, R13 ;  /* 0x0000000d390d7221 */ /* 0x020fe20000010000 */
[----:B------:R-:W-:Y:S01]  /*0e10*/  FADD.FTZ R12, R39, R12 ;  /* 0x0000000c270c7221 */ /* 0x000fe20000010000 */
[----:B------:R-:W-:Y:S01]  /*0e20*/  FADD.FTZ R11, R32, R11 ;  /* 0x0000000b200b7221 */ /* 0x000fe20000010000 */
[----:B------:R-:W-:Y:S01]  /*0e30*/  FADD.FTZ R46, R59, R46 ;  /* 0x0000002e3b2e7221 */ /* 0x000fe20000010000 */
[----:B------:R-:W-:Y:S01]  /*0e40*/  FADD.FTZ R18, R33, R18 ;  /* 0x0000001221127221 */ /* 0x000fe20000010000 */
[----:B------:R-:W-:Y:S01]  /*0e50*/  FADD.FTZ R45, R36, R45 ;  /* 0x0000002d242d7221 */ /* 0x000fe20000010000 */
[----:B------:R-:W-:Y:S06]  /*0e60*/  @!P0 BRA `(.L_x_816) ;  /* 0xfffffff800648947 */ /* 0x000fec000383ffff */
.L_x_815:
[----:B------:R-:W0:Y:S01]  /*0e70*/  S2R R36, SR_TID.X ;  /* 0x0000000000247919 */ /* 0x000e220000002100 */
[----:B------:R-:W1:Y:S01]  /*0e80*/  S2UR UR5, SR_CgaCtaId ;  /* 0x00000000000579c3 */ /* 0x000e620000008800 */
[----:B------:R-:W-:Y:S01]  /*0e90*/  ULDC UR8, c[0x0][0x390] ;  /* 0x0000e40000087ab9 */ /* 0x000fe20000000800 */
[----:B------:R-:W-:Y:S01]  /*0ea0*/  UMOV UR4, 0x400 ;  /* 0x0000040000047882 */ /* 0x000fe20000000000 */
[----:B------:R-:W-:Y:S01]  /*0eb0*/  FMUL.FTZ R20, R20, UR8 ;  /* 0x0000000814147c20 */ /* 0x000fe20008410000 */
[----:B------:R-:W-:Y:S01]  /*0ec0*/  FMUL.FTZ R19, R19, UR8 ;  /* 0x0000000813137c20 */ /* 0x000fe20008410000 */
[----:B------:R-:W-:Y:S01]  /*0ed0*/  FMUL.FTZ R17, R17, UR8 ;  /* 0x0000000811117c20 */ /* 0x000fe20008410000 */
[----:B------:R-:W-:Y:S01]  /*0ee0*/  FMUL.FTZ R6, R6, UR8 ;  /* 0x0000000806067c20 */ /* 0x000fe20008410000 */
[----:B------:R-:W-:Y:S01]  /*0ef0*/  FMUL.FTZ R3, R3, UR8 ;  /* 0x0000000803037c20 */ /* 0x000fe20008410000 */
[----:B------:R-:W-:Y:S01]  /*0f00*/  FMUL.FTZ R2, R2, UR8 ;  /* 0x0000000802027c20 */ /* 0x000fe20008410000 */
[----:B------:R-:W-:Y:S01]  /*0f10*/  F2FP.BF16.F32.PACK_AB R19, R19, R20 ;  /* 0x000000141313723e */ /* 0x000fe200000010ff */
[----:B------:R-:W-:Y:S01]  /*0f20*/  HFMA2.MMA R20, -RZ, RZ, 0, 1.9073486328125e-06 ;  /* 0x00000020ff147435 */ /* 0x000fe200000001ff */
        /* <DEDUP_REMOVED lines=13> */
[----:B-1----:R-:W-:Y:S01]  /*1000*/  ULEA UR4, UR5, UR4, 0x18 ;  /* 0x0000000405047291 */ /* 0x002fe2000f8ec03f */
[----:B------:R-:W-:Y:S01]  /*1010*/  FMUL.FTZ R40, R40, UR8 ;  /* 0x0000000828287c20 */ /* 0x000fe20008410000 */
[----:B------:R-:W-:Y:S01]  /*1020*/  FMUL.FTZ R27, R27, UR8 ;  /* 0x000000081b1b7c20 */ /* 0x000fe20008410000 */
[----:B------:R-:W-:Y:S01]  /*1030*/  FMUL.FTZ R46, R46, UR8 ;  /* 0x000000082e2e7c20 */ /* 0x000fe20008410000 */
[----:B------:R-:W-:Y:S01]  /*1040*/  FMUL.FTZ R45, R45, UR8 ;  /* 0x000000082d2d7c20 */ /* 0x000fe20008410000 */
[----:B------:R-:W-:Y:S01]  /*1050*/  FMUL.FTZ R16, R16, UR8 ;  /* 0x0000000810107c20 */ /* 0x000fe20008410000 */
[----:B------:R-:W-:Y:S01]  /*1060*/  FMUL.FTZ R47, R47, UR8 ;  /* 0x000000082f2f7c20 */ /* 0x000fe20008410000 */
[----:B0-----:R-:W-:Y:S01]  /*1070*/  SHF.R.S32.HI R29, RZ, 0x1f, R36 ;  /* 0x0000001fff1d7819 */ /* 0x001fe20000011424 */
[----:B------:R-:W-:Y:S01]  /*1080*/  FMUL.FTZ R5, R5, UR8 ;  /* 0x0000000805057c20 */ /* 0x000fe20008410000 */
[----:B------:R-:W-:Y:S01]  /*1090*/  F2FP.BF16.F32.PACK_AB R0, R3, R0 ;  /* 0x000000000300723e */ /* 0x000fe200000010ff */
[----:B------:R-:W-:Y:S01]  /*10a0*/  FMUL.FTZ R4, R4, UR8 ;  /* 0x0000000804047c20 */ /* 0x000fe20008410000 */
[-C--:B------:R-:W-:Y:S01]  /*10b0*/  LEA.HI R9, R29, R36.reuse, RZ, 0x2 ;  /* 0x000000241d097211 */ /* 0x080fe200078f10ff */
[----:B------:R-:W-:Y:S01]  /*10c0*/  FMUL.FTZ R15, R15, UR8 ;  /* 0x000000080f0f7c20 */ /* 0x000fe20008410000 */
[----:B------:R-:W-:Y:S01]  /*10d0*/  LEA.HI R34, R29, R36, RZ, 0x3 ;  /* 0x000000241d227211 */ /* 0x000fe200078f18ff */
[----:B------:R-:W-:Y:S01]  /*10e0*/  FMUL.FTZ R14, R14, UR8 ;  /* 0x000000080e0e7c20 */ /* 0x000fe20008410000 */
[--C-:B------:R-:W-:Y:S01]  /*10f0*/  SHF.R.S32.HI R30, RZ, 0x2, R9.reuse ;  /* 0x00000002ff1e7819 */ /* 0x100fe20000011409 */
[----:B------:R-:W-:Y:S01]  /*1100*/  FMUL.FTZ R13, R13, UR8 ;  /* 0x000000080d0d7c20 */ /* 0x000fe20008410000 */
[----:B------:R-:W-:Y:S01]  /*1110*/  SHF.R.S32.HI R31, RZ, 0x1f, R9 ;  /* 0x0000001fff1f7819 */ /* 0x000fe20000011409 */
[----:B------:R-:W-:Y:S01]  /*1120*/  FMUL.FTZ R12, R12, UR8 ;  /* 0x000000080c0c7c20 */ /* 0x000fe20008410000 */
[----:B------:R-:W-:Y:S01]  /*1130*/  LOP3.LUT R35, R9, 0x3ffffffc, RZ, 0xc0, !PT ;  /* 0x3ffffffc09237812 */ /* 0x000fe200078ec0ff */
[----:B------:R-:W-:Y:S01]  /*1140*/  BSSY B0, `(.L_x_817) ;  /* 0x000006e000007945 */ /* 0x000fe20003800000 */
[----:B------:R-:W-:-:S02]  /*1150*/  LEA.HI R28, R31, R30, RZ, 0x3 ;  /* 0x0000001e1f1c7211 */ /* 0x000fc400078f18ff */
[----:B------:R-:W-:Y:S02]  /*1160*/  SHF.R.S32.HI R9, RZ, 0x3, R34 ;  /* 0x00000003ff097819 */ /* 0x000fe40000011422 */
[-C--:B------:R-:W-:Y:S02]  /*1170*/  LEA.HI R32, R29, R36.reuse, RZ, 0x5 ;  /* 0x000000241d207211 */ /* 0x080fe400078f28ff */
[----:B------:R-:W-:Y:S02]  /*1180*/  IADD3 R31, -R35, R36, RZ ;  /* 0x00000024231f7210 */ /* 0x000fe40007ffe1ff */
[----:B------:R-:W-:Y:S02]  /*1190*/  LOP3.LUT R34, R34, 0x1ffffff8, RZ, 0xc0, !PT ;  /* 0x1ffffff822227812 */ /* 0x000fe400078ec0ff */
[----:B------:R-:W-:Y:S01]  /*11a0*/  LOP3.LUT R35, R28, 0xfffffff8, RZ, 0xc0, !PT ;  /* 0xfffffff81c237812 */ /* 0x000fe200078ec0ff */
[----:B------:R-:W-:Y:S01]  /*11b0*/  IMAD.SHL.U32 R28, R9, 0x40, RZ ;  /* 0x00000040091c7824 */ /* 0x000fe200078e00ff */
[----:B------:R-:W-:-:S02]  /*11c0*/  SHF.R.S32.HI R32, RZ, 0x5, R32 ;  /* 0x00000005ff207819 */ /* 0x000fc40000011420 */
[-C--:B------:R-:W-:Y:S02]  /*11d0*/  IADD3 R34, -R34, R36.reuse, RZ ;  /* 0x0000002422227210 */ /* 0x080fe40007ffe1ff */
[----:B------:R-:W-:Y:S02]  /*11e0*/  IADD3 R30, R30, -R35, RZ ;  /* 0x800000231e1e7210 */ /* 0x000fe40007ffe0ff */
[----:B------:R-:W-:Y:S02]  /*11f0*/  SHF.R.S32.HI R37, RZ, 0x1f, R32 ;  /* 0x0000001fff257819 */ /* 0x000fe40000011420 */
[----:B------:R-:W-:Y:S02]  /*1200*/  LOP3.LUT R35, R28, 0x1c0, RZ, 0xc0, !PT ;  /* 0x000001c01c237812 */ /* 0x000fe400078ec0ff */
[----:B------:R-:W-:Y:S01]  /*1210*/  SHF.L.U32 R28, R34, 0x3, RZ ;  /* 0x00000003221c7819 */ /* 0x000fe200000006ff */
[----:B------:R-:W-:Y:S01]  /*1220*/  IMAD.SHL.U32 R34, R30, 0x40, RZ ;  /* 0x000000401e227824 */ /* 0x000fe200078e00ff */
[----:B------:R-:W-:-:S02]  /*1230*/  LEA.HI R33, R29, R36, RZ, 0x7 ;  /* 0x000000241d217211 */ /* 0x000fc400078f38ff */
[----:B------:R-:W-:Y:S02]  /*1240*/  LEA.HI R37, R37, R32, RZ, 0x2 ;  /* 0x0000002025257211 */ /* 0x000fe400078f10ff */
[----:B------:R-:W-:Y:S02]  /*1250*/  SHF.R.U32.HI R33, RZ, 0x4, R33 ;  /* 0x00000004ff217819 */ /* 0x000fe40000011621 */
[----:B------:R-:W-:Y:S02]  /*1260*/  LOP3.LUT R34, R34, 0x1c0, RZ, 0xc0, !PT ;  /* 0x000001c022227812 */ /* 0x000fe400078ec0ff */
[----:B------:R-:W-:Y:S02]  /*1270*/  LOP3.LUT R37, R37, 0x1ffffc, RZ, 0xc0, !PT ;  /* 0x001ffffc25257812 */ /* 0x000fe400078ec0ff */
[----:B------:R-:W-:Y:S02]  /*1280*/  LOP3.LUT R33, R34, 0x8, R33, 0xf8, !PT ;  /* 0x0000000822217812 */ /* 0x000fe400078ef821 */
[----:B------:R-:W-:-:S02]  /*1290*/  IADD3 R32, R32, -R37, RZ ;  /* 0x8000002520207210 */ /* 0x000fc40007ffe0ff */
[----:B------:R-:W-:Y:S02]  /*12a0*/  SHF.R.U32.HI R34, RZ, 0x3, R34 ;  /* 0x00000003ff227819 */ /* 0x000fe40000011622 */
[----:B------:R-:W-:Y:S01]  /*12b0*/  LEA R32, R32, R31, 0x9 ;  /* 0x0000001f20207211 */ /* 0x000fe200078e48ff */
[----:B------:R-:W-:Y:S01]  /*12c0*/  FMUL.FTZ R31, R11, UR8 ;  /* 0x000000080b1f7c20 */ /* 0x000fe20008410000 */
[----:B------:R-:W-:Y:S02]  /*12d0*/  LOP3.LUT R33, R33, R34, RZ, 0x3c, !PT ;  /* 0x0000002221217212 */ /* 0x000fe400078e3cff */
[----:B------:R-:W-:Y:S02]  /*12e0*/  R2P PR, R30, 0x6 ;  /* 0x000000061e007804 */ /* 0x000fe40000000000 */
[----:B------:R-:W-:Y:S01]  /*12f0*/  F2FP.BF16.F32.PACK_AB R18, R18, R31 ;  /* 0x0000001f1212723e */ /* 0x000fe200000010ff */
[----:B------:R-:W-:Y:S02]  /*1300*/  IMAD.U32 R11, R32, 0x2, R33 ;  /* 0x00000002200b7824 */ /* 0x000fe400078e0021 */
[----:B------:R-:W-:Y:S01]  /*1310*/  FMUL.FTZ R32, R22, UR8 ;  /* 0x0000000816207c20 */ /* 0x000fe20008410000 */
[----:B------:R-:W-:Y:S01]  /*1320*/  SEL R20, R20, 0xffffffe0, !P1 ;  /* 0xffffffe014147807 */ /* 0x000fe20004800000 */
[----:B------:R-:W-:Y:S01]  /*1330*/  FMUL.FTZ R33, R21, UR8 ;  /* 0x0000000815217c20 */ /* 0x000fe20008410000 */
[----:B------:R-:W-:Y:S01]  /*1340*/  F2FP.BF16.F32.PACK_AB R22, R25, R26 ;  /* 0x0000001a1916723e */ /* 0x000fe200000010ff */
[----:B------:R-:W-:Y:S01]  /*1350*/  ULDC.64 UR8, c[0x0][0x448] ;  /* 0x0001120000087ab9 */ /* 0x000fe20000000a00 */
[----:B------:R-:W-:-:S02]  /*1360*/  LEA R17, R11, UR4, 0x1 ;  /* 0x000000040b117c11 */ /* 0x000fc4000f8e08ff */
[----:B------:R-:W-:Y:S02]  /*1370*/  F2FP.BF16.F32.PACK_AB R30, R43, R44 ;  /* 0x0000002c2b1e723e */ /* 0x000fe400000010ff */
[C---:B------:R-:W-:Y:S01]  /*1380*/  IADD3 R25, R17.reuse, 0x40, RZ ;  /* 0x0000004011197810 */ /* 0x040fe20007ffe0ff */
[----:B------:R-:W-:Y:S01]  /*1390*/  @P2 VIADD R25, R17, 0xffffffc0 ;  /* 0xffffffc011192836 */ /* 0x000fe20000000000 */
[----:B------:R-:W-:Y:S01]  /*13a0*/  F2FP.BF16.F32.PACK_AB R23, R23, R24 ;  /* 0x000000181717723e */ /* 0x000fe200000010ff */
[----:B------:R-:W-:Y:S01]  /*13b0*/  STS [R17], R18 ;  /* 0x0000001211007388 */ /* 0x000fe20000000800 */
[----:B------:R-:W-:Y:S02]  /*13c0*/  IADD3 R3, R17, R20, RZ ;  /* 0x0000001411037210 */ /* 0x000fe40007ffe0ff */
[----:B------:R-:W-:Y:S01]  /*13d0*/  F2FP.BF16.F32.PACK_AB R31, R41, R42 ;  /* 0x0000002a291f723e */ /* 0x000fe200000010ff */
[----:B------:R-:W-:Y:S01]  /*13e0*/  STS [R17+0x400], R30 ;  /* 0x0004001e11007388 */ /* 0x000fe20000000800 */
[----:B------:R-:W-:-:S02]  /*13f0*/  F2FP.BF16.F32.PACK_AB R21, R27, R40 ;  /* 0x000000281b15723e */ /* 0x000fc400000010ff */
[----:B------:R-:W-:Y:S01]  /*1400*/  F2FP.BF16.F32.PACK_AB R24, R33, R32 ;  /* 0x000000202118723e */ /* 0x000fe200000010ff */
[----:B------:R-:W-:Y:S01]  /*1410*/  STS [R3], R22 ;  /* 0x0000001603007388 */ /* 0x000fe20000000800 */
[----:B------:R-:W-:Y:S02]  /*1420*/  F2FP.BF16.F32.PACK_AB R45, R45, R46 ;  /* 0x0000002e2d2d723e */ /* 0x000fe400000010ff */
[----:B------:R-:W-:Y:S01]  /*1430*/  F2FP.BF16.F32.PACK_AB R47, R47, R16 ;  /* 0x000000102f2f723e */ /* 0x000fe200000010ff */
[----:B------:R-:W-:Y:S01]  /*1440*/  STS [R3+0x400], R23 ;  /* 0x0004001703007388 */ /* 0x000fe20000000800 */
[----:B------:R-:W-:Y:S02]  /*1450*/  IADD3 R20, R20, R25, RZ ;  /* 0x0000001914147210 */ /* 0x000fe40007ffe0ff */
[----:B------:R-:W-:Y:S01]  /*1460*/  F2FP.BF16.F32.PACK_AB R4, R4, R5 ;  /* 0x000000050404723e */ /* 0x000fe200000010ff */
[----:B------:R-:W-:Y:S01]  /*1470*/  STS [R17+0x2000], R31 ;  /* 0x0020001f11007388 */ /* 0x000fe20000000800 */
[----:B------:R-:W-:-:S02]  /*1480*/  F2FP.BF16.F32.PACK_AB R5, R14, R15 ;  /* 0x0000000f0e05723e */ /* 0x000fc400000010ff */
[----:B------:R-:W-:Y:S01]  /*1490*/  F2FP.BF16.F32.PACK_AB R11, R12, R13 ;  /* 0x0000000d0c0b723e */ /* 0x000fe200000010ff */
[----:B------:R0:W-:Y:S01]  /*14a0*/  STS [R17+0x2400], R21 ;  /* 0x0024001511007388 */ /* 0x0001e20000000800 */
[----:B------:R-:W-:Y:S02]  /*14b0*/  LEA.HI R29, R29, R36, RZ, 0x6 ;  /* 0x000000241d1d7211 */ /* 0x000fe400078f30ff */
[----:B------:R-:W-:Y:S01]  /*14c0*/  SHF.R.U32.HI R36, RZ, 0x3, R35 ;  /* 0x00000003ff247819 */ /* 0x000fe20000011623 */
[----:B------:R-:W-:Y:S01]  /*14d0*/  STS [R3+0x2000], R24 ;  /* 0x0020001803007388 */ /* 0x000fe20000000800 */
[----:B------:R-:W-:Y:S02]  /*14e0*/  LOP3.LUT R35, R35, 0x38, R28, 0xf8, !PT ;  /* 0x0000003823237812 */ /* 0x000fe400078ef81c */
[----:B------:R-:W-:Y:S01]  /*14f0*/  IADD3 R7, -R8, R7, RZ ;  /* 0x0000000708077210 */ /* 0x000fe20007ffe1ff */
[----:B------:R-:W-:Y:S01]  /*1500*/  STS [R3+0x2400], R19 ;  /* 0x0024001303007388 */ /* 0x000fe20000000800 */
[----:B------:R-:W-:-:S02]  /*1510*/  LOP3.LUT R35, R35, R36, RZ, 0x3c, !PT ;  /* 0x0000002423237212 */ /* 0x000fc400078e3cff */
[----:B------:R-:W-:Y:S01]  /*1520*/  SHF.L.U32 R36, R29, 0x3, RZ ;  /* 0x000000031d247819 */ /* 0x000fe200000006ff */
[----:B------:R-:W-:Y:S01]  /*1530*/  STS [R25], R45 ;  /* 0x0000002d19007388 */ /* 0x000fe20000000800 */
[----:B0-----:R-:W-:Y:S02]  /*1540*/  SHF.R.S32.HI R21, RZ, 0x1f, R8 ;  /* 0x0000001fff157819 */ /* 0x001fe40000011408 */
[----:B------:R-:W-:Y:S01]  /*1550*/  LOP3.LUT R29, R35, 0x7ffffe00, R36, 0xf8, !PT ;  /* 0x7ffffe00231d7812 */ /* 0x000fe200078ef824 */
[----:B------:R-:W-:Y:S02]  /*1560*/  STS [R25+0x400], R6 ;  /* 0x0004000619007388 */ /* 0x000fe40000000800 */
[----:B------:R-:W-:Y:S01]  /*1570*/  IMAD R21, R21, UR8, RZ ;  /* 0x0000000815157c24 */ /* 0x000fe2000f8e02ff */
[----:B------:R-:W-:Y:S01]  /*1580*/  LEA R26, R29, UR4, 0x1 ;  /* 0x000000041d1a7c11 */ /* 0x000fe2000f8e08ff */
[----:B------:R0:W-:Y:S01]  /*1590*/  STS [R20], R0 ;  /* 0x0000000014007388 */ /* 0x0001e20000000800 */
[----:B------:R-:W-:Y:S01]  /*15a0*/  SHF.R.S32.HI R29, RZ, 0x1f, R28 ;  /* 0x0000001fff1d7819 */ /* 0x000fe2000001141c */
[----:B------:R-:W-:Y:S01]  /*15b0*/  IMAD R21, R8, UR9, R21 ;  /* 0x0000000908157c24 */ /* 0x000fe2000f8e0215 */
[----:B------:R-:W-:Y:S01]  /*15c0*/  ULDC UR4, c[0x0][0x2d0] ;  /* 0x0000b40000047ab9 */ /* 0x000fe20000000800 */
[----:B------:R-:W-:Y:S01]  /*15d0*/  STS [R20+0x400], R47 ;  /* 0x0004002f14007388 */ /* 0x000fe20000000800 */
[----:B------:R-:W-:Y:S01]  /*15e0*/  ISETP.GE.AND P0, PT, R28, UR4, PT ;  /* 0x000000041c007c0c */ /* 0x000fe2000bf06270 */
[----:B------:R-:W-:-:S02]  /*15f0*/  ULDC.64 UR4, c[0x0][0x460] ;  /* 0x0001180000047ab9 */ /* 0x000fc40000000a00 */
[----:B------:R1:W-:Y:S01]  /*1600*/  STS [R25+0x2000], R4 ;  /* 0x0020000419007388 */ /* 0x0003e20000000800 */
[----:B0-----:R-:W-:-:S03]  /*1610*/  IADD3 R0, R9, 0x20, RZ ;  /* 0x0000002009007810 */ /* 0x001fc60007ffe0ff */
[----:B------:R0:W-:Y:S04]  /*1620*/  STS [R25+0x2400], R2 ;  /* 0x0024000219007388 */ /* 0x0001e80000000800 */
[----:B------:R2:W-:Y:S01]  /*1630*/  STS [R20+0x2000], R5 ;  /* 0x0020000514007388 */ /* 0x0005e20000000800 */
[----:B-1----:R-:W-:-:S03]  /*1640*/  SHF.R.S32.HI R4, RZ, 0x1f, R10 ;  /* 0x0000001fff047819 */ /* 0x002fc6000001140a */
[----:B------:R1:W-:Y:S01]  /*1650*/  STS [R20+0x2400], R11 ;  /* 0x0024000b14007388 */ /* 0x0003e20000000800 */
[----:B0-----:R-:W-:Y:S01]  /*1660*/  IMAD.WIDE.U32 R2, R8, UR8, R28 ;  /* 0x0000000808027c25 */ /* 0x001fe2000f8e001c */
[----:B------:R-:W-:Y:S01]  /*1670*/  SHF.R.S32.HI R8, RZ, 0x1f, R9 ;  /* 0x0000001fff087819 */ /* 0x000fe20000011409 */
[----:B------:R-:W-:Y:S02]  /*1680*/  BAR.SYNC.DEFER_BLOCKING 0x0 ;  /* 0x0000000000007b1d */ /* 0x000fe40000010000 */
[----:B--2---:R-:W-:Y:S01]  /*1690*/  IMAD R5, R4, UR4, RZ ;  /* 0x0000000404057c24 */ /* 0x004fe2000f8e02ff */
[----:B------:R-:W-:Y:S01]  /*16a0*/  IADD3 R50, P1, R50, R2, RZ ;  /* 0x0000000232327210 */ /* 0x000fe20007f3e0ff */
[----:B------:R-:W-:Y:S02]  /*16b0*/  VIADD R2, R9, 0x40 ;  /* 0x0000004009027836 */ /* 0x000fe40000000000 */
[----:B------:R-:W-:Y:S01]  /*16c0*/  IMAD R5, R10, UR5, R5 ;  /* 0x000000050a057c24 */ /* 0x000fe2000f8e0205 */
[----:B------:R-:W-:-:S02]  /*16d0*/  IADD3.X R51, R49, R3, R21, P1, !PT ;  /* 0x0000000331337210 */ /* 0x000fc40000ffe415 */
[----:B------:R-:W-:Y:S02]  /*16e0*/  IADD3 R3, R9, 0x60, RZ ;  /* 0x0000006009037810 */ /* 0x000fe40007ffe0ff */
[-C--:B------:R-:W-:Y:S01]  /*16f0*/  ISETP.GE.OR P1, PT, R0, R7.reuse, P0 ;  /* 0x000000070000720c */ /* 0x080fe20000726670 */
[----:B-1----:R-:W-:Y:S01]  /*1700*/  IMAD.WIDE.U32 R10, R10, UR4, R50 ;  /* 0x000000040a0a7c25 */ /* 0x002fe2000f8e0032 */
[-C--:B------:R-:W-:Y:S02]  /*1710*/  ISETP.GE.OR P2, PT, R2, R7.reuse, P0 ;  /* 0x000000070200720c */ /* 0x080fe40000746670 */
[-C--:B------:R-:W-:Y:S02]  /*1720*/  ISETP.GE.OR P3, PT, R3, R7.reuse, P0 ;  /* 0x000000070300720c */ /* 0x080fe40000766670 */
[----:B------:R-:W-:Y:S02]  /*1730*/  ISETP.GE.OR P0, PT, R9, R7, P0 ;  /* 0x000000070900720c */ /* 0x000fe40000706670 */
[----:B------:R-:W-:Y:S01]  /*1740*/  IADD3 R3, R11, R5, RZ ;  /* 0x000000050b037210 */ /* 0x000fe20007ffe0ff */
[----:B------:R0:W1:Y:S04]  /*1750*/  LDS.128 R16, [R26+0x1000] ;  /* 0x001000001a107984 */ /* 0x0000680000000c00 */
[----:B------:R0:W2:Y:S06]  /*1760*/  LDS.128 R12, [R26+0x3000] ;  /* 0x003000001a0c7984 */ /* 0x0000ac0000000c00 */
[----:B------:R-:W-:Y:S05]  /*1770*/  @P0 BRA `(.L_x_818) ;  /* 0x0000000000280947 */ /* 0x000fea0003800000 */
[----:B------:R-:W3:Y:S01]  /*1780*/  LDS.128 R4, [R26] ;  /* 0x000000001a047984 */ /* 0x000ee20000000c00 */
[----:B------:R-:W-:Y:S01]  /*1790*/  MOV R2, R10 ;  /* 0x0000000a00027202 */ /* 0x000fe20000000f00 */
[----:B------:R-:W-:Y:S01]  /*17a0*/  IMAD R0, R8, UR8, RZ ;  /* 0x0000000808007c24 */ /* 0x000fe2000f8e02ff */
[----:B------:R-:W-:-:S03]  /*17b0*/  ULDC.64 UR4, c[0x0][0x3e8] ;  /* 0x0000fa0000047ab9 */ /* 0x000fc60000000a00 */
[----:B------:R-:W-:-:S04]  /*17c0*/  IMAD.WIDE.U32 R20, R9, UR8, R2 ;  /* 0x0000000809147c25 */ /* 0x000fc8000f8e0002 */
[----:B------:R-:W-:Y:S01]  /*17d0*/  IMAD R23, R9, UR9, R0 ;  /* 0x0000000909177c24 */ /* 0x000fe2000f8e0200 */
[----:B------:R-:W-:-:S03]  /*17e0*/  LEA R22, P0, R20, UR4, 0x1 ;  /* 0x0000000414167c11 */ /* 0x000fc6000f8008ff */
[----:B------:R-:W-:-:S05]  /*17f0*/  IMAD.IADD R21, R21, 0x1, R23 ;  /* 0x0000000115157824 */ /* 0x000fca00078e0217 */
[----:B------:R-:W-:-:S05]  /*1800*/  LEA.HI.X R23, R20, UR5, R21, 0x1, P0 ;  /* 0x0000000514177c11 */ /* 0x000fca00080f0c15 */
[----:B---3--:R3:W-:Y:S02]  /*1810*/  STG.E.128 desc[UR6][R22.64], R4 ;  /* 0x0000000416007986 */ /* 0x0087e4000c101d06 */
.L_x_818:
[----:B------:R-:W-:Y:S05]  /*1820*/  BSYNC B0 ;  /* 0x0000000000007941 */ /* 0x000fea0003800000 */
.L_x_817:
[----:B------:R-:W-:Y:S04]  /*1830*/  BSSY B0, `(.L_x_819) ;  /* 0x000000e000007945 */ /* 0x000fe80003800000 */
[----:B------:R-:W-:Y:S05]  /*1840*/  @P1 BRA `(.L_x_820) ;  /* 0x0000000000301947 */ /* 0x000fea0003800000 */
[----:B---3--:R-:W-:Y:S01]  /*1850*/  IADD3 R7, P0, R9, 0x20, RZ ;  /* 0x0000002009077810 */ /* 0x008fe20007f1e0ff */
[----:B------:R-:W-:Y:S01]  /*1860*/  ULDC.64 UR4, c[0x0][0x3e8] ;  /* 0x0000fa0000047ab9 */ /* 0x000fe20000000a00 */
[----:B------:R-:W-:Y:S02]  /*1870*/  MOV R4, R10 ;  /* 0x0000000a00047202 */ /* 0x000fe40000000f00 */
[----:B------:R-:W-:Y:S02]  /*1880*/  IADD3.X R0, RZ, R8, RZ, P0, !PT ;  /* 0x00000008ff007210 */ /* 0x000fe400007fe4ff */
[----:B------:R-:W-:-:S03]  /*1890*/  MOV R5, R3 ;  /* 0x0000000300057202 */ /* 0x000fc60000000f00 */
[----:B------:R-:W-:Y:S02]  /*18a0*/  IMAD R0, R0, UR8, RZ ;  /* 0x0000000800007c24 */ /* 0x000fe4000f8e02ff */
[----:B------:R-:W-:-:S04]  /*18b0*/  IMAD.WIDE.U32 R4, R7, UR8, R4 ;  /* 0x0000000807047c25 */ /* 0x000fc8000f8e0004 */
[----:B------:R-:W-:Y:S01]  /*18c0*/  IMAD R7, R7, UR9, R0 ;  /* 0x0000000907077c24 */ /* 0x000fe2000f8e0200 */
[----:B------:R-:W-:-:S03]  /*18d0*/  LEA R6, P0, R4, UR4, 0x1 ;  /* 0x0000000404067c11 */ /* 0x000fc6000f8008ff */
[----:B------:R-:W-:-:S05]  /*18e0*/  IMAD.IADD R5, R5, 0x1, R7 ;  /* 0x0000000105057824 */ /* 0x000fca00078e0207 */
[----:B------:R-:W-:-:S05]  /*18f0*/  LEA.HI.X R7, R4, UR5, R5, 0x1, P0 ;  /* 0x0000000504077c11 */ /* 0x000fca00080f0c05 */
[----:B-1----:R4:W-:Y:S02]  /*1900*/  STG.E.128 desc[UR6][R6.64], R16 ;  /* 0x0000001006007986 */ /* 0x0029e4000c101d06 */
.L_x_820:
[----:B------:R-:W-:Y:S05]  /*1910*/  BSYNC B0 ;  /* 0x0000000000007941 */ /* 0x000fea0003800000 */
.L_x_819:
[----:B---34-:R3:W4:Y:S01]  /*1920*/  LDS.128 R4, [R26+0x2000] ;  /* 0x002000001a047984 */ /* 0x0187220000000c00 */
[----:B------:R-:W-:Y:S04]  /*1930*/  BSSY B0, `(.L_x_821) ;  /* 0x000000e000007945 */ /* 0x000fe80003800000 */
[----:B------:R-:W-:Y:S05]  /*1940*/  @P2 BRA `(.L_x_822) ;  /* 0x0000000000302947 */ /* 0x000fea0003800000 */
[----:B-1----:R-:W-:Y:S01]  /*1950*/  IADD3 R19, P0, R9, 0x40, RZ ;  /* 0x0000004009137810 */ /* 0x002fe20007f1e0ff */
        /* <DEDUP_REMOVED lines=10> */
[----:B----4-:R1:W-:Y:S02]  /*1a00*/  STG.E.128 desc[UR6][R18.64], R4 ;  /* 0x0000000412007986 */ /* 0x0103e4000c101d06 */
.L_x_822:
[----:B------:R-:W-:Y:S05]  /*1a10*/  BSYNC B0 ;  /* 0x0000000000007941 */ /* 0x000fea0003800000 */
.L_x_821:
[----:B------:R-:W-:Y:S05]  /*1a20*/  @P3 EXIT ;  /* 0x000000000000394d */ /* 0x000fea0003800000 */
[----:B------:R-:W-:Y:S01]  /*1a30*/  IADD3 R9, P0, R9, 0x60, RZ ;  /* 0x0000006009097810 */ /* 0x000fe20007f1e0ff */
[----:B------:R-:W-:Y:S01]  /*1a40*/  ULDC.64 UR4, c[0x0][0x3e8] ;  /* 0x0000fa0000047ab9 */ /* 0x000fe20000000a00 */
[----:B------:R-:W-:Y:S02]  /*1a50*/  MOV R2, R10 ;  /* 0x0000000a00027202 */ /* 0x000fe40000000f00 */
[----:B------:R-:W-:-:S03]  /*1a60*/  IADD3.X R0, RZ, R8, RZ, P0, !PT ;  /* 0x00000008ff007210 */ /* 0x000fc600007fe4ff */
[----:B------:R-:W-:-:S04]  /*1a70*/  IMAD.WIDE.U32 R2, R9, UR8, R2 ;  /* 0x0000000809027c25 */ /* 0x000fc8000f8e0002 */
[----:B------:R-:W-:Y:S01]  /*1a80*/  IMAD R0, R0, UR8, RZ ;  /* 0x0000000800007c24 */ /* 0x000fe2000f8e02ff */
[----:B-1--4-:R-:W-:-:S03]  /*1a90*/  LEA R4, P0, R2, UR4, 0x1 ;  /* 0x0000000402047c11 */ /* 0x012fc6000f8008ff */
[----:B------:R-:W-:-:S05]  /*1aa0*/  IMAD R9, R9, UR9, R0 ;  /* 0x0000000909097c24 */ /* 0x000fca000f8e0200 */
[----:B------:R-:W-:-:S04]  /*1ab0*/  IADD3 R3, R3, R9, RZ ;  /* 0x0000000903037210 */ /* 0x000fc80007ffe0ff */
[----:B------:R-:W-:-:S05]  /*1ac0*/  LEA.HI.X R5, R2, UR5, R3, 0x1, P0 ;  /* 0x0000000502057c11 */ /* 0x000fca00080f0c03 */
[----:B--2---:R-:W-:Y:S01]  /*1ad0*/  STG.E.128 desc[UR6][R4.64], R12 ;  /* 0x0000000c04007986 */ /* 0x004fe2000c101d06 */
[----:B------:R-:W-:Y:S05]  /*1ae0*/  EXIT ;  /* 0x000000000000794d */ /* 0x000fea0003800000 */
.L_x_823:
        /* <DEDUP_REMOVED lines=9> */
.L_x_1274:


//--------------------- .text._ZN5flash44flash_bwd_dq_dk_dv_loop_seqk_parallel_kernelI23Flash_bwd_kernel_traitsILi64ELi128ELi128ELi8ELi4ELi4ELi4ELb0ELb0EN7cutlass10bfloat16_tE19Flash_kernel_traitsILi64ELi128ELi128ELi8ES3_EELb1ELb1ELb0ELb0ELb0ELb0ELb0EEEvNS_16Flash_bwd_paramsE --------------------------
	.section	.text._ZN5flash44flash_bwd_dq_dk_dv_loop_seqk_parallel_kernelI23Flash_bwd_kernel_traitsILi64ELi128ELi128ELi8ELi4ELi4ELi4ELb0ELb0EN7cutlass10bfloat16_tE19Flash_kernel_traitsILi64ELi128ELi128ELi8ES3_EELb1ELb1ELb0ELb0ELb0ELb0ELb0EEEvNS_16Flash_bwd_paramsE,"ax",@progbits
	.align	128
        .global         _ZN5flash44flash_bwd_dq_dk_dv_loop_seqk_parallel_kernelI23Flash_bwd_kernel_traitsILi64ELi128ELi128ELi8ELi4ELi4ELi4ELb0ELb0EN7cutlass10bfloat16_tE19Flash_kernel_traitsILi64ELi128ELi128ELi8ES3_EELb1ELb1ELb0ELb0ELb0ELb0ELb0EEEvNS_16Flash_bwd_paramsE
        .type           _ZN5flash44flash_bwd_dq_dk_dv_loop_seqk_parallel_kernelI23Flash_bwd_kernel_traitsILi64ELi128ELi128ELi8ELi4ELi4ELi4ELb0ELb0EN7cutlass10bfloat16_tE19Flash_kernel_traitsILi64ELi128ELi128ELi8ES3_EELb1ELb1ELb0ELb0ELb0ELb0ELb0EEEvNS_16Flash_bwd_paramsE,@function
        .size           _ZN5flash44flash_bwd_dq_dk_dv_loop_seqk_parallel_kernelI23Flash_bwd_kernel_traitsILi64ELi128ELi128ELi8ELi4ELi4ELi4ELb0ELb0EN7cutlass10bfloat16_tE19Flash_kernel_traitsILi64ELi128ELi128ELi8ES3_EELb1ELb1ELb0ELb0ELb0ELb0ELb0EEEvNS_16Flash_bwd_paramsE,(.L_x_1275 - _ZN5flash44flash_bwd_dq_dk_dv_loop_seqk_parallel_kernelI23Flash_bwd_kernel_traitsILi64ELi128ELi128ELi8ELi4ELi4ELi4ELb0ELb0EN7cutlass10bfloat16_tE19Flash_kernel_traitsILi64ELi128ELi128ELi8ES3_EELb1ELb1ELb0ELb0ELb0ELb0ELb0EEEvNS_16Flash_bwd_paramsE)
        .other          _ZN5flash44flash_bwd_dq_dk_dv_loop_seqk_parallel_kernelI23Flash_bwd_kernel_traitsILi64ELi128ELi128ELi8ELi4ELi4ELi4ELb0ELb0EN7cutlass10bfloat16_tE19Flash_kernel_traitsILi64ELi128ELi128ELi8ES3_EELb1ELb1ELb0ELb0ELb0ELb0ELb0EEEvNS_16Flash_bwd_paramsE,@"STO_CUDA_ENTRY STV_DEFAULT"
_ZN5flash44flash_bwd_dq_dk_dv_loop_seqk_parallel_kernelI23Flash_bwd_kernel_traitsILi64ELi128ELi128ELi8ELi4ELi4ELi4ELb0ELb0EN7cutlass10bfloat16_tE19Flash_kernel_traitsILi64ELi128ELi128ELi8ES3_EELb1ELb1ELb0ELb0ELb0ELb0ELb0EEEvNS_16Flash_bwd_paramsE:
.text._ZN5flash44flash_bwd_dq_dk_dv_loop_seqk_parallel_kernelI23Flash_bwd_kernel_traitsILi64ELi128ELi128ELi8ELi4ELi4ELi4ELb0ELb0EN7cutlass10bfloat16_tE19Flash_kernel_traitsILi64ELi128ELi128ELi8ES3_EELb1ELb1ELb0ELb0ELb0ELb0ELb0EEEvNS_16Flash_bwd_paramsE:
        /* <DEDUP_REMOVED lines=21> */
[----:B---3--:R-:W-:-:S03]  /*0150*/  ULEA UR4, UR4, UR5, 0x18 ;  /* 0x0000000504047291 */ /* 0x008fc6000f8ec03f */
[CC--:B------:R-:W-:Y:S02]  /*0160*/  LEA.HI R4, R6.reuse, R11.reuse, RZ, 0x4 ;  /* 0x0000000b06047211 */ /* 0x0c0fe400078f20ff */
[----:B------:R-:W-:Y:S02]  /*0170*/  LEA.HI R0, R6, R11, RZ, 0x5 ;  /* 0x0000000b06007211 */ /* 0x000fe400078f28ff */
[----:B------:R-:W-:Y:S01]  /*0180*/  SHF.R.S32.HI R5, RZ, 0x4, R4 ;  /* 0x00000004ff057819 */ /* 0x000fe20000011404 */
[----:B----4-:R-:W-:Y:S01]  /*0190*/  USHF.L.U32 UR5, UR51, 0x7, URZ ;  /* 0x0000000733057899 */ /* 0x010fe2000800063f */
[----:B------:R-:W-:Y:S02]  /*01a0*/  LOP3.LUT R3, R0, 0xffffffe0, RZ, 0xc0, !PT ;  /* 0xffffffe000037812 */ /* 0x000fe400078ec0ff */
[--C-:B------:R-:W-:Y:S02]  /*01b0*/  SHF.R.S32.HI R8, RZ, 0x5, R0.reuse ;  /* 0x00000005ff087819 */ /* 0x100fe40000011400 */
[----:B------:R-:W-:-:S02]  /*01c0*/  SHF.R.S32.HI R7, RZ, 0x1f, R0 ;  /* 0x0000001fff077819 */ /* 0x000fc40000011400 */
[C---:B------:R-:W-:Y:S02]  /*01d0*/  LEA.HI R0, R4.reuse, R5, RZ, 0x1 ;  /* 0x0000000504007211 */ /* 0x040fe400078f08ff */
[----:B------:R-:W-:Y:S01]  /*01e0*/  LOP3.LUT R2, R4, 0xfffffff0, RZ, 0xc0, !PT ;  /* 0xfffffff004027812 */ /* 0x000fe200078ec0ff */
[----:B------:R-:W-:Y:S01]  /*01f0*/  IMAD.IADD R4, R11, 0x1, -R3 ;  /* 0x000000010b047824 */ /* 0x000fe200078e0a03 */
[----:B------:R-:W-:Y:S02]  /*0200*/  LOP3.LUT R0, R0, 0xfffffffe, RZ, 0xc0, !PT ;  /* 0xfffffffe00007812 */ /* 0x000fe400078ec0ff */
[----:B------:R-:W-:Y:S01]  /*0210*/  LEA.HI R3, R7, R8, RZ, 0x2 ;  /* 0x0000000807037211 */ /* 0x000fe200078f10ff */
[----:B------:R-:W-:Y:S01]  /*0220*/  IMAD.IADD R9, R11, 0x1, -R2 ;  /* 0x000000010b097824 */ /* 0x000fe200078e0a02 */
[----:B------:R-:W-:Y:S01]  /*0230*/  LEA.HI R10, R6, R11, RZ, 0x3 ;  /* 0x0000000b060a7211 */ /* 0x000fe200078f18ff */
[----:B------:R-:W-:Y:S01]  /*0240*/  IMAD.IADD R188, R5, 0x1, -R0 ;  /* 0x0000000105bc7824 */ /* 0x000fe200078e0a00 */
[----:B------:R-:W-:-:S02]  /*0250*/  LOP3.LUT R0, R3, 0xfffffffc, RZ, 0xc0, !PT ;  /* 0xfffffffc03007812 */ /* 0x000fc400078ec0ff */
[----:B------:R-:W-:Y:S01]  /*0260*/  LOP3.LUT R13, R10, 0xfffffff8, RZ, 0xc0, !PT ;  /* 0xfffffff80a0d7812 */ /* 0x000fe200078ec0ff */
[----:B------:R-:W-:Y:S01]  /*0270*/  IMAD.SHL.U32 R176, R188, 0x200, RZ ;  /* 0x00000200bcb07824 */ /* 0x000fe200078e00ff */
[----:B------:R-:W-:Y:S01]  /*0280*/  SHF.R.S32.HI R250, RZ, 0x3, R10 ;  /* 0x00000003fffa7819 */ /* 0x000fe2000001140a */
[----:B------:R-:W-:Y:S01]  /*0290*/  IMAD.IADD R15, R8, 0x1, -R0 ;  /* 0x00000001080f7824 */ /* 0x000fe200078e0a00 */
[CC--:B------:R-:W-:Y:S01]  /*02a0*/  LEA.HI R251, R6.reuse, R11.reuse, RZ, 0x7 ;  /* 0x0000000b06fb7211 */ /* 0x0c0fe200078f38ff */
[----:B------:R-:W-:Y:S01]  /*02b0*/  IMAD.IADD R2, R11, 0x1, -R13 ;  /* 0x000000010b027824 */ /* 0x000fe200078e0a0d */
[-C--:B------:R-:W-:Y:S01]  /*02c0*/  LEA.HI R14, R6, R11.reuse, RZ, 0x6 ;  /* 0x0000000b060e7211 */ /* 0x080fe200078f30ff */
[----:B------:R-:W-:Y:S01]  /*02d0*/  IMAD.SHL.U32 R0, R250, 0x40, RZ ;  /* 0x00000040fa007824 */ /* 0x000fe200078e00ff */
[----:B------:R-:W-:Y:S01]  /*02e0*/  LEA.HI R6, R6, R11, RZ, 0x2 ;  /* 0x0000000b06067211 */ /* 0x000fe200078f10ff */
[----:B------:R-:W-:Y:S01]  /*02f0*/  IMAD.SHL.U32 R238, R2, 0x8, RZ ;  /* 0x0000000802ee7824 */ /* 0x000fe200078e00ff */
[----:B------:R-:W-:Y:S01]  /*0300*/  SHF.R.S32.HI R8, RZ, 0x1f, R9 ;  /* 0x0000001fff087819 */ /* 0x000fe20000011409 */
[----:B------:R-:W-:Y:S01]  /*0310*/  STL [R1+0x8], R15 ;  /* 0x0000080f01007387 */ /* 0x000fe20000100800 */
[----:B------:R-:W-:-:S02]  /*0320*/  LOP3.LUT R0, R0, 0x1c0, RZ, 0xc0, !PT ;  /* 0x000001c000007812 */ /* 0x000fc400078ec0ff */
[----:B------:R-:W-:Y:S02]  /*0330*/  LOP3.LUT R12, R6, 0x7ffffffc, RZ, 0xc0, !PT ;  /* 0x7ffffffc060c7812 */ /* 0x000fe400078ec0ff */
[----:B------:R-:W-:Y:S02]  /*0340*/  SHF.R.S32.HI R5, RZ, 0x2, R6 ;  /* 0x00000002ff057819 */ /* 0x000fe40000011406 */
[----:B------:R-:W-:Y:S01]  /*0350*/  SHF.R.S32.HI R243, RZ, 0x1f, R4 ;  /* 0x0000001ffff37819 */ /* 0x000fe20000011404 */
[----:B------:R-:W-:Y:S01]  /*0360*/  IMAD.IADD R12, R11, 0x1, -R12 ;  /* 0x000000010b0c7824 */ /* 0x000fe200078e0a0c */
[----:B------:R-:W-:Y:S02]  /*0370*/  SHF.R.S32.HI R3, RZ, 0x1f, R6 ;  /* 0x0000001fff037819 */ /* 0x000fe40000011406 */
[----:B------:R-:W-:Y:S02]  /*0380*/  LEA.HI R8, R8, R9, RZ, 0x3 ;  /* 0x0000000908087211 */ /* 0x000fe400078f18ff */
[----:B------:R-:W-:-:S02]  /*0390*/  SHF.R.U32.HI R7, RZ, 0x3, R0 ;  /* 0x00000003ff077819 */ /* 0x000fc40000011600 */
[----:B------:R-:W-:Y:S01]  /*03a0*/  LOP3.LUT R6, R0, 0x38, R238, 0xf8, !PT ;  /* 0x0000003800067812 */ /* 0x000fe200078ef8ee */
[C---:B------:R-:W-:Y:S01]  /*03b0*/  IMAD.SHL.U32 R0, R2.reuse, 0x40, RZ ;  /* 0x0000004002007824 */ /* 0x040fe200078e00ff */
[----:B------:R-:W-:Y:S02]  /*03c0*/  LEA.HI R243, R243, R4, RZ, 0x2 ;  /* 0x00000004f3f37211 */ /* 0x000fe400078f10ff */
[----:B------:R-:W-:Y:S02]  /*03d0*/  LEA.HI R3, R3, R5, RZ, 0x3 ;  /* 0x0000000503037211 */ /* 0x000fe400078f18ff */
[C---:B------:R-:W-:Y:S02]  /*03e0*/  LOP3.LUT P4, RZ, R2.reuse, 0x2, RZ, 0xc0, !PT ;  /* 0x0000000202ff7812 */ /* 0x040fe4000788c0ff */
[----:B------:R-:W-:Y:S01]  /*03f0*/  LOP3.LUT P3, RZ, R2, 0x4, RZ, 0xc0, !PT ;  /* 0x0000000402ff7812 */ /* 0x000fe2000786c0ff */
[----:B------:R-:W-:Y:S01]  /*0400*/  IMAD.SHL.U32 R2, R15, 0x10, RZ ;  /* 0x000000100f027824 */ /* 0x000fe200078e00ff */
[C---:B------:R-:W-:Y:S01]  /*0410*/  LOP3.LUT R4, R8.reuse, 0xfffffff8, RZ, 0xc0, !PT ;  /* 0xfffffff808047812 */ /* 0x040fe200078ec0ff */
[----:B------:R-:W-:Y:S01]  /*0420*/  IMAD.SHL.U32 R8, R8, 0x40, RZ ;  /* 0x0000004008087824 */ /* 0x000fe200078e00ff */
[----:B------:R-:W-:-:S02]  /*0430*/  LOP3.LUT R0, R0, 0x1c0, RZ, 0xc0, !PT ;  /* 0x000001c000007812 */ /* 0x000fc400078ec0ff */
[----:B------:R-:W-:Y:S01]  /*0440*/  LOP3.LUT R3, R3, 0xfffffff8, RZ, 0xc0, !PT ;  /* 0xfffffff803037812 */ /* 0x000fe200078ec0ff */
[----:B------:R-:W-:Y:S01]  /*0450*/  IMAD.IADD R9, R9, 0x1, -R4 ;  /* 0x0000000109097824 */ /* 0x000fe200078e0a04 */
[C---:B------:R-:W-:Y:S02]  /*0460*/  LOP3.LUT R180, R0.reuse, 0x8, R10, 0xf8, !PT ;  /* 0x0000000800b47812 */ /* 0x040fe400078ef80a */
[----:B------:R-:W-:Y:S01]  /*0470*/  LOP3.LUT R4, R0, 0x30, R2, 0xf8, !PT ;  /* 0x0000003000047812 */ /* 0x000fe200078ef802 */
[----:B------:R-:W-:Y:S01]  /*0480*/  IMAD.IADD R3, R5, 0x1, -R3 ;  /* 0x0000000105037824 */ /* 0x000fe200078e0a03 */
[----:B------:R-:W-:Y:S02]  /*0490*/  SHF.R.S32.HI R251, RZ, 0x7, R251 ;  /* 0x00000007fffb7819 */ /* 0x000fe400000114fb */
[----:B------:R-:W-:Y:S02]  /*04a0*/  SHF.R.U32.HI R0, RZ, 0x3, R0 ;  /* 0x00000003ff007819 */ /* 0x000fe40000011600 */
[----:B------:R-:W-:Y:S01]  /*04b0*/  LEA.HI.SX32 R243, R243, R2, 0x1e ;  /* 0x00000002f3f37211 */ /* 0x000fe200078ff2ff */
[----:B------:R-:W-:Y:S01]  /*04c0*/  IMAD R2, R251, 0x1000, R176 ;  /* 0x00001000fb027824 */ /* 0x000fe200078e02b0 */
[----:B------:R-:W-:-:S02]  /*04d0*/  LOP3.LUT R180, R180, R0, RZ, 0x3c, !PT ;  /* 0x00000000b4b47212 */ /* 0x000fc400078e3cff */
[----:B------:R-:W-:Y:S02]  /*04e0*/  LOP3.LUT R5, R3, 0x1, RZ, 0xc0, !PT ;  /* 0x0000000103057812 */ /* 0x000fe400078ec0ff */
[----:B------:R-:W-:Y:S01]  /*04f0*/  LOP3.LUT R4, R4, 0x8, R10, 0xf8, !PT ;  /* 0x0000000804047812 */ /* 0x000fe200078ef80a */
[----:B------:R-:W-:Y:S01]  /*0500*/  IMAD.IADD R180, R2, 0x1, R180 ;  /* 0x0000000102b47824 */ /* 0x000fe200078e02b4 */
[----:B------:R-:W-:Y:S01]  /*0510*/  LOP3.LUT R7, R6, R7, RZ, 0x3c, !PT ;  /* 0x0000000706077212 */ /* 0x000fe200078e3cff */
[----:B------:R-:W-:Y:S01]  /*0520*/  IMAD.SHL.U32 R6, R14, 0x8, RZ ;  /* 0x000000080e067824 */ /* 0x000fe200078e00ff */
[----:B------:R-:W-:Y:S01]  /*0530*/  ISETP.NE.U32.AND P0, PT, R5, 0x1, PT ;  /* 0x000000010500780c */ /* 0x000fe20003f05070 */
[----:B------:R-:W-:Y:S01]  /*0540*/  IMAD.SHL.U32 R2, R251, 0x8, RZ ;  /* 0x00000008fb027824 */ /* 0x000fe200078e00ff */
[----:B------:R-:W-:Y:S01]  /*0550*/  LOP3.LUT R176, R176, R4, R0, 0xf6, !PT ;  /* 0x00000004b0b07212 */ /* 0x000fe200078ef600 */
[C---:B------:R-:W-:Y:S01]  /*0560*/  IMAD.SHL.U32 R0, R3.reuse, 0x40, RZ ;  /* 0x0000004003007824 */ /* 0x040fe200078e00ff */
[----:B------:R-:W-:Y:S01]  /*0570*/  R2P PR, R3, 0x6 ;  /* 0x0000000603007804 */ /* 0x000fe20000000000 */
[----:B------:R-:W-:Y:S01]  /*0580*/  IMAD.SHL.U32 R5, R9, 0x40, RZ ;  /* 0x0000004009057824 */ /* 0x000fe200078e00ff */
[----:B------:R-:W-:Y:S01]  /*0590*/  LOP3.LUT R6, R7, 0xfffffe00, R6, 0xf8, !PT ;  /* 0xfffffe0007067812 */ /* 0x000fe200078ef806 */
[----:B------:R-:W-:Y:S01]  /*05a0*/  IMAD.SHL.U32 R180, R180, 0x2, RZ ;  /* 0x00000002b4b47824 */ /* 0x000fe200078e00ff */
[----:B------:R-:W-:Y:S01]  /*05b0*/  LOP3.LUT R3, R2, 0x8, RZ, 0xc0, !PT ;  /* 0x0000000802037812 */ /* 0x000fe200078ec0ff */
[----:B------:R-:W-:Y:S01]  /*05c0*/  IMAD.SHL.U32 R2, R188, 0x10, RZ ;  /* 0x00000010bc027824 */ /* 0x000fe200078e00ff */
[----:B------:R-:W-:Y:S01]  /*05d0*/  LOP3.LUT R0, R0, 0x1c0, RZ, 0xc0, !PT ;  /* 0x000001c000007812 */ /* 0x000fe200078ec0ff */
[----:B------:R1:W-:Y:S01]  /*05e0*/  STL [R1+0x4], R6 ;  /* 0x0000040601007387 */ /* 0x0003e20000100800 */
[----:B------:R-:W-:Y:S01]  /*05f0*/  IMAD.SHL.U32 R188, R188, 0x8, RZ ;  /* 0x00000008bcbc7824 */ /* 0x000fe200078e00ff */
[----:B------:R-:W-:-:S02]  /*0600*/  SEL R181, R233, 0xffffffe0, !P4 ;  /* 0xffffffe0e9b57807 */ /* 0x000fc40006000000 */
[----:B------:R-:W-:Y:S02]  /*0610*/  SHF.R.U32.HI R4, RZ, 0x3, R0 ;  /* 0x00000003ff047819 */ /* 0x000fe40000011600 */
[----:B------:R-:W-:Y:S02]  /*0620*/  LOP3.LUT R10, R3, 0x10, R2, 0xf8, !PT ;  /* 0x00000010030a7812 */ /* 0x000fe400078ef802 */
[----:B------:R-:W-:Y:S02]  /*0630*/  LOP3.LUT R2, R5, 0x1c0, RZ, 0xc0, !PT ;  /* 0x000001c005027812 */ /* 0x000fe400078ec0ff */
[CC--:B------:R-:W-:Y:S02]  /*0640*/  LOP3.LUT R9, R4.reuse, R0.reuse, R3, 0x1e, !PT ;  /* 0x0000000004097212 */ /* 0x0c0fe400078e1e03 */
[----:B------:R-:W-:Y:S02]  /*0650*/  SHF.R.U32.HI R3, RZ, 0x3, R2 ;  /* 0x00000003ff037819 */ /* 0x000fe40000011602 */
[----:B------:R-:W-:-:S02]  /*0660*/  LOP3.LUT R5, R4, R0, RZ, 0xfc, !PT ;  /* 0x0000000004057212 */ /* 0x000fc400078efcff */
[----:B------:R-:W-:Y:S02]  /*0670*/  LOP3.LUT R0, R8, 0xfffffe00, RZ, 0xc0, !PT ;  /* 0xfffffe0008007812 */ /* 0x000fe400078ec0ff */
[----:B------:R-:W-:Y:S02]  /*0680*/  LOP3.LUT R188, R2, 0x8, R188, 0xf8, !PT ;  /* 0x0000000802bc7812 */ /* 0x000fe400078ef8bc */
[----:B------:R-:W-:Y:S02]  /*0690*/  LOP3.LUT R2, R3, R10, R2, 0x1e, !PT ;  /* 0x0000000a03027212 */ /* 0x000fe400078e1e02 */
[----:B------:R-:W-:Y:S02]  /*06a0*/  SEL R233, R233, 0xffffffe0, !P1 ;  /* 0xffffffe0e9e97807 */ /* 0x000fe40004800000 */
[----:B------:R-:W-:Y:S01]  /*06b0*/  LOP3.LUT R187, R2, R0, RZ, 0xfc, !PT ;  /* 0x0000000002bb7212 */ /* 0x000fe200078efcff */
[----:B-1----:R-:W-:Y:S01]  /*06c0*/  IMAD.SHL.U32 R6, R12, 0x2, RZ ;  /* 0x000000020c067824 */ /* 0x002fe200078e00ff */
[----:B------:R-:W-:Y:S01]  /*06d0*/  LOP3.LUT R188, R188, R3, RZ, 0x3c, !PT ;  /* 0x00000003bcbc7212 */ /* 0x000fe200078e3cff */
[----:B------:R-:W-:Y:S01]  /*06e0*/  IMAD.U32 R2, RZ, RZ, UR5 ;  /* 0x00000005ff027e24 */ /* 0x000fe2000f8e00ff */
[----:B------:R-:W-:Y:S01]  /*06f0*/  USHF.R.S32.HI UR5, URZ, 0x1f, UR59 ;  /* 0x0000001f3f057899 */ /* 0x000fe2000801143b */
[--C-:B------:R-:W-:Y:S01]  /*0700*/  IMAD R7, R251, 0x2000, R6.reuse ;  /* 0x00002000fb077824 */ /* 0x100fe200078e0206 */
[----:B------:R-:W-:Y:S01]  /*0710*/  SEL R231, R231, 0x10, !P0 ;  /* 0x00000010e7e77807 */ /* 0x000fe20004000000 */
[C---:B------:R-:W-:Y:S01]  /*0720*/  IMAD R6, R15.reuse, 0x400, R6 ;  /* 0x000004000f067824 */ /* 0x040fe200078e0206 */
[----:B------:R-:W-:Y:S01]  /*0730*/  LEA R176, R176, UR4, 0x1 ;  /* 0x00000004b0b07c11 */ /* 0x000fe2000f8e08ff */
[----:B------:R-:W-:-:S02]  /*0740*/  IMAD R4, R15, 0x400, R7 ;  /* 0x000004000f047824 */ /* 0x000fc400078e0207 */
[----:B------:R-:W-:Y:S02]  /*0750*/  IMAD.IADD R6, R6, 0x1, R9 ;  /* 0x0000000106067824 */ /* 0x000fe400078e0209 */
[----:B------:R-:W-:Y:S02]  /*0760*/  IMAD.IADD R5, R5, 0x1, R4 ;  /* 0x0000000105057824 */ /* 0x000fe400078e0204 */
[----:B------:R-:W-:Y:S02]  /*0770*/  IMAD R4, R15, 0x400, R0 ;  /* 0x000004000f047824 */ /* 0x000fe400078e0200 */
[----:B------:R-:W-:Y:S01]  /*0780*/  IMAD.U32 R0, RZ, RZ, UR6 ;  /* 0x00000006ff007e24 */ /* 0x000fe2000f8e00ff */
[----:B------:R-:W-:Y:S01]  /*0790*/  USHF.R.S32.HI UR6, URZ, 0x1f, UR51 ;  /* 0x0000001f3f067899 */ /* 0x000fe20008011433 */
[----:B------:R-:W-:Y:S01]  /*07a0*/  IMAD.MOV.U32 R0, RZ, RZ, 0x40 ;  /* 0x00000040ff007424 */ /* 0x000fe200078e00ff */
[----:B------:R-:W-:Y:S01]  /*07b0*/  LEA R230, R5, UR4, 0x1 ;  /* 0x0000000405e67c11 */ /* 0x000fe2000f8e08ff */
[----:B------:R-:W-:-:S02]  /*07c0*/  IMAD.IADD R188, R4, 0x1, R188 ;  /* 0x0000000104bc7824 */ /* 0x000fc400078e02bc */
[----:B------:R-:W-:Y:S01]  /*07d0*/  IMAD.U32 R3, RZ, RZ, UR5 ;  /* 0x00000005ff037e24 */ /* 0x000fe2000f8e00ff */
[C---:B------:R-:W-:Y:S01]  /*07e0*/  SEL R179, R0.reuse, 0xffffffc0, !P3 ;  /* 0xffffffc000b37807 */ /* 0x040fe20005800000 */
[----:B------:R-:W-:Y:S01]  /*07f0*/  IMAD.U32 R2, RZ, RZ, UR6 ;  /* 0x00000006ff027e24 */ /* 0x000fe2000f8e00ff */
[----:B------:R-:W-:Y:S01]  /*0800*/  UIADD3 UR6, UR4, 0xc000, URZ ;  /* 0x0000c00004067890 */ /* 0x000fe2000fffe03f */
[----:B------:R-:W-:Y:S01]  /*0810*/  IMAD.MOV.U32 R2, RZ, RZ, 0x440 ;  /* 0x00000440ff027424 */ /* 0x000fe200078e00ff */
[----:B------:R-:W-:Y:S01]  /*0820*/  SEL R0, R0, 0xffffffc0, !P2 ;  /* 0xffffffc000007807 */ /* 0x000fe20005000000 */
[C---:B------:R-:W-:Y:S01]  /*0830*/  IMAD.IADD R232, R230.reuse, 0x1, R231 ;  /* 0x00000001e6e87824 */ /* 0x040fe200078e02e7 */
[----:B------:R-:W-:Y:S01]  /*0840*/  UIADD3 UR5, UR4, 0xc000, URZ ;  /* 0x0000c00004057890 */ /* 0x000fe2000fffe03f */
[----:B------:R-:W-:Y:S01]  /*0850*/  IMAD.IADD R236, R230, 0x1, R233 ;  /* 0x00000001e6ec7824 */ /* 0x000fe200078e02e9 */
[----:B------:R-:W-:Y:S01]  /*0860*/  LEA R6, R6, UR6, 0x1 ;  /* 0x0000000606067c11 */ /* 0x000fe2000f8e08ff */
[----:B------:R-:W-:Y:S01]  /*0870*/  IMAD.IADD R229, R230, 0x1, R0 ;  /* 0x00000001e6e57824 */ /* 0x000fe200078e0200 */
[----:B------:R-:W-:Y:S01]  /*0880*/  SEL R2, R2, 0x3c0, !P2 ;  /* 0x000003c002027807 */ /* 0x000fe20005000000 */
[----:B------:R-:W-:-:S02]  /*0890*/  VIADD R182, R180, UR6 ;  /* 0x00000006b4b67c36 */ /* 0x000fc40008000000 */
[--C-:B------:R-:W-:Y:S01]  /*08a0*/  IMAD.IADD R7, R0, 0x1, R6.reuse ;  /* 0x0000000100077824 */ /* 0x100fe200078e0206 */
[----:B------:R-:W-:Y:S01]  /*08b0*/  STL [R1+0xc], R6 ;  /* 0x00000c0601007387 */ /* 0x000fe20000100800 */
[----:B------:R-:W-:Y:S02]  /*08c0*/  IMAD.IADD R5, R233, 0x1, R6 ;  /* 0x00000001e9057824 */ /* 0x000fe400078e0206 */
[C---:B------:R-:W-:Y:S01]  /*08d0*/  VIADD R10, R6.reuse, 0x420 ;  /* 0x00000420060a7836 */ /* 0x040fe20000000000 */
[----:B------:R-:W-:Y:S01]  /*08e0*/  STL [R1+0x20], R7 ;  /* 0x0000200701007387 */ /* 0x000fe20000100800 */
[C---:B------:R-:W-:Y:S02]  /*08f0*/  IMAD.IADD R4, R6.reuse, 0x1, R2 ;  /* 0x0000000106047824 */ /* 0x040fe400078e0202 */
        /* <DEDUP_REMOVED lines=15> */
[----:B------:R-:W-:Y:S01]  /*09f0*/  IMAD.IADD R235, R232, 0x1, R233 ;  /* 0x00000001e8eb7824 */ /* 0x000fe200078e02e9 */
[----:B------:R-:W-:Y:S01]  /*0a00*/  STL [R1+0x18], R8 ;  /* 0x0000180801007387 */ /* 0x000fe20000100800 */
[----:B------:R-:W-:Y:S02]  /*0a10*/  IMAD.IADD R234, R233, 0x1, R229 ;  /* 0x00000001e9ea7824 */ /* 0x000fe400078e02e5 */
[----:B------:R-:W-:Y:S02]  /*0a20*/  IMAD.IADD R181, R181, 0x1, R179 ;  /* 0x00000001b5b57824 */ /* 0x000fe400078e02b3 */
[----:B-1----:R-:W-:-:S02]  /*0a30*/  VIADD R5, R6, 0x2440 ;  /* 0x0000244006057836 */ /* 0x002fc40000000000 */
[----:B------:R-:W-:Y:S02]  /*0a40*/  @P2 VIADD R5, R6, 0x23c0 ;  /* 0x000023c006052836 */ /* 0x000fe40000000000 */
[----:B------:R-:W-:-:S03]  /*0a50*/  IMAD.IADD R6, R233, 0x1, R7 ;  /* 0x00000001e9067824 */ /* 0x000fc600078e0207 */
[----:B------:R1:W-:Y:S04]  /*0a60*/  STL [R1+0x14], R5 ;  /* 0x0000140501007387 */ /* 0x0003e80000100800 */
[----:B------:R2:W-:Y:S01]  /*0a70*/  STL [R1+0x38], R6 ;  /* 0x0000380601007387 */ /* 0x0005e20000100800 */
[C---:B-1----:R-:W-:Y:S02]  /*0a80*/  IMAD.IADD R5, R233.reuse, 0x1, R4 ;  /* 0x00000001e9057824 */ /* 0x042fe400078e0204 */
[--C-:B------:R-:W-:Y:S02]  /*0a90*/  IMAD.IADD R4, R0, 0x1, R3.reuse ;  /* 0x0000000100047824 */ /* 0x100fe400078e0203 */
[----:B------:R-:W-:Y:S01]  /*0aa0*/  IMAD.IADD R0, R2, 0x1, R3 ;  /* 0x0000000102007824 */ /* 0x000fe200078e0203 */
[----:B------:R2:W-:Y:S01]  /*0ab0*/  STL [R1+0x34], R5 ;  /* 0x0000340501007387 */ /* 0x0005e20000100800 */
[----:B------:R-:W-:-:S03]  /*0ac0*/  IMAD.IADD R233, R233, 0x1, R231 ;  /* 0x00000001e9e97824 */ /* 0x000fc600078e02e7 */
[----:B------:R2:W-:Y:S04]  /*0ad0*/  STL [R1+0x30], R4 ;  /* 0x0000300401007387 */ /* 0x0005e80000100800 */
[----:B------:R2:W-:Y:S02]  /*0ae0*/  STL [R1+0x2c], R0 ;  /* 0x00002c0001007387 */ /* 0x0005e40000100800 */
.L_x_900:
        /* <DEDUP_REMOVED lines=17> */
[----:B------:R-:W-:Y:S01]  /*0c00*/  @UP4 UIADD3.X UR13, UR6, UR9, URZ, UP1, !UPT ;  /* 0x00000009060d4290 */ /* 0x000fe20008ffe43f */
[----:B--2---:R-:W-:Y:S01]  /*0c10*/  IMAD.U32 R4, RZ, RZ, UR12 ;  /* 0x0000000cff047e24 */ /* 0x004fe2000f8e00ff */
[----:B------:R-:W-:-:S02]  /*0c20*/  UISETP.NE.U32.AND UP0, UPT, UR14, URZ, UPT ;  /* 0x0000003f0e00728c */ /* 0x000fc4000bf05070 */
[----:B------:R-:W-:Y:S01]  /*0c30*/  UIADD3.X UR7, UR6, UR15, URZ, UP2, !UPT ;  /* 0x0000000f06077290 */ /* 0x000fe200097fe43f */
[----:B------:R-:W-:Y:S01]  /*0c40*/  IMAD.U32 R3, RZ, RZ, UR11 ;  /* 0x0000000bff037e24 */ /* 0x000fe2000f8e00ff */
[----:B------:R-:W-:Y:S01]  /*0c50*/  UISETP.NE.AND.EX UP2, UPT, UR15, URZ, UPT, UP0 ;  /* 0x0000003f0f00728c */ /* 0x000fe2000bf45300 */
[----:B------:R-:W-:Y:S01]  /*0c60*/  IMAD.U32 R5, RZ, RZ, UR13 ;  /* 0x0000000dff057e24 */ /* 0x000fe2000f8e00ff */
[----:B------:R-:W-:Y:S01]  /*0c70*/  ULDC.U8 UR14, c[0x0][0x3c2] ;  /* 0x0000f080000e7ab9 */ /* 0x000fe20000000000 */
[----:B------:R-:W-:Y:S01]  /*0c80*/  ULDC.64 UR8, c[0x0][0x2f8] ;  /* 0x0000be0000087ab9 */ /* 0x000fe20000000a00 */
[----:B------:R-:W-:Y:S02]  /*0c90*/  UISETP.NE.AND UP1, UPT, UR14, URZ, UPT ;  /* 0x0000003f0e00728c */ /* 0x000fe4000bf25270 */
[----:B------:R-:W-:Y:S01]  /*0ca0*/  UISETP.EQ.U32.AND UP4, UPT, UR8, URZ, UPT ;  /* 0x0000003f0800728c */ /* 0x000fe2000bf82070 */
[----:B------:R-:W-:Y:S01]  /*0cb0*/  PLOP3.LUT P3, PT, PT, PT, UP2, 0x80, 0x0 ;  /* 0x000000000000781c */ /* 0x000fe20003f6f028 */
[----:B---34-:R-:W2:Y:S02]  /*0cc0*/  @P1 LDG.E R7, desc[UR16][R4.64] ;  /* 0x0000001004071981 */ /* 0x018ea4000c1e1900 */
[----:B------:R-:W-:-:S06]  /*0cd0*/  UISETP.EQ.OR.EX UP4, UPT, UR9, URZ, !UP1, UP4 ;  /* 0x0000003f0900728c */ /* 0x000fcc000cf82740 */
        /* <DEDUP_REMOVED lines=18> */
[----:B------:R-:W-:Y:S01]  /*0e00*/  @!UP3 ULDC UR7, c[0x0][0x2cc] ;  /* 0x0000b3000007bab9 */ /* 0x000fe20000000800 */
[----:B--2---:R-:W-:Y:S02]  /*0e10*/  @P1 R2UR UR27, R7 ;  /* 0x00000000071b12ca */ /* 0x004fe400000e0000 */
[----:B---3--:R-:W-:-:S02]  /*0e20*/  @P0 R2UR UR19, R5 ;  /* 0x00000000051302ca */ /* 0x008fc400000e0000 */
[----:B------:R-:W-:Y:S01]  /*0e30*/  ISETP.NE.U32.AND P0, PT, RZ, UR8, PT ;  /* 0x00000008ff007c0c */ /* 0x000fe2000bf05070 */
[----:B------:R-:W-:-:S03]  /*0e40*/  @!UP3 USEL UR8, UR7, URZ, UP0 ;  /* 0x0000003f0708b287 */ /* 0x000fc60008000000 */
[----:B------:R-:W-:Y:S01]  /*0e50*/  ISETP.NE.AND.EX P0, PT, RZ, UR9, PT, P0 ;  /* 0x00000009ff007c0c */ /* 0x000fe2000bf05300 */
[----:B------:R-:W-:-:S06]  /*0e60*/  ULDC UR7, c[0x0][0x2c8] ;  /* 0x0000b20000077ab9 */ /* 0x000fcc0000000800 */
        /* <DEDUP_REMOVED lines=11> */
.L_x_824:
        /* <DEDUP_REMOVED lines=15> */
[----:B------:R-:W-:-:S02]  /*1010*/  UIMAD UR36, UR51, UR9, UR8 ;  /* 0x00000009332472a4 */ /* 0x000fc4000f8e0208 */
[----:B------:R-:W-:Y:S01]  /*1020*/  USHF.L.U32 UR12, UR51, 0x7, URZ ;  /* 0x00000007330c7899 */ /* 0x000fe2000800063f */
[----:B------:R-:W-:Y:S01]  /*1030*/  @!UP0 ULDC.64 UR8, c[0x0][0x418] ;  /* 0x0001060000088ab9 */ /* 0x000fe20000000a00 */
[----:B------:R-:W-:Y:S01]  /*1040*/  ULDC UR61, c[0x0][0x2d4] ;  /* 0x0000b500003d7ab9 */ /* 0x000fe20000000800 */
[----:B------:R-:W-:Y:S01]  /*1050*/  ULDC UR33, c[0x0][0x2dc] ;  /* 0x0000b70000217ab9 */ /* 0x000fe20000000800 */
[----:B------:R-:W-:Y:S01]  /*1060*/  ULDC UR48, c[0x0][0x270] ;  /* 0x00009c0000307ab9 */ /* 0x000fe20000000800 */
[----:B------:R-:W-:Y:S02]  /*1070*/  USHF.R.S32.HI UR37, URZ, 0x1f, UR61 ;  /* 0x0000001f3f257899 */ /* 0x000fe4000801143d */
[----:B------:R-:W-:Y:S01]  /*1080*/  UIMAD UR53, UR59, UR33, URZ ;  /* 0x000000213b3572a4 */ /* 0x000fe2000f8e023f */
[----:B------:R-:W-:Y:S01]  /*1090*/  ULDC.64 UR14, c[0x0][0x240] ;  /* 0x00009000000e7ab9 */ /* 0x000fe20000000a00 */
[----:B-1----:R-:W-:Y:S01]  /*10a0*/  IABS R5, R6 ;  /* 0x0000000600057213 */ /* 0x002fe20000000000 */
[----:B------:R-:W-:Y:S01]  /*10b0*/  UIMAD.WIDE.U32 UR28, UR6, UR14, URZ ;  /* 0x0000000e061c72a5 */ /* 0x000fe2000f8e003f */
[----:B------:R-:W-:Y:S01]  /*10c0*/  ISETP.NE.AND P3, PT, R6, RZ, PT ;  /* 0x000000ff0600720c */ /* 0x000fe20003f65270 */
[----:B------:R-:W-:Y:S01]  /*10d0*/  @UP1 UIADD3 UR18, UR27, UR38, URZ ;  /* 0x000000261b121290 */ /* 0x000fe2000fffe03f */
[----:B------:R-:W1:Y:S01]  /*10e0*/  I2F.RP R2, R5 ;  /* 0x0000000500027306 */ /* 0x000e620000209400 */
[----:B------:R-:W-:-:S02]  /*10f0*/  UIMAD.WIDE.U32 UR20, UR51, UR61, URZ ;  /* 0x0000003d331472a5 */ /* 0x000fc4000f8e003f */
[----:B------:R-:W-:Y:S02]  /*1100*/  USEL UR56, UR30, UR28, !UP0 ;  /* 0x0000001c1e387287 */ /* 0x000fe4000c000000 */
[----:B--2---:R-:W-:Y:S02]  /*1110*/  UIMAD.WIDE.U32 UR34, UR7, UR10, URZ ;  /* 0x0000000a072272a5 */ /* 0x004fe4000f8e003f */
[----:B------:R-:W-:Y:S02]  /*1120*/  UIADD3 UR47, UR31, UR36, URZ ;  /* 0x000000241f2f7290 */ /* 0x000fe4000fffe03f */
[----:B------:R-:W-:Y:S02]  /*1130*/  UIMAD UR50, UR7, UR11, UR35 ;  /* 0x0000000b073272a4 */ /* 0x000fe4000f8e0223 */
[----:B------:R-:W-:Y:S02]  /*1140*/  @!UP0 UIMAD UR7, UR60, UR8, URZ ;  /* 0x000000083c0782a4 */ /* 0x000fe4000f8e023f */
[----:B------:R-:W-:Y:S01]  /*1150*/  USEL UR35, UR12, URZ, UP2 ;  /* 0x0000003f0c237287 */ /* 0x000fe20009000000 */
        /* <DEDUP_REMOVED lines=8> */
[----:B------:R-:W-:Y:S01]  /*11e0*/  UIMAD UR7, UR37, UR51, URZ ;  /* 0x00000033250772a4 */ /* 0x000fe2000f8e023f */
[----:B------:R-:W-:Y:S01]  /*11f0*/  ULDC.U8 UR10, c[0x0][0x480] ;  /* 0x00012000000a7ab9 */ /* 0x000fe20000000000 */
[----:B-1----:R-:W-:Y:S01]  /*1200*/  VIADD R2, R2, 0xffffffe ;  /* 0x0ffffffe02027836 */ /* 0x002fe20000000000 */
[----:B------:R-:W-:-:S02]  /*1210*/  @UP0 UIMAD UR52, UR6, UR11, UR45 ;  /* 0x0000000b063402a4 */ /* 0x000fc4000f8e022d */
[----:B------:R-:W-:Y:S01]  /*1220*/  UISETP.NE.AND UP4, UPT, UR10, URZ, UPT ;  /* 0x0000003f0a00728c */ /* 0x000fe2000bf85270 */
[----:B------:R-:W1:Y:S01]  /*1230*/  F2I.FTZ.U32.TRUNC.NTZ R3, R2 ;  /* 0x0000000200037305 */ /* 0x000e62000021f000 */
[----:B------:R-:W-:Y:S01]  /*1240*/  UIMAD UR7, UR60, UR61, UR7 ;  /* 0x0000003d3c0772a4 */ /* 0x000fe2000f8e0207 */
[----:B------:R-:W-:Y:S01]  /*1250*/  @UP1 ULDC.64 UR10, c[0x0][0x248] ;  /* 0x00009200000a1ab9 */ /* 0x000fe20000000a00 */
[----:B------:R-:W-:Y:S02]  /*1260*/  UIMAD UR26, UR6, UR15, URZ ;  /* 0x0000000f061a72a4 */ /* 0x000fe4000f8e023f */
[----:B------:R-:W-:Y:S02]  /*1270*/  @UP1 UIMAD.WIDE.U32 UR30, UR18, UR10, URZ ;  /* 0x0000000a121e12a5 */ /* 0x000fe4000f8e003f */
[----:B------:R-:W-:Y:S02]  /*1280*/  @UP1 UIMAD UR46, UR18, UR11, URZ ;  /* 0x0000000b122e12a4 */ /* 0x000fe4000f8e023f */
[----:B------:R-:W-:-:S02]  /*1290*/  UIMAD UR18, UR13, UR20, URZ ;  /* 0x000000140d1272a4 */ /* 0x000fc4000f8e023f */
[----:B------:R-:W-:Y:S02]  /*12a0*/  UIADD3 UR7, UR21, UR7, URZ ;  /* 0x0000000715077290 */ /* 0x000fe4000fffe03f */
[----:B------:R-:W-:Y:S01]  /*12b0*/  @UP0 UIADD3 UR47, UR29, UR26, URZ ;  /* 0x0000001a1d2f0290 */ /* 0x000fe2000fffe03f */
[--C-:B-1----:R-:W-:Y:S01]  /*12c0*/  IMAD.MOV R0, RZ, RZ, -R3.reuse ;  /* 0x000000ffff007224 */ /* 0x102fe200078e0a03 */
[----:B------:R-:W-:Y:S01]  /*12d0*/  UIMAD.WIDE.U32 UR28, UR12, UR20, URZ ;  /* 0x000000140c1c72a5 */ /* 0x000fe2000f8e003f */
[----:B------:R-:W-:Y:S01]  /*12e0*/  IMAD.MOV.U32 R2, RZ, RZ, RZ ;  /* 0x000000ffff027224 */ /* 0x000fe200078e00ff */
[----:B------:R-:W-:Y:S01]  /*12f0*/  UIMAD UR7, UR12, UR7, UR18 ;  /* 0x000000070c0772a4 */ /* 0x000fe2000f8e0212 */
[----:B------:R-:W-:Y:S01]  /*1300*/  IMAD R0, R0, R5, RZ ;  /* 0x0000000500007224 */ /* 0x000fe200078e02ff */
[----:B------:R-:W-:Y:S02]  /*1310*/  ULOP3.LUT UR23, UR33, 0xffffff80, URZ, 0xc0, !UPT ;  /* 0xffffff8021177892 */ /* 0x000fe4000f8ec03f */
[----:B------:R-:W-:Y:S01]  /*1320*/  @!UP0 UIMAD.WIDE.U32 UR42, UR51, UR8, URZ ;  /* 0x00000008332a82a5 */ /* 0x000fe2000f8e003f */
[----:B------:R-:W-:Y:S01]  /*1330*/  IMAD.HI.U32 R0, R3, R0, R2 ;  /* 0x0000000003007227 */ /* 0x000fe200078e0002 */
[----:B------:R-:W-:Y:S01]  /*1340*/  MOV R2, R4 ;  /* 0x0000000400027202 */ /* 0x000fe20000000f00 */
[----:B------:R-:W-:-:S02]  /*1350*/  USHF.L.U64.HI UR8, UR51, 0x7, UR60 ;  /* 0x0000000733087899 */ /* 0x000fc4000801023c */
[----:B------:R-:W-:Y:S02]  /*1360*/  UIMAD.WIDE.U32 UR20, UR12, UR6, URZ ;  /* 0x000000060c1472a5 */ /* 0x000fe4000f8e003f */
[----:B------:R-:W-:Y:S01]  /*1370*/  IMAD.HI.U32 R0, R0, R2, RZ ;  /* 0x0000000200007227 */ /* 0x000fe200078e00ff */
[----:B------:R-:W-:Y:S02]  /*1380*/  UIADD3 UR49, UR29, UR7, URZ ;  /* 0x000000071d317290 */ /* 0x000fe4000fffe03f */
[----:B------:R-:W-:Y:S01]  /*1390*/  UIMAD UR18, UR13, UR6, URZ ;  /* 0x000000060d1272a4 */ /* 0x000fe2000f8e023f */
[----:B------:R-:W-:Y:S01]  /*13a0*/  IMAD.MOV R3, RZ, RZ, -R0 ;  /* 0x000000ffff037224 */ /* 0x000fe200078e0a00 */
[----:B------:R-:W-:Y:S01]  /*13b0*/  ULDC.U8 UR9, c[0x0][0x3d8] ;  /* 0x0000f60000097ab9 */ /* 0x000fe20000000000 */
[----:B------:R-:W-:Y:S02]  /*13c0*/  UIADD3 UR7, UR23, -0x80, URZ ;  /* 0xffffff8017077890 */ /* 0x000fe4000fffe03f */
[----:B------:R-:W-:Y:S01]  /*13d0*/  IMAD R2, R5, R3, R2 ;  /* 0x0000000305027224 */ /* 0x000fe200078e0202 */
[----:B------:R-:W-:-:S02]  /*13e0*/  UISETP.NE.AND UP3, UPT, UR9, URZ, UPT ;  /* 0x0000003f0900728c */ /* 0x000fc4000bf65270 */
[----:B------:R-:W-:Y:S02]  /*13f0*/  USEL UR40, UR8, URZ, UP2 ;  /* 0x0000003f08287287 */ /* 0x000fe40009000000 */
[----:B------:R-:W-:Y:S01]  /*1400*/  ISETP.GT.U32.AND P1, PT, R5, R2, PT ;  /* 0x000000020500720c */ /* 0x000fe20003f24070 */
[----:B------:R-:W-:Y:S02]  /*1410*/  @UP0 UIADD3 UR49, UR21, UR18, URZ ;  /* 0x0000001215310290 */ /* 0x000fe4000fffe03f */
[----:B------:R-:W-:Y:S02]  /*1420*/  USHF.R.S32.HI UR37, URZ, 0x1f, UR7 ;  /* 0x0000001f3f257899 */ /* 0x000fe40008011407 */
[----:B------:R-:W-:Y:S02]  /*1430*/  UIADD3 UR18, UP2, UR7, UR35, URZ ;  /* 0x0000002307127290 */ /* 0x000fe4000ff5e03f */
[----:B------:R-:W-:Y:S02]  /*1440*/  @UP1 UIADD3 UR24, UR27, UR38, URZ ;  /* 0x000000261b181290 */ /* 0x000fe4000fffe03f */
[----:B------:R-:W-:-:S02]  /*1450*/  UIADD3.X UR23, UR37, UR40, URZ, UP2, !UPT ;  /* 0x0000002825177290 */ /* 0x000fc400097fe43f */
[----:B------:R-:W-:Y:S02]  /*1460*/  UIMAD UR13, UR13, UR18, URZ ;  /* 0x000000120d0d72a4 */ /* 0x000fe4000f8e023f */
[----:B------:R-:W-:Y:S01]  /*1470*/  @!P1 IMAD.IADD R2, R2, 0x1, -R5 ;  /* 0x0000000102029824 */ /* 0x000fe200078e0a05 */
[----:B------:R-:W-:Y:S01]  /*1480*/  @UP1 ULDC.64 UR8, c[0x0][0x250] ;  /* 0x0000940000081ab9 */ /* 0x000fe20000000a00 */
[----:B------:R-:W-:Y:S01]  /*1490*/  @!P1 IADD3 R0, R0, 0x1, RZ ;  /* 0x0000000100009810 */ /* 0x000fe20007ffe0ff */
[----:B------:R-:W-:Y:S01]  /*14a0*/  USEL UR58, UR28, UR20, !UP0 ;  /* 0x000000141c3a7287 */ /* 0x000fe2000c000000 */
[----:B------:R-:W-:Y:S01]  /*14b0*/  PLOP3.LUT P1, PT, PT, PT, UP1, 0x80, 0x0 ;  /* 0x000000000000781c */ /* 0x000fe20003f2f018 */
[----:B------:R-:W-:Y:S01]  /*14c0*/  @UP1 UIMAD.WIDE.U32 UR20, UR24, UR8, URZ ;  /* 0x00000008181412a5 */ /* 0x000fe2000f8e003f */
[----:B------:R-:W-:Y:S01]  /*14d0*/  ISETP.GE.U32.AND P0, PT, R2, R5, PT ;  /* 0x000000050200720c */ /* 0x000fe20003f06070 */
[----:B------:R-:W-:Y:S01]  /*14e0*/  @UP1 UIMAD UR26, UR24, UR9, URZ ;  /* 0x00000009181a12a4 */ /* 0x000fe2000f8e023f */
[----:B------:R-:W-:Y:S01]  /*14f0*/  LOP3.LUT R2, R6, UR59, RZ, 0x3c, !PT ;  /* 0x0000003b06027c12 */ /* 0x000fe2000f8e3cff */
[----:B------:R-:W-:Y:S01]  /*1500*/  ULDC UR29, c[0x0][0x2c4] ;  /* 0x0000b100001d7ab9 */ /* 0x000fe20000000800 */
[----:B------:R-:W-:-:S02]  /*1510*/  UIMAD UR24, UR12, UR23, UR13 ;  /* 0x000000170c1872a4 */ /* 0x000fc4000f8e020d */
[----:B------:R-:W-:Y:S01]  /*1520*/  ISETP.GE.AND P2, PT, R2, RZ, PT ;  /* 0x000000ff0200720c */ /* 0x000fe20003f46270 */
[----:B------:R-:W-:Y:S02]  /*1530*/  @UP3 UIMAD UR23, UR51, UR29, URZ ;  /* 0x0000001d331732a4 */ /* 0x000fe4000f8e023f */
[----:B------:R-:W-:Y:S02]  /*1540*/  @!UP0 UIADD3 UR52, UR43, UR41, URZ ;  /* 0x000000292b348290 */ /* 0x000fe4000fffe03f */
[----:B------:R-:W-:Y:S02]  /*1550*/  UIMAD.WIDE.U32 UR40, UR12, UR18, URZ ;  /* 0x000000120c2872a5 */ /* 0x000fe4000f8e003f */
[----:B------:R-:W-:Y:S01]  /*1560*/  @P0 VIADD R0, R0, 0x1 ;  /* 0x0000000100000836 */ /* 0x000fe20000000000 */
[----:B------:R-:W-:Y:S01]  /*1570*/  @UP3 USEL UR18, UR23, UR6, !UP0 ;  /* 0x0000000617123287 */ /* 0x000fe2000c000000 */
[----:B------:R-:W-:Y:S01]  /*1580*/  PLOP3.LUT P0, PT, PT, PT, UP3, 0x80, 0x0 ;  /* 0x000000000000781c */ /* 0x000fe20003f0f038 */
[----:B------:R-:W-:Y:S01]  /*1590*/  @!UP3 UIMAD UR13, UR51, UR48, UR59 ;  /* 0x00000030330db2a4 */ /* 0x000fe2000f8e023b */
[----:B------:R-:W-:Y:S01]  /*15a0*/  IMAD.MOV.U32 R11, RZ, RZ, R0 ;  /* 0x000000ffff0b7224 */ /* 0x000fe200078e0000 */
[----:B------:R-:W-:Y:S01]  /*15b0*/  @UP3 ULDC UR12, c[0x0][0x2e4] ;  /* 0x0000b900000c3ab9 */ /* 0x000fe20000000800 */
[----:B------:R-:W-:-:S02]  /*15c0*/  USEL UR57, UR34, URZ, UP4 ;  /* 0x0000003f22397287 */ /* 0x000fc4000a000000 */
[----:B------:R-:W-:Y:S01]  /*15d0*/  USHF.R.S32.HI UR48, URZ, 0x7, UR33 ;  /* 0x000000073f307899 */ /* 0x000fe20008011421 */
[----:B------:R-:W-:Y:S01]  /*15e0*/  @!P2 IADD3 R11, -R11, RZ, RZ ;  /* 0x000000ff0b0ba210 */ /* 0x000fe20007ffe1ff */
[----:B------:R-:W-:Y:S01]  /*15f0*/  @UP3 UIMAD UR23, UR59, UR12, UR18 ;  /* 0x0000000c3b1732a4 */ /* 0x000fe2000f8e0212 */
[----:B------:R-:W-:Y:S01]  /*1600*/  @!P3 LOP3.LUT R11, RZ, R6, RZ, 0x33, !PT ;  /* 0x00000006ff0bb212 */ /* 0x000fe200078e33ff */
[----:B------:R-:W-:Y:S02]  /*1610*/  USEL UR54, UR50, URZ, UP4 ;  /* 0x0000003f32367287 */ /* 0x000fe4000a000000 */
[----:B------:R-:W-:Y:S02]  /*1620*/  USHF.R.S32.HI UR39, URZ, 0x1f, UR32 ;  /* 0x0000001f3f277899 */ /* 0x000fe40008011420 */
[----:B------:R-:W-:Y:S02]  /*1630*/  USHF.R.S32.HI UR55, URZ, 0x1f, UR53 ;  /* 0x0000001f3f377899 */ /* 0x000fe40008011435 */
[----:B------:R-:W-:-:S02]  /*1640*/  @UP1 UIADD3 UR36, UR21, UR26, URZ ;  /* 0x0000001a15241290 */ /* 0x000fc4000fffe03f */
[----:B------:R-:W-:Y:S02]  /*1650*/  @!UP3 UIMAD UR23, UR13, UR29, URZ ;  /* 0x0000001d0d17b2a4 */ /* 0x000fe4000f8e023f */
        /* <DEDUP_REMOVED lines=17> */
.L_x_826:
        /* <DEDUP_REMOVED lines=13> */
.L_x_827:
        /* <DEDUP_REMOVED lines=11> */
.L_x_828:
[----:B------:R-:W-:Y:S02]  /*18f0*/  ULDC UR6, c[0x0][0x270] ;  /* 0x00009c0000067ab9 */ /* 0x000fe40000000800 */
[----:B------:R-:W-:-:S04]  /*1900*/  UIMAD UR6, UR51, UR6, UR59 ;  /* 0x00000006330672a4 */ /* 0x000fc8000f8e023b */
[----:B------:R-:W-:-:S12]  /*1910*/  UIMAD UR6, UR6, UR61, URZ ;  /* 0x0000003d060672a4 */ /* 0x000fd8000f8e023f */
.L_x_829:
[----:B------:R-:W-:Y:S01]  /*1920*/  SHF.R.S32.HI R19, RZ, 0x1f, R250 ;  /* 0x0000001fff137819 */ /* 0x000fe200000114fa */
[----:B------:R-:W1:Y:S01]  /*1930*/  LDC.64 R6, c[0x0][0x420] ;  /* 0x00010800ff067b82 */ /* 0x000e620000000a00 */
[----:B------:R-:W-:Y:S01]  /*1940*/  IADD3 R2, P0, R250, UR7, RZ ;  /* 0x00000007fa027c10 */ /* 0x000fe2000ff1e0ff */
[----:B------:R-:W2:Y:S01]  /*1950*/  S2R R20, SR_TID.X ;  /* 0x0000000000147919 */ /* 0x000ea20000002100 */
[----:B------:R-:W-:Y:S01]  /*1960*/  SHF.R.S32.HI R239, RZ, 0x1f, R238 ;  /* 0x0000001fffef7819 */ /* 0x000fe200000114ee */
[----:B------:R-:W-:Y:S01]  /*1970*/  UIADD3 UR20, UR7, UR23, URZ ;  /* 0x0000001707147290 */ /* 0x000fe2000fffe03f */
[----:B------:R-:W-:Y:S01]  /*1980*/  IADD3.X R0, R19, UR37, RZ, P0, !PT ;  /* 0x0000002513007c10 */ /* 0x000fe200087fe4ff */
[----:B------:R-:W-:Y:S01]  /*1990*/  ULDC.64 UR28, c[0x0][0x2b0] ;  /* 0x0000ac00001c7ab9 */ /* 0x000fe20000000a00 */
[----:B------:R-:W-:Y:S01]  /*19a0*/  USHF.R.S32.HI UR26, URZ, 0x1f, UR59 ;  /* 0x0000001f3f1a7899 */ /* 0x000fe2000801143b */
[----:B------:R-:W-:Y:S01]  /*19b0*/  BSSY B1, `(.L_x_825) ;  /* 0x0000ba2000017945 */ /* 0x000fe20003800000 */
[----:B------:R-:W-:Y:S01]  /*19c0*/  UIADD3 UR24, UR7, UR6, URZ ;  /* 0x0000000607187290 */ /* 0x000fe2000fffe03f */
[----:B------:R-:W-:Y:S01]  /*19d0*/  IMAD R0, R0, UR14, RZ ;  /* 0x0000000e00007c24 */ /* 0x000fe2000f8e02ff */
[----:B------:R-:W-:-:S02]  /*19e0*/  UIMAD.WIDE UR20, UR20, 0x4, UR28 ;  /* 0x00000004141478a5 */ /* 0x000fc4000f8e021c */
[----:B------:R-:W-:Y:S01]  /*19f0*/  UIADD3 UR6, -UR19, UR25, UR32 ;  /* 0x0000001913067290 */ /* 0x000fe2000fffe120 */
[C---:B------:R-:W-:Y:S01]  /*1a00*/  IMAD R0, R2.reuse, UR15, R0 ;  /* 0x0000000f02007c24 */ /* 0x040fe2000f8e0200 */
[----:B------:R-:W-:Y:S01]  /*1a10*/  ULDC.64 UR28, c[0x0][0x428] ;  /* 0x00010a00001c7ab9 */ /* 0x000fe20000000a00 */
[----:B------:R-:W-:Y:S01]  /*1a20*/  IMAD.WIDE.U32 R2, R2, UR14, R238 ;  /* 0x0000000e02027c25 */ /* 0x000fe2000f8e00ee */
[----:B------:R-:W-:Y:S01]  /*1a30*/  ULDC UR23, c[0x0][0x398] ;  /* 0x0000e60000177ab9 */ /* 0x000fe20000000800 */
[----:B------:R-:W-:Y:S01]  /*1a40*/  ULDC UR13, c[0x0][0x2dc] ;  /* 0x0000b700000d7ab9 */ /* 0x000fe20000000800 */
[----:B------:R-:W-:Y:S01]  /*1a50*/  ULDC UR18, c[0x0][0x270] ;  /* 0x00009c0000127ab9 */ /* 0x000fe20000000800 */
[----:B------:R-:W-:Y:S01]  /*1a60*/  UIADD3 UR6, UR6, -UR23, URZ ;  /* 0x8000001706067290 */ /* 0x000fe2000fffe03f */
[----:B------:R-:W-:Y:S01]  /*1a70*/  IADD3 R4, P0, R2, UR56, RZ ;  /* 0x0000003802047c10 */ /* 0x000fe2000ff1e0ff */
[----:B------:R-:W-:Y:S01]  /*1a80*/  ULDC.64 UR30, c[0x0][0x258] ;  /* 0x00009600001e7ab9 */ /* 0x000fe20000000a00 */
[----:B------:R-:W-:Y:S01]  /*1a90*/  UIMAD UR18, UR13, UR18, URZ ;  /* 0x000000120d1272a4 */ /* 0x000fe2000f8e023f */
[----:B------:R-:W-:Y:S01]  /*1aa0*/  IMAD.U32 R8, RZ, RZ, UR30 ;  /* 0x0000001eff087e24 */ /* 0x000fe2000f8e00ff */
[----:B------:R-:W-:Y:S01]  /*1ab0*/  IADD3.X R5, R3, UR47, R0, P0, !PT ;  /* 0x0000002f03057c10 */ /* 0x000fe200087fe400 */
[----:B-1----:R-:W-:Y:S01]  /*1ac0*/  IMAD R0, R6, UR37, RZ ;  /* 0x0000002506007c24 */ /* 0x002fe2000f8e02ff */
[----:B------:R-:W-:Y:S01]  /*1ad0*/  IADD3 R2, P0, R238, UR12, RZ ;  /* 0x0000000cee027c10 */ /* 0x000fe2000ff1e0ff */
[----:B------:R-:W-:-:S02]  /*1ae0*/  USHF.L.U32 UR12, UR18, 0x7, URZ ;  /* 0x00000007120c7899 */ /* 0x000fc4000800063f */
[----:B------:R-:W-:Y:S01]  /*1af0*/  IMAD R0, R7, UR7, R0 ;  /* 0x0000000707007c24 */ /* 0x000fe2000f8e0200 */
[----:B------:R-:W-:Y:S01]  /*1b00*/  IADD3.X R3, R239, UR52, RZ, P0, !PT ;  /* 0x00000034ef037c10 */ /* 0x000fe200087fe4ff */
[----:B------:R-:W-:Y:S01]  /*1b10*/  UIADD3 UR23, UP2, UP0, UR40, UR12, UR53 ;  /* 0x0000000c28177290 */ /* 0x000fe2000f85e035 */
[----:B------:R-:W-:Y:S01]  /*1b20*/  IMAD.WIDE.U32 R4, R8, UR59, R4 ;  /* 0x0000003b08047c25 */ /* 0x000fe2000f8e0004 */
[----:B--2---:R-:W-:Y:S01]  /*1b30*/  SHF.R.S32.HI R21, RZ, 0x1f, R20 ;  /* 0x0000001fff157819 */ /* 0x004fe20000011414 */
[----:B------:R-:W-:Y:S02]  /*1b40*/  USHF.R.S32.HI UR12, URZ, 0x1f, UR12 ;  /* 0x0000001f3f0c7899 */ /* 0x000fe4000801140c */
[----:B------:R-:W-:Y:S01]  /*1b50*/  IMAD.WIDE.U32 R2, R6, UR7, R2 ;  /* 0x0000000706027c25 */ /* 0x000fe2000f8e0002 */
[----:B------:R-:W-:Y:S01]  /*1b60*/  UIMAD UR7, UR26, UR28, URZ ;  /* 0x0000001c1a0772a4 */ /* 0x000fe2000f8e023f */
[----:B------:R-:W-:Y:S01]  /*1b70*/  LEA.HI R9, R21, R20, RZ, 0x5 ;  /* 0x0000001415097211 */ /* 0x000fe200078f28ff */
[----:B------:R-:W-:Y:S01]  /*1b80*/  ULDC.64 UR46, c[0x0][0x478] ;  /* 0x00011e00002e7ab9 */ /* 0x000fe20000000a00 */
[----:B------:R-:W-:Y:S01]  /*1b90*/  IMAD.IADD R3, R3, 0x1, R0 ;  /* 0x0000000103037824 */ /* 0x000fe200078e0200 */
[----:B------:R-:W-:Y:S01]  /*1ba0*/  UIMAD UR29, UR59, UR29, UR7 ;  /* 0x0000001d3b1d72a4 */ /* 0x000fe2000f8e0207 */
[----:B------:R-:W-:Y:S01]  /*1bb0*/  IMAD.U32 R0, RZ, RZ, UR28 ;  /* 0x0000001cff007e24 */ /* 0x000fe2000f8e00ff */
[----:B------:R-:W-:-:S02]  /*1bc0*/  UIMAD UR7, UR26, UR30, URZ ;  /* 0x0000001e1a0772a4 */ /* 0x000fc4000f8e023f */
[----:B------:R-:W-:Y:S01]  /*1bd0*/  USHF.R.S32.HI UR26, URZ, 0x1f, UR6 ;  /* 0x0000001f3f1a7899 */ /* 0x000fe20008011406 */
[----:B------:R-:W-:Y:S01]  /*1be0*/  IMAD.WIDE.U32 R2, R0, UR59, R2 ;  /* 0x0000003b00027c25 */ /* 0x000fe2000f8e0002 */
[----:B------:R-:W-:Y:S01]  /*1bf0*/  LOP3.LUT R0, R9, 0xffffffe0, RZ, 0xc0, !PT ;  /* 0xffffffe009007812 */ /* 0x000fe200078ec0ff */
[----:B------:R-:W-:Y:S01]  /*1c00*/  UIMAD UR31, UR59, UR31, UR7 ;  /* 0x0000001f3b1f72a4 */ /* 0x000fe2000f8e0207 */
[----:B------:R-:W-:Y:S01]  /*1c10*/  SHF.R.S32.HI R9, RZ, 0x5, R9 ;  /* 0x00000005ff097819 */ /* 0x000fe20000011409 */
[----:B------:R-:W-:Y:S01]  /*1c20*/  ULEA.HI UR26, UR26, UR6, URZ, 0x7 ;  /* 0x000000061a1a7291 */ /* 0x000fe2000f8f383f */
[----:B------:R-:W-:Y:S01]  /*1c30*/  VIADD R3, R3, UR29 ;  /* 0x0000001d03037c36 */ /* 0x000fe20008000000 */
[----:B------:R-:W-:Y:S01]  /*1c40*/  UIADD3.X UR6, UR50, UR12, UR55, UP2, UP0 ;  /* 0x0000000c32067290 */ /* 0x000fe200097e0437 */
[----:B------:R-:W-:Y:S01]  /*1c50*/  IMAD.IADD R12, R20, 0x1, -R0 ;  /* 0x00000001140c7824 */ /* 0x000fe200078e0a00 */
[----:B------:R-:W-:Y:S01]  /*1c60*/  USHF.R.S32.HI UR26, URZ, 0x7, UR26 ;  /* 0x000000073f1a7899 */ /* 0x000fe2000801141a */
[----:B------:R-:W-:Y:S01]  /*1c70*/  IMAD.WIDE.U32 R2, R250, R6, R2 ;  /* 0x00000006fa027225 */ /* 0x000fe200078e0002 */
[----:B------:R-:W-:-:S02]  /*1c80*/  UIADD3 UR7, UP3, UP2, UR57, UR23, UR58 ;  /* 0x0000001739077290 */ /* 0x000fc4000fa7e03a */
[----:B------:R-:W-:Y:S01]  /*1c90*/  UISETP.LT.AND UP0, UPT, URZ, UR26, UPT ;  /* 0x0000001a3f00728c */ /* 0x000fe2000bf01270 */
[----:B------:R-:W-:Y:S01]  /*1ca0*/  IMAD R0, R9, UR18, R12 ;  /* 0x0000001209007c24 */ /* 0x000fe2000f8e020c */
[----:B------:R-:W-:Y:S01]  /*1cb0*/  UIADD3.X UR12, UR54, UR6, UR49, UP3, UP2 ;  /* 0x00000006360c7290 */ /* 0x000fe20009fe4431 */
[----:B------:R-:W-:Y:S01]  /*1cc0*/  IMAD R9, R19, R6, RZ ;  /* 0x0000000613097224 */ /* 0x000fe200078e02ff */
[----:B------:R-:W-:Y:S01]  /*1cd0*/  USEL UR26, URZ, UR26, !UP0 ;  /* 0x0000001a3f1a7287 */ /* 0x000fe2000c000000 */
[----:B------:R-:W-:Y:S01]  /*1ce0*/  VIADD R5, R5, UR31 ;  /* 0x0000001f05057c36 */ /* 0x000fe20008000000 */
[----:B------:R-:W-:Y:S01]  /*1cf0*/  IADD3 R8, P0, R0, UR7, RZ ;  /* 0x0000000700087c10 */ /* 0x000fe2000ff1e0ff */
[----:B------:R-:W-:Y:S01]  /*1d00*/  IMAD R9, R250, R7, R9 ;  /* 0x00000007fa097224 */ /* 0x000fe200078e0209 */
[----:B------:R-:W-:Y:S02]  /*1d10*/  UISETP.GT.AND UP0, UPT, UR48, UR26, UPT ;  /* 0x0000001a3000728c */ /* 0x000fe4000bf04270 */
[----:B------:R-:W-:Y:S01]  /*1d20*/  LEA.HI.X.SX32 R10, R0, UR12, 0x1, P0 ;  /* 0x0000000c000a7c11 */ /* 0x000fe200080f0eff */
[----:B------:R-:W-:Y:S01]  /*1d30*/  UIMAD.WIDE UR6, UR24, 0x4, UR46 ;  /* 0x00000004180678a5 */ /* 0x000fe2000f8e022e */
[----:B------:R-:W-:Y:S01]  /*1d40*/  IMAD.IADD R0, R3, 0x1, R9 ;  /* 0x0000000103007824 */ /* 0x000fe200078e0209 */
[----:B------:R-:W-:Y:S01]  /*1d50*/  ULDC.64 UR44, c[0x0][0x210] ;  /* 0x00008400002c7ab9 */ /* 0x000fe20000000a00 */
[----:B------:R-:W-:Y:S01]  /*1d60*/  PLOP3.LUT P0, PT, PT, PT, UP0, 0x80, 0x0 ;  /* 0x000000000000781c */ /* 0x000fe20003f0f008 */
[----:B------:R-:W-:Y:S01]  /*1d70*/  ULDC.64 UR42, c[0x0][0x3e0] ;  /* 0x0000f800002a7ab9 */ /* 0x000fe20000000a00 */
[----:B------:R-:W-:Y:S01]  /*1d80*/  ULDC.64 UR40, c[0x0][0x400] ;  /* 0x0001000000287ab9 */ /* 0x000fe20000000a00 */
[----:B------:R-:W-:Y:S01]  /*1d90*/  LEA R240, P4, R4, UR44, 0x1 ;  /* 0x0000002c04f07c11 */ /* 0x000fe2000f8808ff */
[----:B------:R-:W-:Y:S01]  /*1da0*/  UIADD3 UR13, UR48, -0x1, URZ ;  /* 0xffffffff300d7890 */ /* 0x000fe2000fffe03f */
[----:B------:R-:W-:Y:S01]  /*1db0*/  LEA R190, P2, R8, UR40, 0x2 ;  /* 0x0000002808be7c11 */ /* 0x000fe2000f8410ff */
[----:B------:R-:W-:Y:S01]  /*1dc0*/  UMOV UR24, UR6 ;  /* 0x0000000600187c82 */ /* 0x000fe20008000000 */
[----:B------:R-:W-:Y:S01]  /*1dd0*/  LEA R242, P3, R2, UR42, 0x1 ;  /* 0x0000002a02f27c11 */ /* 0x000fe2000f8608ff */
[----:B------:R-:W-:Y:S01]  /*1de0*/  UMOV UR23, UR7 ;  /* 0x0000000700177c82 */ /* 0x000fe20008000000 */
[----:B------:R-:W-:-:S02]  /*1df0*/  LEA.HI.X R191, R8, UR41, R10, 0x2, P2 ;  /* 0x0000002908bf7c11 */ /* 0x000fc400090f140a */
[----:B------:R-:W-:Y:S02]  /*1e00*/  LEA.HI.X R237, R4, UR45, R5, 0x1, P4 ;  /* 0x0000002d04ed7c11 */ /* 0x000fe4000a0f0c05 */
[----:B------:R-:W-:Y:S01]  /*1e10*/  LEA.HI.X R241, R2, UR43, R0, 0x1, P3 ;  /* 0x0000002b02f17c11 */ /* 0x000fe200098f0c00 */
        /* <DEDUP_REMOVED lines=20> */
.L_x_831:
        /* <DEDUP_REMOVED lines=20> */
.L_x_832:
        /* <DEDUP_REMOVED lines=35> */
.L_x_834:
[----:B------:R-:W-:Y:S05]  /*22d0*/  BSYNC B0 ;  /* 0x0000000000007941 */ /* 0x000fea0003800000 */
.L_x_833:
        /* <DEDUP_REMOVED lines=14> */
.L_x_836:
[----:B------:R-:W-:Y:S05]  /*23c0*/  BSYNC B0 ;  /* 0x0000000000007941 */ /* 0x000fea0003800000 */
.L_x_835:
        /* <DEDUP_REMOVED lines=14> */
.L_x_838:
[----:B------:R-:W-:Y:S05]  /*24b0*/  BSYNC B0 ;  /* 0x0000000000007941 */ /* 0x000fea0003800000 */
.L_x_837:
        /* <DEDUP_REMOVED lines=14> */
.L_x_840:
[----:B------:R-:W-:Y:S05]  /*25a0*/  BSYNC B0 ;  /* 0x0000000000007941 */ /* 0x000fea0003800000 */
.L_x_839:
        /* <DEDUP_REMOVED lines=26> */
.L_x_842:
[----:B------:R-:W-:Y:S05]  /*2750*/  BSYNC B0 ;  /* 0x0000000000007941 */ /* 0x000fea0003800000 */
.L_x_841:
        /* <DEDUP_REMOVED lines=14> */
.L_x_844:
[----:B------:R-:W-:Y:S05]  /*2840*/  BSYNC B0 ;  /* 0x0000000000007941 */ /* 0x000fea0003800000 */
.L_x_843:
        /* <DEDUP_REMOVED lines=14> */
.L_x_846:
[----:B------:R-:W-:Y:S05]  /*2930*/  BSYNC B0 ;  /* 0x0000000000007941 */ /* 0x000fea0003800000 */
.L_x_845:
        /* <DEDUP_REMOVED lines=14> */
.L_x_830:
        /* <DEDUP_REMOVED lines=33> */
.L_x_849:
[----:B------:R-:W-:Y:S05]  /*2c30*/  BSYNC B0 ;  /* 0x0000000000007941 */ /* 0x000fea0003800000 */
.L_x_848:
        /* <DEDUP_REMOVED lines=14> */
.L_x_851:
[----:B------:R-:W-:Y:S05]  /*2d20*/  BSYNC B0 ;  /* 0x0000000000007941 */ /* 0x000fea0003800000 */
.L_x_850:
        /* <DEDUP_REMOVED lines=13> */
.L_x_853:
[----:B------:R-:W-:Y:S05]  /*2e00*/  BSYNC B0 ;  /* 0x0000000000007941 */ /* 0x000fea0003800000 */
.L_x_852:
        /* <DEDUP_REMOVED lines=16> */
.L_x_855:
[----:B------:R-:W-:Y:S05]  /*2f10*/  BSYNC B0 ;  /* 0x0000000000007941 */ /* 0x000fea0003800000 */
.L_x_854:
        /* <DEDUP_REMOVED lines=19> */
.L_x_857:
[----:B------:R-:W-:Y:S05]  /*3050*/  BSYNC B0 ;  /* 0x0000000000007941 */ /* 0x000fea0003800000 */
.L_x_856:
        /* <DEDUP_REMOVED lines=21> */
.L_x_859:
[----:B------:R-:W-:Y:S05]  /*31b0*/  BSYNC B0 ;  /* 0x0000000000007941 */ /* 0x000fea0003800000 */
.L_x_858:
        /* <DEDUP_REMOVED lines=21> */
.L_x_861:
[----:B------:R-:W-:Y:S05]  /*3310*/  BSYNC B0 ;  /* 0x0000000000007941 */ /* 0x000fea0003800000 */
.L_x_860:
        /* <DEDUP_REMOVED lines=23> */
.L_x_863:
[----:B------:R-:W-:Y:S05]  /*3490*/  BSYNC B0 ;  /* 0x0000000000007941 */ /* 0x000fea0003800000 */
.L_x_862:
[----:B------:R-:W-:Y:S01]  /*34a0*/  UIMAD UR7, UR39, UR10, URZ ;  /* 0x0000000a270772a4 */ /* 0x000fe2000f8e023f */
[----:B---3--:R-:W-:Y:S01]  /*34b0*/  IMAD.WIDE.U32 R2, R5, UR32, R238 ;  /* 0x0000002005027c25 */ /* 0x008fe2000f8e00ee */
[----:B------:R-:W-:Y:S01]  /*34c0*/  ULDC.64 UR14, c[0x0][0x260] ;  /* 0x00009800000e7ab9 */ /* 0x000fe20000000a00 */
[----:B------:R-:W-:Y:S01]  /*34d0*/  BSSY B0, `(.L_x_864) ;  /* 0x0000028000007945 */ /* 0x000fe20003800000 */
[----:B------:R-:W-:Y:S01]  /*34e0*/  UIMAD UR12, UR32, UR11, UR7 ;  /* 0x0000000b200c72a4 */ /* 0x000fe2000f8e0207 */
[C---:B------:R-:W-:Y:S01]  /*34f0*/  VIADD R5, R243.reuse, 0x8 ;  /* 0x00000008f3057836 */ /* 0x040fe20000000000 */
[----:B------:R-:W-:Y:S01]  /*3500*/  UIMAD UR7, UR22, -0x80, UR19 ;  /* 0xffffff80160778a4 */ /* 0x000fe2000f8e0213 */
[----:B------:R-:W-:Y:S01]  /*3510*/  IADD3 R2, P0, R2, UR33, RZ ;  /* 0x0000002102027c10 */ /* 0x000fe2000ff1e0ff */
[----:B------:R-:W-:Y:S02]  /*3520*/  VIADD R10, R243, 0x48 ;  /* 0x00000048f30a7836 */ /* 0x000fe40000000000 */
[----:B------:R-:W-:-:S02]  /*3530*/  IMAD.U32 R4, RZ, RZ, UR12 ;  /* 0x0000000cff047e24 */ /* 0x000fc4000f8e00ff */
[----:B------:R-:W-:Y:S02]  /*3540*/  ISETP.GE.AND P5, PT, R250, UR7, PT ;  /* 0x00000007fa007c0c */ /* 0x000fe4000bfa6270 */
[----:B------:R-:W-:Y:S02]  /*3550*/  ISETP.GE.AND P6, PT, R10, UR6, PT ;  /* 0x000000060a007c0c */ /* 0x000fe4000bfc6270 */
[----:B------:R-:W-:Y:S01]  /*3560*/  IADD3.X R3, R3, UR34, R4, P0, !PT ;  /* 0x0000002203037c10 */ /* 0x000fe200087fe404 */
[----:B------:R-:W-:Y:S01]  /*3570*/  IMAD R4, R13, UR14, RZ ;  /* 0x0000000e0d047c24 */ /* 0x000fe2000f8e02ff */
[----:B------:R-:W-:Y:S01]  /*3580*/  ISETP.GE.AND P0, PT, R5, UR6, PT ;  /* 0x0000000605007c0c */ /* 0x000fe2000bf06270 */
[----:B------:R-:W-:Y:S02]  /*3590*/  VIADD R5, R243, 0x40 ;  /* 0x00000040f3057836 */ /* 0x000fe40000000000 */
[C---:B------:R-:W-:Y:S01]  /*35a0*/  IMAD R4, R11.reuse, UR15, R4 ;  /* 0x0000000f0b047c24 */ /* 0x040fe2000f8e0204 */
[----:B------:R-:W-:Y:S01]  /*35b0*/  P2R R15, PR, RZ, 0x1 ;  /* 0x00000001ff0f7803 */ /* 0x000fe20000000000 */
[----:B------:R-:W-:Y:S01]  /*35c0*/  IMAD.WIDE.U32 R2, R11, UR14, R2 ;  /* 0x0000000e0b027c25 */ /* 0x000fe2000f8e0002 */
[----:B------:R-:W-:Y:S01]  /*35d0*/  ISETP.GE.AND P2, PT, R5, UR6, PT ;  /* 0x0000000605007c0c */ /* 0x000fe2000bf46270 */
[----:B------:R3:W-:Y:S01]  /*35e0*/  @P5 STS.128 [R0+0xc000], RZ ;  /* 0x00c000ff00005388 */ /* 0x0007e20000000c00 */
[----:B------:R-:W-:Y:S01]  /*35f0*/  ISETP.GE.AND P0, PT, R243, UR6, PT ;  /* 0x00000006f3007c0c */ /* 0x000fe2000bf06270 */
[----:B------:R-:W-:Y:S01]  /*3600*/  IMAD.IADD R8, R3, 0x1, R4 ;  /* 0x0000000103087824 */ /* 0x000fe200078e0204 */
[----:B------:R-:W-:-:S02]  /*3610*/  P2R R9, PR, RZ, 0x4 ;  /* 0x00000004ff097803 */ /* 0x000fc40000000000 */
[----:B------:R-:W-:Y:S01]  /*3620*/  P2R R14, PR, RZ, 0x1 ;  /* 0x00000001ff0e7803 */ /* 0x000fe20000000000 */
[----:B------:R-:W-:Y:S08]  /*3630*/  @P5 BRA `(.L_x_865) ;  /* 0x0000000000445947 */ /* 0x000ff00003800000 */
        /* <DEDUP_REMOVED lines=17> */
.L_x_865:
[----:B------:R-:W-:Y:S05]  /*3750*/  BSYNC B0 ;  /* 0x0000000000007941 */ /* 0x000fea0003800000 */
.L_x_864:
        /* <DEDUP_REMOVED lines=23> */
.L_x_867:
[----:B------:R-:W-:Y:S05]  /*38d0*/  BSYNC B0 ;  /* 0x0000000000007941 */ /* 0x000fea0003800000 */
.L_x_866:
        /* <DEDUP_REMOVED lines=23> */
.L_x_869:
[----:B------:R-:W-:Y:S05]  /*3a50*/  BSYNC B0 ;  /* 0x0000000000007941 */ /* 0x000fea0003800000 */
.L_x_868:
        /* <DEDUP_REMOVED lines=23> */
.L_x_871:
[----:B------:R-:W-:Y:S05]  /*3bd0*/  BSYNC B0 ;  /* 0x0000000000007941 */ /* 0x000fea0003800000 */
.L_x_870:
        /* <DEDUP_REMOVED lines=32> */
.L_x_873:
[----:B------:R-:W-:Y:S05]  /*3de0*/  BSYNC B0 ;  /* 0x0000000000007941 */ /* 0x000fea0003800000 */
.L_x_872:
        /* <DEDUP_REMOVED lines=22> */
.L_x_875:
[----:B------:R-:W-:Y:S05]  /*3f50*/  BSYNC B0 ;  /* 0x0000000000007941 */ /* 0x000fea0003800000 */
.L_x_874:
[----:B------:R-:W1:Y:S01]  /*3f60*/  LDC.64 R16, c[0x0][0x3b8] ;  /* 0x0000ee00ff107b82 */ /* 0x000e620000000a00 */
        /* <DEDUP_REMOVED lines=22> */
.L_x_877:
[----:B------:R-:W-:Y:S05]  /*40d0*/  BSYNC B0 ;  /* 0x0000000000007941 */ /* 0x000fea0003800000 */
.L_x_876:
        /* <DEDUP_REMOVED lines=22> */
.L_x_879:
[----:B------:R-:W-:Y:S05]  /*4240*/  BSYNC B0 ;  /* 0x0000000000007941 */ /* 0x000fea0003800000 */
.L_x_878:
[----:B-1----:R-:W-:Y:S01]  /*4250*/  IMAD.MOV.U32 R2, RZ, RZ, 0x4 ;  /* 0x00000004ff027424 */ /* 0x002fe200078e00ff */
[----:B------:R-:W-:Y:S01]  /*4260*/  ULDC UR6, c[0x0][0x270] ;  /* 0x00009c0000067ab9 */ /* 0x000fe20000000800 */
[----:B------:R-:W-:Y:S01]  /*4270*/  IMAD.MOV.U32 R246, RZ, RZ, 0x7f800000 ;  /* 0x7f800000fff67424 */ /* 0x000fe200078e00ff */
[----:B------:R-:W-:Y:S01]  /*4280*/  ULDC UR28, c[0x0][0x2d0] ;  /* 0x0000b400001c7ab9 */ /* 0x000fe20000000800 */
[----:B------:R-:W-:Y:S01]  /*4290*/  IMAD.MOV.U32 R247, RZ, RZ, 0x7f800000 ;  /* 0x7f800000fff77424 */ /* 0x000fe200078e00ff */
[----:B------:R-:W-:Y:S01]  /*42a0*/  ULDC UR30, c[0x0][0x2dc] ;  /* 0x0000b700001e7ab9 */ /* 0x000fe20000000800 */
[----:B------:R-:W-:Y:S01]  /*42b0*/  IMAD.MOV.U32 R244, RZ, RZ, 0x7f800000 ;  /* 0x7f800000fff47424 */ /* 0x000fe200078e00ff */
[----:B------:R-:W-:Y:S01]  /*42c0*/  ULDC UR29, c[0x0][0x270] ;  /* 0x00009c00001d7ab9 */ /* 0x000fe20000000800 */
[----:B------:R-:W-:Y:S01]  /*42d0*/  IMAD.WIDE R2, R243, R2, UR20 ;  /* 0x00000014f3027e25 */ /* 0x000fe2000f8e0202 */
[----:B------:R-:W2:Y:S01]  /*42e0*/  LDG.E.64 R4, desc[UR16][R16.64+0x8] ;  /* 0x0000081010047981 */ /* 0x000ea2000c1e1b00 */
[----:B------:R-:W-:-:S02]  /*42f0*/  ISETP.NE.AND P0, PT, R9, RZ, PT ;  /* 0x000000ff0900720c */ /* 0x000fc40003f05270 */
[----:B------:R-:W-:Y:S01]  /*4300*/  ISETP.NE.AND P3, PT, R14, RZ, PT ;  /* 0x000000ff0e00720c */ /* 0x000fe20003f65270 */
[----:B------:R-:W2:Y:S01]  /*4310*/  LDG.E.64 R8, desc[UR16][R16.64] ;  /* 0x0000001010087981 */ /* 0x000ea2000c1e1b00 */
[----:B------:R-:W-:Y:S01]  /*4320*/  ISETP.NE.AND P2, PT, R15, RZ, PT ;  /* 0x000000ff0f00720c */ /* 0x000fe20003f45270 */
[----:B------:R-:W-:Y:S02]  /*4330*/  IMAD.MOV.U32 R6, RZ, RZ, 0x4 ;  /* 0x00000004ff067424 */ /* 0x000fe400078e00ff */
[----:B------:R-:W-:Y:S01]  /*4340*/  IMAD.MOV.U32 R245, RZ, RZ, 0x7f800000 ;  /* 0x7f800000fff57424 */ /* 0x000fe200078e00ff */
[----:B------:R-:W0:Y:S01]  /*4350*/  LDGDEPBAR ;  /* 0x00000000000079af */ /* 0x000e220000000000 */
[----:B------:R-:W-:Y:S02]  /*4360*/  IMAD.MOV.U32 R185, RZ, RZ, 0x20 ;  /* 0x00000020ffb97424 */ /* 0x000fe400078e00ff */
[----:B------:R-:W-:Y:S02]  /*4370*/  IMAD.MOV.U32 R178, RZ, RZ, 0x40 ;  /* 0x00000040ffb27424 */ /* 0x000fe400078e00ff */
[----:B------:R-:W-:Y:S01]  /*4380*/  IMAD.MOV.U32 R252, RZ, RZ, 0x40 ;  /* 0x00000040fffc7424 */ /* 0x000fe200078e00ff */
[----:B------:R-:W5:Y:S01]  /*4390*/  @!P0 LDG.E R244, desc[UR16][R2.64+0x100] ;  /* 0x0001001002f48981 */ /* 0x000f62000c1e1900 */
[C---:B------:R-:W-:Y:S01]  /*43a0*/  IMAD.SHL.U32 R186, R188.reuse, 0x2, RZ ;  /* 0x00000002bcba7824 */ /* 0x040fe200078e00ff */
[----:B------:R-:W-:Y:S01]  /*43b0*/  CS2R R126, SRZ ;  /* 0x00000000007e7805 */ /* 0x000fe2000001ff00 */
[----:B------:R-:W-:Y:S01]  /*43c0*/  IMAD.SHL.U32 R184, R188, 0x2, RZ ;  /* 0x00000002bcb87824 */ /* 0x000fe200078e00ff */
[----:B------:R-:W5:Y:S01]  /*43d0*/  @!P3 LDG.E R246, desc[UR16][R2.64] ;  /* 0x0000001002f6b981 */ /* 0x000f62000c1e1900 */
[----:B------:R-:W-:-:S02]  /*43e0*/  CS2R R124, SRZ ;  /* 0x00000000007c7805 */ /* 0x000fc4000001ff00 */
[----:B------:R-:W-:Y:S02]  /*43f0*/  CS2R R130, SRZ ;  /* 0x0000000000827805 */ /* 0x000fe4000001ff00 */
[----:B------:R-:W-:Y:S01]  /*4400*/  CS2R R128, SRZ ;  /* 0x0000000000807805 */ /* 0x000fe2000001ff00 */
[----:B------:R1:W5:Y:S01]  /*4410*/  @!P2 LDG.E R247, desc[UR16][R2.64+0x20] ;  /* 0x0000201002f7a981 */ /* 0x000362000c1e1900 */
        /* <DEDUP_REMOVED lines=24> */
[----:B-1----:R-:W2:Y:S01]  /*45a0*/  S2R R3, SR_TID.X ;  /* 0x0000000000037919 */ /* 0x002ea20000002100 */
[----:B------:R-:W-:Y:S02]  /*45b0*/  LEA.HI R2, R21, R20, RZ, 0x4 ;  /* 0x0000001415027211 */ /* 0x000fe400078f20ff */
[----:B------:R-:W-:Y:S02]  /*45c0*/  CS2R R74, SRZ ;  /* 0x00000000004a7805 */ /* 0x000fe4000001ff00 */
[----:B------:R-:W-:Y:S02]  /*45d0*/  CS2R R72, SRZ ;  /* 0x0000000000487805 */ /* 0x000fe4000001ff00 */
[----:B------:R-:W-:-:S02]  /*45e0*/  CS2R R70, SRZ ;  /* 0x0000000000467805 */ /* 0x000fc4000001ff00 */
[----:B------:R-:W-:Y:S01]  /*45f0*/  LOP3.LUT R2, R2, 0xfffffff0, RZ, 0xc0, !PT ;  /* 0xfffffff002027812 */ /* 0x000fe200078ec0ff */
[----:B------:R-:W-:Y:S01]  /*4600*/  @!P6 IMAD.WIDE R6, R10, R6, UR20 ;  /* 0x000000140a06ee25 */ /* 0x000fe2000f8e0206 */
[----:B------:R-:W-:Y:S01]  /*4610*/  CS2R R68, SRZ ;  /* 0x0000000000447805 */ /* 0x000fe2000001ff00 */
[----:B------:R-:W-:Y:S01]  /*4620*/  ULDC.U8 UR12, c[0x0][0x388] ;  /* 0x0000e200000c7ab9 */ /* 0x000fe20000000000 */
[----:B------:R-:W-:Y:S01]  /*4630*/  ULDC UR11, c[0x0][0x2ec] ;  /* 0x0000bb00000b7ab9 */ /* 0x000fe20000000800 */
[----:B------:R-:W-:Y:S01]  /*4640*/  IMAD.IADD R2, R20, 0x1, -R2 ;  /* 0x0000000114027824 */ /* 0x000fe200078e0a02 */
[----:B------:R1:W5:Y:S01]  /*4650*/  @!P6 LDG.E R245, desc[UR16][R6.64] ;  /* 0x0000001006f5e981 */ /* 0x000362000c1e1900 */
[----:B--234-:R-:W-:-:S04]  /*4660*/  SHF.R.S32.HI R0, RZ, 0x1f, R3 ;  /* 0x0000001fff007819 */ /* 0x01cfc80000011403 */
[----:B------:R-:W-:-:S04]  /*4670*/  LEA.HI R0, R0, R3, RZ, 0x4 ;  /* 0x0000000300007211 */ /* 0x000fc800078f20ff */
[----:B------:R-:W-:-:S05]  /*4680*/  LOP3.LUT R0, R0, 0xfffffff0, RZ, 0xc0, !PT ;  /* 0xfffffff000007812 */ /* 0x000fca00078ec0ff */
[----:B------:R-:W-:-:S05]  /*4690*/  IMAD.IADD R0, R3, 0x1, -R0 ;  /* 0x0000000103007824 */ /* 0x000fca00078e0a00 */
[----:B------:R-:W-:Y:S01]  /*46a0*/  SHF.R.S32.HI R3, RZ, 0x1f, R0 ;  /* 0x0000001fff037819 */ /* 0x000fe20000011400 */
[----:B------:R-:W-:Y:S01]  /*46b0*/  UIMAD UR6, UR51, UR6, UR59 ;  /* 0x00000006330672a4 */ /* 0x000fe2000f8e023b */
[----:B-1----:R-:W-:Y:S02]  /*46c0*/  SHF.R.S32.HI R6, RZ, 0x1f, R2 ;  /* 0x0000001fff067819 */ /* 0x002fe40000011402 */
[----:B------:R-:W-:Y:S01]  /*46d0*/  LEA.HI R3, R3, R0, RZ, 0x3 ;  /* 0x0000000003037211 */ /* 0x000fe200078f18ff */
[----:B------:R-:W-:Y:S01]  /*46e0*/  USHF.L.U32 UR6, UR6, 0x5, URZ ;  /* 0x0000000506067899 */ /* 0x000fe2000800063f */
[----:B------:R-:W-:Y:S02]  /*46f0*/  LEA.HI R6, R6, R2, RZ, 0x3 ;  /* 0x0000000206067211 */ /* 0x000fe400078f18ff */
[----:B------:R-:W-:Y:S01]  /*4700*/  LOP3.LUT R3, R3, 0xfffffff8, RZ, 0xc0, !PT ;  /* 0xfffffff803037812 */ /* 0x000fe200078ec0ff */
[----:B------:R-:W-:Y:S01]  /*4710*/  USHF.R.S32.HI UR7, URZ, 0x1f, UR6 ;  /* 0x0000001f3f077899 */ /* 0x000fe20008011406 */
[----:B------:R-:W-:-:S03]  /*4720*/  LOP3.LUT R6, R6, 0xfffffff8, RZ, 0xc0, !PT ;  /* 0xfffffff806067812 */ /* 0x000fc600078ec0ff */
[----:B------:R-:W-:Y:S01]  /*4730*/  IMAD.IADD R0, R0, 0x1, -R3 ;  /* 0x0000000100007824 */ /* 0x000fe200078e0a03 */
[----:B------:R-:W-:Y:S01]  /*4740*/  SHF.R.S32.HI R3, RZ, 0x1f, R12 ;  /* 0x0000001fff037819 */ /* 0x000fe2000001140c */
[----:B------:R-:W-:-:S03]  /*4750*/  IMAD.IADD R2, R2, 0x1, -R6 ;  /* 0x0000000102027824 */ /* 0x000fc600078e0a06 */
[----:B------:R-:W-:Y:S02]  /*4760*/  LOP3.LUT P2, RZ, R0, 0x4, RZ, 0xc0, !PT ;  /* 0x0000000400ff7812 */ /* 0x000fe4000784c0ff */
[C---:B------:R-:W-:Y:S02]  /*4770*/  LOP3.LUT P0, RZ, R2.reuse, 0x2, RZ, 0xc0, !PT ;  /* 0x0000000202ff7812 */ /* 0x040fe4000780c0ff */
[----:B------:R-:W-:Y:S01]  /*4780*/  LOP3.LUT P5, RZ, R2, 0x4, RZ, 0xc0, !PT ;  /* 0x0000000402ff7812 */ /* 0x000fe200078ac0ff */
[----:B------:R-:W-:Y:S01]  /*4790*/  VIADD R2, R188, 0x2000 ;  /* 0x00002000bc027836 */ /* 0x000fe20000000000 */
[----:B------:R-:W-:-:S04]  /*47a0*/  SEL R185, R185, 0xffffffe0, !P0 ;  /* 0xffffffe0b9b97807 */ /* 0x000fc80004000000 */
[----:B------:R-:W-:Y:S01]  /*47b0*/  SEL R2, R2, R188, !P1 ;  /* 0x000000bc02027207 */ /* 0x000fe20004800000 */
[----:B------:R-:W-:Y:S01]  /*47c0*/  IMAD.MOV.U32 R228, RZ, RZ, R227 ;  /* 0x000000ffffe47224 */ /* 0x000fe200078e00e3 */
[----:B------:R-:W-:Y:S02]  /*47d0*/  SEL R178, R178, 0xffffffc0, !P5 ;  /* 0xffffffc0b2b27807 */ /* 0x000fe40006800000 */
[----:B------:R-:W-:Y:S02]  /*47e0*/  LEA R183, R2, UR4, 0x1 ;  /* 0x0000000402b77c11 */ /* 0x000fe4000f8e08ff */
[----:B------:R-:W-:Y:S02]  /*47f0*/  SEL R252, R252, 0xffffffc0, !P2 ;  /* 0xffffffc0fcfc7807 */ /* 0x000fe40005000000 */
[----:B------:R-:W-:-:S04]  /*4800*/  IADD3 R248, P4, P3, R4, UR6, R12 ;  /* 0x0000000604f87c10 */ /* 0x000fc8000fb9e00c */
[----:B------:R-:W-:Y:S02]  /*4810*/  IADD3.X R0, R5, UR7, R3, P4, P3 ;  /* 0x0000000705007c10 */ /* 0x000fe4000a7e6403 */
[----:B------:R-:W-:Y:S02]  /*4820*/  R2UR UR15, R9 ;  /* 0x00000000090f72ca */ /* 0x000fe400000e0000 */
[----:B------:R-:W-:Y:S01]  /*4830*/  R2UR UR18, R8 ;  /* 0x00000000081272ca */ /* 0x000fe200000e0000 */
[----:B------:R1:W-:Y:S01]  /*4840*/  STL [R1], R0 ;  /* 0x0000000001007387 */ /* 0x0003e20000100800 */
[----:B------:R-:W-:-:S04]  /*4850*/  IMAD.WIDE.U32 R248, R248, -0x2daee0ad, RZ ;  /* 0xd2511f53f8f87825 */ /* 0x000fc800078e00ff */
[----:B-1----:R-:W-:-:S05]  /*4860*/  VIADD R0, R187, 0x2000 ;  /* 0x00002000bb007836 */ /* 0x002fca0000000000 */
[----:B------:R-:W-:-:S04]  /*4870*/  SEL R0, R0, R187, !P1 ;  /* 0x000000bb00007207 */ /* 0x000fc80004800000 */
[----:B------:R-:W-:-:S07]  /*4880*/  LEA R177, R0, UR4, 0x1 ;  /* 0x0000000400b17c11 */ /* 0x000fce000f8e08ff */
.L_x_882:
[----:B-----5:R-:W-:Y:S01]  /*4890*/  FSETP.NEU.FTZ.AND P0, PT, R246, -INF , PT ;  /* 0xff800000f600780b */ /* 0x020fe20003f1d000 */
[----:B------:R-:W0:Y:S01]  /*48a0*/  LDGDEPBAR ;  /* 0x00000000000079af */ /* 0x000e220000000000 */
[----:B------:R-:W-:Y:S01]  /*48b0*/  FSETP.NEU.FTZ.AND P2, PT, R247, -INF , PT ;  /* 0xff800000f700780b */ /* 0x000fe20003f5d000 */
[C---:B------:R-:W-:Y:S01]  /*48c0*/  IMAD.IADD R0, R183.reuse, 0x1, R185 ;  /* 0x00000001b7007824 */ /* 0x040fe200078e02b9 */
[----:B------:R-:W-:Y:S05]  /*48d0*/  USHF.L.U32 UR6, UR22, 0x7, URZ ;  /* 0x0000000716067899 */ /* 0x000fea000800063f */
[----:B------:R-:W2:Y:S01]  /*48e0*/  LDL R192, [R1+0x8] ;  /* 0x0000080001c07983 */ /* 0x000ea20000100800 */
[--C-:B------:R-:W-:Y:S01]  /*48f0*/  IMAD.IADD R168, R183, 0x1, R178.reuse ;  /* 0x00000001b7a87824 */ /* 0x100fe200078e02b2 */
[----:B------:R-:W-:Y:S01]  /*4900*/  USHF.L.U32 UR9, UR13, 0x7, URZ ;  /* 0x000000070d097899 */ /* 0x000fe2000800063f */
[----:B------:R-:W-:Y:S01]  /*4910*/  IMAD.U32 R2, RZ, RZ, UR22 ;  /* 0x00000016ff027e24 */ /* 0x000fe2000f8e00ff */
[----:B------:R-:W3:Y:S01]  /*4920*/  LDL R189, [R1] ;  /* 0x0000000001bd7983 */ /* 0x000ee20000100800 */
[----:B------:R-:W-:Y:S01]  /*4930*/  IMAD.U32 R3, RZ, RZ, UR13 ;  /* 0x0000000dff037e24 */ /* 0x000fe2000f8e00ff */
[----:B------:R-:W-:Y:S01]  /*4940*/  UIADD3 UR7, UR25, 0x80, UR6 ;  /* 0x0000008019077890 */ /* 0x000fe2000fffe006 */
[----:B------:R-:W-:Y:S01]  /*4950*/  IMAD R2, R2, 0x2, R251 ;  /* 0x0000000202027824 */ /* 0x000fe200078e02fb */
[----:B------:R-:W-:Y:S01]  /*4960*/  UIADD3 UR8, UR6, 0x80, URZ ;  /* 0x0000008006087890 */ /* 0x000fe2000fffe03f */
[----:B------:R-:W-:Y:S01]  /*4970*/  IMAD.MOV.U32 R195, RZ, RZ, 0x8 ;  /* 0x00000008ffc37424 */ /* 0x000fe200078e00ff */
[----:B------:R-:W-:Y:S01]  /*4980*/  UIADD3 UR7, UR7, -UR19, URZ ;  /* 0x8000001307077290 */ /* 0x000fe2000fffe03f */
[----:B------:R-:W-:Y:S01]  /*4990*/  IMAD.SHL.U32 R2, R2, 0x2, RZ ;  /* 0x0000000202027824 */ /* 0x000fe200078e00ff */
[----:B------:R-:W-:Y:S01]  /*49a0*/  UIADD3 UR6, UR18, -0x61c88647, URZ ;  /* 0x9e3779b912067890 */ /* 0x000fe2000fffe03f */
[----:B------:R-:W-:Y:S01]  /*49b0*/  IMAD.MOV.U32 R196, RZ, RZ, 0x40 ;  /* 0x00000040ffc47424 */ /* 0x000fe200078e00ff */
[----:B------:R-:W-:Y:S02]  /*49c0*/  UISETP.GE.AND UP0, UPT, UR9, UR7, UPT ;  /* 0x000000070900728c */ /* 0x000fe4000bf06270 */
[----:B------:R-:W-:Y:S02]  /*49d0*/  UIADD3 UR7, UR15, -0x4498517b, URZ ;  /* 0xbb67ae850f077890 */ /* 0x000fe4000fffe03f */
[----:B------:R-:W-:Y:S02]  /*49e0*/  UISETP.LT.AND UP0, UPT, UR8, UR19, UP0 ;  /* 0x000000130800728c */ /* 0x000fe40008701270 */
[----:B------:R-:W-:Y:S02]  /*49f0*/  UIADD3 UR8, UR18, -0x255992d5, URZ ;  /* 0xdaa66d2b12087890 */ /* 0x000fe4000fffe03f */
[----:B------:R-:W-:Y:S02]  /*4a00*/  UISETP.GT.AND UP3, UPT, UR13, UR26, UPT ;  /* 0x0000001a0d00728c */ /* 0x000fe4000bf64270 */
        /* <DEDUP_REMOVED lines=14> */
[----:B------:R-:W4:Y:S01]  /*4af0*/  LDSM.16.M88.4 R144, [R0+0x2000] ;  /* 0x002000000090783b */ /* 0x000f220000000200 */
[C---:B------:R-:W-:Y:S07]  /*4b00*/  HMMA.16816.F32.BF16 R16, R64.reuse, R18, RZ ;  /* 0x000000124010723c */ /* 0x040fee00000418ff */
[----:B------:R-:W4:Y:S01]  /*4b10*/  LDSM.16.M88.4 R148, [R182+0x800] ;  /* 0x00080000b694783b */ /* 0x000f220000000200 */
[-C--:B------:R-:W-:Y:S06]  /*4b20*/  HMMA.16816.F32.BF16 R20, R64, R32.reuse, RZ ;  /* 0x000000204014723c */ /* 0x080fec00000418ff */
[C---:B------:R-:W-:Y:S01]  /*4b30*/  HMMA.16816.F32.BF16 R24, R60.reuse, R32, RZ ;  /* 0x000000203c18723c */ /* 0x040fe200000418ff */
[----:B------:R-:W4:Y:S05]  /*4b40*/  LDSM.16.M88.4 R152, [R182+0x1000] ;  /* 0x00100000b698783b */ /* 0x000f2a0000000200 */
[-C--:B------:R-:W-:Y:S03]  /*4b50*/  HMMA.16816.F32.BF16 R28, R60, R34.reuse, RZ ;  /* 0x000000223c1c723c */ /* 0x080fe600000418ff */
[----:B------:R-:W4:Y:S03]  /*4b60*/  LDSM.16.M88.4 R156, [R182+0x1800] ;  /* 0x00180000b69c783b */ /* 0x000f260000000200 */
[C---:B------:R-:W-:Y:S05]  /*4b70*/  HMMA.16816.F32.BF16 R32, R64.reuse, R34, RZ ;  /* 0x000000224020723c */ /* 0x040fea00000418ff */
[----:B------:R-:W-:Y:S01]  /*4b80*/  LDSM.16.M88.4 R160, [R168] ;  /* 0x00000000a8a0783b */ /* 0x000fe20000000200 */
[-C--:B------:R-:W-:Y:S06]  /*4b90*/  HMMA.16816.F32.BF16 R36, R64, R48.reuse, RZ ;  /* 0x000000304024723c */ /* 0x080fec00000418ff */
[C---:B------:R-:W-:Y:S01]  /*4ba0*/  HMMA.16816.F32.BF16 R40, R60.reuse, R48, RZ ;  /* 0x000000303c28723c */ /* 0x040fe200000418ff */
[----:B------:R-:W4:Y:S05]  /*4bb0*/  LDSM.16.M88.4 R164, [R179] ;  /* 0x00000000b3a4783b */ /* 0x000f2a0000000200 */
[-C--:B------:R-:W-:Y:S03]  /*4bc0*/  HMMA.16816.F32.BF16 R44, R60, R50.reuse, RZ ;  /* 0x000000323c2c723c */ /* 0x080fe600000418ff */
[----:B------:R-:W4:Y:S03]  /*4bd0*/  LDSM.16.M88.4 R168, [R168+0x2000] ;  /* 0x00200000a8a8783b */ /* 0x000f260000000200 */
[C---:B------:R-:W-:Y:S05]  /*4be0*/  HMMA.16816.F32.BF16 R48, R64.reuse, R50, RZ ;  /* 0x000000324030723c */ /* 0x040fea00000418ff */
[----:B------:R-:W2:Y:S01]  /*4bf0*/  LDSM.16.M88.4 R172, [R179+0x800] ;  /* 0x00080000b3ac783b */ /* 0x000ea20000000200 */
[-C--:B------:R-:W-:Y:S06]  /*4c00*/  HMMA.16816.F32.BF16 R52, R64, R132.reuse, RZ ;  /* 0x000000844034723c */ /* 0x080fec00000418ff */
[C---:B------:R-:W-:Y:S06]  /*4c10*/  HMMA.16816.F32.BF16 R56, R60.reuse, R132, RZ ;  /* 0x000000843c38723c */ /* 0x040fec00000418ff */
[-C--:B------:R-:W-:Y:S06]  /*4c20*/  HMMA.16816.F32.BF16 R60, R60, R134.reuse, RZ ;  /* 0x000000863c3c723c */ /* 0x080fec00000418ff */
[----:B------:R-:W-:Y:S01]  /*4c30*/  HMMA.16816.F32.BF16 R64, R64, R134, RZ ;  /* 0x000000864040723c */ /* 0x000fe200000418ff */
[----:B------:R-:W2:Y:S05]  /*4c40*/  LDSM.16.M88.4 R132, [R179+0x1000] ;  /* 0x00100000b384783b */ /* 0x000eaa0000000200 */
[-C--:B-1----:R-:W-:Y:S06]  /*4c50*/  HMMA.16816.F32.BF16 R4, R136, R140.reuse, R4 ;  /* 0x0000008c8804723c */ /* 0x082fec0000041804 */
[C---:B----4-:R-:W-:Y:S06]  /*4c60*/  HMMA.16816.F32.BF16 R8, R144.reuse, R140, R8 ;  /* 0x0000008c9008723c */ /* 0x050fec0000041808 */
[-C--:B------:R-:W-:Y:S06]  /*4c70*/  HMMA.16816.F32.BF16 R12, R144, R142.reuse, R12 ;  /* 0x0000008e900c723c */ /* 0x080fec000004180c */
[C---:B------:R-:W-:Y:S06]  /*4c80*/  HMMA.16816.F32.BF16 R16, R136.reuse, R142, R16 ;  /* 0x0000008e8810723c */ /* 0x040fec0000041810 */
[-C--:B------:R-:W-:Y:S01]  /*4c90*/  HMMA.16816.F32.BF16 R20, R136, R148.reuse, R20 ;  /* 0x000000948814723c */ /* 0x080fe20000041814 */
[----:B------:R-:W-:Y:S04]  /*4ca0*/  IMAD.U32 R142, RZ, RZ, UR25 ;  /* 0x00000019ff8e7e24 */ /* 0x000fe8000f8e00ff */
[----:B------:R-:W-:Y:S01]  /*4cb0*/  IMAD.U32 R143, RZ, RZ, UR9 ;  /* 0x00000009ff8f7e24 */ /* 0x000fe2000f8e00ff */
[----:B------:R-:W-:Y:S01]  /*4cc0*/  @!P3 IADD3 R142, -R142, 0x1, R243 ;  /* 0x000000018e8eb810 */ /* 0x000fe20007ffe1f3 */
        /* <DEDUP_REMOVED lines=8> */
[C---:B------:R-:W-:Y:S01]  /*4d50*/  HMMA.16816.F32.BF16 R56, R144.reuse, R156, R56 ;  /* 0x0000009c9038723c */ /* 0x040fe20000041838 */
[----:B------:R-:W1:Y:S05]  /*4d60*/  @!P3 S2R R156, SR_TID.X ;  /* 0x00000000009cb919 */ /* 0x000e6a0000002100 */
[-C--:B------:R-:W-:Y:S06]  /*4d70*/  HMMA.16816.F32.BF16 R60, R144, R158.reuse, R60 ;  /* 0x0000009e903c723c */ /* 0x080fec000004183c */
[----:B------:R-:W-:Y:S05]  /*4d80*/  HMMA.16816.F32.BF16 R64, R136, R158, R64 ;  /* 0x0000009e8840723c */ /* 0x000fea0000041840 */
[----:B------:R-:W-:Y:S01]  /*4d90*/  IMAD.IADD R144, R0, 0x1, R178 ;  /* 0x0000000100907824 */ /* 0x000fe200078e02b2 */
[-C--:B------:R-:W-:Y:S05]  /*4da0*/  HMMA.16816.F32.BF16 R4, R160, R164.reuse, R4 ;  /* 0x000000a4a004723c */ /* 0x080fea0000041804 */
[----:B------:R-:W-:Y:S01]  /*4db0*/  LOP3.LUT R138, R249, UR15, R2, 0x96, !PT ;  /* 0x0000000ff98a7c12 */ /* 0x000fe2000f8e9602 */
[C---:B------:R-:W-:Y:S05]  /*4dc0*/  HMMA.16816.F32.BF16 R8, R168.reuse, R164, R8 ;  /* 0x000000a4a808723c */ /* 0x040fea0000041808 */
[----:B---3--:R-:W-:Y:S01]  /*4dd0*/  LOP3.LUT R136, R189, UR18, RZ, 0x3c, !PT ;  /* 0x00000012bd887c12 */ /* 0x008fe2000f8e3cff */
[-C--:B------:R-:W-:Y:S05]  /*4de0*/  HMMA.16816.F32.BF16 R12, R168, R166.reuse, R12 ;  /* 0x000000a6a80c723c */ /* 0x080fea000004180c */
[----:B--2---:R-:W-:Y:S01]  /*4df0*/  IMAD R3, R3, 0x8, R192 ;  /* 0x0000000803037824 */ /* 0x004fe200078e02c0 */
[C---:B------:R-:W-:Y:S05]  /*4e00*/  HMMA.16816.F32.BF16 R16, R160.reuse, R166, R16 ;  /* 0x000000a6a010723c */ /* 0x040fea0000041810 */
[----:B------:R-:W-:Y:S01]  /*4e10*/  VIADD R137, R2, 0x1 ;  /* 0x0000000102897836 */ /* 0x000fe20000000000 */
[-C--:B------:R-:W-:Y:S05]  /*4e20*/  HMMA.16816.F32.BF16 R20, R160, R172.reuse, R20 ;  /* 0x000000aca014723c */ /* 0x080fea0000041814 */
[----:B------:R-:W-:Y:S01]  /*4e30*/  LOP3.LUT R137, R249, UR15, R137, 0x96, !PT ;  /* 0x0000000ff9897c12 */ /* 0x000fe2000f8e9689 */
[----:B------:R-:W-:Y:S01]  /*4e40*/  VIADD R140, R3, 0x4 ;  /* 0x00000004038c7836 */ /* 0x000fe20000000000 */
[C---:B------:R-:W-:Y:S04]  /*4e50*/  HMMA.16816.F32.BF16 R24, R168.reuse, R172, R24 ;  /* 0x000000aca818723c */ /* 0x040fe80000041818 */
[----:B------:R-:W-:Y:S02]  /*4e60*/  IMAD.WIDE.U32 R140, R140, -0x326172a9, RZ ;  /* 0xcd9e8d578c8c7825 */ /* 0x000fe400078e00ff */
[-C--:B------:R-:W-:Y:S05]  /*4e70*/  HMMA.16816.F32.BF16 R28, R168, R174.reuse, R28 ;  /* 0x000000aea81c723c */ /* 0x080fea000004181c */
[-C--:B------:R-:W-:Y:S01]  /*4e80*/  LOP3.LUT R146, R141, R136.reuse, RZ, 0x3c, !PT ;  /* 0x000000888d927212 */ /* 0x080fe200078e3cff */
[----:B------:R-:W-:Y:S01]  /*4e90*/  IMAD.WIDE.U32 R2, R3, -0x326172a9, RZ ;  /* 0xcd9e8d5703027825 */ /* 0x000fe200078e00ff */
[----:B------:R-:W-:Y:S01]  /*4ea0*/  LOP3.LUT R141, R248, UR7, RZ, 0x3c, !PT ;  /* 0x00000007f88d7c12 */ /* 0x000fe2000f8e3cff */
[----:B------:R-:W-:Y:S01]  /*4eb0*/  UIADD3 UR7, UR15, 0x76cf5d0a, URZ ;  /* 0x76cf5d0a0f077890 */ /* 0x000fe2000fffe03f */
[C---:B------:R-:W-:Y:S04]  /*4ec0*/  HMMA.16816.F32.BF16 R32, R160.reuse, R174, R32 ;  /* 0x000000aea020723c */ /* 0x040fe80000041820 */
[----:B------:R-:W-:Y:S01]  /*4ed0*/  LOP3.LUT R3, R3, R136, RZ, 0x3c, !PT ;  /* 0x0000008803037212 */ /* 0x000fe200078e3cff */
[----:B------:R-:W-:Y:S01]  /*4ee0*/  IMAD.WIDE.U32 R166, R138, -0x326172a9, RZ ;  /* 0xcd9e8d578aa67825 */ /* 0x000fe200078e00ff */
[-C--:B------:R-:W-:Y:S05]  /*4ef0*/  HMMA.16816.F32.BF16 R36, R160, R132.reuse, R36 ;  /* 0x00000084a024723c */ /* 0x080fea0000041824 */
[----:B------:R-:W-:Y:S01]  /*4f00*/  LOP3.LUT R154, R167, UR6, R2, 0x96, !PT ;  /* 0x00000006a79a7c12 */ /* 0x000fe2000f8e9602 */
[----:B------:R-:W-:Y:S01]  /*4f10*/  IMAD.WIDE.U32 R172, R137, -0x326172a9, RZ ;  /* 0xcd9e8d5789ac7825 */ /* 0x000fe200078e00ff */
[----:B------:R-:W-:Y:S01]  /*4f20*/  LOP3.LUT R158, R167, UR6, R140, 0x96, !PT ;  /* 0x00000006a79e7c12 */ /* 0x000fe2000f8e968c */
[----:B------:R-:W2:Y:S01]  /*4f30*/  LDSM.16.M88.4 R136, [R179+0x1800] ;  /* 0x00180000b388783b */ /* 0x000ea20000000200 */
[C---:B------:R-:W-:Y:S04]  /*4f40*/  HMMA.16816.F32.BF16 R40, R168.reuse, R132, R40 ;  /* 0x00000084a828723c */ /* 0x040fe80000041828 */
[----:B------:R-:W-:Y:S01]  /*4f50*/  LOP3.LUT R152, R173, UR6, R2, 0x96, !PT ;  /* 0x00000006ad987c12 */ /* 0x000fe2000f8e9602 */
[----:B------:R-:W-:Y:S01]  /*4f60*/  IMAD.WIDE.U32 R2, R3, -0x2daee0ad, RZ ;  /* 0xd2511f5303027825 */ /* 0x000fe200078e00ff */
[----:B------:R-:W-:Y:S01]  /*4f70*/  LOP3.LUT R157, R173, UR6, R140, 0x96, !PT ;  /* 0x00000006ad9d7c12 */ /* 0x000fe2000f8e968c */
[-C--:B------:R-:W-:Y:S01]  /*4f80*/  HMMA.16816.F32.BF16 R44, R168, R134.reuse, R44 ;  /* 0x00000086a82c723c */ /* 0x080fe2000004182c */
[----:B------:R-:W-:Y:S03]  /*4f90*/  UIADD3 UR6, UR18, 0x3c6ef372, URZ ;  /* 0x3c6ef37212067890 */ /* 0x000fe6000fffe03f */
[----:B------:R-:W-:Y:S01]  /*4fa0*/  LOP3.LUT R148, R141, R3, RZ, 0x3c, !PT ;  /* 0x000000038d947212 */ /* 0x000fe200078e3cff */
[----:B------:R-:W-:Y:S01]  /*4fb0*/  IMAD.WIDE.U32 R146, R146, -0x2daee0ad, RZ ;  /* 0xd2511f5392927825 */ /* 0x000fe200078e00ff */
[----:B------:R-:W-:Y:S01]  /*4fc0*/  @!P3 IADD3 R3, R143, UR19, R142 ;  /* 0x000000138f03bc10 */ /* 0x000fe2000fffe08e */
[C---:B------:R-:W-:Y:S01]  /*4fd0*/  HMMA.16816.F32.BF16 R48, R160.reuse, R134, R48 ;  /* 0x00000086a030723c */ /* 0x040fe20000041830 */
[----:B------:R-:W-:Y:S03]  /*4fe0*/  LDSM.16.M88.4 R132, [R144] ;  /* 0x000000009084783b */ /* 0x000fe60000000200 */
[----:B------:R-:W-:Y:S01]  /*4ff0*/  LOP3.LUT R150, R141, R147, RZ, 0x3c, !PT ;  /* 0x000000938d967212 */ /* 0x000fe200078e3cff */
[----:B------:R-:W-:Y:S04]  /*5000*/  IMAD.WIDE.U32 R148, R148, -0x326172a9, RZ ;  /* 0xcd9e8d5794947825 */ /* 0x000fe800078e00ff */
[----:B------:R-:W3:Y:S02]  /*5010*/  LDSM.16.M88.4 R140, [R181] ;  /* 0x00000000b58c783b */ /* 0x000ee40000000200 */
[C---:B------:R-:W-:Y:S01]  /*5020*/  LOP3.LUT R164, R149.reuse, UR6, R166, 0x96, !PT ;  /* 0x0000000695a47c12 */ /* 0x040fe2000f8e96a6 */
[----:B------:R-:W-:Y:S01]  /*5030*/  IMAD.WIDE.U32 R150, R150, -0x326172a9, RZ ;  /* 0xcd9e8d5796967825 */ /* 0x000fe200078e00ff */
[----:B------:R-:W-:Y:S03]  /*5040*/  LOP3.LUT R145, R149, UR6, R172, 0x96, !PT ;  /* 0x0000000695917c12 */ /* 0x000fe6000f8e96ac */
[----:B------:R-:W-:Y:S01]  /*5050*/  IMAD.WIDE.U32 R158, R158, -0x2daee0ad, RZ ;  /* 0xd2511f539e9e7825 */ /* 0x000fe200078e00ff */
[C---:B------:R-:W-:Y:S02]  /*5060*/  LOP3.LUT R166, R151.reuse, UR6, R166, 0x96, !PT ;  /* 0x0000000697a67c12 */ /* 0x040fe4000f8e96a6 */
[----:B------:R-:W-:Y:S01]  /*5070*/  LOP3.LUT R172, R151, UR6, R172, 0x96, !PT ;  /* 0x0000000697ac7c12 */ /* 0x000fe2000f8e96ac */
[----:B-1----:R-:W-:Y:S01]  /*5080*/  @!P3 IMAD.SHL.U32 R0, R156, 0x2, RZ ;  /* 0x000000029c00b824 */ /* 0x002fe200078e00ff */
[--C-:B------:R-:W-:Y:S01]  /*5090*/  LOP3.LUT R159, R159, UR7, R146.reuse, 0x96, !PT ;  /* 0x000000079f9f7c12 */ /* 0x100fe2000f8e9692 */
[----:B------:R-:W-:Y:S01]  /*50a0*/  IMAD.WIDE.U32 R156, R157, -0x2daee0ad, RZ ;  /* 0xd2511f539d9c7825 */ /* 0x000fe200078e00ff */
[----:B------:R-:W-:Y:S02]  /*50b0*/  UIADD3 UR6, UR15, 0x32370b8f, URZ ;  /* 0x32370b8f0f067890 */ /* 0x000fe4000fffe03f */
[----:B------:R-:W-:Y:S01]  /*50c0*/  @!P3 LOP3.LUT R0, R0, 0x6, RZ, 0xc0, !PT ;  /* 0x000000060000b812 */ /* 0x000fe200078ec0ff */
[-C--:B--2---:R-:W-:Y:S03]  /*50d0*/  HMMA.16816.F32.BF16 R52, R160, R136.reuse, R52 ;  /* 0x00000088a034723c */ /* 0x084fe60000041834 */
[----:B------:R-:W-:Y:S01]  /*50e0*/  LOP3.LUT R157, R157, UR7, R146, 0x96, !PT ;  /* 0x000000079d9d7c12 */ /* 0x000fe2000f8e9692 */
[----:B------:R-:W-:Y:S02]  /*50f0*/  IMAD.WIDE.U32 R154, R154, -0x2daee0ad, RZ ;  /* 0xd2511f539a9a7825 */ /* 0x000fe400078e00ff */
[C---:B------:R-:W-:Y:S05]  /*5100*/  HMMA.16816.F32.BF16 R56, R168.reuse, R136, R56 ;  /* 0x00000088a838723c */ /* 0x040fea0000041838 */
[--C-:B------:R-:W-:Y:S01]  /*5110*/  LOP3.LUT R151, R155, UR7, R2.reuse, 0x96, !PT ;  /* 0x000000079b977c12 */ /* 0x100fe2000f8e9602 */
[----:B------:R-:W-:Y:S01]  /*5120*/  IMAD.WIDE.U32 R152, R152, -0x2daee0ad, RZ ;  /* 0xd2511f5398987825 */ /* 0x000fe200078e00ff */
[-C--:B------:R-:W-:Y:S04]  /*5130*/  HMMA.16816.F32.BF16 R60, R168, R138.reuse, R60 ;  /* 0x0000008aa83c723c */ /* 0x080fe8000004183c */
[----:B------:R-:W-:Y:S01]  /*5140*/  LOP3.LUT R155, R153, UR7, R2, 0x96, !PT ;  /* 0x00000007999b7c12 */ /* 0x000fe2000f8e9602 */
[----:B------:R-:W-:Y:S01]  /*5150*/  IMAD.WIDE.U32 R136, R166, -0x2daee0ad, RZ ;  /* 0xd2511f53a6887825 */ /* 0x000fe200078e00ff */
[----:B------:R-:W-:Y:S01]  /*5160*/  HMMA.16816.F32.BF16 R64, R160, R138, R64 ;  /* 0x0000008aa040723c */ /* 0x000fe20000041840 */
[----:B------:R-:W-:Y:S04]  /*5170*/  UIADD3 UR7, UR18, 0x78dde6e4, URZ ;  /* 0x78dde6e412077890 */ /* 0x000fe8000fffe03f */
[----:B------:R-:W-:Y:S01]  /*5180*/  LOP3.LUT R189, R137, UR6, R158, 0x96, !PT ;  /* 0x0000000689bd7c12 */ /* 0x000fe2000f8e969e */
[----:B------:R-:W-:Y:S01]  /*5190*/  IMAD.WIDE.U32 R192, R145, -0x2daee0ad, RZ ;  /* 0xd2511f5391c07825 */ /* 0x000fe200078e00ff */
[-C--:B---3--:R-:W-:Y:S01]  /*51a0*/  HMMA.16816.F32.BF16 R4, R132, R140.reuse, R4 ;  /* 0x0000008c8404723c */ /* 0x088fe20000041804 */
[----:B------:R-:W1:Y:S03]  /*51b0*/  LDSM.16.M88.4 R144, [R144+0x2000] ;  /* 0x002000009090783b */ /* 0x000e660000000200 */
[----:B------:R-:W-:Y:S01]  /*51c0*/  IMAD.U32 R2, RZ, RZ, UR22 ;  /* 0x00000016ff027e24 */ /* 0x000fe2000f8e00ff */
[----:B------:R-:W-:Y:S01]  /*51d0*/  LOP3.LUT R174, R193, UR6, R152, 0x96, !PT ;  /* 0x00000006c1ae7c12 */ /* 0x000fe2000f8e9698 */
[----:B------:R-:W-:Y:S05]  /*51e0*/  @!P3 IMAD R0, R251, 0x40, R0 ;  /* 0x00000040fb00b824 */ /* 0x000fea00078e0200 */
[----:B------:R-:W-:Y:S04]  /*51f0*/  IMAD.WIDE.U32 R158, R159, -0x326172a9, RZ ;  /* 0xcd9e8d579f9e7825 */ /* 0x000fe800078e00ff */
[----:B------:R-:W-:Y:S04]  /*5200*/  IMAD.WIDE.U32 R164, R164, -0x2daee0ad, RZ ;  /* 0xd2511f53a4a47825 */ /* 0x000fe800078e00ff */
[----:B------:R-:W-:Y:S01]  /*5210*/  IMAD.WIDE.U32 R172, R172, -0x2daee0ad, RZ ;  /* 0xd2511f53acac7825 */ /* 0x000fe200078e00ff */
[----:B------:R-:W-:Y:S03]  /*5220*/  LOP3.LUT R149, R165, UR6, R154, 0x96, !PT ;  /* 0x00000006a5957c12 */ /* 0x000fe6000f8e969a */
[----:B------:R-:W-:Y:S01]  /*5230*/  @!P3 IMAD R2, R2, 0x80, R0 ;  /* 0x000000800202b824 */ /* 0x000fe200078e0200 */
[----:B------:R-:W-:Y:S01]  /*5240*/  LOP3.LUT R0, R159, UR8, R150, 0x96, !PT ;  /* 0x000000089f007c12 */ /* 0x000fe2000f8e9696 */
[----:B------:R-:W-:Y:S01]  /*5250*/  IMAD.WIDE.U32 R152, R151, -0x326172a9, RZ ;  /* 0xcd9e8d5797987825 */ /* 0x000fe200078e00ff */
[----:B------:R-:W-:Y:S01]  /*5260*/  LOP3.LUT R173, R173, UR6, R156, 0x96, !PT ;  /* 0x00000006adad7c12 */ /* 0x000fe2000f8e969c */
[----:B------:R-:W-:Y:S01]  /*5270*/  UIADD3 UR6, UR15, -0x126145ec, URZ ;  /* 0xed9eba140f067890 */ /* 0x000fe2000fffe03f */
[----:B------:R-:W-:Y:S01]  /*5280*/  @!P3 VIADDMNMX R151, R3, R196, UR19, PT ;  /* 0x000000130397be46 */ /* 0x000fe2000b8001c4 */
[----:B------:R-:W-:Y:S01]  /*5290*/  IMAD.WIDE.U32 R170, R0, -0x2daee0ad, RZ ;  /* 0xd2511f5300aa7825 */ /* 0x000fe200078e00ff */
[----:B------:R-:W-:Y:S02]  /*52a0*/  LOP3.LUT R137, R153, UR8, R148, 0x96, !PT ;  /* 0x0000000899897c12 */ /* 0x000fe4000f8e9694 */
[----:B------:R-:W-:Y:S01]  /*52b0*/  @!P3 VIMNMX R153, R3, UR19, PT ;  /* 0x000000130399bc48 */ /* 0x000fe2000bfe0100 */
[----:B------:R-:W-:Y:S01]  /*52c0*/  IMAD.WIDE.U32 R168, R149, -0x326172a9, RZ ;  /* 0xcd9e8d5795a87825 */ /* 0x000fe200078e00ff */
[----:B------:R-:W-:Y:S03]  /*52d0*/  LOP3.LUT R165, R171, UR6, R136, 0x96, !PT ;  /* 0x00000006aba57c12 */ /* 0x000fe6000f8e9688 */
[----:B------:R-:W-:Y:S01]  /*52e0*/  FMUL.FTZ R149, R246, 1.4426950216293334961 ;  /* 0x3fb8aa3bf6957820 */ /* 0x000fe20000410000 */
[----:B------:R-:W-:Y:S02]  /*52f0*/  IMAD.WIDE.U32 R166, R137, -0x2daee0ad, RZ ;  /* 0xd2511f5389a67825 */ /* 0x000fe400078e00ff */
[----:B------:R-:W2:Y:S02]  /*5300*/  LDSM.16.M88.4 R136, [R181+0x800] ;  /* 0x00080000b588783b */ /* 0x000ea40000000200 */
[----:B------:R-:W-:Y:S01]  /*5310*/  FSEL R149, R149, RZ, P0 ;  /* 0x000000ff95957208 */ /* 0x000fe20000000000 */
[----:B------:R-:W-:Y:S01]  /*5320*/  IMAD.WIDE.U32 R156, R157, -0x326172a9, RZ ;  /* 0xcd9e8d579d9c7825 */ /* 0x000fe200078e00ff */
[----:B------:R-:W-:Y:S01]  /*5330*/  FSETP.NEU.FTZ.AND P0, PT, R244, -INF , PT ;  /* 0xff800000f400780b */ /* 0x000fe20003f1d000 */
[C---:B-1----:R-:W-:Y:S04]  /*5340*/  HMMA.16816.F32.BF16 R8, R144.reuse, R140, R8 ;  /* 0x0000008c9008723c */ /* 0x042fe80000041808 */
[----:B------:R-:W-:Y:S01]  /*5350*/  LOP3.LUT R159, R157, UR8, R150, 0x96, !PT ;  /* 0x000000089d9f7c12 */ /* 0x000fe2000f8e9696 */
[----:B------:R-:W-:Y:S01]  /*5360*/  IMAD.WIDE.U32 R174, R174, -0x326172a9, RZ ;  /* 0xcd9e8d57aeae7825 */ /* 0x000fe200078e00ff */
[----:B------:R-:W-:Y:S01]  /*5370*/  LOP3.LUT R157, R169, UR7, R152, 0x96, !PT ;  /* 0x00000007a99d7c12 */ /* 0x000fe2000f8e9698 */
[-C--:B------:R-:W-:Y:S04]  /*5380*/  HMMA.16816.F32.BF16 R12, R144, R142.reuse, R12 ;  /* 0x0000008e900c723c */ /* 0x080fe8000004180c */
[----:B------:R-:W-:Y:S01]  /*5390*/  @!P3 VIADDMNMX R152, R3, R195, UR19, PT ;  /* 0x000000130398be46 */ /* 0x000fe2000b8001c3 */
[----:B------:R-:W-:Y:S01]  /*53a0*/  IMAD.WIDE.U32 R154, R155, -0x326172a9, RZ ;  /* 0xcd9e8d579b9a7825 */ /* 0x000fe200078e00ff */
[----:B------:R-:W-:Y:S01]  /*53b0*/  LOP3.LUT R164, R167, UR6, R164, 0x96, !PT ;  /* 0x00000006a7a47c12 */ /* 0x000fe2000f8e96a4 */
[C---:B------:R-:W-:Y:S04]  /*53c0*/  HMMA.16816.F32.BF16 R16, R132.reuse, R142, R16 ;  /* 0x0000008e8410723c */ /* 0x040fe80000041810 */
[----:B------:R-:W-:Y:S01]  /*53d0*/  LOP3.LUT R194, R155, UR8, R148, 0x96, !PT ;  /* 0x000000089bc27c12 */ /* 0x000fe2000f8e9694 */
[----:B------:R-:W-:Y:S01]  /*53e0*/  IMAD.MOV.U32 R195, RZ, RZ, 0x48 ;  /* 0x00000048ffc37424 */ /* 0x000fe200078e00ff */
[----:B------:R-:W-:Y:S01]  /*53f0*/  LOP3.LUT R155, R175, UR7, R154, 0x96, !PT ;  /* 0x00000007af9b7c12 */ /* 0x000fe2000f8e969a */
[C---:B------:R-:W-:Y:S01]  /*5400*/  @!P3 VIADD R140, R2.reuse, 0x8 ;  /* 0x00000008028cb836 */ /* 0x040fe20000000000 */
[----:B------:R-:W-:Y:S03]  /*5410*/  UIADD3 UR8, UR15, -0x56f99767, URZ ;  /* 0xa90668990f087890 */ /* 0x000fe6000fffe03f */
[----:B------:R-:W-:Y:S01]  /*5420*/  @!P3 VIADDMNMX R150, R3, R195, UR19, PT ;  /* 0x000000130396be46 */ /* 0x000fe2000b8001c3 */
[----:B------:R-:W-:Y:S02]  /*5430*/  @!P3 VIADD R0, R2, 0x1 ;  /* 0x000000010200b836 */ /* 0x000fe40000000000 */
[----:B------:R-:W-:Y:S01]  /*5440*/  FMUL.FTZ R148, R247, 1.4426950216293334961 ;  /* 0x3fb8aa3bf7947820 */ /* 0x000fe20000410000 */
[----:B------:R-:W-:Y:S01]  /*5450*/  FMUL.FTZ R3, R244, 1.4426950216293334961 ;  /* 0x3fb8aa3bf4037820 */ /* 0x000fe20000410000 */
[----:B------:R-:W-:Y:S01]  /*5460*/  @!P3 VIADD R154, R2, 0x9 ;  /* 0x00000009029ab836 */ /* 0x000fe20000000000 */
[C---:B------:R-:W-:Y:S02]  /*5470*/  @!P3 ISETP.GE.AND P4, PT, R0.reuse, R153, PT ;  /* 0x000000990000b20c */ /* 0x040fe40003f86270 */
[C---:B------:R-:W-:Y:S02]  /*5480*/  @!P3 ISETP.GE.AND P1, PT, R0.reuse, R152, PT ;  /* 0x000000980000b20c */ /* 0x040fe40003f26270 */
[C---:B------:R-:W-:Y:S01]  /*5490*/  @!P3 ISETP.GE.AND P5, PT, R0.reuse, R151, PT ;  /* 0x000000970000b20c */ /* 0x040fe20003fa6270 */
[-C--:B--2---:R-:W-:Y:S03]  /*54a0*/  HMMA.16816.F32.BF16 R20, R132, R136.reuse, R20 ;  /* 0x000000888414723c */ /* 0x084fe60000041814 */
[----:B------:R-:W-:Y:S01]  /*54b0*/  @!P3 ISETP.GE.AND P6, PT, R0, R150, PT ;  /* 0x000000960000b20c */ /* 0x000fe20003fc6270 */
[C---:B------:R-:W-:Y:S01]  /*54c0*/  FMUL.FTZ R0, R245.reuse, 1.4426950216293334961 ;  /* 0x3fb8aa3bf5007820 */ /* 0x040fe20000410000 */
[----:B------:R-:W-:Y:S01]  /*54d0*/  FSEL R148, R148, RZ, P2 ;  /* 0x000000ff94947208 */ /* 0x000fe20001000000 */
[C---:B------:R-:W-:Y:S04]  /*54e0*/  HMMA.16816.F32.BF16 R24, R144.reuse, R136, R24 ;  /* 0x000000889018723c */ /* 0x040fe80000041818 */
[----:B------:R-:W-:Y:S02]  /*54f0*/  FSETP.NEU.FTZ.AND P2, PT, R245, -INF , PT ;  /* 0xff800000f500780b */ /* 0x000fe40003f5d000 */
[----:B------:R-:W-:Y:S01]  /*5500*/  FSEL R3, R3, RZ, P0 ;  /* 0x000000ff03037208 */ /* 0x000fe20000000000 */
[-C--:B------:R-:W-:Y:S03]  /*5510*/  HMMA.16816.F32.BF16 R28, R144, R138.reuse, R28 ;  /* 0x0000008a901c723c */ /* 0x080fe6000004181c */
[C---:B------:R-:W-:Y:S01]  /*5520*/  @!P3 ISETP.GE.AND P0, PT, R2.reuse, R153, PT ;  /* 0x000000990200b20c */ /* 0x040fe20003f06270 */
[----:B------:R-:W-:Y:S01]  /*5530*/  @!P3 VIADD R137, R2, 0x18 ;  /* 0x000000180289b836 */ /* 0x000fe20000000000 */
[----:B------:R-:W-:Y:S01]  /*5540*/  FSEL R0, R0, RZ, P2 ;  /* 0x000000ff00007208 */ /* 0x000fe20001000000 */
[C---:B------:R-:W-:Y:S04]  /*5550*/  HMMA.16816.F32.BF16 R32, R132.reuse, R138, R32 ;  /* 0x0000008a8420723c */ /* 0x040fe80000041820 */
[C---:B------:R-:W-:Y:S01]  /*5560*/  @!P3 ISETP.GE.AND P2, PT, R2.reuse, R152, PT ;  /* 0x000000980200b20c */ /* 0x040fe20003f46270 */
[----:B------:R-:W-:Y:S01]  /*5570*/  @!P3 VIADD R136, R2, 0x11 ;  /* 0x000000110288b836 */ /* 0x000fe20000000000 */
[----:B------:R-:W-:Y:S02]  /*5580*/  @!P3 FSEL R4, R4, -INF , !P0 ;  /* 0xff8000000404b808 */ /* 0x000fe40004000000 */
[CC--:B------:R-:W-:Y:S03]  /*5590*/  @!P3 ISETP.GE.AND P0, PT, R2.reuse, R151.reuse, PT ;  /* 0x000000970200b20c */ /* 0x0c0fe60003f06270 */
[----:B------:R-:W-:Y:S02]  /*55a0*/  @!P3 FSEL R5, R5, -INF , !P4 ;  /* 0xff8000000505b808 */ /* 0x000fe40006000000 */
[-C--:B------:R-:W-:Y:S02]  /*55b0*/  @!P3 ISETP.GE.AND P4, PT, R2, R150.reuse, PT ;  /* 0x000000960200b20c */ /* 0x080fe40003f86270 */
[----:B------:R-:W-:Y:S01]  /*55c0*/  @!P3 FSEL R6, R6, -INF , !P2 ;  /* 0xff8000000606b808 */ /* 0x000fe20005000000 */
[----:B------:R-:W-:Y:S01]  /*55d0*/  FFMA.FTZ R5, R5, UR11, -R149 ;  /* 0x0000000b05057c23 */ /* 0x000fe20008010895 */
[----:B------:R-:W-:Y:S02]  /*55e0*/  @!P3 FSEL R7, R7, -INF , !P1 ;  /* 0xff8000000707b808 */ /* 0x000fe40004800000 */
[----:B------:R-:W-:Y:S01]  /*55f0*/  @!P3 FSEL R8, R8, -INF , !P0 ;  /* 0xff8000000808b808 */ /* 0x000fe20004000000 */
[--C-:B------:R-:W-:Y:S01]  /*5600*/  FFMA.FTZ R6, R6, UR11, -R148.reuse ;  /* 0x0000000b06067c23 */ /* 0x100fe20008010894 */
[----:B------:R-:W-:Y:S01]  /*5610*/  @!P3 FSEL R9, R9, -INF , !P5 ;  /* 0xff8000000909b808 */ /* 0x000fe20006800000 */
[----:B------:R-:W-:Y:S01]  /*5620*/  FFMA.FTZ R7, R7, UR11, -R148 ;  /* 0x0000000b07077c23 */ /* 0x000fe20008010894 */
[----:B------:R-:W-:Y:S01]  /*5630*/  @!P3 ISETP.GE.AND P2, PT, R140, R151, PT ;  /* 0x000000978c00b20c */ /* 0x000fe20003f46270 */
[--C-:B------:R-:W-:Y:S01]  /*5640*/  FFMA.FTZ R8, R8, UR11, -R3.reuse ;  /* 0x0000000b08087c23 */ /* 0x100fe20008010803 */
[C---:B------:R-:W-:Y:S01]  /*5650*/  @!P3 ISETP.GE.AND P1, PT, R140.reuse, R150, PT ;  /* 0x000000968c00b20c */ /* 0x040fe20003f26270 */
[--C-:B------:R-:W-:Y:S01]  /*5660*/  FFMA.FTZ R9, R9, UR11, -R3.reuse ;  /* 0x0000000b09097c23 */ /* 0x100fe20008010803 */
[C---:B------:R-:W-:Y:S01]  /*5670*/  @!P3 ISETP.GE.AND P0, PT, R140.reuse, R153, PT ;  /* 0x000000998c00b20c */ /* 0x040fe20003f06270 */
[----:B------:R1:W-:Y:S01]  /*5680*/  MUFU.EX2 R202, R5 ;  /* 0x0000000500ca7308 */ /* 0x0003e20000000800 */
[----:B------:R-:W-:Y:S02]  /*5690*/  @!P3 ISETP.GE.AND P5, PT, R140, R152, PT ;  /* 0x000000988c00b20c */ /* 0x000fe40003fa6270 */
[----:B------:R-:W-:Y:S01]  /*56a0*/  @!P3 FSEL R10, R10, -INF , !P4 ;  /* 0xff8000000a0ab808 */ /* 0x000fe20006000000 */
[----:B------:R-:W2:Y:S01]  /*56b0*/  LDSM.16.M88.4 R140, [R181+0x1000] ;  /* 0x00100000b58c783b */ /* 0x000ea20000000200 */
[----:B------:R-:W-:Y:S02]  /*56c0*/  @!P3 ISETP.GE.AND P4, PT, R154, R151, PT ;  /* 0x000000979a00b20c */ /* 0x000fe40003f86270 */
[----:B------:R-:W-:Y:S01]  /*56d0*/  @!P3 FSEL R11, R11, -INF , !P6 ;  /* 0xff8000000b0bb808 */ /* 0x000fe20007000000 */
[--C-:B------:R-:W-:Y:S01]  /*56e0*/  FFMA.FTZ R10, R10, UR11, -R0.reuse ;  /* 0x0000000b0a0a7c23 */ /* 0x100fe20008010800 */
[----:B------:R-:W-:Y:S01]  /*56f0*/  @!P3 FSEL R12, R12, -INF , !P2 ;  /* 0xff8000000c0cb808 */ /* 0x000fe20005000000 */
[----:B------:R-:W-:Y:S01]  /*5700*/  MUFU.EX2 R221, R8 ;  /* 0x0000000800dd7308 */ /* 0x000fe20000000800 */
[----:B------:R-:W-:Y:S01]  /*5710*/  @!P3 FSEL R13, R13, -INF , !P4 ;  /* 0xff8000000d0db808 */ /* 0x000fe20006000000 */
[--C-:B------:R-:W-:Y:S01]  /*5720*/  FFMA.FTZ R11, R11, UR11, -R0.reuse ;  /* 0x0000000b0b0b7c23 */ /* 0x100fe20008010800 */
[----:B------:R-:W-:Y:S01]  /*5730*/  @!P3 ISETP.GE.AND P6, PT, R154, R150, PT ;  /* 0x000000969a00b20c */ /* 0x000fe20003fc6270 */
[--C-:B------:R-:W-:Y:S01]  /*5740*/  FFMA.FTZ R12, R12, UR11, -R3.reuse ;  /* 0x0000000b0c0c7c23 */ /* 0x100fe20008010803 */
[CC--:B------:R-:W-:Y:S01]  /*5750*/  @!P3 ISETP.GE.AND P2, PT, R154.reuse, R153.reuse, PT ;  /* 0x000000999a00b20c */ /* 0x0c0fe20003f46270 */
[----:B------:R-:W-:Y:S01]  /*5760*/  FFMA.FTZ R13, R13, UR11, -R3 ;  /* 0x0000000b0d0d7c23 */ /* 0x000fe20008010803 */
[-C--:B------:R-:W-:Y:S01]  /*5770*/  @!P3 ISETP.GE.AND P4, PT, R154, R152.reuse, PT ;  /* 0x000000989a00b20c */ /* 0x080fe20003f86270 */
[----:B------:R-:W-:Y:S01]  /*5780*/  @!P3 VIADD R154, R2, 0x10 ;  /* 0x00000010029ab836 */ /* 0x000fe20000000000 */
[----:B------:R-:W-:Y:S01]  /*5790*/  @!P3 FSEL R14, R14, -INF , !P1 ;  /* 0xff8000000e0eb808 */ /* 0x000fe20004800000 */
[----:B-1----:R-:W-:Y:S01]  /*57a0*/  @!P3 VIADD R5, R2, 0x29 ;  /* 0x000000290205b836 */ /* 0x002fe20000000000 */
[----:B------:R-:W-:Y:S01]  /*57b0*/  @!P3 FSEL R18, R18, -INF , !P5 ;  /* 0xff8000001212b808 */ /* 0x000fe20006800000 */
[----:B------:R1:W-:Y:S01]  /*57c0*/  MUFU.EX2 R222, R9 ;  /* 0x0000000900de7308 */ /* 0x0003e20000000800 */
[-C--:B------:R-:W-:Y:S01]  /*57d0*/  @!P3 ISETP.GE.AND P1, PT, R154, R153.reuse, PT ;  /* 0x000000999a00b20c */ /* 0x080fe20003f26270 */
[----:B------:R-:W-:Y:S01]  /*57e0*/  FFMA.FTZ R14, R14, UR11, -R0 ;  /* 0x0000000b0e0e7c23 */ /* 0x000fe20008010800 */
[----:B------:R-:W-:Y:S01]  /*57f0*/  @!P3 ISETP.GE.AND P5, PT, R136, R153, PT ;  /* 0x000000998800b20c */ /* 0x000fe20003fa6270 */
[--C-:B------:R-:W-:Y:S01]  /*5800*/  FFMA.FTZ R18, R18, UR11, -R148.reuse ;  /* 0x0000000b12127c23 */ /* 0x100fe20008010894 */
[----:B------:R-:W-:Y:S02]  /*5810*/  @!P3 FSEL R19, R19, -INF , !P4 ;  /* 0xff8000001313b808 */ /* 0x000fe40006000000 */
[----:B------:R-:W-:Y:S03]  /*5820*/  @!P3 FSEL R20, R20, -INF , !P1 ;  /* 0xff8000001414b808 */ /* 0x000fe60004800000 */
[----:B------:R-:W-:Y:S01]  /*5830*/  MUFU.EX2 R226, R10 ;  /* 0x0000000a00e27308 */ /* 0x000fe20000000800 */
[----:B------:R-:W-:Y:S01]  /*5840*/  @!P3 FSEL R21, R21, -INF , !P5 ;  /* 0xff8000001515b808 */ /* 0x000fe20006800000 */
[----:B------:R-:W-:Y:S01]  /*5850*/  FFMA.FTZ R19, R19, UR11, -R148 ;  /* 0x0000000b13137c23 */ /* 0x000fe20008010894 */
[----:B------:R-:W-:Y:S01]  /*5860*/  @!P3 FSEL R15, R15, -INF , !P6 ;  /* 0xff8000000f0fb808 */ /* 0x000fe20007000000 */
[--C-:B------:R-:W-:Y:S01]  /*5870*/  FFMA.FTZ R20, R20, UR11, -R149.reuse ;  /* 0x0000000b14147c23 */ /* 0x100fe20008010895 */
[----:B------:R-:W-:Y:S01]  /*5880*/  @!P3 FSEL R17, R17, -INF , !P2 ;  /* 0xff8000001111b808 */ /* 0x000fe20005000000 */
[--C-:B------:R-:W-:Y:S01]  /*5890*/  FFMA.FTZ R21, R21, UR11, -R149.reuse ;  /* 0x0000000b15157c23 */ /* 0x100fe20008010895 */
[C---:B------:R-:W-:Y:S01]  /*58a0*/  @!P3 ISETP.GE.AND P4, PT, R136.reuse, R152, PT ;  /* 0x000000988800b20c */ /* 0x040fe20003f86270 */
[----:B------:R-:W-:Y:S01]  /*58b0*/  FFMA.FTZ R15, R15, UR11, -R0 ;  /* 0x0000000b0f0f7c23 */ /* 0x000fe20008010800 */
[CC--:B------:R-:W-:Y:S01]  /*58c0*/  @!P3 ISETP.GE.AND P1, PT, R136.reuse, R151.reuse, PT ;  /* 0x000000978800b20c */ /* 0x0c0fe20003f26270 */
[----:B------:R3:W-:Y:S01]  /*58d0*/  MUFU.EX2 R225, R11 ;  /* 0x0000000b00e17308 */ /* 0x0007e20000000800 */
[----:B------:R-:W-:Y:S01]  /*58e0*/  @!P3 ISETP.GE.AND P5, PT, R136, R150, PT ;  /* 0x000000968800b20c */ /* 0x000fe20003fa6270 */
[----:B------:R-:W-:Y:S01]  /*58f0*/  @!P3 VIADD R136, R2, 0x19 ;  /* 0x000000190288b836 */ /* 0x000fe20000000000 */
[C---:B------:R-:W-:Y:S01]  /*5900*/  @!P3 ISETP.GE.AND P6, PT, R154.reuse, R152, PT ;  /* 0x000000989a00b20c */ /* 0x040fe20003fc6270 */
[-C--:B--2---:R-:W-:Y:S03]  /*5910*/  HMMA.16816.F32.BF16 R36, R132, R140.reuse, R36 ;  /* 0x0000008c8424723c */ /* 0x084fe60000041824 */
[-C--:B------:R-:W-:Y:S03]  /*5920*/  @!P3 ISETP.GE.AND P2, PT, R154, R150.reuse, PT ;  /* 0x000000969a00b20c */ /* 0x080fe60003f46270 */
[----:B------:R-:W-:Y:S01]  /*5930*/  MUFU.EX2 R218, R6 ;  /* 0x0000000600da7308 */ /* 0x000fe20000000800 */
[----:B------:R-:W-:Y:S01]  /*5940*/  @!P3 FSEL R16, R16, -INF , !P0 ;  /* 0xff8000001010b808 */ /* 0x000fe20004000000 */
[C---:B------:R-:W-:Y:S04]  /*5950*/  HMMA.16816.F32.BF16 R40, R144.reuse, R140, R40 ;  /* 0x0000008c9028723c */ /* 0x040fe80000041828 */
[-C--:B------:R-:W-:Y:S01]  /*5960*/  @!P3 ISETP.GE.AND P0, PT, R154, R151.reuse, PT ;  /* 0x000000979a00b20c */ /* 0x080fe20003f06270 */
[--C-:B------:R-:W-:Y:S01]  /*5970*/  FFMA.FTZ R16, R16, UR11, -R149.reuse ;  /* 0x0000000b10107c23 */ /* 0x100fe20008010895 */
[----:B------:R-:W-:Y:S01]  /*5980*/  @!P3 FSEL R22, R22, -INF , !P6 ;  /* 0xff8000001616b808 */ /* 0x000fe20007000000 */
[-C--:B------:R-:W-:Y:S01]  /*5990*/  HMMA.16816.F32.BF16 R44, R144, R142.reuse, R44 ;  /* 0x0000008e902c723c */ /* 0x080fe2000004182c */
[----:B------:R-:W-:Y:S02]  /*59a0*/  MUFU.EX2 R217, R7 ;  /* 0x0000000700d97308 */ /* 0x000fe40000000800 */
[-C--:B------:R-:W-:Y:S01]  /*59b0*/  @!P3 ISETP.GE.AND P6, PT, R137, R151.reuse, PT ;  /* 0x000000978900b20c */ /* 0x080fe20003fc6270 */
[----:B------:R-:W-:Y:S01]  /*59c0*/  FFMA.FTZ R141, R4, UR11, -R149 ;  /* 0x0000000b048d7c23 */ /* 0x000fe20008010895 */
[----:B------:R-:W-:Y:S01]  /*59d0*/  @!P3 FSEL R26, R26, -INF , !P2 ;  /* 0xff8000001a1ab808 */ /* 0x000fe20005000000 */
[C---:B------:R-:W-:Y:S05]  /*59e0*/  HMMA.16816.F32.BF16 R48, R132.reuse, R142, R48 ;  /* 0x0000008e8430723c */ /* 0x040fea0000041830 */
[----:B------:R2:W4:Y:S01]  /*59f0*/  MUFU.EX2 R193, R141 ;  /* 0x0000008d00c17308 */ /* 0x0005220000000800 */
[----:B------:R-:W-:Y:S01]  /*5a00*/  @!P3 ISETP.GE.AND P2, PT, R136, R151, PT ;  /* 0x000000978800b20c */ /* 0x000fe20003f46270 */
[----:B------:R-:W-:Y:S01]  /*5a10*/  @!P3 VIADD R140, R2, 0x21 ;  /* 0x00000021028cb836 */ /* 0x000fe20000000000 */
[----:B------:R-:W-:Y:S03]  /*5a20*/  @!P3 FSEL R23, R23, -INF , !P4 ;  /* 0xff8000001717b808 */ /* 0x000fe60006000000 */
[--C-:B------:R-:W-:Y:S01]  /*5a30*/  FFMA.FTZ R22, R22, UR11, -R148.reuse ;  /* 0x0000000b16167c23 */ /* 0x100fe20008010894 */
[----:B------:R-:W-:Y:S02]  /*5a40*/  @!P3 FSEL R24, R24, -INF , !P0 ;  /* 0xff8000001818b808 */ /* 0x000fe40004000000 */
[----:B------:R-:W-:Y:S01]  /*5a50*/  @!P3 ISETP.GE.AND P4, PT, R137, R150, PT ;  /* 0x000000968900b20c */ /* 0x000fe20003f86270 */
[----:B------:R-:W-:Y:S01]  /*5a60*/  IMAD.WIDE.U32 R142, R155, -0x2daee0ad, RZ ;  /* 0xd2511f539b8e7825 */ /* 0x000fe200078e00ff */
[----:B------:R-:W-:Y:S01]  /*5a70*/  @!P3 FSEL R25, R25, -INF , !P1 ;  /* 0xff8000001919b808 */ /* 0x000fe20004800000 */
[----:B------:R-:W4:Y:S01]  /*5a80*/  MUFU.EX2 R197, R16 ;  /* 0x0000001000c57308 */ /* 0x000f220000000800 */
[----:B------:R-:W-:Y:S01]  /*5a90*/  @!P3 FSEL R27, R27, -INF , !P5 ;  /* 0xff8000001b1bb808 */ /* 0x000fe20006800000 */
[----:B------:R-:W-:Y:S01]  /*5aa0*/  FFMA.FTZ R23, R23, UR11, -R148 ;  /* 0x0000000b17177c23 */ /* 0x000fe20008010894 */
[----:B------:R-:W-:Y:S01]  /*5ab0*/  @!P3 FSEL R28, R28, -INF , !P6 ;  /* 0xff8000001c1cb808 */ /* 0x000fe20007000000 */
[--C-:B------:R-:W-:Y:S01]  /*5ac0*/  FFMA.FTZ R24, R24, UR11, -R3.reuse ;  /* 0x0000000b18187c23 */ /* 0x100fe20008010803 */
[----:B------:R-:W-:Y:S01]  /*5ad0*/  @!P3 FSEL R29, R29, -INF , !P2 ;  /* 0xff8000001d1db808 */ /* 0x000fe20005000000 */
[--C-:B------:R-:W-:Y:S01]  /*5ae0*/  FFMA.FTZ R27, R27, UR11, -R0.reuse ;  /* 0x0000000b1b1b7c23 */ /* 0x100fe20008010800 */
[CC--:B------:R-:W-:Y:S01]  /*5af0*/  @!P3 ISETP.GE.AND P0, PT, R137.reuse, R153.reuse, PT ;  /* 0x000000998900b20c */ /* 0x0c0fe20003f06270 */
[--C-:B------:R-:W-:Y:S01]  /*5b00*/  FFMA.FTZ R28, R28, UR11, -R3.reuse ;  /* 0x0000000b1c1c7c23 */ /* 0x100fe20008010803 */
[----:B------:R-:W-:Y:S01]  /*5b10*/  @!P3 ISETP.GE.AND P1, PT, R137, R152, PT ;  /* 0x000000988900b20c */ /* 0x000fe20003f26270 */
[--C-:B------:R-:W-:Y:S01]  /*5b20*/  FFMA.FTZ R25, R25, UR11, -R3.reuse ;  /* 0x0000000b19197c23 */ /* 0x100fe20008010803 */
[C---:B------:R-:W-:Y:S01]  /*5b30*/  @!P3 ISETP.GE.AND P5, PT, R136.reuse, R150, PT ;  /* 0x000000968800b20c */ /* 0x040fe20003fa6270 */
[----:B------:R-:W-:Y:S01]  /*5b40*/  FFMA.FTZ R29, R29, UR11, -R3 ;  /* 0x0000000b1d1d7c23 */ /* 0x000fe20008010803 */
[-C--:B------:R-:W-:Y:S01]  /*5b50*/  @!P3 ISETP.GE.AND P6, PT, R136, R153.reuse, PT ;  /* 0x000000998800b20c */ /* 0x080fe20003fc6270 */
[--C-:B------:R-:W-:Y:S01]  /*5b60*/  FFMA.FTZ R26, R26, UR11, -R0.reuse ;  /* 0x0000000b1a1a7c23 */ /* 0x100fe20008010800 */
[-C--:B------:R-:W-:Y:S01]  /*5b70*/  @!P3 ISETP.GE.AND P2, PT, R136, R152.reuse, PT ;  /* 0x000000988800b20c */ /* 0x080fe20003f46270 */
[----:B------:R-:W-:Y:S01]  /*5b80*/  @!P3 VIADD R4, R2, 0x20 ;  /* 0x000000200204b836 */ /* 0x000fe20000000000 */
[----:B------:R-:W-:Y:S01]  /*5b90*/  @!P3 FSEL R30, R30, -INF , !P4 ;  /* 0xff8000001e1eb808 */ /* 0x000fe20006000000 */
[----:B------:R-:W4:Y:S01]  /*5ba0*/  LDSM.16.M88.4 R136, [R181+0x1800] ;  /* 0x00180000b588783b */ /* 0x000f220000000200 */
[----:B------:R-:W-:Y:S01]  /*5bb0*/  @!P3 FSEL R31, R31, -INF , !P5 ;  /* 0xff8000001f1fb808 */ /* 0x000fe20006800000 */
[----:B------:R-:W-:Y:S01]  /*5bc0*/  MUFU.EX2 R224, R14 ;  /* 0x0000000e00e07308 */ /* 0x000fe20000000800 */
        /* <DEDUP_REMOVED lines=9> */
[----:B------:R-:W-:Y:S01]  /*5c60*/  MUFU.EX2 R163, R32 ;  /* 0x0000002000a37308 */ /* 0x000fe20000000800 */
[----:B------:R-:W-:Y:S01]  /*5c70*/  @!P3 ISETP.GE.AND P6, PT, R4, R150, PT ;  /* 0x000000960400b20c */ /* 0x000fe20003fc6270 */
[----:B------:R-:W-:Y:S01]  /*5c80*/  @!P3 VIADD R4, R2, 0x28 ;  /* 0x000000280204b836 */ /* 0x000fe20000000000 */
[----:B------:R-:W-:Y:S01]  /*5c90*/  @!P3 FSEL R34, R34, -INF , !P1 ;  /* 0xff8000002222b808 */ /* 0x000fe20004800000 */
[----:B-1----:R-:W-:Y:S01]  /*5ca0*/  IMAD.WIDE.U32 R8, R159, -0x2daee0ad, RZ ;  /* 0xd2511f539f087825 */ /* 0x002fe200078e00ff */
[----:B------:R-:W-:Y:S02]  /*5cb0*/  @!P3 ISETP.GE.AND P1, PT, R140, R153, PT ;  /* 0x000000998c00b20c */ /* 0x000fe40003f26270 */
[----:B------:R-:W-:Y:S01]  /*5cc0*/  @!P3 FSEL R35, R35, -INF , !P2 ;  /* 0xff8000002323b808 */ /* 0x000fe20005000000 */
[--C-:B------:R-:W-:Y:S01]  /*5cd0*/  FFMA.FTZ R34, R34, UR11, -R148.reuse ;  /* 0x0000000b22227c23 */ /* 0x100fe20008010894 */
[----:B------:R-:W-:Y:S01]  /*5ce0*/  @!P3 FSEL R36, R36, -INF , !P4 ;  /* 0xff8000002424b808 */ /* 0x000fe20006000000 */
[----:B------:R-:W-:Y:S01]  /*5cf0*/  MUFU.EX2 R162, R33 ;  /* 0x0000002100a27308 */ /* 0x000fe20000000800 */
[C---:B------:R-:W-:Y:S01]  /*5d00*/  @!P3 ISETP.GE.AND P2, PT, R140.reuse, R152, PT ;  /* 0x000000988c00b20c */ /* 0x040fe20003f46270 */
[--C-:B------:R-:W-:Y:S01]  /*5d10*/  FFMA.FTZ R35, R35, UR11, -R148.reuse ;  /* 0x0000000b23237c23 */ /* 0x100fe20008010894 */
[-C--:B------:R-:W-:Y:S01]  /*5d20*/  @!P3 ISETP.GE.AND P4, PT, R140, R151.reuse, PT ;  /* 0x000000978c00b20c */ /* 0x080fe20003f86270 */
[--C-:B------:R-:W-:Y:S01]  /*5d30*/  FFMA.FTZ R36, R36, UR11, -R149.reuse ;  /* 0x0000000b24247c23 */ /* 0x100fe20008010895 */
[----:B------:R-:W-:Y:S01]  /*5d40*/  @!P3 FSEL R37, R37, -INF , !P1 ;  /* 0xff8000002525b808 */ /* 0x000fe20004800000 */
[----:B---3--:R-:W-:Y:S01]  /*5d50*/  IMAD.WIDE.U32 R10, R173, -0x326172a9, RZ ;  /* 0xcd9e8d57ad0a7825 */ /* 0x008fe200078e00ff */
[----:B------:R-:W-:Y:S03]  /*5d60*/  @!P3 FSEL R38, R38, -INF , !P5 ;  /* 0xff8000002626b808 */ /* 0x000fe60006800000 */
[----:B------:R-:W-:Y:S01]  /*5d70*/  MUFU.EX2 R175, R35 ;  /* 0x0000002300af7308 */ /* 0x000fe20000000800 */
[-C--:B------:R-:W-:Y:S01]  /*5d80*/  @!P3 ISETP.GE.AND P1, PT, R140, R150.reuse, PT ;  /* 0x000000968c00b20c */ /* 0x080fe20003f26270 */
[----:B--2---:R-:W-:Y:S01]  /*5d90*/  IMAD.WIDE.U32 R140, R165, -0x326172a9, RZ ;  /* 0xcd9e8d57a58c7825 */ /* 0x004fe200078e00ff */
[----:B------:R-:W-:Y:S02]  /*5da0*/  @!P3 ISETP.GE.AND P5, PT, R4, R151, PT ;  /* 0x000000970400b20c */ /* 0x000fe40003fa6270 */
[----:B------:R-:W-:Y:S01]  /*5db0*/  @!P3 FSEL R39, R39, -INF , !P2 ;  /* 0xff8000002727b808 */ /* 0x000fe20005000000 */
[----:B------:R-:W-:Y:S01]  /*5dc0*/  FFMA.FTZ R37, R37, UR11, -R149 ;  /* 0x0000000b25257c23 */ /* 0x000fe20008010895 */
[----:B------:R-:W-:Y:S01]  /*5dd0*/  @!P3 FSEL R40, R40, -INF , !P0 ;  /* 0xff8000002828b808 */ /* 0x000fe20004000000 */
[--C-:B------:R-:W-:Y:S01]  /*5de0*/  FFMA.FTZ R38, R38, UR11, -R148.reuse ;  /* 0x0000000b26267c23 */ /* 0x100fe20008010894 */
[----:B------:R-:W-:Y:S01]  /*5df0*/  @!P3 FSEL R41, R41, -INF , !P4 ;  /* 0xff8000002929b808 */ /* 0x000fe20006000000 */
[-C--:B----4-:R-:W-:Y:S01]  /*5e00*/  HMMA.16816.F32.BF16 R52, R132, R136.reuse, R52 ;  /* 0x000000888434723c */ /* 0x090fe20000041834 */
[----:B------:R-:W-:Y:S02]  /*5e10*/  MUFU.EX2 R220, R12 ;  /* 0x0000000c00dc7308 */ /* 0x000fe40000000800 */
[C---:B------:R-:W-:Y:S01]  /*5e20*/  @!P3 ISETP.GE.AND P2, PT, R4.reuse, R150, PT ;  /* 0x000000960400b20c */ /* 0x040fe20003f46270 */
[----:B------:R-:W-:Y:S01]  /*5e30*/  FFMA.FTZ R39, R39, UR11, -R148 ;  /* 0x0000000b27277c23 */ /* 0x000fe20008010894 */
[CC--:B------:R-:W-:Y:S01]  /*5e40*/  @!P3 ISETP.GE.AND P0, PT, R4.reuse, R153.reuse, PT ;  /* 0x000000990400b20c */ /* 0x0c0fe20003f06270 */
[C---:B------:R-:W-:Y:S05]  /*5e50*/  HMMA.16816.F32.BF16 R56, R144.reuse, R136, R56 ;  /* 0x000000889038723c */ /* 0x040fea0000041838 */
[----:B------:R1:W2:Y:S01]  /*5e60*/  MUFU.EX2 R219, R13 ;  /* 0x0000000d00db7308 */ /* 0x0002a20000000800 */
[----:B------:R-:W-:Y:S01]  /*5e70*/  @!P3 ISETP.GE.AND P4, PT, R4, R152, PT ;  /* 0x000000980400b20c */ /* 0x000fe20003f86270 */
[--C-:B------:R-:W-:Y:S01]  /*5e80*/  FFMA.FTZ R41, R41, UR11, -R3.reuse ;  /* 0x0000000b29297c23 */ /* 0x100fe20008010803 */
[----:B------:R-:W-:Y:S01]  /*5e90*/  @!P3 FSEL R43, R43, -INF , !P1 ;  /* 0xff8000002b2bb808 */ /* 0x000fe20004800000 */
[-C--:B------:R-:W-:Y:S03]  /*5ea0*/  HMMA.16816.F32.BF16 R60, R144, R138.reuse, R60 ;  /* 0x0000008a903c723c */ /* 0x080fe6000004183c */
[C---:B------:R-:W-:Y:S01]  /*5eb0*/  @!P3 ISETP.GE.AND P1, PT, R5.reuse, R150, PT ;  /* 0x000000960500b20c */ /* 0x040fe20003f26270 */
[----:B------:R-:W-:Y:S01]  /*5ec0*/  FFMA.FTZ R40, R40, UR11, -R3 ;  /* 0x0000000b28287c23 */ /* 0x000fe20008010803 */
[----:B------:R-:W-:Y:S01]  /*5ed0*/  @!P3 FSEL R44, R44, -INF , !P5 ;  /* 0xff8000002c2cb808 */ /* 0x000fe20006800000 */
[----:B------:R-:W-:Y:S01]  /*5ee0*/  HMMA.16816.F32.BF16 R64, R132, R138, R64 ;  /* 0x0000008a8440723c */ /* 0x000fe20000041840 */
[----:B------:R-:W-:Y:S03]  /*5ef0*/  MUFU.EX2 R212, R18 ;  /* 0x0000001200d47308 */ /* 0x000fe60000000800 */
[-C--:B------:R-:W-:Y:S01]  /*5f00*/  @!P3 ISETP.GE.AND P5, PT, R5, R153.reuse, PT ;  /* 0x000000990500b20c */ /* 0x080fe20003fa6270 */
[----:B------:R-:W-:Y:S01]  /*5f10*/  @!P3 VIADD R4, R2, 0x30 ;  /* 0x000000300204b836 */ /* 0x000fe20000000000 */
[----:B------:R-:W-:Y:S01]  /*5f20*/  LOP3.LUT R144, R11, UR7, R156, 0x96, !PT ;  /* 0x000000070b907c12 */ /* 0x000fe2000f8e969c */
[----:B------:R-:W-:Y:S01]  /*5f30*/  FFMA.FTZ R43, R43, UR11, -R0 ;  /* 0x0000000b2b2b7c23 */ /* 0x000fe20008010800 */
[----:B------:R-:W-:Y:S03]  /*5f40*/  @!P3 FSEL R46, R46, -INF , !P2 ;  /* 0xff8000002e2eb808 */ /* 0x000fe60005000000 */
[----:B------:R-:W3:Y:S01]  /*5f50*/  MUFU.EX2 R209, R19 ;  /* 0x0000001300d17308 */ /* 0x000ee20000000800 */
[----:B------:R-:W-:Y:S01]  /*5f60*/  @!P3 ISETP.GE.AND P2, PT, R4, R153, PT ;  /* 0x000000990400b20c */ /* 0x000fe20003f46270 */
[----:B------:R-:W-:Y:S01]  /*5f70*/  IMAD.WIDE.U32 R144, R144, -0x2daee0ad, RZ ;  /* 0xd2511f5390907825 */ /* 0x000fe200078e00ff */
[----:B------:R-:W-:Y:S02]  /*5f80*/  @!P3 FSEL R47, R47, -INF , !P1 ;  /* 0xff8000002f2fb808 */ /* 0x000fe40004800000 */
[----:B------:R-:W-:Y:S01]  /*5f90*/  @!P3 FSEL R48, R48, -INF , !P0 ;  /* 0xff8000003030b808 */ /* 0x000fe20004000000 */
[----:B-1----:R-:W-:Y:S01]  /*5fa0*/  IMAD.WIDE.U32 R12, R164, -0x326172a9, RZ ;  /* 0xcd9e8d57a40c7825 */ /* 0x002fe200078e00ff */
[----:B------:R-:W-:Y:S03]  /*5fb0*/  LOP3.LUT R145, R145, UR8, R8, 0x96, !PT ;  /* 0x0000000891917c12 */ /* 0x000fe6000f8e9608 */
[----:B------:R1:W-:Y:S01]  /*5fc0*/  MUFU.EX2 R223, R15 ;  /* 0x0000000f00df7308 */ /* 0x0003e20000000800 */
[----:B------:R-:W-:Y:S01]  /*5fd0*/  @!P3 FSEL R49, R49, -INF , !P5 ;  /* 0xff8000003131b808 */ /* 0x000fe20006800000 */
[--C-:B------:R-:W-:Y:S01]  /*5fe0*/  FFMA.FTZ R48, R48, UR11, -R149.reuse ;  /* 0x0000000b30307c23 */ /* 0x100fe20008010895 */
[----:B------:R-:W-:Y:S01]  /*5ff0*/  @!P3 FSEL R42, R42, -INF , !P6 ;  /* 0xff8000002a2ab808 */ /* 0x000fe20007000000 */
[--C-:B------:R-:W-:Y:S01]  /*6000*/  FFMA.FTZ R46, R46, UR11, -R0.reuse ;  /* 0x0000000b2e2e7c23 */ /* 0x100fe20008010800 */
[C---:B------:R-:W-:Y:S01]  /*6010*/  @!P3 ISETP.GE.AND P1, PT, R4.reuse, R152, PT ;  /* 0x000000980400b20c */ /* 0x040fe20003f26270 */
[----:B------:R-:W-:Y:S01]  /*6020*/  FFMA.FTZ R49, R49, UR11, -R149 ;  /* 0x0000000b31317c23 */ /* 0x000fe20008010895 */
[CC--:B------:R-:W-:Y:S03]  /*6030*/  @!P3 ISETP.GE.AND P0, PT, R4.reuse, R151.reuse, PT ;  /* 0x000000970400b20c */ /* 0x0c0fe60003f06270 */
[----:B------:R-:W-:Y:S01]  /*6040*/  MUFU.EX2 R155, R48 ;  /* 0x00000030009b7308 */ /* 0x000fe20000000800 */
[----:B------:R-:W-:Y:S01]  /*6050*/  @!P3 ISETP.GE.AND P5, PT, R4, R150, PT ;  /* 0x000000960400b20c */ /* 0x000fe20003fa6270 */
[--C-:B------:R-:W-:Y:S01]  /*6060*/  FFMA.FTZ R42, R42, UR11, -R0.reuse ;  /* 0x0000000b2a2a7c23 */ /* 0x100fe20008010800 */
[----:B------:R-:W-:Y:S01]  /*6070*/  @!P3 ISETP.GE.AND P6, PT, R5, R151, PT ;  /* 0x000000970500b20c */ /* 0x000fe20003fc6270 */
[----:B------:R-:W-:Y:S01]  /*6080*/  @!P3 VIADD R4, R2, 0x31 ;  /* 0x000000310204b836 */ /* 0x000fe20000000000 */
[----:B------:R-:W-:Y:S01]  /*6090*/  @!P3 FSEL R50, R50, -INF , !P4 ;  /* 0xff8000003232b808 */ /* 0x000fe20006000000 */
[----:B------:R-:W-:Y:S01]  /*60a0*/  FFMA.FTZ R47, R47, UR11, -R0 ;  /* 0x0000000b2f2f7c23 */ /* 0x000fe20008010800 */
[----:B------:R-:W-:Y:S03]  /*60b0*/  @!P3 FSEL R45, R45, -INF , !P6 ;  /* 0xff8000002d2db808 */ /* 0x000fe60007000000 */
[----:B------:R-:W-:Y:S01]  /*60c0*/  MUFU.EX2 R154, R49 ;  /* 0x00000031009a7308 */ /* 0x000fe20000000800 */
[-C--:B------:R-:W-:Y:S01]  /*60d0*/  @!P3 ISETP.GE.AND P6, PT, R5, R152.reuse, PT ;  /* 0x000000980500b20c */ /* 0x080fe20003fc6270 */
[--C-:B------:R-:W-:Y:S01]  /*60e0*/  FFMA.FTZ R50, R50, UR11, -R148.reuse ;  /* 0x0000000b32327c23 */ /* 0x100fe20008010894 */
[----:B------:R-:W-:Y:S01]  /*60f0*/  @!P3 ISETP.GE.AND P4, PT, R4, R153, PT ;  /* 0x000000990400b20c */ /* 0x000fe20003f86270 */
[--C-:B------:R-:W-:Y:S01]  /*6100*/  FFMA.FTZ R44, R44, UR11, -R3.reuse ;  /* 0x0000000b2c2c7c23 */ /* 0x100fe20008010803 */
[----:B------:R-:W-:Y:S01]  /*6110*/  @!P3 FSEL R51, R51, -INF , !P6 ;  /* 0xff8000003333b808 */ /* 0x000fe20007000000 */
[----:B------:R-:W-:Y:S01]  /*6120*/  FFMA.FTZ R45, R45, UR11, -R3 ;  /* 0x0000000b2d2d7c23 */ /* 0x000fe20008010803 */
[----:B------:R-:W-:Y:S03]  /*6130*/  @!P3 FSEL R52, R52, -INF , !P2 ;  /* 0xff8000003434b808 */ /* 0x000fe60005000000 */
        /* <DEDUP_REMOVED lines=8> */
[C---:B------:R-:W-:Y:S01]  /*61c0*/  @!P3 VIADD R4, R2.reuse, 0x38 ;  /* 0x000000380204b836 */ /* 0x040fe20000000000 */
[----:B------:R-:W-:Y:S01]  /*61d0*/  @!P3 FSEL R55, R55, -INF , !P6 ;  /* 0xff8000003737b808 */ /* 0x000fe20007000000 */
[----:B------:R-:W-:Y:S01]  /*61e0*/  @!P3 VIADD R2, R2, 0x39 ;  /* 0x000000390202b836 */ /* 0x000fe20000000000 */
[----:B------:R-:W-:Y:S01]  /*61f0*/  @!P3 FSEL R57, R57, -INF , !P2 ;  /* 0xff8000003939b808 */ /* 0x000fe20005000000 */
[----:B------:R-:W-:Y:S01]  /*6200*/  MUFU.EX2 R164, R51 ;  /* 0x0000003300a47308 */ /* 0x000fe20000000800 */
[----:B------:R-:W-:Y:S01]  /*6210*/  @!P3 FSEL R59, R59, -INF , !P4 ;  /* 0xff8000003b3bb808 */ /* 0x000fe20006000000 */
[----:B------:R-:W-:Y:S01]  /*6220*/  FFMA.FTZ R55, R55, UR11, -R148 ;  /* 0x0000000b37377c23 */ /* 0x000fe20008010894 */
[C---:B------:R-:W-:Y:S01]  /*6230*/  @!P3 ISETP.GE.AND P6, PT, R2.reuse, R151, PT ;  /* 0x000000970200b20c */ /* 0x040fe20003fc6270 */
[----:B------:R-:W-:Y:S01]  /*6240*/  FFMA.FTZ R57, R57, UR11, -R3 ;  /* 0x0000000b39397c23 */ /* 0x000fe20008010803 */
[C---:B------:R-:W-:Y:S01]  /*6250*/  @!P3 ISETP.GE.AND P2, PT, R2.reuse, R150, PT ;  /* 0x000000960200b20c */ /* 0x040fe20003f46270 */
[----:B------:R-:W-:Y:S01]  /*6260*/  FFMA.FTZ R59, R59, UR11, -R0 ;  /* 0x0000000b3b3b7c23 */ /* 0x000fe20008010800 */
[----:B------:R-:W-:Y:S03]  /*6270*/  @!P3 FSEL R61, R61, -INF , !P6 ;  /* 0xff8000003d3db808 */ /* 0x000fe60007000000 */
[----:B------:R-:W-:Y:S01]  /*6280*/  MUFU.EX2 R159, R55 ;  /* 0x00000037009f7308 */ /* 0x000fe20000000800 */
[C---:B------:R-:W-:Y:S01]  /*6290*/  @!P3 ISETP.GE.AND P4, PT, R2.reuse, R153, PT ;  /* 0x000000990200b20c */ /* 0x040fe20003f86270 */
[----:B------:R-:W-:Y:S01]  /*62a0*/  IMAD.WIDE.U32 R6, R189, -0x326172a9, RZ ;  /* 0xcd9e8d57bd067825 */ /* 0x000fe200078e00ff */
[----:B------:R-:W-:Y:S02]  /*62b0*/  @!P3 ISETP.GE.AND P6, PT, R2, R152, PT ;  /* 0x000000980200b20c */ /* 0x000fe40003fc6270 */
[----:B------:R-:W-:Y:S01]  /*62c0*/  @!P3 FSEL R54, R54, -INF , !P1 ;  /* 0xff8000003636b808 */ /* 0x000fe20004800000 */
[----:B------:R-:W-:Y:S01]  /*62d0*/  FFMA.FTZ R2, R17, UR11, -R149 ;  /* 0x0000000b11027c23 */ /* 0x000fe20008010895 */
[----:B------:R-:W-:Y:S03]  /*62e0*/  @!P3 ISETP.GE.AND P1, PT, R4, R151, PT ;  /* 0x000000970400b20c */ /* 0x000fe60003f26270 */
[----:B------:R-:W-:Y:S01]  /*62f0*/  MUFU.EX2 R167, R57 ;  /* 0x0000003900a77308 */ /* 0x000fe20000000800 */
[----:B------:R-:W-:Y:S01]  /*6300*/  @!P3 FSEL R56, R56, -INF , !P0 ;  /* 0xff8000003838b808 */ /* 0x000fe20004000000 */
[----:B------:R-:W-:Y:S01]  /*6310*/  FFMA.FTZ R54, R54, UR11, -R148 ;  /* 0x0000000b36367c23 */ /* 0x000fe20008010894 */
[----:B------:R-:W-:Y:S01]  /*6320*/  @!P3 FSEL R58, R58, -INF , !P5 ;  /* 0xff8000003a3ab808 */ /* 0x000fe20006800000 */
[----:B------:R-:W-:Y:S01]  /*6330*/  IMAD.WIDE.U32 R16, R157, -0x2daee0ad, RZ ;  /* 0xd2511f539d107825 */ /* 0x000fe200078e00ff */
[----:B------:R-:W-:Y:S02]  /*6340*/  @!P3 FSEL R60, R60, -INF , !P1 ;  /* 0xff8000003c3cb808 */ /* 0x000fe40004800000 */
[C---:B------:R-:W-:Y:S03]  /*6350*/  @!P3 ISETP.GE.AND P0, PT, R4.reuse, R150, PT ;  /* 0x000000960400b20c */ /* 0x040fe60003f06270 */
[----:B------:R4:W3:Y:S01]  /*6360*/  MUFU.EX2 R196, R2 ;  /* 0x0000000200c47308 */ /* 0x0008e20000000800 */
[----:B------:R-:W-:Y:S01]  /*6370*/  @!P3 ISETP.GE.AND P5, PT, R4, R153, PT ;  /* 0x000000990400b20c */ /* 0x000fe20003fa6270 */
[----:B------:R-:W-:Y:S01]  /*6380*/  FFMA.FTZ R60, R60, UR11, -R3 ;  /* 0x0000000b3c3c7c23 */ /* 0x000fe20008010803 */
[----:B------:R-:W-:Y:S01]  /*6390*/  @!P3 ISETP.GE.AND P1, PT, R4, R152, PT ;  /* 0x000000980400b20c */ /* 0x000fe20003f26270 */
[----:B------:R-:W-:Y:S01]  /*63a0*/  IMAD.WIDE.U32 R4, R194, -0x2daee0ad, RZ ;  /* 0xd2511f53c2047825 */ /* 0x000fe200078e00ff */
[----:B------:R-:W-:Y:S02]  /*63b0*/  LOP3.LUT R136, R9, UR6, R172, 0x96, !PT ;  /* 0x0000000609887c12 */ /* 0x000fe4000f8e96ac */
[----:B------:R-:W-:Y:S03]  /*63c0*/  LOP3.LUT R14, R7, UR7, R158, 0x96, !PT ;  /* 0x00000007070e7c12 */ /* 0x000fe6000f8e969e */
[----:B------:R2:W-:Y:S01]  /*63d0*/  MUFU.EX2 R173, R21 ;  /* 0x0000001500ad7308 */ /* 0x0005e20000000800 */
[----:B------:R-:W-:Y:S01]  /*63e0*/  LOP3.LUT R7, R17, UR8, R166, 0x96, !PT ;  /* 0x0000000811077c12 */ /* 0x000fe2000f8e96a6 */
[----:B------:R-:W-:Y:S01]  /*63f0*/  IMAD.WIDE.U32 R136, R136, -0x326172a9, RZ ;  /* 0xcd9e8d5788887825 */ /* 0x000fe200078e00ff */
[----:B------:R-:W-:Y:S01]  /*6400*/  @!P3 FSEL R65, R65, -INF , !P4 ;  /* 0xff8000004141b808 */ /* 0x000fe20006000000 */
[----:B------:R-:W-:Y:S01]  /*6410*/  UIADD3 UR7, UR18, -0x4ab325aa, URZ ;  /* 0xb54cda5612077890 */ /* 0x000fe2000fffe03f */
[----:B------:R-:W-:Y:S01]  /*6420*/  @!P3 FSEL R66, R66, -INF , !P1 ;  /* 0xff8000004242b808 */ /* 0x000fe20004800000 */
[----:B-1----:R-:W-:Y:S01]  /*6430*/  IMAD.WIDE.U32 R14, R14, -0x2daee0ad, RZ ;  /* 0xd2511f530e0e7825 */ /* 0x002fe200078e00ff */
[----:B------:R-:W-:Y:S03]  /*6440*/  @!P3 FSEL R62, R62, -INF , !P0 ;  /* 0xff8000003e3eb808 */ /* 0x000fe60004000000 */
[----:B------:R-:W-:Y:S01]  /*6450*/  MUFU.EX2 R161, R60 ;  /* 0x0000003c00a17308 */ /* 0x000fe20000000800 */
[----:B----4-:R-:W-:Y:S01]  /*6460*/  LOP3.LUT R2, R5, UR6, R192, 0x96, !PT ;  /* 0x0000000605027c12 */ /* 0x010fe2000f8e96c0 */
[----:B------:R-:W-:Y:S01]  /*6470*/  UIADD3 UR6, UR18, 0x1715609d, URZ ;  /* 0x1715609d12067890 */ /* 0x000fe2000fffe03f */
[----:B------:R-:W-:Y:S01]  /*6480*/  @!P3 FSEL R63, R63, -INF , !P2 ;  /* 0xff8000003f3fb808 */ /* 0x000fe20005000000 */
[----:B------:R-:W-:Y:S01]  /*6490*/  FFMA.FTZ R62, R62, UR11, -R0 ;  /* 0x0000000b3e3e7c23 */ /* 0x000fe20008010800 */
[----:B------:R-:W-:Y:S01]  /*64a0*/  @!P3 FSEL R64, R64, -INF , !P5 ;  /* 0xff8000004040b808 */ /* 0x000fe20006800000 */
[----:B------:R-:W-:Y:S01]  /*64b0*/  IMAD.WIDE.U32 R18, R2, -0x326172a9, RZ ;  /* 0xcd9e8d5702127825 */ /* 0x000fe200078e00ff */
[----:B------:R-:W-:Y:S03]  /*64c0*/  @!P3 FSEL R67, R67, -INF , !P6 ;  /* 0xff8000004343b808 */ /* 0x000fe60007000000 */
[----:B------:R1:W-:Y:S01]  /*64d0*/  MUFU.EX2 R189, R20 ;  /* 0x0000001400bd7308 */ /* 0x0003e20000000800 */
[----:B------:R-:W-:Y:S01]  /*64e0*/  LOP3.LUT R5, R141, UR6, R6, 0x96, !PT ;  /* 0x000000068d057c12 */ /* 0x000fe2000f8e9606 */
[--C-:B------:R-:W-:Y:S01]  /*64f0*/  FFMA.FTZ R64, R64, UR11, -R149.reuse ;  /* 0x0000000b40407c23 */ /* 0x100fe20008010895 */
[----:B------:R-:W-:Y:S01]  /*6500*/  LOP3.LUT R9, R13, UR6, R168, 0x96, !PT ;  /* 0x000000060d097c12 */ /* 0x000fe2000f8e96a8 */
[----:B------:R-:W-:Y:S01]  /*6510*/  FFMA.FTZ R149, R65, UR11, -R149 ;  /* 0x0000000b41957c23 */ /* 0x000fe20008010895 */
[----:B------:R-:W-:Y:S01]  /*6520*/  LOP3.LUT R174, R19, UR6, R174, 0x96, !PT ;  /* 0x0000000613ae7c12 */ /* 0x000fe2000f8e96ae */
[----:B------:R-:W-:Y:S01]  /*6530*/  FFMA.FTZ R66, R66, UR11, -R148 ;  /* 0x0000000b42427c23 */ /* 0x000fe20008010894 */
[----:B------:R-:W-:Y:S03]  /*6540*/  LOP3.LUT R150, R137, UR6, R10, 0x96, !PT ;  /* 0x0000000689967c12 */ /* 0x000fe6000f8e960a */
[----:B------:R-:W-:Y:S01]  /*6550*/  MUFU.EX2 R206, R22 ;  /* 0x0000001600ce7308 */ /* 0x000fe20000000800 */
[----:B------:R-:W-:Y:S01]  /*6560*/  LOP3.LUT R141, R143, UR8, R4, 0x96, !PT ;  /* 0x000000088f8d7c12 */ /* 0x000fe2000f8e9604 */
[----:B------:R-:W-:Y:S01]  /*6570*/  IMAD.WIDE.U32 R6, R7, -0x326172a9, RZ ;  /* 0xcd9e8d5707067825 */ /* 0x000fe200078e00ff */
[----:B------:R-:W-:Y:S01]  /*6580*/  LOP3.LUT R143, R15, UR8, R170, 0x96, !PT ;  /* 0x000000080f8f7c12 */ /* 0x000fe2000f8e96aa */
[----:B------:R-:W-:Y:S02]  /*6590*/  UIADD3 UR6, UR15, 0x646e171e, URZ ;  /* 0x646e171e0f067890 */ /* 0x000fe4000fffe03f */
[----:B------:R-:W-:Y:S01]  /*65a0*/  FFMA.FTZ R148, R67, UR11, -R148 ;  /* 0x0000000b43947c23 */ /* 0x000fe20008010894 */
[----:B------:R-:W-:Y:S01]  /*65b0*/  IMAD.WIDE.U32 R4, R5, -0x2daee0ad, RZ ;  /* 0xd2511f5305047825 */ /* 0x000fe200078e00ff */
[----:B------:R-:W-:Y:S02]  /*65c0*/  LOP3.LUT R12, R7, UR7, R12, 0x96, !PT ;  /* 0x00000007070c7c12 */ /* 0x000fe4000f8e960c */
[----:B------:R4:W-:Y:S01]  /*65d0*/  MUFU.EX2 R203, R23 ;  /* 0x0000001700cb7308 */ /* 0x0009e20000000800 */
[----:B------:R-:W-:Y:S01]  /*65e0*/  LOP3.LUT R17, R6, 0xff, RZ, 0xc0, !PT ;  /* 0x000000ff06117812 */ /* 0x000fe200078ec0ff */
[----:B------:R-:W-:Y:S01]  /*65f0*/  IMAD.WIDE.U32 R8, R9, -0x2daee0ad, RZ ;  /* 0xd2511f5309087825 */ /* 0x000fe200078e00ff */
[----:B------:R-:W-:Y:S02]  /*6600*/  LOP3.LUT R146, R4, 0xffff, RZ, 0xc0, !PT ;  /* 0x0000ffff04927812 */ /* 0x000fe400078ec0ff */
[----:B------:R-:W-:Y:S01]  /*6610*/  SHF.R.U32.HI R15, RZ, 0x18, R6 ;  /* 0x00000018ff0f7819 */ /* 0x000fe20000011606 */
[----:B------:R-:W-:Y:S01]  /*6620*/  FFMA.FTZ R58, R58, UR11, -R0 ;  /* 0x0000000b3a3a7c23 */ /* 0x000fe20008010800 */
[----:B------:R-:W-:Y:S03]  /*6630*/  SHF.R.U32.HI R147, RZ, 0x10, R4 ;  /* 0x00000010ff937819 */ /* 0x000fe60000011604 */
[----:B------:R3:W-:Y:S01]  /*6640*/  MUFU.EX2 R210, R24 ;  /* 0x0000001800d27308 */ /* 0x0007e20000000800 */
[----:B--2---:R-:W-:Y:S01]  /*6650*/  LOP3.LUT R21, R6, 0xffff, RZ, 0xc0, !PT ;  /* 0x0000ffff06157812 */ /* 0x004fe200078ec0ff */
[----:B------:R-:W-:Y:S01]  /*6660*/  FFMA.FTZ R0, R63, UR11, -R0 ;  /* 0x0000000b3f007c23 */ /* 0x000fe20008010800 */
[----:B------:R-:W-:Y:S01]  /*6670*/  SHF.R.U32.HI R137, RZ, 0x10, R6 ;  /* 0x00000010ff897819 */ /* 0x000fe20000011606 */
[----:B------:R-:W-:Y:S01]  /*6680*/  IMAD.WIDE.U32 R6, R141, -0x326172a9, RZ ;  /* 0xcd9e8d578d067825 */ /* 0x000fe200078e00ff */
[----:B------:R-:W-:Y:S02]  /*6690*/  LOP3.LUT R13, R5, UR6, R14, 0x96, !PT ;  /* 0x00000006050d7c12 */ /* 0x000fe4000f8e960e */
[----:B------:R-:W-:Y:S03]  /*66a0*/  LOP3.LUT R14, R4, 0xff, RZ, 0xc0, !PT ;  /* 0x000000ff040e7812 */ /* 0x000fe600078ec0ff */
[----:B------:R-:W-:Y:S01]  /*66b0*/  MUFU.EX2 R192, R34 ;  /* 0x0000002200c07308 */ /* 0x000fe20000000800 */
[----:B-1----:R-:W-:Y:S01]  /*66c0*/  SHF.R.U32.HI R20, RZ, 0x18, R4 ;  /* 0x00000018ff147819 */ /* 0x002fe20000011604 */
[----:B------:R-:W-:Y:S01]  /*66d0*/  IMAD.WIDE.U32 R4, R143, -0x326172a9, RZ ;  /* 0xcd9e8d578f047825 */ /* 0x000fe200078e00ff */
[----:B------:R-:W-:Y:S02]  /*66e0*/  LOP3.LUT R11, R9, UR6, R16, 0x96, !PT ;  /* 0x00000006090b7c12 */ /* 0x000fe4000f8e9610 */
[----:B------:R-:W-:Y:S01]  /*66f0*/  LOP3.LUT R10, R7, UR7, R18, 0x96, !PT ;  /* 0x00000007070a7c12 */ /* 0x000fe2000f8e9612 */
[--C-:B------:R-:W-:Y:S01]  /*6700*/  FFMA.FTZ R56, R56, UR11, -R3.reuse ;  /* 0x0000000b38387c23 */ /* 0x100fe20008010803 */
[C---:B------:R-:W-:Y:S01]  /*6710*/  LOP3.LUT R16, R8.reuse, 0xff, RZ, 0xc0, !PT ;  /* 0x000000ff08107812 */ /* 0x040fe200078ec0ff */
[----:B------:R-:W-:Y:S01]  /*6720*/  FFMA.FTZ R3, R61, UR11, -R3 ;  /* 0x0000000b3d037c23 */ /* 0x000fe20008010803 */
[--C-:B------:R-:W-:Y:S01]  /*6730*/  SHF.R.U32.HI R19, RZ, 0x18, R8.reuse ;  /* 0x00000018ff137819 */ /* 0x100fe20000011608 */
[----:B------:R-:W-:Y:S01]  /*6740*/  MUFU.EX2 R153, R66 ;  /* 0x0000004200997308 */ /* 0x000fe20000000800 */
[----:B----4-:R-:W-:Y:S02]  /*6750*/  LOP3.LUT R23, R8, 0xffff, RZ, 0xc0, !PT ;  /* 0x0000ffff08177812 */ /* 0x010fe400078ec0ff */
[----:B------:R-:W-:Y:S02]  /*6760*/  SHF.R.U32.HI R132, RZ, 0x10, R8 ;  /* 0x00000010ff847819 */ /* 0x000fe40000011608 */
[C---:B------:R-:W-:Y:S02]  /*6770*/  LOP3.LUT R18, R6.reuse, 0xff, RZ, 0xc0, !PT ;  /* 0x000000ff06127812 */ /* 0x040fe400078ec0ff */
[--C-:B------:R-:W-:Y:S03]  /*6780*/  SHF.R.U32.HI R22, RZ, 0x18, R6.reuse ;  /* 0x00000018ff167819 */ /* 0x100fe60000011606 */
[----:B------:R-:W-:Y:S01]  /*6790*/  MUFU.EX2 R168, R62 ;  /* 0x0000003e00a87308 */ /* 0x000fe20000000800 */
[----:B---3--:R-:W-:Y:S02]  /*67a0*/  SHF.R.U32.HI R24, RZ, 0x10, R6 ;  /* 0x00000010ff187819 */ /* 0x008fe40000011606 */
[----:B------:R-:W-:Y:S02]  /*67b0*/  LOP3.LUT R133, R6, 0xffff, RZ, 0xc0, !PT ;  /* 0x0000ffff06857812 */ /* 0x000fe400078ec0ff */
[----:B------:R-:W-:Y:S02]  /*67c0*/  LOP3.LUT R2, R5, UR7, R140, 0x96, !PT ;  /* 0x0000000705027c12 */ /* 0x000fe4000f8e968c */
[C---:B------:R-:W-:Y:S03]  /*67d0*/  LOP3.LUT R6, R4.reuse, 0xffff, RZ, 0xc0, !PT ;  /* 0x0000ffff04067812 */ /* 0x040fe600078ec0ff */
[----:B------:R-:W-:Y:S01]  /*67e0*/  MUFU.EX2 R166, R0 ;  /* 0x0000000000a67308 */ /* 0x000fe20000000800 */
[----:B------:R-:W-:Y:S02]  /*67f0*/  LOP3.LUT R8, R4, 0xff, RZ, 0xc0, !PT ;  /* 0x000000ff04087812 */ /* 0x000fe400078ec0ff */
[--C-:B------:R-:W-:Y:S02]  /*6800*/  SHF.R.U32.HI R9, RZ, 0x10, R4.reuse ;  /* 0x00000010ff097819 */ /* 0x100fe40000011604 */
[----:B------:R-:W-:Y:S02]  /*6810*/  SHF.R.U32.HI R7, RZ, 0x18, R4 ;  /* 0x00000018ff077819 */ /* 0x000fe40000011604 */
[C---:B------:R-:W-:Y:S03]  /*6820*/  LOP3.LUT R4, R12.reuse, 0xffff, RZ, 0xc0, !PT ;  /* 0x0000ffff0c047812 */ /* 0x040fe600078ec0ff */
[----:B------:R-:W-:Y:S01]  /*6830*/  MUFU.EX2 R152, R52 ;  /* 0x0000003400987308 */ /* 0x000fe20000000800 */
[----:B------:R-:W-:Y:S02]  /*6840*/  LOP3.LUT R5, R12, 0xff, RZ, 0xc0, !PT ;  /* 0x000000ff0c057812 */ /* 0x000fe400078ec0ff */
[----:B------:R-:W-:Y:S02]  /*6850*/  SHF.R.U32.HI R4, RZ, 0x8, R4 ;  /* 0x00000008ff047819 */ /* 0x000fe40000011604 */
[----:B------:R-:W-:Y:S02]  /*6860*/  ISETP.LE.U32.AND P4, PT, R5, UR12, PT ;  /* 0x0000000c05007c0c */ /* 0x000fe4000bf83070 */
[----:B------:R-:W-:Y:S03]  /*6870*/  LOP3.LUT R4, R4, 0xffff, RZ, 0xc0, !PT ;  /* 0x0000ffff04047812 */ /* 0x000fe600078ec0ff */
[----:B------:R-:W-:Y:S01]  /*6880*/  MUFU.EX2 R151, R53 ;  /* 0x0000003500977308 */ /* 0x000fe20000000800 */
[--C-:B------:R-:W-:Y:S02]  /*6890*/  SHF.R.U32.HI R5, RZ, 0x10, R12.reuse ;  /* 0x00000010ff057819 */ /* 0x100fe4000001160c */
[----:B------:R-:W-:Y:S02]  /*68a0*/  ISETP.LE.U32.AND P1, PT, R4, UR12, PT ;  /* 0x0000000c04007c0c */ /* 0x000fe4000bf23070 */
[----:B------:R-:W-:Y:S02]  /*68b0*/  LOP3.LUT R5, R5, 0xff, RZ, 0xc0, !PT ;  /* 0x000000ff05057812 */ /* 0x000fe400078ec0ff */
[----:B------:R-:W-:Y:S03]  /*68c0*/  SHF.R.U32.HI R12, RZ, 0x18, R12 ;  /* 0x00000018ff0c7819 */ /* 0x000fe6000001160c */
[----:B------:R-:W-:Y:S01]  /*68d0*/  MUFU.EX2 R158, R3 ;  /* 0x00000003009e7308 */ /* 0x000fe20000000800 */
[----:B------:R-:W-:Y:S01]  /*68e0*/  ISETP.LE.U32.AND P3, PT, R5, UR12, PT ;  /* 0x0000000c05007c0c */ /* 0x000fe2000bf63070 */
[----:B------:R-:W-:Y:S01]  /*68f0*/  @!P4 FADD.FTZ R193, -R193, -RZ ;  /* 0x800000ffc1c1c221 */ /* 0x000fe20000010100 */
[C---:B------:R-:W-:Y:S02]  /*6900*/  LOP3.LUT R4, R2.reuse, 0xffff, RZ, 0xc0, !PT ;  /* 0x0000ffff02047812 */ /* 0x040fe400078ec0ff */
[----:B------:R-:W-:Y:S02]  /*6910*/  LOP3.LUT R5, R2, 0xff, RZ, 0xc0, !PT ;  /* 0x000000ff02057812 */ /* 0x000fe400078ec0ff */
[----:B------:R-:W-:Y:S01]  /*6920*/  ISETP.LE.U32.AND P6, PT, R12, UR12, PT ;  /* 0x0000000c0c007c0c */ /* 0x000fe2000bfc3070 */
[----:B------:R-:W-:Y:S01]  /*6930*/  @!P1 FADD.FTZ R202, -R202, -RZ ;  /* 0x800000ffcaca9221 */ /* 0x000fe20000010100 */
[----:B------:R-:W-:Y:S01]  /*6940*/  SHF.R.U32.HI R4, RZ, 0x8, R4 ;  /* 0x00000008ff047819 */ /* 0x000fe20000011604 */
[----:B------:R-:W-:Y:S01]  /*6950*/  MUFU.EX2 R160, R54 ;  /* 0x0000003600a07308 */ /* 0x000fe20000000800 */
[----:B------:R-:W-:Y:S02]  /*6960*/  ISETP.LE.U32.AND P4, PT, R5, UR12, PT ;  /* 0x0000000c05007c0c */ /* 0x000fe4000bf83070 */
[--C-:B------:R-:W-:Y:S01]  /*6970*/  SHF.R.U32.HI R5, RZ, 0x10, R2.reuse ;  /* 0x00000010ff057819 */ /* 0x100fe20000011602 */
[----:B------:R-:W-:Y:S01]  /*6980*/  @!P3 FADD.FTZ R218, -R218, -RZ ;  /* 0x800000ffdadab221 */ /* 0x000fe20000010100 */
[----:B------:R-:W-:Y:S02]  /*6990*/  LOP3.LUT R4, R4, 0xffff, RZ, 0xc0, !PT ;  /* 0x0000ffff04047812 */ /* 0x000fe400078ec0ff */
[----:B------:R-:W-:Y:S03]  /*69a0*/  LOP3.LUT R5, R5, 0xff, RZ, 0xc0, !PT ;  /* 0x000000ff05057812 */ /* 0x000fe600078ec0ff */
[----:B------:R-:W-:Y:S01]  /*69b0*/  MUFU.EX2 R169, R56 ;  /* 0x0000003800a97308 */ /* 0x000fe20000000800 */
[----:B------:R-:W-:Y:S01]  /*69c0*/  ISETP.LE.U32.AND P1, PT, R4, UR12, PT ;  /* 0x0000000c04007c0c */ /* 0x000fe2000bf23070 */
[----:B------:R-:W-:Y:S01]  /*69d0*/  @!P6 FADD.FTZ R217, -R217, -RZ ;  /* 0x800000ffd9d9e221 */ /* 0x000fe20000010100 */
[----:B------:R-:W-:Y:S02]  /*69e0*/  SHF.R.U32.HI R2, RZ, 0x18, R2 ;  /* 0x00000018ff027819 */ /* 0x000fe40000011602 */
[----:B------:R-:W-:Y:S01]  /*69f0*/  ISETP.LE.U32.AND P3, PT, R5, UR12, PT ;  /* 0x0000000c05007c0c */ /* 0x000fe2000bf63070 */
[----:B------:R-:W-:Y:S01]  /*6a00*/  @!P4 FADD.FTZ R221, -R221, -RZ ;  /* 0x800000ffddddc221 */ /* 0x000fe20000010100 */
[----:B------:R-:W-:Y:S03]  /*6a10*/  ISETP.LE.U32.AND P6, PT, R2, UR12, PT ;  /* 0x0000000c02007c0c */ /* 0x000fe6000bfc3070 */
[----:B------:R-:W-:Y:S01]  /*6a20*/  MUFU.EX2 R170, R59 ;  /* 0x0000003b00aa7308 */ /* 0x000fe20000000800 */
[----:B------:R-:W-:Y:S02]  /*6a30*/  SHF.R.U32.HI R2, RZ, 0x8, R6 ;  /* 0x00000008ff027819 */ /* 0x000fe40000011606 */
[----:B------:R-:W-:Y:S02]  /*6a40*/  LOP3.LUT R4, R9, 0xff, RZ, 0xc0, !PT ;  /* 0x000000ff09047812 */ /* 0x000fe400078ec0ff */
[----:B------:R-:W-:Y:S01]  /*6a50*/  LOP3.LUT R2, R2, 0xffff, RZ, 0xc0, !PT ;  /* 0x0000ffff02027812 */ /* 0x000fe200078ec0ff */
[----:B------:R-:W-:Y:S01]  /*6a60*/  @!P1 FADD.FTZ R222, -R222, -RZ ;  /* 0x800000ffdede9221 */ /* 0x000fe20000010100 */
[----:B------:R-:W-:Y:S03]  /*6a70*/  ISETP.LE.U32.AND P0, PT, R17, UR12, PT ;  /* 0x0000000c11007c0c */ /* 0x000fe6000bf03070 */
[----:B------:R-:W-:Y:S01]  /*6a80*/  MUFU.EX2 R215, R27 ;  /* 0x0000001b00d77308 */ /* 0x000fe20000000800 */
[----:B------:R-:W-:Y:S01]  /*6a90*/  ISETP.LE.U32.AND P1, PT, R2, UR12, PT ;  /* 0x0000000c02007c0c */ /* 0x000fe2000bf23070 */
[----:B------:R-:W-:Y:S01]  /*6aa0*/  @!P3 FADD.FTZ R226, -R226, -RZ ;  /* 0x800000ffe2e2b221 */ /* 0x000fe20000010100 */
[----:B------:R-:W-:Y:S01]  /*6ab0*/  ISETP.LE.U32.AND P3, PT, R4, UR12, PT ;  /* 0x0000000c04007c0c */ /* 0x000fe2000bf63070 */
[----:B------:R-:W-:Y:S01]  /*6ac0*/  @!P6 FADD.FTZ R225, -R225, -RZ ;  /* 0x800000ffe1e1e221 */ /* 0x000fe20000010100 */
[----:B------:R-:W-:Y:S02]  /*6ad0*/  SHF.R.U32.HI R2, RZ, 0x8, R21 ;  /* 0x00000008ff027819 */ /* 0x000fe40000011615 */
[----:B------:R-:W-:Y:S03]  /*6ae0*/  LOP3.LUT R4, R137, 0xff, RZ, 0xc0, !PT ;  /* 0x000000ff89047812 */ /* 0x000fe600078ec0ff */
[----:B------:R-:W1:Y:S01]  /*6af0*/  MUFU.EX2 R208, R28 ;  /* 0x0000001c00d07308 */ /* 0x000e620000000800 */
[----:B------:R-:W-:Y:S02]  /*6b00*/  LOP3.LUT R2, R2, 0xffff, RZ, 0xc0, !PT ;  /* 0x0000ffff02027812 */ /* 0x000fe400078ec0ff */
[----:B------:R-:W-:Y:S01]  /*6b10*/  ISETP.LE.U32.AND P4, PT, R8, UR12, PT ;  /* 0x0000000c08007c0c */ /* 0x000fe2000bf83070 */
[----:B------:R-:W-:Y:S01]  /*6b20*/  @!P0 FADD.FTZ R197, -R197, -RZ ;  /* 0x800000ffc5c58221 */ /* 0x000fe20000010100 */
[----:B------:R-:W-:Y:S01]  /*6b30*/  ISETP.LE.U32.AND P2, PT, R15, UR12, PT ;  /* 0x0000000c0f007c0c */ /* 0x000fe2000bf43070 */
[----:B------:R-:W-:Y:S01]  /*6b40*/  @!P1 FADD.FTZ R219, -R219, -RZ ;  /* 0x800000ffdbdb9221 */ /* 0x000fe20000010100 */
[----:B------:R-:W-:Y:S01]  /*6b50*/  ISETP.LE.U32.AND P1, PT, R4, UR12, PT ;  /* 0x0000000c04007c0c */ /* 0x000fe2000bf23070 */
[----:B------:R-:W-:Y:S01]  /*6b60*/  @!P3 FADD.FTZ R224, -R224, -RZ ;  /* 0x800000ffe0e0b221 */ /* 0x000fe20000010100 */
[----:B------:R-:W-:Y:S01]  /*6b70*/  ISETP.LE.U32.AND P3, PT, R2, UR12, PT ;  /* 0x0000000c02007c0c */ /* 0x000fe2000bf63070 */
[----:B------:R-:W-:Y:S01]  /*6b80*/  IMAD.WIDE.U32 R4, R145, -0x326172a9, RZ ;  /* 0xcd9e8d5791047825 */ /* 0x000fe200078e00ff */
[----:B------:R-:W-:Y:S01]  /*6b90*/  LOP3.LUT R2, R11, 0xffff, RZ, 0xc0, !PT ;  /* 0x0000ffff0b027812 */ /* 0x000fe200078ec0ff */
[----:B------:R-:W-:Y:S01]  /*6ba0*/  MUFU.EX2 R211, R25 ;  /* 0x0000001900d37308 */ /* 0x000fe20000000800 */
[----:B------:R-:W-:Y:S01]  /*6bb0*/  ISETP.LE.U32.AND P5, PT, R14, UR12, PT ;  /* 0x0000000c0e007c0c */ /* 0x000fe2000bfa3070 */
[----:B------:R-:W-:Y:S01]  /*6bc0*/  IMAD.U32 R145, RZ, RZ, UR23 ;  /* 0x00000017ff917e24 */ /* 0x000fe2000f8e00ff */
[----:B------:R-:W-:Y:S01]  /*6bd0*/  SHF.R.U32.HI R2, RZ, 0x8, R2 ;  /* 0x00000008ff027819 */ /* 0x000fe20000011602 */
[----:B------:R-:W-:Y:S01]  /*6be0*/  @!P4 FADD.FTZ R220, -R220, -RZ ;  /* 0x800000ffdcdcc221 */ /* 0x000fe20000010100 */
[----:B------:R-:W-:Y:S01]  /*6bf0*/  ISETP.LE.U32.AND P4, PT, R20, UR12, PT ;  /* 0x0000000c14007c0c */ /* 0x000fe2000bf83070 */
[----:B------:R-:W-:Y:S01]  /*6c00*/  @!P2 FADD.FTZ R209, -R209, -RZ ;  /* 0x800000ffd1d1a221 */ /* 0x000fe20000010100 */
[----:B------:R-:W-:Y:S01]  /*6c10*/  LOP3.LUT R2, R2, 0xffff, RZ, 0xc0, !PT ;  /* 0x0000ffff02027812 */ /* 0x000fe200078ec0ff */
[----:B------:R-:W-:Y:S01]  /*6c20*/  @!P1 FADD.FTZ R212, -R212, -RZ ;  /* 0x800000ffd4d49221 */ /* 0x000fe20000010100 */
[----:B------:R-:W-:Y:S01]  /*6c30*/  ISETP.LE.U32.AND P0, PT, R19, UR12, PT ;  /* 0x0000000c13007c0c */ /* 0x000fe2000bf03070 */
[----:B------:R-:W-:Y:S01]  /*6c40*/  @!P3 FADD.FTZ R196, -R196, -RZ ;  /* 0x800000ffc4c4b221 */ /* 0x000fe20000010100 */
[----:B------:R-:W-:Y:S01]  /*6c50*/  ISETP.LE.U32.AND P1, PT, R2, UR12, PT ;  /* 0x0000000c02007c0c */ /* 0x000fe2000bf23070 */
[----:B------:R-:W-:Y:S01]  /*6c60*/  MUFU.EX2 R207, R29 ;  /* 0x0000001d00cf7308 */ /* 0x000fe20000000800 */
[----:B------:R-:W-:Y:S01]  /*6c70*/  SHF.R.U32.HI R2, RZ, 0x10, R11 ;  /* 0x00000010ff027819 */ /* 0x000fe2000001160b */
[----:B-1----:R-:W-:Y:S01]  /*6c80*/  @!P5 FADD.FTZ R208, -R208, -RZ ;  /* 0x800000ffd0d0d221 */ /* 0x002fe20000010100 */
[C---:B------:R-:W-:Y:S02]  /*6c90*/  LOP3.LUT R14, R4.reuse, 0xff, RZ, 0xc0, !PT ;  /* 0x000000ff040e7812 */ /* 0x040fe400078ec0ff */
[----:B------:R-:W-:Y:S02]  /*6ca0*/  LOP3.LUT R19, R4, 0xffff, RZ, 0xc0, !PT ;  /* 0x0000ffff04137812 */ /* 0x000fe400078ec0ff */
[--C-:B------:R-:W-:Y:S03]  /*6cb0*/  SHF.R.U32.HI R21, RZ, 0x18, R4.reuse ;  /* 0x00000018ff157819 */ /* 0x100fe60000011604 */
[----:B------:R-:W-:Y:S01]  /*6cc0*/  MUFU.EX2 R214, R30 ;  /* 0x0000001e00d67308 */ /* 0x000fe20000000800 */
[----:B------:R-:W-:Y:S01]  /*6cd0*/  SHF.R.U32.HI R20, RZ, 0x10, R4 ;  /* 0x00000010ff147819 */ /* 0x000fe20000011604 */
[----:B------:R-:W-:Y:S01]  /*6ce0*/  @!P0 FADD.FTZ R175, -R175, -RZ ;  /* 0x800000ffafaf8221 */ /* 0x000fe20000010100 */
[----:B------:R-:W-:Y:S01]  /*6cf0*/  LOP3.LUT R4, R13, 0xff, RZ, 0xc0, !PT ;  /* 0x000000ff0d047812 */ /* 0x000fe200078ec0ff */
[----:B------:R-:W-:Y:S01]  /*6d00*/  @!P1 FADD.FTZ R173, -R173, -RZ ;  /* 0x800000ffadad9221 */ /* 0x000fe20000010100 */
[----:B------:R-:W-:Y:S02]  /*6d10*/  LOP3.LUT R6, R11, 0xff, RZ, 0xc0, !PT ;  /* 0x000000ff0b067812 */ /* 0x000fe400078ec0ff */
[----:B------:R-:W-:Y:S03]  /*6d20*/  ISETP.LE.U32.AND P1, PT, R4, UR12, PT ;  /* 0x0000000c04007c0c */ /* 0x000fe6000bf23070 */
[----:B------:R-:W1:Y:S01]  /*6d30*/  MUFU.EX2 R213, R31 ;  /* 0x0000001f00d57308 */ /* 0x000e620000000800 */
[----:B------:R-:W-:Y:S02]  /*6d40*/  LOP3.LUT R2, R2, 0xff, RZ, 0xc0, !PT ;  /* 0x000000ff02027812 */ /* 0x000fe400078ec0ff */
[----:B------:R-:W-:Y:S02]  /*6d50*/  ISETP.LE.U32.AND P3, PT, R6, UR12, PT ;  /* 0x0000000c06007c0c */ /* 0x000fe4000bf63070 */
[----:B------:R-:W-:Y:S02]  /*6d60*/  ISETP.LE.U32.AND P2, PT, R2, UR12, PT ;  /* 0x0000000c02007c0c */ /* 0x000fe4000bf43070 */
[--C-:B------:R-:W-:Y:S03]  /*6d70*/  SHF.R.U32.HI R4, RZ, 0x10, R13.reuse ;  /* 0x00000010ff047819 */ /* 0x100fe6000001160d */
[----:B------:R-:W2:Y:S01]  /*6d80*/  MUFU.EX2 R157, R36 ;  /* 0x00000024009d7308 */ /* 0x000ea20000000800 */
[----:B------:R-:W-:Y:S02]  /*6d90*/  LOP3.LUT R2, R13, 0xffff, RZ, 0xc0, !PT ;  /* 0x0000ffff0d027812 */ /* 0x000fe400078ec0ff */
[----:B------:R-:W-:Y:S01]  /*6da0*/  SHF.R.U32.HI R13, RZ, 0x18, R13 ;  /* 0x00000018ff0d7819 */ /* 0x000fe2000001160d */
[----:B------:R-:W-:Y:S01]  /*6db0*/  @!P1 FADD.FTZ R210, -R210, -RZ ;  /* 0x800000ffd2d29221 */ /* 0x000fe20000010100 */
[----:B------:R-:W-:Y:S02]  /*6dc0*/  SHF.R.U32.HI R2, RZ, 0x8, R2 ;  /* 0x00000008ff027819 */ /* 0x000fe40000011602 */
[----:B------:R-:W-:Y:S01]  /*6dd0*/  ISETP.LE.U32.AND P1, PT, R13, UR12, PT ;  /* 0x0000000c0d007c0c */ /* 0x000fe2000bf23070 */
[----:B------:R-:W-:Y:S01]  /*6de0*/  @!P3 FADD.FTZ R189, -R189, -RZ ;  /* 0x800000ffbdbdb221 */ /* 0x000fe20000010100 */
[----:B------:R-:W-:Y:S01]  /*6df0*/  SHF.R.U32.HI R11, RZ, 0x18, R11 ;  /* 0x00000018ff0b7819 */ /* 0x000fe2000001160b */
[----:B------:R-:W-:Y:S01]  /*6e00*/  @!P2 FADD.FTZ R206, -R206, -RZ ;  /* 0x800000ffcecea221 */ /* 0x000fe20000010100 */
[----:B------:R-:W-:Y:S01]  /*6e10*/  LOP3.LUT R2, R2, 0xffff, RZ, 0xc0, !PT ;  /* 0x0000ffff02027812 */ /* 0x000fe200078ec0ff */
[----:B-1----:R-:W-:Y:S01]  /*6e20*/  @!P4 FADD.FTZ R213, -R213, -RZ ;  /* 0x800000ffd5d5c221 */ /* 0x002fe20000010100 */
[----:B------:R-:W-:Y:S01]  /*6e30*/  ISETP.LE.U32.AND P3, PT, R11, UR12, PT ;  /* 0x0000000c0b007c0c */ /* 0x000fe2000bf63070 */
[----:B------:R-:W-:Y:S01]  /*6e40*/  MUFU.EX2 R156, R37 ;  /* 0x00000025009c7308 */ /* 0x000fe20000000800 */
[----:B------:R-:W-:Y:S02]  /*6e50*/  SHF.R.U32.HI R11, RZ, 0x8, R146 ;  /* 0x00000008ff0b7819 */ /* 0x000fe40000011692 */
[----:B------:R-:W-:Y:S02]  /*6e60*/  ISETP.LE.U32.AND P2, PT, R2, UR12, PT ;  /* 0x0000000c02007c0c */ /* 0x000fe4000bf43070 */
[----:B------:R-:W-:Y:S01]  /*6e70*/  LOP3.LUT R11, R11, 0xffff, RZ, 0xc0, !PT ;  /* 0x0000ffff0b0b7812 */ /* 0x000fe200078ec0ff */
[----:B------:R-:W-:Y:S01]  /*6e80*/  @!P1 FADD.FTZ R215, -R215, -RZ ;  /* 0x800000ffd7d79221 */ /* 0x000fe20000010100 */
[----:B------:R-:W-:Y:S01]  /*6e90*/  ISETP.LE.U32.AND P6, PT, R7, UR12, PT ;  /* 0x0000000c07007c0c */ /* 0x000fe2000bfc3070 */
[----:B------:R-:W-:Y:S01]  /*6ea0*/  IMAD.WIDE.U32 R6, R174, -0x2daee0ad, RZ ;  /* 0xd2511f53ae067825 */ /* 0x000fe200078e00ff */
[----:B------:R-:W-:Y:S01]  /*6eb0*/  ISETP.LE.U32.AND P1, PT, R11, UR12, PT ;  /* 0x0000000c0b007c0c */ /* 0x000fe2000bf23070 */
[----:B------:R-:W-:Y:S01]  /*6ec0*/  MUFU.EX2 R172, R38 ;  /* 0x0000002600ac7308 */ /* 0x000fe20000000800 */
[----:B------:R-:W-:Y:S01]  /*6ed0*/  LOP3.LUT R11, R147, 0xff, RZ, 0xc0, !PT ;  /* 0x000000ff930b7812 */ /* 0x000fe200078ec0ff */
[----:B------:R-:W-:Y:S01]  /*6ee0*/  @!P3 FADD.FTZ R203, -R203, -RZ ;  /* 0x800000ffcbcbb221 */ /* 0x000fe20000010100 */
[----:B------:R-:W-:Y:S02]  /*6ef0*/  LOP3.LUT R9, R5, UR7, R136, 0x96, !PT ;  /* 0x0000000705097c12 */ /* 0x000fe4000f8e9688 */
[----:B------:R-:W-:Y:S01]  /*6f00*/  ISETP.LE.U32.AND P5, PT, R11, UR12, PT ;  /* 0x0000000c0b007c0c */ /* 0x000fe2000bfa3070 */
[----:B------:R-:W-:Y:S01]  /*6f10*/  @!P2 FADD.FTZ R211, -R211, -RZ ;  /* 0x800000ffd3d3a221 */ /* 0x000fe20000010100 */
[----:B------:R-:W-:Y:S01]  /*6f20*/  LOP3.LUT R2, R4, 0xff, RZ, 0xc0, !PT ;  /* 0x000000ff04027812 */ /* 0x000fe200078ec0ff */
[----:B------:R-:W-:Y:S01]  /*6f30*/  IMAD.WIDE.U32 R4, R150, -0x2daee0ad, RZ ;  /* 0xd2511f5396047825 */ /* 0x000fe200078e00ff */
[----:B------:R-:W-:Y:S01]  /*6f40*/  ISETP.LE.U32.AND P2, PT, R18, UR12, PT ;  /* 0x0000000c12007c0c */ /* 0x000fe2000bf43070 */
[----:B------:R-:W1:Y:S01]  /*6f50*/  MUFU.EX2 R171, R39 ;  /* 0x0000002700ab7308 */ /* 0x000e620000000800 */
[C---:B------:R-:W-:Y:S01]  /*6f60*/  LOP3.LUT R17, R6.reuse, 0xffff, RZ, 0xc0, !PT ;  /* 0x0000ffff06117812 */ /* 0x040fe200078ec0ff */
[----:B------:R-:W-:Y:S01]  /*6f70*/  @!P6 FADD.FTZ R223, -R223, -RZ ;  /* 0x800000ffdfdfe221 */ /* 0x000fe20000010100 */
[--C-:B------:R-:W-:Y:S01]  /*6f80*/  SHF.R.U32.HI R18, RZ, 0x10, R6.reuse ;  /* 0x00000010ff127819 */ /* 0x100fe20000011606 */
[----:B------:R-:W-:Y:S01]  /*6f90*/  @!P1 FADD.FTZ R207, -R207, -RZ ;  /* 0x800000ffcfcf9221 */ /* 0x000fe20000010100 */
[----:B------:R-:W-:Y:S02]  /*6fa0*/  LOP3.LUT R13, R6, 0xff, RZ, 0xc0, !PT ;  /* 0x000000ff060d7812 */ /* 0x000fe400078ec0ff */
[----:B------:R-:W-:Y:S01]  /*6fb0*/  SHF.R.U32.HI R12, RZ, 0x18, R6 ;  /* 0x00000018ff0c7819 */ /* 0x000fe20000011606 */
[----:B------:R-:W-:Y:S01]  /*6fc0*/  @!P5 FADD.FTZ R214, -R214, -RZ ;  /* 0x800000ffd6d6d221 */ /* 0x000fe20000010100 */
[----:B------:R-:W-:Y:S01]  /*6fd0*/  SHF.R.U32.HI R6, RZ, 0x8, R23 ;  /* 0x00000008ff067819 */ /* 0x000fe20000011617 */
[----:B------:R-:W-:Y:S01]  /*6fe0*/  MUFU.EX2 R198, R41 ;  /* 0x0000002900c67308 */ /* 0x000fe20000000800 */
[----:B------:R-:W-:Y:S01]  /*6ff0*/  ISETP.LE.U32.AND P6, PT, R16, UR12, PT ;  /* 0x0000000c10007c0c */ /* 0x000fe2000bfc3070 */
[----:B------:R-:W-:Y:S01]  /*7000*/  @!P2 FADD.FTZ R155, -R155, -RZ ;  /* 0x800000ff9b9ba221 */ /* 0x000fe20000010100 */
[----:B------:R-:W-:Y:S02]  /*7010*/  ISETP.LE.U32.AND P3, PT, R2, UR12, PT ;  /* 0x0000000c02007c0c */ /* 0x000fe4000bf63070 */
[----:B------:R-:W-:Y:S02]  /*7020*/  LOP3.LUT R8, R7, UR6, R142, 0x96, !PT ;  /* 0x0000000607087c12 */ /* 0x000fe4000f8e968e */
[C---:B------:R-:W-:Y:S03]  /*7030*/  LOP3.LUT R16, R4.reuse, 0xffff, RZ, 0xc0, !PT ;  /* 0x0000ffff04107812 */ /* 0x040fe600078ec0ff */
[----:B------:R-:W-:Y:S01]  /*7040*/  MUFU.EX2 R205, R42 ;  /* 0x0000002a00cd7308 */ /* 0x000fe20000000800 */
[----:B------:R-:W-:Y:S01]  /*7050*/  LOP3.LUT R2, R5, UR6, R144, 0x96, !PT ;  /* 0x0000000605027c12 */ /* 0x000fe2000f8e9690 */
[----:B------:R-:W-:Y:S01]  /*7060*/  IMAD.U32 R144, RZ, RZ, UR24 ;  /* 0x00000018ff907e24 */ /* 0x000fe2000f8e00ff */
[----:B------:R-:W-:Y:S02]  /*7070*/  LOP3.LUT R11, R4, 0xff, RZ, 0xc0, !PT ;  /* 0x000000ff040b7812 */ /* 0x000fe400078ec0ff */
[--C-:B------:R-:W-:Y:S01]  /*7080*/  SHF.R.U32.HI R15, RZ, 0x18, R4.reuse ;  /* 0x00000018ff0f7819 */ /* 0x100fe20000011604 */
[----:B------:R-:W-:Y:S01]  /*7090*/  @!P6 FADD.FTZ R163, -R163, -RZ ;  /* 0x800000ffa3a3e221 */ /* 0x000fe20000010100 */
[----:B------:R-:W-:Y:S03]  /*70a0*/  SHF.R.U32.HI R7, RZ, 0x10, R4 ;  /* 0x00000010ff077819 */ /* 0x000fe60000011604 */
[----:B------:R-:W3:Y:S01]  /*70b0*/  MUFU.EX2 R199, R40 ;  /* 0x0000002800c77308 */ /* 0x000ee20000000800 */
[----:B------:R-:W-:Y:S02]  /*70c0*/  LOP3.LUT R5, R6, 0xffff, RZ, 0xc0, !PT ;  /* 0x0000ffff06057812 */ /* 0x000fe400078ec0ff */
[----:B------:R-:W-:Y:S02]  /*70d0*/  LOP3.LUT R4, R132, 0xff, RZ, 0xc0, !PT ;  /* 0x000000ff84047812 */ /* 0x000fe400078ec0ff */
[----:B------:R-:W-:Y:S02]  /*70e0*/  ISETP.LE.U32.AND P1, PT, R5, UR12, PT ;  /* 0x0000000c05007c0c */ /* 0x000fe4000bf23070 */
[----:B------:R-:W-:Y:S03]  /*70f0*/  LOP3.LUT R5, R10, 0xff, RZ, 0xc0, !PT ;  /* 0x000000ff0a057812 */ /* 0x000fe600078ec0ff */
[----:B------:R-:W-:Y:S01]  /*7100*/  MUFU.EX2 R204, R43 ;  /* 0x0000002b00cc7308 */ /* 0x000fe20000000800 */
[----:B------:R-:W-:Y:S02]  /*7110*/  ISETP.LE.U32.AND P5, PT, R4, UR12, PT ;  /* 0x0000000c04007c0c */ /* 0x000fe4000bfa3070 */
[----:B------:R-:W-:Y:S02]  /*7120*/  LOP3.LUT R4, R10, 0xffff, RZ, 0xc0, !PT ;  /* 0x0000ffff0a047812 */ /* 0x000fe400078ec0ff */
[----:B------:R-:W-:Y:S02]  /*7130*/  ISETP.LE.U32.AND P4, PT, R5, UR12, PT ;  /* 0x0000000c05007c0c */ /* 0x000fe4000bf83070 */
[----:B------:R-:W-:Y:S03]  /*7140*/  SHF.R.U32.HI R5, RZ, 0x18, R10 ;  /* 0x00000018ff057819 */ /* 0x000fe6000001160a */
[----:B------:R-:W-:Y:S01]  /*7150*/  MUFU.EX2 R201, R46 ;  /* 0x0000002e00c97308 */ /* 0x000fe20000000800 */
[----:B------:R-:W-:Y:S01]  /*7160*/  SHF.R.U32.HI R4, RZ, 0x8, R4 ;  /* 0x00000008ff047819 */ /* 0x000fe20000011604 */
[----:B------:R-:W-:Y:S01]  /*7170*/  @!P1 FADD.FTZ R162, -R162, -RZ ;  /* 0x800000ffa2a29221 */ /* 0x000fe20000010100 */
[----:B------:R-:W-:Y:S02]  /*7180*/  ISETP.LE.U32.AND P6, PT, R5, UR12, PT ;  /* 0x0000000c05007c0c */ /* 0x000fe4000bfc3070 */
[----:B------:R-:W-:Y:S01]  /*7190*/  SHF.R.U32.HI R5, RZ, 0x10, R10 ;  /* 0x00000010ff057819 */ /* 0x000fe2000001160a */
[----:B------:R-:W-:Y:S01]  /*71a0*/  @!P5 FADD.FTZ R192, -R192, -RZ ;  /* 0x800000ffc0c0d221 */ /* 0x000fe20000010100 */
[----:B------:R-:W-:Y:S03]  /*71b0*/  LOP3.LUT R4, R4, 0xffff, RZ, 0xc0, !PT ;  /* 0x0000ffff04047812 */ /* 0x000fe600078ec0ff */
[----:B------:R-:W-:Y:S01]  /*71c0*/  MUFU.EX2 R200, R47 ;  /* 0x0000002f00c87308 */ /* 0x000fe20000000800 */
[----:B------:R-:W-:Y:S01]  /*71d0*/  LOP3.LUT R5, R5, 0xff, RZ, 0xc0, !PT ;  /* 0x000000ff05057812 */ /* 0x000fe200078ec0ff */
[----:B--2---:R-:W-:Y:S01]  /*71e0*/  @!P4 FADD.FTZ R157, -R157, -RZ ;  /* 0x800000ff9d9dc221 */ /* 0x004fe20000010100 */
[----:B------:R-:W-:Y:S02]  /*71f0*/  ISETP.LE.U32.AND P5, PT, R4, UR12, PT ;  /* 0x0000000c04007c0c */ /* 0x000fe4000bfa3070 */
[----:B------:R-:W-:Y:S02]  /*7200*/  LOP3.LUT R4, R9, 0xffff, RZ, 0xc0, !PT ;  /* 0x0000ffff09047812 */ /* 0x000fe400078ec0ff */
[----:B------:R-:W-:Y:S01]  /*7210*/  ISETP.LE.U32.AND P0, PT, R5, UR12, PT ;  /* 0x0000000c05007c0c */ /* 0x000fe2000bf03070 */
[----:B-1----:R-:W-:Y:S01]  /*7220*/  @!P6 FADD.FTZ R171, -R171, -RZ ;  /* 0x800000ffababe221 */ /* 0x002fe20000010100 */
[----:B------:R-:W-:Y:S01]  /*7230*/  LOP3.LUT R5, R9, 0xff, RZ, 0xc0, !PT ;  /* 0x000000ff09057812 */ /* 0x000fe200078ec0ff */
[----:B------:R-:W1:Y:S01]  /*7240*/  MUFU.EX2 R216, R26 ;  /* 0x0000001a00d87308 */ /* 0x000e620000000800 */
[----:B------:R-:W-:Y:S02]  /*7250*/  SHF.R.U32.HI R4, RZ, 0x8, R4 ;  /* 0x00000008ff047819 */ /* 0x000fe40000011604 */
[----:B------:R-:W-:Y:S02]  /*7260*/  ISETP.LE.U32.AND P4, PT, R5, UR12, PT ;  /* 0x0000000c05007c0c */ /* 0x000fe4000bf83070 */
[----:B------:R-:W-:Y:S01]  /*7270*/  LOP3.LUT R5, R4, 0xffff, RZ, 0xc0, !PT ;  /* 0x0000ffff04057812 */ /* 0x000fe200078ec0ff */
[----:B------:R-:W-:Y:S01]  /*7280*/  @!P5 FADD.FTZ R156, -R156, -RZ ;  /* 0x800000ff9c9cd221 */ /* 0x000fe20000010100 */
[--C-:B------:R-:W-:Y:S03]  /*7290*/  SHF.R.U32.HI R6, RZ, 0x10, R9.reuse ;  /* 0x00000010ff067819 */ /* 0x100fe60000011609 */
[----:B------:R-:W-:Y:S01]  /*72a0*/  MUFU.EX2 R174, R58 ;  /* 0x0000003a00ae7308 */ /* 0x000fe20000000800 */
[----:B------:R-:W-:Y:S01]  /*72b0*/  ISETP.LE.U32.AND P5, PT, R5, UR12, PT ;  /* 0x0000000c05007c0c */ /* 0x000fe2000bfa3070 */
[----:B------:R-:W-:Y:S01]  /*72c0*/  @!P0 FADD.FTZ R172, -R172, -RZ ;  /* 0x800000ffacac8221 */ /* 0x000fe20000010100 */
[----:B------:R-:W-:Y:S02]  /*72d0*/  LOP3.LUT R4, R6, 0xff, RZ, 0xc0, !PT ;  /* 0x000000ff06047812 */ /* 0x000fe400078ec0ff */
[----:B------:R-:W-:Y:S02]  /*72e0*/  SHF.R.U32.HI R9, RZ, 0x18, R9 ;  /* 0x00000018ff097819 */ /* 0x000fe40000011609 */
[----:B------:R-:W-:Y:S01]  /*72f0*/  ISETP.LE.U32.AND P0, PT, R4, UR12, PT ;  /* 0x0000000c04007c0c */ /* 0x000fe2000bf03070 */
[----:B---3--:R-:W-:Y:S01]  /*7300*/  @!P4 FADD.FTZ R199, -R199, -RZ ;  /* 0x800000ffc7c7c221 */ /* 0x008fe20000010100 */
[----:B------:R-:W-:Y:S01]  /*7310*/  SHF.R.U32.HI R4, RZ, 0x8, R19 ;  /* 0x00000008ff047819 */ /* 0x000fe20000011613 */
[----:B-1----:R-:W-:Y:S01]  /*7320*/  @!P3 FADD.FTZ R216, -R216, -RZ ;  /* 0x800000ffd8d8b221 */ /* 0x002fe20000010100 */
[----:B------:R-:W-:Y:S01]  /*7330*/  ISETP.LE.U32.AND P6, PT, R9, UR12, PT ;  /* 0x0000000c09007c0c */ /* 0x000fe2000bfc3070 */
[----:B------:R-:W-:Y:S01]  /*7340*/  MUFU.EX2 R195, R44 ;  /* 0x0000002c00c37308 */ /* 0x000fe20000000800 */
[----:B------:R-:W-:Y:S01]  /*7350*/  LOP3.LUT R4, R4, 0xffff, RZ, 0xc0, !PT ;  /* 0x0000ffff04047812 */ /* 0x000fe200078ec0ff */
[----:B------:R-:W-:Y:S01]  /*7360*/  @!P5 FADD.FTZ R198, -R198, -RZ ;  /* 0x800000ffc6c6d221 */ /* 0x000fe20000010100 */
[----:B------:R-:W-:Y:S02]  /*7370*/  ISETP.LE.U32.AND P4, PT, R21, UR12, PT ;  /* 0x0000000c15007c0c */ /* 0x000fe4000bf83070 */
[----:B------:R-:W-:Y:S02]  /*7380*/  ISETP.LE.U32.AND P5, PT, R4, UR12, PT ;  /* 0x0000000c04007c0c */ /* 0x000fe4000bfa3070 */
[----:B------:R-:W-:Y:S01]  /*7390*/  LOP3.LUT R4, R20, 0xff, RZ, 0xc0, !PT ;  /* 0x000000ff14047812 */ /* 0x000fe200078ec0ff */
[----:B------:R-:W-:Y:S01]  /*73a0*/  @!P0 FADD.FTZ R205, -R205, -RZ ;  /* 0x800000ffcdcd8221 */ /* 0x000fe20000010100 */
[----:B------:R-:W-:Y:S01]  /*73b0*/  LOP3.LUT R5, R24, 0xff, RZ, 0xc0, !PT ;  /* 0x000000ff18057812 */ /* 0x000fe200078ec0ff */
[----:B------:R-:W-:Y:S01]  /*73c0*/  MUFU.EX2 R150, R64 ;  /* 0x0000004000967308 */ /* 0x000fe20000000800 */
[----:B------:R-:W-:Y:S01]  /*73d0*/  ISETP.LE.U32.AND P0, PT, R4, UR12, PT ;  /* 0x0000000c04007c0c */ /* 0x000fe2000bf03070 */
[----:B------:R-:W-:Y:S01]  /*73e0*/  @!P6 FADD.FTZ R204, -R204, -RZ ;  /* 0x800000ffcccce221 */ /* 0x000fe20000010100 */
[----:B------:R-:W-:Y:S02]  /*73f0*/  SHF.R.U32.HI R4, RZ, 0x8, R133 ;  /* 0x00000008ff047819 */ /* 0x000fe40000011685 */
[----:B------:R-:W-:Y:S01]  /*7400*/  ISETP.LE.U32.AND P6, PT, R5, UR12, PT ;  /* 0x0000000c05007c0c */ /* 0x000fe2000bfc3070 */
[----:B------:R-:W-:Y:S01]  /*7410*/  @!P4 FADD.FTZ R200, -R200, -RZ ;  /* 0x800000ffc8c8c221 */ /* 0x000fe20000010100 */
[----:B------:R-:W-:Y:S03]  /*7420*/  LOP3.LUT R5, R4, 0xffff, RZ, 0xc0, !PT ;  /* 0x0000ffff04057812 */ /* 0x000fe600078ec0ff */
[----:B------:R-:W-:Y:S01]  /*7430*/  MUFU.EX2 R149, R149 ;  /* 0x0000009500957308 */ /* 0x000fe20000000800 */
[----:B------:R-:W-:Y:S02]  /*7440*/  LOP3.LUT R4, R8, 0xff, RZ, 0xc0, !PT ;  /* 0x000000ff08047812 */ /* 0x000fe400078ec0ff */
[----:B------:R-:W-:Y:S02]  /*7450*/  ISETP.LE.U32.AND P3, PT, R22, UR12, PT ;  /* 0x0000000c16007c0c */ /* 0x000fe4000bf63070 */
[----:B------:R-:W-:Y:S01]  /*7460*/  ISETP.LE.U32.AND P4, PT, R4, UR12, PT ;  /* 0x0000000c04007c0c */ /* 0x000fe2000bf83070 */
[----:B------:R-:W-:Y:S01]  /*7470*/  @!P0 FADD.FTZ R201, -R201, -RZ ;  /* 0x800000ffc9c98221 */ /* 0x000fe20000010100 */
[----:B------:R-:W-:Y:S03]  /*7480*/  ISETP.LE.U32.AND P0, PT, R5, UR12, PT ;  /* 0x0000000c05007c0c */ /* 0x000fe6000bf03070 */
[----:B------:R-:W1:Y:S01]  /*7490*/  MUFU.EX2 R194, R45 ;  /* 0x0000002d00c27308 */ /* 0x000e620000000800 */
[--C-:B------:R-:W-:Y:S01]  /*74a0*/  SHF.R.U32.HI R4, RZ, 0x18, R8.reuse ;  /* 0x00000018ff047819 */ /* 0x100fe20000011608 */
[----:B------:R-:W-:Y:S01]  /*74b0*/  @!P6 FADD.FTZ R165, -R165, -RZ ;  /* 0x800000ffa5a5e221 */ /* 0x000fe20000010100 */
[----:B------:R-:W-:Y:S02]  /*74c0*/  LOP3.LUT R5, R8, 0xffff, RZ, 0xc0, !PT ;  /* 0x0000ffff08057812 */ /* 0x000fe400078ec0ff */
[----:B------:R-:W-:Y:S02]  /*74d0*/  ISETP.LE.U32.AND P2, PT, R4, UR12, PT ;  /* 0x0000000c04007c0c */ /* 0x000fe4000bf43070 */
[----:B------:R-:W-:Y:S01]  /*74e0*/  LOP3.LUT R4, R2, 0xff, RZ, 0xc0, !PT ;  /* 0x000000ff02047812 */ /* 0x000fe200078ec0ff */
[----:B------:R-:W-:Y:S01]  /*74f0*/  @!P3 FADD.FTZ R164, -R164, -RZ ;  /* 0x800000ffa4a4b221 */ /* 0x000fe20000010100 */
[----:B------:R-:W-:Y:S01]  /*7500*/  SHF.R.U32.HI R6, RZ, 0x8, R5 ;  /* 0x00000008ff067819 */ /* 0x000fe20000011605 */
[----:B------:R-:W-:Y:S01]  /*7510*/  @!P4 FADD.FTZ R152, -R152, -RZ ;  /* 0x800000ff9898c221 */ /* 0x000fe20000010100 */
[----:B------:R-:W-:Y:S01]  /*7520*/  SHF.R.U32.HI R5, RZ, 0x10, R8 ;  /* 0x00000010ff057819 */ /* 0x000fe20000011608 */
[----:B------:R-:W-:Y:S01]  /*7530*/  @!P0 FADD.FTZ R154, -R154, -RZ ;  /* 0x800000ff9a9a8221 */ /* 0x000fe20000010100 */
[----:B------:R-:W-:Y:S01]  /*7540*/  ISETP.LE.U32.AND P0, PT, R4, UR12, PT ;  /* 0x0000000c04007c0c */ /* 0x000fe2000bf03070 */
[----:B------:R-:W2:Y:S01]  /*7550*/  MUFU.EX2 R148, R148 ;  /* 0x0000009400947308 */ /* 0x000ea20000000800 */
[----:B------:R-:W-:Y:S02]  /*7560*/  LOP3.LUT R4, R6, 0xffff, RZ, 0xc0, !PT ;  /* 0x0000ffff06047812 */ /* 0x000fe400078ec0ff */
[----:B------:R-:W-:Y:S01]  /*7570*/  LOP3.LUT R6, R2, 0xffff, RZ, 0xc0, !PT ;  /* 0x0000ffff02067812 */ /* 0x000fe200078ec0ff */
[----:B------:R-:W-:Y:S01]  /*7580*/  @!P2 FADD.FTZ R159, -R159, -RZ ;  /* 0x800000ff9f9fa221 */ /* 0x000fe20000010100 */
[----:B------:R-:W-:Y:S01]  /*7590*/  ISETP.LE.U32.AND P6, PT, R4, UR12, PT ;  /* 0x0000000c04007c0c */ /* 0x000fe2000bfc3070 */
[----:B-1----:R-:W-:Y:S01]  /*75a0*/  @!P5 FADD.FTZ R194, -R194, -RZ ;  /* 0x800000ffc2c2d221 */ /* 0x002fe20000010100 */
[----:B------:R-:W-:Y:S02]  /*75b0*/  SHF.R.U32.HI R4, RZ, 0x8, R6 ;  /* 0x00000008ff047819 */ /* 0x000fe40000011606 */
[----:B------:R-:W-:Y:S02]  /*75c0*/  LOP3.LUT R5, R5, 0xff, RZ, 0xc0, !PT ;  /* 0x000000ff05057812 */ /* 0x000fe400078ec0ff */
[----:B------:R-:W-:Y:S01]  /*75d0*/  LOP3.LUT R4, R4, 0xffff, RZ, 0xc0, !PT ;  /* 0x0000ffff04047812 */ /* 0x000fe200078ec0ff */
[----:B------:R-:W-:Y:S01]  /*75e0*/  @!P0 FADD.FTZ R169, -R169, -RZ ;  /* 0x800000ffa9a98221 */ /* 0x000fe20000010100 */
[----:B------:R-:W-:Y:S02]  /*75f0*/  ISETP.LE.U32.AND P3, PT, R5, UR12, PT ;  /* 0x0000000c05007c0c */ /* 0x000fe4000bf63070 */
[--C-:B------:R-:W-:Y:S02]  /*7600*/  SHF.R.U32.HI R5, RZ, 0x10, R2.reuse ;  /* 0x00000010ff057819 */ /* 0x100fe40000011602 */
[----:B------:R-:W-:Y:S01]  /*7610*/  ISETP.LE.U32.AND P4, PT, R4, UR12, PT ;  /* 0x0000000c04007c0c */ /* 0x000fe2000bf83070 */
[----:B------:R-:W-:Y:S01]  /*7620*/  @!P6 FADD.FTZ R151, -R151, -RZ ;  /* 0x800000ff9797e221 */ /* 0x000fe20000010100 */
[----:B------:R-:W-:Y:S02]  /*7630*/  LOP3.LUT R4, R5, 0xff, RZ, 0xc0, !PT ;  /* 0x000000ff05047812 */ /* 0x000fe400078ec0ff */
[----:B------:R-:W-:Y:S02]  /*7640*/  SHF.R.U32.HI R5, RZ, 0x8, R17 ;  /* 0x00000008ff057819 */ /* 0x000fe40000011611 */
[----:B------:R-:W-:Y:S02]  /*7650*/  ISETP.LE.U32.AND P6, PT, R4, UR12, PT ;  /* 0x0000000c04007c0c */ /* 0x000fe4000bfc3070 */
[----:B------:R-:W-:Y:S01]  /*7660*/  LOP3.LUT R4, R5, 0xffff, RZ, 0xc0, !PT ;  /* 0x0000ffff05047812 */ /* 0x000fe200078ec0ff */
[----:B------:R-:W-:Y:S01]  /*7670*/  @!P3 FADD.FTZ R160, -R160, -RZ ;  /* 0x800000ffa0a0b221 */ /* 0x000fe20000010100 */
[----:B------:R-:W-:Y:S02]  /*7680*/  SHF.R.U32.HI R2, RZ, 0x18, R2 ;  /* 0x00000018ff027819 */ /* 0x000fe40000011602 */
[----:B------:R-:W-:Y:S01]  /*7690*/  ISETP.LE.U32.AND P2, PT, R4, UR12, PT ;  /* 0x0000000c04007c0c */ /* 0x000fe2000bf43070 */
[----:B------:R-:W-:Y:S01]  /*76a0*/  @!P4 FADD.FTZ R167, -R167, -RZ ;  /* 0x800000ffa7a7c221 */ /* 0x000fe20000010100 */
[----:B------:R-:W-:Y:S02]  /*76b0*/  LOP3.LUT R4, R18, 0xff, RZ, 0xc0, !PT ;  /* 0x000000ff12047812 */ /* 0x000fe400078ec0ff */
[----:B------:R-:W-:Y:S02]  /*76c0*/  ISETP.LE.U32.AND P4, PT, R2, UR12, PT ;  /* 0x0000000c02007c0c */ /* 0x000fe4000bf83070 */
[----:B------:R-:W-:Y:S01]  /*76d0*/  SHF.R.U32.HI R2, RZ, 0x8, R16 ;  /* 0x00000008ff027819 */ /* 0x000fe20000011610 */
[----:B------:R-:W-:Y:S01]  /*76e0*/  @!P6 FADD.FTZ R174, -R174, -RZ ;  /* 0x800000ffaeaee221 */ /* 0x000fe20000010100 */
[----:B------:R-:W-:Y:S02]  /*76f0*/  ISETP.LE.U32.AND P1, PT, R14, UR12, PT ;  /* 0x0000000c0e007c0c */ /* 0x000fe4000bf23070 */
[----:B------:R-:W-:Y:S02]  /*7700*/  ISETP.LE.U32.AND P6, PT, R4, UR12, PT ;  /* 0x0000000c04007c0c */ /* 0x000fe4000bfc3070 */
[----:B------:R-:W-:Y:S01]  /*7710*/  LOP3.LUT R4, R2, 0xffff, RZ, 0xc0, !PT ;  /* 0x0000ffff02047812 */ /* 0x000fe200078ec0ff */
[----:B------:R-:W-:Y:S01]  /*7720*/  @!P2 FADD.FTZ R149, -R149, -RZ ;  /* 0x800000ff9595a221 */ /* 0x000fe20000010100 */
[----:B------:R-:W-:Y:S02]  /*7730*/  F2FP.RELU.BF16.F32.PACK_AB R2, R202, R193 ;  /* 0x000000c1ca02723e */ /* 0x000fe400000018ff */
[----:B------:R-:W-:Y:S01]  /*7740*/  LOP3.LUT R5, R7, 0xff, RZ, 0xc0, !PT ;  /* 0x000000ff07057812 */ /* 0x000fe200078ec0ff */
[----:B------:R-:W-:Y:S01]  /*7750*/  @!P4 FADD.FTZ R170, -R170, -RZ ;  /* 0x800000ffaaaac221 */ /* 0x000fe20000010100 */
[----:B------:R-:W-:Y:S01]  /*7760*/  ISETP.LE.U32.AND P2, PT, R4, UR12, PT ;  /* 0x0000000c04007c0c */ /* 0x000fe2000bf43070 */
[----:B------:R1:W-:Y:S01]  /*7770*/  STS [R230+0x1c000], R2 ;  /* 0x01c00002e6007388 */ /* 0x0003e20000000800 */
[----:B------:R-:W-:Y:S01]  /*7780*/  F2FP.RELU.BF16.F32.PACK_AB R4, R196, R197 ;  /* 0x000000c5c404723e */ /* 0x000fe200000018ff */
[----:B------:R-:W-:Y:S01]  /*7790*/  @!P1 FADD.FTZ R195, -R195, -RZ ;  /* 0x800000ffc3c39221 */ /* 0x000fe20000010100 */
[----:B------:R-:W-:Y:S01]  /*77a0*/  ISETP.LE.U32.AND P1, PT, R13, UR12, PT ;  /* 0x0000000c0d007c0c */ /* 0x000fe2000bf23070 */
[----:B------:R-:W-:Y:S01]  /*77b0*/  @!P6 FADD.FTZ R153, -R153, -RZ ;  /* 0x800000ff9999e221 */ /* 0x000fe20000010100 */
[----:B------:R-:W-:Y:S02]  /*77c0*/  F2FP.RELU.BF16.F32.PACK_AB R6, R222, R221 ;  /* 0x000000ddde06723e */ /* 0x000fe400000018ff */
[----:B------:R-:W-:Y:S02]  /*77d0*/  F2FP.RELU.BF16.F32.PACK_AB R3, R211, R210 ;  /* 0x000000d2d303723e */ /* 0x000fe400000018ff */
[----:B------:R-:W-:Y:S02]  /*77e0*/  ISETP.LE.U32.AND P5, PT, R12, UR12, PT ;  /* 0x0000000c0c007c0c */ /* 0x000fe4000bfa3070 */
[----:B------:R-:W-:Y:S01]  /*77f0*/  ISETP.LE.U32.AND P0, PT, R15, UR12, PT ;  /* 0x0000000c0f007c0c */ /* 0x000fe2000bf03070 */
[----:B------:R-:W-:Y:S01]  /*7800*/  @!P2 FADD.FTZ R158, -R158, -RZ ;  /* 0x800000ff9e9ea221 */ /* 0x000fe20000010100 */
[----:B------:R-:W-:Y:S02]  /*7810*/  ISETP.LE.U32.AND P3, PT, R11, UR12, PT ;  /* 0x0000000c0b007c0c */ /* 0x000fe4000bf63070 */
[----:B------:R-:W-:Y:S01]  /*7820*/  FSETP.GE.FTZ.AND P2, PT, R196, RZ, PT ;  /* 0x000000ffc400720b */ /* 0x000fe20003f56000 */
[----:B------:R-:W-:Y:S01]  /*7830*/  @!P1 FADD.FTZ R150, -R150, -RZ ;  /* 0x800000ff96969221 */ /* 0x000fe20000010100 */
[----:B------:R-:W-:Y:S02]  /*7840*/  ISETP.LE.U32.AND P1, PT, R5, UR12, PT ;  /* 0x0000000c05007c0c */ /* 0x000fe4000bf23070 */
[----:B------:R-:W-:Y:S02]  /*7850*/  F2FP.RELU.BF16.F32.PACK_AB R5, R217, R218 ;  /* 0x000000dad905723e */ /* 0x000fe400000018ff */
[----:B------:R-:W-:Y:S01]  /*7860*/  F2FP.RELU.BF16.F32.PACK_AB R0, R149, R150 ;  /* 0x000000969500723e */ /* 0x000fe200000018ff */
[----:B--2---:R-:W-:Y:S01]  /*7870*/  @!P5 FADD.FTZ R148, -R148, -RZ ;  /* 0x800000ff9494d221 */ /* 0x004fe20000010100 */
[----:B------:R-:W-:Y:S01]  /*7880*/  FSETP.GE.FTZ.AND P4, PT, R155, RZ, PT ;  /* 0x000000ff9b00720b */ /* 0x000fe20003f96000 */
[----:B------:R2:W-:Y:S01]  /*7890*/  STS [R230+0x1c400], R5 ;  /* 0x01c40005e6007388 */ /* 0x0005e20000000800 */
[----:B-1----:R-:W-:Y:S01]  /*78a0*/  F2FP.RELU.BF16.F32.PACK_AB R2, R209, R212 ;  /* 0x000000d4d102723e */ /* 0x002fe200000018ff */
[----:B------:R-:W-:Y:S01]  /*78b0*/  @!P3 FADD.FTZ R161, -R161, -RZ ;  /* 0x800000ffa1a1b221 */ /* 0x000fe20000010100 */
[----:B------:R-:W-:Y:S01]  /*78c0*/  @!P0 FADD.FTZ R166, -R166, -RZ ;  /* 0x800000ffa6a68221 */ /* 0x000fe20000010100 */
[----:B------:R1:W-:Y:S01]  /*78d0*/  STS [R232+0x1c000], R4 ;  /* 0x01c00004e8007388 */ /* 0x0003e20000000800 */
[----:B------:R-:W-:Y:S01]  /*78e0*/  LEA R146, P0, R243, R144, 0x2 ;  /* 0x00000090f3927211 */ /* 0x000fe200078010ff */
[----:B------:R-:W-:Y:S01]  /*78f0*/  @!P1 FADD.FTZ R168, -R168, -RZ ;  /* 0x800000ffa8a89221 */ /* 0x000fe20000010100 */
[----:B------:R-:W-:Y:S01]  /*7900*/  FSETP.GE.FTZ.AND P3, PT, R197, RZ, PT ;  /* 0x000000ffc500720b */ /* 0x000fe20003f76000 */
[----:B------:R3:W-:Y:S01]  /*7910*/  STS [R232+0x1c400], R2 ;  /* 0x01c40002e8007388 */ /* 0x0007e20000000800 */
[----:B------:R-:W-:Y:S02]  /*7920*/  LEA.HI.X.SX32 R147, R243, R145, 0x2, P0 ;  /* 0x00000091f3937211 */ /* 0x000fe400000f16ff */
[----:B------:R-:W-:Y:S01]  /*7930*/  FSETP.GE.FTZ.AND P0, PT, R193, RZ, PT ;  /* 0x000000ffc100720b */ /* 0x000fe20003f16000 */
[----:B------:R4:W-:Y:S01]  /*7940*/  STS [R230+0x1e000], R6 ;  /* 0x01e00006e6007388 */ /* 0x0009e20000000800 */
[----:B------:R-:W-:Y:S03]  /*7950*/  FSETP.GE.FTZ.AND P1, PT, R189, RZ, PT ;  /* 0x000000ffbd00720b */ /* 0x000fe60003f36000 */
[----:B------:R-:W4:Y:S01]  /*7960*/  LDG.E R144, desc[UR16][R146.64] ;  /* 0x0000001092907981 */ /* 0x000f22000c1e1900 */
[----:B--2---:R-:W-:Y:S02]  /*7970*/  F2FP.RELU.BF16.F32.PACK_AB R5, R225, R226 ;  /* 0x000000e2e105723e */ /* 0x004fe400000018ff */
[----:B-1----:R-:W-:Y:S03]  /*7980*/  F2FP.RELU.BF16.F32.PACK_AB R4, R219, R220 ;  /* 0x000000dcdb04723e */ /* 0x002fe600000018ff */
[----:B------:R1:W-:Y:S01]  /*7990*/  STS [R230+0x1e400], R5 ;  /* 0x01e40005e6007388 */ /* 0x0003e20000000800 */
[----:B---3--:R-:W-:Y:S03]  /*79a0*/  F2FP.RELU.BF16.F32.PACK_AB R2, R223, R224 ;  /* 0x000000e0df02723e */ /* 0x008fe600000018ff */
[----:B------:R2:W-:Y:S01]  /*79b0*/  STS [R232+0x1e000], R4 ;  /* 0x01e00004e8007388 */ /* 0x0005e20000000800 */
[----:B----4-:R-:W-:Y:S03]  /*79c0*/  F2FP.RELU.BF16.F32.PACK_AB R6, R173, R189 ;  /* 0x000000bdad06723e */ /* 0x010fe600000018ff */
[----:B------:R3:W-:Y:S04]  /*79d0*/  STS [R232+0x1e400], R2 ;  /* 0x01e40002e8007388 */ /* 0x0007e80000000800 */
[----:B------:R4:W-:Y:S01]  /*79e0*/  STS [R236+0x1c000], R6 ;  /* 0x01c00006ec007388 */ /* 0x0009e20000000800 */
[----:B-1----:R-:W-:Y:S02]  /*79f0*/  F2FP.RELU.BF16.F32.PACK_AB R5, R203, R206 ;  /* 0x000000cecb05723e */ /* 0x002fe400000018ff */
[----:B--2---:R-:W-:Y:S03]  /*7a00*/  F2FP.RELU.BF16.F32.PACK_AB R4, R162, R163 ;  /* 0x000000a3a204723e */ /* 0x004fe600000018ff */
[----:B------:R1:W-:Y:S01]  /*7a10*/  STS [R236+0x1c400], R5 ;  /* 0x01c40005ec007388 */ /* 0x0003e20000000800 */
[----:B---3--:R-:W-:Y:S03]  /*7a20*/  F2FP.RELU.BF16.F32.PACK_AB R2, R175, R192 ;  /* 0x000000c0af02723e */ /* 0x008fe600000018ff */
[----:B------:R2:W-:Y:S01]  /*7a30*/  STS [R235+0x1c000], R4 ;  /* 0x01c00004eb007388 */ /* 0x0005e20000000800 */
[----:B----4-:R-:W-:Y:S03]  /*7a40*/  F2FP.RELU.BF16.F32.PACK_AB R6, R171, R172 ;  /* 0x000000acab06723e */ /* 0x010fe600000018ff */
[----:B------:R3:W-:Y:S04]  /*7a50*/  STS [R235+0x1c400], R2 ;  /* 0x01c40002eb007388 */ /* 0x0007e80000000800 */
[----:B------:R4:W-:Y:S01]  /*7a60*/  STS [R236+0x1e000], R3 ;  /* 0x01e00003ec007388 */ /* 0x0009e20000000800 */
[----:B-1----:R-:W-:Y:S02]  /*7a70*/  F2FP.RELU.BF16.F32.PACK_AB R5, R198, R199 ;  /* 0x000000c7c605723e */ /* 0x002fe400000018ff */
[----:B--2---:R-:W-:Y:S02]  /*7a80*/  F2FP.RELU.BF16.F32.PACK_AB R4, R207, R208 ;  /* 0x000000d0cf04723e */ /* 0x004fe400000018ff */
[----:B---3--:R-:W-:Y:S02]  /*7a90*/  F2FP.RELU.BF16.F32.PACK_AB R2, R215, R216 ;  /* 0x000000d8d702723e */ /* 0x008fe400000018ff */
[----:B----4-:R-:W-:Y:S03]  /*7aa0*/  F2FP.RELU.BF16.F32.PACK_AB R3, R213, R214 ;  /* 0x000000d6d503723e */ /* 0x010fe600000018ff */
[----:B------:R1:W-:Y:S04]  /*7ab0*/  STS [R236+0x1e400], R2 ;  /* 0x01e40002ec007388 */ /* 0x0003e80000000800 */
[----:B------:R2:W-:Y:S04]  /*7ac0*/  STS [R235+0x1e000], R4 ;  /* 0x01e00004eb007388 */ /* 0x0005e80000000800 */
[----:B------:R3:W-:Y:S04]  /*7ad0*/  STS [R235+0x1e400], R3 ;  /* 0x01e40003eb007388 */ /* 0x0007e80000000800 */
[----:B------:R-:W-:Y:S01]  /*7ae0*/  STS [R229+0x1c400], R6 ;  /* 0x01c40006e5007388 */ /* 0x000fe20000000800 */
[----:B-1----:R-:W-:Y:S02]  /*7af0*/  F2FP.RELU.BF16.F32.PACK_AB R2, R156, R157 ;  /* 0x0000009d9c02723e */ /* 0x002fe400000018ff */
[----:B--2---:R-:W-:Y:S03]  /*7b00*/  F2FP.RELU.BF16.F32.PACK_AB R4, R204, R205 ;  /* 0x000000cdcc04723e */ /* 0x004fe600000018ff */
[----:B------:R1:W-:Y:S01]  /*7b10*/  STS [R229+0x1c000], R2 ;  /* 0x01c00002e5007388 */ /* 0x0003e20000000800 */
[----:B---3--:R-:W-:Y:S05]  /*7b20*/  F2FP.RELU.BF16.F32.PACK_AB R3, R154, R155 ;  /* 0x0000009b9a03723e */ /* 0x008fea00000018ff */
[----:B------:R2:W-:Y:S01]  /*7b30*/  STS [R231+0x1c000], R3 ;  /* 0x01c00003e7007388 */ /* 0x0005e20000000800 */
[----:B-1----:R-:W-:Y:S05]  /*7b40*/  F2FP.RELU.BF16.F32.PACK_AB R2, R164, R165 ;  /* 0x000000a5a402723e */ /* 0x002fea00000018ff */
[----:B------:R1:W-:Y:S01]  /*7b50*/  STS [R231+0x1c400], R2 ;  /* 0x01c40002e7007388 */ /* 0x0003e20000000800 */
[----:B--2---:R-:W-:Y:S03]  /*7b60*/  F2FP.RELU.BF16.F32.PACK_AB R3, R151, R152 ;  /* 0x000000989703723e */ /* 0x004fe600000018ff */
[----:B------:R2:W-:Y:S04]  /*7b70*/  STS [R229+0x1e000], R5 ;  /* 0x01e00005e5007388 */ /* 0x0005e80000000800 */
[----:B------:R3:W-:Y:S01]  /*7b80*/  STS [R229+0x1e400], R4 ;  /* 0x01e40004e5007388 */ /* 0x0007e20000000800 */
[----:B-1----:R-:W-:Y:S02]  /*7b90*/  F2FP.RELU.BF16.F32.PACK_AB R2, R159, R160 ;  /* 0x000000a09f02723e */ /* 0x002fe400000018ff */
[----:B--2---:R-:W-:Y:S02]  /*7ba0*/  F2FP.RELU.BF16.F32.PACK_AB R5, R194, R195 ;  /* 0x000000c3c205723e */ /* 0x004fe400000018ff */
[----:B---3--:R-:W-:Y:S03]  /*7bb0*/  F2FP.RELU.BF16.F32.PACK_AB R4, R200, R201 ;  /* 0x000000c9c804723e */ /* 0x008fe600000018ff */
[----:B------:R1:W-:Y:S04]  /*7bc0*/  STS [R231+0x1e000], R5 ;  /* 0x01e00005e7007388 */ /* 0x0003e80000000800 */
[----:B------:R2:W-:Y:S04]  /*7bd0*/  STS [R231+0x1e400], R4 ;  /* 0x01e40004e7007388 */ /* 0x0005e80000000800 */
[----:B------:R3:W-:Y:S04]  /*7be0*/  STS [R234+0x1c000], R3 ;  /* 0x01c00003ea007388 */ /* 0x0007e80000000800 */
[----:B------:R4:W-:Y:S04]  /*7bf0*/  STS [R234+0x1c400], R2 ;  /* 0x01c40002ea007388 */ /* 0x0009e80000000800 */
[----:B------:R4:W-:Y:S01]  /*7c00*/  STS [R233+0x1c000], R0 ;  /* 0x01c00000e9007388 */ /* 0x0009e20000000800 */
[----:B-1----:R-:W-:Y:S02]  /*7c10*/  F2FP.RELU.BF16.F32.PACK_AB R5, R167, R169 ;  /* 0x000000a9a705723e */ /* 0x002fe400000018ff */
[----:B--2---:R-:W-:Y:S02]  /*7c20*/  F2FP.RELU.BF16.F32.PACK_AB R4, R170, R174 ;  /* 0x000000aeaa04723e */ /* 0x004fe400000018ff */
[----:B---3--:R-:W-:Y:S02]  /*7c30*/  F2FP.RELU.BF16.F32.PACK_AB R3, R148, R153 ;  /* 0x000000999403723e */ /* 0x008fe400000018ff */
[----:B----4-:R-:W-:Y:S03]  /*7c40*/  F2FP.RELU.BF16.F32.PACK_AB R2, R158, R161 ;  /* 0x000000a19e02723e */ /* 0x010fe600000018ff */
[----:B------:R-:W-:Y:S01]  /*7c50*/  STS [R233+0x1c400], R3 ;  /* 0x01c40003e9007388 */ /* 0x000fe20000000800 */
[----:B------:R-:W-:Y:S03]  /*7c60*/  F2FP.RELU.BF16.F32.PACK_AB R0, R166, R168 ;  /* 0x000000a8a600723e */ /* 0x000fe600000018ff */
[----:B------:R-:W-:Y:S04]  /*7c70*/  STS [R234+0x1e000], R5 ;  /* 0x01e00005ea007388 */ /* 0x000fe80000000800 */
[----:B------:R-:W-:Y:S04]  /*7c80*/  STS [R234+0x1e400], R4 ;  /* 0x01e40004ea007388 */ /* 0x000fe80000000800 */
[----:B------:R1:W-:Y:S04]  /*7c90*/  STS [R233+0x1e000], R2 ;  /* 0x01e00002e9007388 */ /* 0x0003e80000000800 */
[----:B------:R2:W-:Y:S04]  /*7ca0*/  STS [R233+0x1e400], R0 ;  /* 0x01e40000e9007388 */ /* 0x0005e80000000800 */
[----:B------:R-:W-:Y:S08]  /*7cb0*/  LDSM.16.M88.4 R64, [R186+UR4+0x8000] ;  /* 0x00800004ba40783b */ /* 0x000ff00008000200 */
[----:B------:R-:W3:Y:S08]  /*7cc0*/  LDSM.16.M88.4 R16, [R180+UR4+0x10000] ;  /* 0x01000004b410783b */ /* 0x000ef00008000200 */
[----:B------:R-:W4:Y:S01]  /*7cd0*/  LDSM.16.M88.4 R60, [R186+UR4+0xa000] ;  /* 0x00a00004ba3c783b */ /* 0x000f220008000200 */
[----:B-1----:R-:W-:Y:S05]  /*7ce0*/  IMAD.U32 R2, RZ, RZ, UR4 ;  /* 0x00000004ff027e24 */ /* 0x002fea000f8e00ff */
[----:B--2---:R-:W-:Y:S02]  /*7cf0*/  IADD3 R0, R186, 0x8000, R2 ;  /* 0x00008000ba007810 */ /* 0x004fe40007ffe002 */
[----:B------:R-:W1:Y:S08]  /*7d00*/  LDSM.16.M88.4 R32, [R180+UR4+0x10800] ;  /* 0x01080004b420783b */ /* 0x000e700008000200 */
[----:B------:R-:W2:Y:S08]  /*7d10*/  LDSM.16.M88.4 R48, [R180+UR4+0x11000] ;  /* 0x01100004b430783b */ /* 0x000eb00008000200 */
[----:B------:R-:W2:Y:S01]  /*7d20*/  LDSM.16.M88.4 R132, [R180+UR4+0x11800] ;  /* 0x01180004b484783b */ /* 0x000ea20008000200 */
[-C--:B---3--:R-:W-:Y:S07]  /*7d30*/  HMMA.16816.F32.BF16 R4, R64, R16.reuse, RZ ;  /* 0x000000104004723c */ /* 0x088fee00000418ff */
[----:B------:R-:W-:Y:S01]  /*7d40*/  LDSM.16.M88.4 R140, [R182+0x4000] ;  /* 0x00400000b68c783b */ /* 0x000fe20000000200 */
[C---:B----4-:R-:W-:Y:S07]  /*7d50*/  HMMA.16816.F32.BF16 R8, R60.reuse, R16, RZ ;  /* 0x000000103c08723c */ /* 0x050fee00000418ff */
[----:B------:R3:W5:Y:S01]  /*7d60*/  LDG.E R3, desc[UR16][R146.64+0x100] ;  /* 0x0001001092037981 */ /* 0x000762000c1e1900 */
[-C--:B------:R-:W-:Y:S06]  /*7d70*/  HMMA.16816.F32.BF16 R12, R60, R18.reuse, RZ ;  /* 0x000000123c0c723c */ /* 0x080fec00000418ff */
        /* <DEDUP_REMOVED lines=11> */
[-C--:B------:R-:W-:Y:S01]  /*7e30*/  HMMA.16816.F32.BF16 R60, R60, R134.reuse, RZ ;  /* 0x000000863c3c723c */ /* 0x080fe200000418ff */
[C---:B------:R-:W-:Y:S04]  /*7e40*/  IMAD.IADD R132, R0.reuse, 0x1, R185 ;  /* 0x0000000100847824 */ /* 0x040fe800078e02b9 */
[----:B------:R-:W-:Y:S01]  /*7e50*/  IMAD.IADD R0, R0, 0x1, R178 ;  /* 0x0000000100007824 */ /* 0x000fe200078e02b2 */
[----:B------:R-:W-:Y:S01]  /*7e60*/  HMMA.16816.F32.BF16 R64, R64, R134, RZ ;  /* 0x000000864040723c */ /* 0x000fe200000418ff */
[----:B------:R-:W1:Y:S08]  /*7e70*/  LDSM.16.M88.4 R136, [R132] ;  /* 0x000000008488783b */ /* 0x000e700000000200 */
[----:B------:R-:W2:Y:S01]  /*7e80*/  LDSM.16.M88.4 R132, [R132+0x2000] ;  /* 0x002000008484783b */ /* 0x000ea20000000200 */
[-C--:B-1----:R-:W-:Y:S06]  /*7e90*/  HMMA.16816.F32.BF16 R4, R136, R140.reuse, R4 ;  /* 0x0000008c8804723c */ /* 0x082fec0000041804 */
[C---:B--2---:R-:W-:Y:S06]  /*7ea0*/  HMMA.16816.F32.BF16 R8, R132.reuse, R140, R8 ;  /* 0x0000008c8408723c */ /* 0x044fec0000041808 */
        /* <DEDUP_REMOVED lines=16> */
[----:B------:R-:W-:Y:S05]  /*7fb0*/  LDSM.16.M88.4 R132, [R0] ;  /* 0x000000000084783b */ /* 0x000fea0000000200 */
[----:B------:R-:W-:Y:S03]  /*7fc0*/  HMMA.16816.F32.BF16 R64, R136, R142, R64 ;  /* 0x0000008e8840723c */ /* 0x000fe60000041840 */
[----:B------:R-:W1:Y:S08]  /*7fd0*/  LDSM.16.M88.4 R136, [R179+0x4000] ;  /* 0x00400000b388783b */ /* 0x000e700000000200 */
        /* <DEDUP_REMOVED lines=18> */
[-C--:B------:R-:W-:Y:S05]  /*8100*/  HMMA.16816.F32.BF16 R60, R140, R138.reuse, R60 ;  /* 0x0000008a8c3c723c */ /* 0x080fea000004183c */
[----:B------:R-:W-:Y:S01]  /*8110*/  IMAD.IADD R136, R185, 0x1, R0 ;  /* 0x00000001b9887824 */ /* 0x000fe200078e0200 */
[----:B------:R-:W-:Y:S01]  /*8120*/  HMMA.16816.F32.BF16 R64, R132, R138, R64 ;  /* 0x0000008a8440723c */ /* 0x000fe20000041840 */
[----:B------:R-:W-:Y:S08]  /*8130*/  LDSM.16.M88.4 R132, [R181+0x4000] ;  /* 0x00400000b584783b */ /* 0x000ff00000000200 */
[----:B------:R-:W1:Y:S08]  /*8140*/  LDSM.16.M88.4 R140, [R136] ;  /* 0x00000000888c783b */ /* 0x000e700000000200 */
[----:B------:R-:W2:Y:S01]  /*8150*/  LDSM.16.M88.4 R136, [R136+0x2000] ;  /* 0x002000008888783b */ /* 0x000ea20000000200 */
[-C--:B-1----:R-:W-:Y:S06]  /*8160*/  HMMA.16816.F32.BF16 R4, R140, R132.reuse, R4 ;  /* 0x000000848c04723c */ /* 0x082fec0000041804 */
[C---:B--2---:R-:W-:Y:S06]  /*8170*/  HMMA.16816.F32.BF16 R8, R136.reuse, R132, R8 ;  /* 0x000000848808723c */ /* 0x044fec0000041808 */
[-C--:B------:R-:W-:Y:S06]  /*8180*/  HMMA.16816.F32.BF16 R12, R136, R134.reuse, R12 ;  /* 0x00000086880c723c */ /* 0x080fec000004180c */
[C---:B------:R-:W-:Y:S01]  /*8190*/  HMMA.16816.F32.BF16 R16, R140.reuse, R134, R16 ;  /* 0x000000868c10723c */ /* 0x040fe20000041810 */
[----:B------:R-:W1:Y:S05]  /*81a0*/  LDSM.16.M88.4 R132, [R181+0x4800] ;  /* 0x00480000b584783b */ /* 0x000e6a0000000200 */
[----:B------:R-:W-:Y:S03]  /*81b0*/  FADD.FTZ R0, -R144, R4 ;  /* 0x0000000490007221 */ /* 0x000fe60000010100 */
[----:B------:R-:W2:Y:S02]  /*81c0*/  LDG.E R4, desc[UR16][R146.64+0x20] ;  /* 0x0000201092047981 */ /* 0x000ea4000c1e1900 */
[----:B------:R-:W-:Y:S02]  /*81d0*/  FSEL R0, R0, R144, P0 ;  /* 0x0000009000007208 */ /* 0x000fe40000000000 */
[----:B------:R-:W-:Y:S03]  /*81e0*/  FSETP.GE.FTZ.AND P0, PT, R202, RZ, PT ;  /* 0x000000ffca00720b */ /* 0x000fe60003f16000 */
[----:B------:R-:W-:Y:S01]  /*81f0*/  FMUL.FTZ R193, R193, R0 ;  /* 0x00000000c1c17220 */ /* 0x000fe20000410000 */
[----:B------:R-:W-:Y:S05]  /*8200*/  FADD.FTZ R0, -R144, R5 ;  /* 0x0000000590007221 */ /* 0x000fea0000010100 */
[----:B------:R-:W-:Y:S02]  /*8210*/  FSEL R0, R0, R144, P0 ;  /* 0x0000009000007208 */ /* 0x000fe40000000000 */
[C---:B------:R-:W-:Y:S01]  /*8220*/  FADD.FTZ R16, -R144.reuse, R16 ;  /* 0x0000001090107221 */ /* 0x040fe20000010100 */
[----:B------:R-:W-:Y:S01]  /*8230*/  FADD.FTZ R5, -R144, R17 ;  /* 0x0000001190057221 */ /* 0x000fe20000010100 */
[----:B------:R-:W-:Y:S01]  /*8240*/  FSETP.GE.FTZ.AND P0, PT, R173, RZ, PT ;  /* 0x000000ffad00720b */ /* 0x000fe20003f16000 */
[----:B------:R-:W-:Y:S02]  /*8250*/  FMUL.FTZ R145, R202, R0 ;  /* 0x00000000ca917220 */ /* 0x000fe40000410000 */
[----:B------:R3:W5:Y:S01]  /*8260*/  LDG.E R0, desc[UR16][R146.64+0x120] ;  /* 0x0001201092007981 */ /* 0x000762000c1e1900 */
[-C--:B------:R-:W-:Y:S02]  /*8270*/  FSEL R16, R16, R144.reuse, P3 ;  /* 0x0000009010107208 */ /* 0x080fe40001800000 */
[----:B------:R-:W-:Y:S02]  /*8280*/  FSEL R5, R5, R144, P2 ;  /* 0x0000009005057208 */ /* 0x000fe40001000000 */
[----:B------:R-:W-:Y:S01]  /*8290*/  FSETP.GE.FTZ.AND P3, PT, R163, RZ, PT ;  /* 0x000000ffa300720b */ /* 0x000fe20003f76000 */
[----:B------:R-:W-:Y:S01]  /*82a0*/  FMUL.FTZ R16, R197, R16 ;  /* 0x00000010c5107220 */ /* 0x000fe20000410000 */
[----:B------:R-:W-:Y:S01]  /*82b0*/  FSETP.GE.FTZ.AND P2, PT, R162, RZ, PT ;  /* 0x000000ffa200720b */ /* 0x000fe20003f56000 */
        /* <DEDUP_REMOVED lines=8> */
[-C--:B------:R-:W-:Y:S02]  /*8340*/  FSEL R20, R20, R144.reuse, P1 ;  /* 0x0000009014147208 */ /* 0x080fe40000800000 */
[-C--:B------:R-:W-:Y:S02]  /*8350*/  FSEL R21, R21, R144.reuse, P0 ;  /* 0x0000009015157208 */ /* 0x080fe40000000000 */
[----:B------:R-:W-:Y:S02]  /*8360*/  FSETP.GE.FTZ.AND P0, PT, R156, RZ, PT ;  /* 0x000000ff9c00720b */ /* 0x000fe40003f16000 */
[----:B------:R-:W-:Y:S01]  /*8370*/  FSETP.GE.FTZ.AND P1, PT, R157, RZ, PT ;  /* 0x000000ff9d00720b */ /* 0x000fe20003f36000 */
[----:B------:R-:W-:Y:S06]  /*8380*/  FMUL.FTZ R21, R173, R21 ;  /* 0x00000015ad157220 */ /* 0x000fec0000410000 */
[----:B------:R-:W-:Y:S05]  /*8390*/  FADD.FTZ R17, -R144, R33 ;  /* 0x0000002190117221 */ /* 0x000fea0000010100 */
[----:B------:R-:W-:Y:S02]  /*83a0*/  FSEL R17, R17, R144, P2 ;  /* 0x0000009011117208 */ /* 0x000fe40001000000 */
[----:B------:R-:W-:Y:S01]  /*83b0*/  FSETP.GE.FTZ.AND P2, PT, R152, RZ, PT ;  /* 0x000000ff9800720b */ /* 0x000fe20003f56000 */
        /* <DEDUP_REMOVED lines=8> */
[----:B------:R-:W-:Y:S01]  /*8440*/  F2FP.BF16.F32.PACK_AB R132, R145, R193 ;  /* 0x000000c19184723e */ /* 0x000fe200000010ff */
[----:B------:R-:W-:Y:S05]  /*8450*/  HMMA.16816.F32.BF16 R64, R140, R134, R64 ;  /* 0x000000868c40723c */ /* 0x000fea0000041840 */
[----:B------:R-:W-:Y:S01]  /*8460*/  FMUL.FTZ R133, R189, R20 ;  /* 0x00000014bd857220 */ /* 0x000fe20000410000 */
[C---:B------:R-:W-:Y:S01]  /*8470*/  FADD.FTZ R20, -R144.reuse, R32 ;  /* 0x0000002090147221 */ /* 0x040fe20000010100 */
[----:B------:R-:W-:Y:S01]  /*8480*/  F2FP.BF16.F32.PACK_AB R134, R5, R16 ;  /* 0x000000100586723e */ /* 0x000fe200000010ff */
[----:B------:R-:W-:Y:S03]  /*8490*/  FADD.FTZ R5, -R144, R37 ;  /* 0x0000002590057221 */ /* 0x000fe60000010100 */
[-C--:B------:R-:W-:Y:S01]  /*84a0*/  FSEL R20, R20, R144.reuse, P3 ;  /* 0x0000009014147208 */ /* 0x080fe20001800000 */
[----:B------:R-:W-:Y:S01]  /*84b0*/  FADD.FTZ R16, -R144, R36 ;  /* 0x0000002490107221 */ /* 0x000fe20000010100 */
[----:B------:R-:W-:Y:S02]  /*84c0*/  FSEL R5, R5, R144, P0 ;  /* 0x0000009005057208 */ /* 0x000fe40000000000 */
[----:B------:R-:W-:Y:S01]  /*84d0*/  FSETP.GE.FTZ.AND P0, PT, R149, RZ, PT ;  /* 0x000000ff9500720b */ /* 0x000fe20003f16000 */
[----:B------:R-:W-:Y:S01]  /*84e0*/  FMUL.FTZ R32, R163, R20 ;  /* 0x00000014a3207220 */ /* 0x000fe20000410000 */
[----:B------:R-:W-:Y:S01]  /*84f0*/  FSEL R16, R16, R144, P1 ;  /* 0x0000009010107208 */ /* 0x000fe20000800000 */
[----:B------:R-:W-:Y:S01]  /*8500*/  FMUL.FTZ R33, R156, R5 ;  /* 0x000000059c217220 */ /* 0x000fe20000410000 */
[----:B------:R-:W-:Y:S01]  /*8510*/  FSETP.GE.FTZ.AND P1, PT, R151, RZ, PT ;  /* 0x000000ff9700720b */ /* 0x000fe20003f36000 */
[----:B------:R-:W-:Y:S01]  /*8520*/  FADD.FTZ R5, -R144, R53 ;  /* 0x0000003590057221 */ /* 0x000fe20000010100 */
[----:B------:R-:W-:Y:S01]  /*8530*/  F2FP.BF16.F32.PACK_AB R136, R21, R133 ;  /* 0x000000851588723e */ /* 0x000fe200000010ff */
[----:B------:R-:W-:Y:S01]  /*8540*/  FMUL.FTZ R21, R162, R17 ;  /* 0x00000011a2157220 */ /* 0x000fe20000410000 */
[----:B------:R-:W-:Y:S01]  /*8550*/  FSETP.GE.FTZ.AND P3, PT, R154, RZ, PT ;  /* 0x000000ff9a00720b */ /* 0x000fe20003f76000 */
[----:B------:R-:W-:Y:S01]  /*8560*/  FMUL.FTZ R36, R157, R16 ;  /* 0x000000109d247220 */ /* 0x000fe20000410000 */
[----:B------:R-:W-:Y:S01]  /*8570*/  FSEL R5, R5, R144, P1 ;  /* 0x0000009005057208 */ /* 0x000fe20000800000 */
[----:B------:R-:W-:Y:S01]  /*8580*/  FADD.FTZ R20, -R144, R48 ;  /* 0x0000003090147221 */ /* 0x000fe20000010100 */
[----:B------:R-:W-:Y:S01]  /*8590*/  FSETP.GE.FTZ.AND P1, PT, R150, RZ, PT ;  /* 0x000000ff9600720b */ /* 0x000fe20003f36000 */
[C---:B------:R-:W-:Y:S01]  /*85a0*/  FADD.FTZ R17, -R144.reuse, R49 ;  /* 0x0000003190117221 */ /* 0x040fe20000010100 */
[----:B------:R-:W-:Y:S01]  /*85b0*/  F2FP.BF16.F32.PACK_AB R135, R21, R32 ;  /* 0x000000201587723e */ /* 0x000fe200000010ff */
[----:B------:R-:W-:Y:S01]  /*85c0*/  FADD.FTZ R16, -R144, R52 ;  /* 0x0000003490107221 */ /* 0x000fe20000010100 */
[-C--:B------:R-:W-:Y:S01]  /*85d0*/  FSEL R20, R20, R144.reuse, P4 ;  /* 0x0000009014147208 */ /* 0x080fe20002000000 */
[----:B------:R-:W-:Y:S01]  /*85e0*/  FADD.FTZ R64, -R144, R64 ;  /* 0x0000004090407221 */ /* 0x000fe20000010100 */
[-C--:B------:R-:W-:Y:S01]  /*85f0*/  FSEL R17, R17, R144.reuse, P3 ;  /* 0x0000009011117208 */ /* 0x080fe20001800000 */
[----:B------:R-:W-:Y:S01]  /*8600*/  FMUL.FTZ R5, R151, R5 ;  /* 0x0000000597057220 */ /* 0x000fe20000410000 */
[----:B------:R-:W-:Y:S01]  /*8610*/  FSEL R16, R16, R144, P2 ;  /* 0x0000009010107208 */ /* 0x000fe20001000000 */
[----:B------:R-:W-:Y:S01]  /*8620*/  FMUL.FTZ R20, R155, R20 ;  /* 0x000000149b147220 */ /* 0x000fe20000410000 */
[----:B------:R-:W-:Y:S01]  /*8630*/  FSEL R64, R64, R144, P1 ;  /* 0x0000009040407208 */ /* 0x000fe20000800000 */
[----:B------:R-:W-:Y:S01]  /*8640*/  @P0 FADD.FTZ R144, -R144, R65 ;  /* 0x0000004190900221 */ /* 0x000fe20000010100 */
[----:B------:R-:W-:Y:S01]  /*8650*/  PLOP3.LUT P0, PT, PT, PT, UP3, 0x80, 0x0 ;  /* 0x000000000000781c */ /* 0x000fe20003f0f038 */
[----:B------:R-:W-:Y:S01]  /*8660*/  FMUL.FTZ R17, R154, R17 ;  /* 0x000000119a117220 */ /* 0x000fe20000410000 */
[----:B------:R-:W-:Y:S01]  /*8670*/  FSETP.GE.FTZ.AND P2, PT, R218, RZ, PT ;  /* 0x000000ffda00720b */ /* 0x000fe20003f56000 */
[----:B------:R-:W-:Y:S01]  /*8680*/  FMUL.FTZ R16, R152, R16 ;  /* 0x0000001098107220 */ /* 0x000fe20000410000 */
[----:B------:R-:W-:Y:S01]  /*8690*/  FSETP.GE.FTZ.AND P1, PT, R217, RZ, PT ;  /* 0x000000ffd900720b */ /* 0x000fe20003f36000 */
[----:B------:R-:W-:Y:S01]  /*86a0*/  FMUL.FTZ R64, R150, R64 ;  /* 0x0000004096407220 */ /* 0x000fe20000410000 */
[----:B------:R-:W-:Y:S01]  /*86b0*/  F2FP.BF16.F32.PACK_AB R133, R33, R36 ;  /* 0x000000242185723e */ /* 0x000fe200000010ff */
[----:B------:R-:W-:Y:S01]  /*86c0*/  FMUL.FTZ R144, R149, R144 ;  /* 0x0000009095907220 */ /* 0x000fe20000410000 */
[----:B------:R-:W-:Y:S02]  /*86d0*/  F2FP.BF16.F32.PACK_AB R53, R17, R20 ;  /* 0x000000141135723e */ /* 0x000fe400000010ff */
[----:B------:R-:W-:Y:S01]  /*86e0*/  F2FP.BF16.F32.PACK_AB R52, R5, R16 ;  /* 0x000000100534723e */ /* 0x000fe200000010ff */
[C---:B--2---:R-:W-:Y:S01]  /*86f0*/  FADD.FTZ R6, -R4.reuse, R6 ;  /* 0x0000000604067221 */ /* 0x044fe20000010100 */
[----:B------:R-:W-:Y:S04]  /*8700*/  FADD.FTZ R7, -R4, R7 ;  /* 0x0000000704077221 */ /* 0x000fe80000010100 */
[-C--:B------:R-:W-:Y:S02]  /*8710*/  FSEL R48, R6, R4.reuse, P2 ;  /* 0x0000000406307208 */ /* 0x080fe40001000000 */
[----:B------:R-:W-:Y:S01]  /*8720*/  FSEL R37, R7, R4, P1 ;  /* 0x0000000407257208 */ /* 0x000fe20000800000 */
[----:B---3--:R-:W-:Y:S06]  /*8730*/  @!P0 BRA `(.L_x_880) ;  /* 0x0000000400a08947 */ /* 0x008fec0003800000 */
        /* <DEDUP_REMOVED lines=67> */
[-C--:B------:R-:W-:Y:S01]  /*8b70*/  @!P4 LEA R32, P5, R20, R240.reuse, 0x1 ;  /* 0x000000f01420c211 */ /* 0x080fe200078a08ff */
        /* <DEDUP_REMOVED lines=19> */
[----:B------:R-:W-:Y:S05]  /*8cb0*/  @P1 VIADD R5, R227, 0x4000 ;  /* 0x00004000e3051836 */ /* 0x000fea0000000000 */
        /* <DEDUP_REMOVED lines=16> */
.L_x_880:
[----:B------:R-:W-:Y:S01]  /*8dc0*/  FMUL.FTZ R6, R217, R37 ;  /* 0x00000025d9067220 */ /* 0x000fe20000410000 */
[----:B------:R-:W-:Y:S01]  /*8dd0*/  FMUL.FTZ R5, R218, R48 ;  /* 0x00000030da057220 */ /* 0x000fe20000410000 */
[C---:B------:R-:W-:Y:S01]  /*8de0*/  FADD.FTZ R22, -R4.reuse, R22 ;  /* 0x0000001604167221 */ /* 0x040fe20000010100 */
[----:B------:R-:W-:Y:S01]  /*8df0*/  FADD.FTZ R19, -R4, R19 ;  /* 0x0000001304137221 */ /* 0x000fe20000010100 */
[----:B------:R-:W-:Y:S01]  /*8e00*/  FSETP.GE.FTZ.AND P1, PT, R206, RZ, PT ;  /* 0x000000ffce00720b */ /* 0x000fe20003f36000 */
[C---:B------:R-:W-:Y:S01]  /*8e10*/  FADD.FTZ R18, -R4.reuse, R18 ;  /* 0x0000001204127221 */ /* 0x040fe20000010100 */
[----:B------:R-:W-:Y:S01]  /*8e20*/  FSETP.GE.FTZ.AND P2, PT, R209, RZ, PT ;  /* 0x000000ffd100720b */ /* 0x000fe20003f56000 */
[----:B------:R-:W-:Y:S01]  /*8e30*/  FADD.FTZ R7, -R4, R23 ;  /* 0x0000001704077221 */ /* 0x000fe20000010100 */
[----:B------:R-:W-:Y:S01]  /*8e40*/  FSETP.GE.FTZ.AND P3, PT, R212, RZ, PT ;  /* 0x000000ffd400720b */ /* 0x000fe20003f76000 */
[----:B------:R-:W-:Y:S01]  /*8e50*/  FADD.FTZ R35, -R4, R35 ;  /* 0x0000002304237221 */ /* 0x000fe20000010100 */
[----:B------:R-:W-:Y:S01]  /*8e60*/  F2FP.BF16.F32.PACK_AB R6, R6, R5 ;  /* 0x000000050606723e */ /* 0x000fe200000010ff */
[----:B------:R-:W-:Y:S01]  /*8e70*/  FADD.FTZ R5, -R4, R34 ;  /* 0x0000002204057221 */ /* 0x000fe20000010100 */
[-C--:B------:R-:W-:Y:S01]  /*8e80*/  FSEL R22, R22, R4.reuse, P1 ;  /* 0x0000000416167208 */ /* 0x080fe20000800000 */
[----:B------:R-:W-:Y:S01]  /*8e90*/  FADD.FTZ R17, -R4, R39 ;  /* 0x0000002704117221 */ /* 0x000fe20000010100 */
[----:B------:R-:W-:Y:S01]  /*8ea0*/  FSEL R19, R19, R4, P2 ;  /* 0x0000000413137208 */ /* 0x000fe20001000000 */
[----:B------:R-:W-:Y:S01]  /*8eb0*/  STS [R230+0x14000], R132 ;  /* 0x01400084e6007388 */ /* 0x000fe20000000800 */
[----:B------:R-:W-:Y:S01]  /*8ec0*/  FSETP.GE.FTZ.AND P1, PT, R192, RZ, PT ;  /* 0x000000ffc000720b */ /* 0x000fe20003f36000 */
[----:B------:R-:W-:Y:S01]  /*8ed0*/  FMUL.FTZ R22, R206, R22 ;  /* 0x00000016ce167220 */ /* 0x000fe20000410000 */
[----:B------:R-:W-:Y:S01]  /*8ee0*/  FSEL R18, R18, R4, P3 ;  /* 0x0000000412127208 */ /* 0x000fe20001800000 */
[----:B------:R-:W-:Y:S01]  /*8ef0*/  FMUL.FTZ R20, R209, R19 ;  /* 0x00000013d1147220 */ /* 0x000fe20000410000 */
[----:B------:R-:W-:Y:S01]  /*8f00*/  FSETP.GE.FTZ.AND P2, PT, R203, RZ, PT ;  /* 0x000000ffcb00720b */ /* 0x000fe20003f56000 */
[----:B------:R1:W-:Y:S01]  /*8f10*/  STS [R230+0x14400], R6 ;  /* 0x01440006e6007388 */ /* 0x0003e20000000800 */
[----:B------:R-:W-:Y:S01]  /*8f20*/  FSETP.GE.FTZ.AND P3, PT, R175, RZ, PT ;  /* 0x000000ffaf00720b */ /* 0x000fe20003f76000 */
[----:B------:R-:W-:Y:S01]  /*8f30*/  FMUL.FTZ R21, R212, R18 ;  /* 0x00000012d4157220 */ /* 0x000fe20000410000 */
[-C--:B------:R-:W-:Y:S01]  /*8f40*/  FSEL R5, R5, R4.reuse, P1 ;  /* 0x0000000405057208 */ /* 0x080fe20000800000 */
[C---:B------:R-:W-:Y:S01]  /*8f50*/  FADD.FTZ R18, -R4.reuse, R38 ;  /* 0x0000002604127221 */ /* 0x040fe20000010100 */
[-C--:B------:R-:W-:Y:S01]  /*8f60*/  FSEL R7, R7, R4.reuse, P2 ;  /* 0x0000000407077208 */ /* 0x080fe20001000000 */
[----:B------:R-:W-:Y:S01]  /*8f70*/  FADD.FTZ R50, -R4, R50 ;  /* 0x0000003204327221 */ /* 0x000fe20000010100 */
[----:B------:R-:W-:Y:S01]  /*8f80*/  FSETP.GE.FTZ.AND P1, PT, R171, RZ, PT ;  /* 0x000000ffab00720b */ /* 0x000fe20003f36000 */
[----:B------:R-:W-:Y:S01]  /*8f90*/  FMUL.FTZ R16, R192, R5 ;  /* 0x00000005c0107220 */ /* 0x000fe20000410000 */
[-C--:B------:R-:W-:Y:S01]  /*8fa0*/  FSEL R35, R35, R4.reuse, P3 ;  /* 0x0000000423237208 */ /* 0x080fe20001800000 */
[----:B------:R-:W-:Y:S01]  /*8fb0*/  FMUL.FTZ R19, R203, R7 ;  /* 0x00000007cb137220 */ /* 0x000fe20000410000 */
[----:B------:R-:W-:Y:S01]  /*8fc0*/  FSEL R17, R17, R4, P1 ;  /* 0x0000000411117208 */ /* 0x000fe20000800000 */
[----:B------:R-:W-:Y:S01]  /*8fd0*/  FADD.FTZ R51, -R4, R51 ;  /* 0x0000003304337221 */ /* 0x000fe20000010100 */
[----:B------:R-:W-:Y:S01]  /*8fe0*/  FSETP.GE.FTZ.AND P1, PT, R148, RZ, PT ;  /* 0x000000ff9400720b */ /* 0x000fe20003f36000 */
[----:B------:R-:W-:Y:S01]  /*8ff0*/  FMUL.FTZ R7, R175, R35 ;  /* 0x00000023af077220 */ /* 0x000fe20000410000 */
[----:B------:R-:W-:Y:S01]  /*9000*/  F2FP.BF16.F32.PACK_AB R5, R20, R21 ;  /* 0x000000151405723e */ /* 0x000fe200000010ff */
[----:B------:R-:W-:Y:S01]  /*9010*/  FADD.FTZ R54, -R4, R54 ;  /* 0x0000003604367221 */ /* 0x000fe20000010100 */
[----:B------:R-:W-:Y:S01]  /*9020*/  FSETP.GE.FTZ.AND P2, PT, R172, RZ, PT ;  /* 0x000000ffac00720b */ /* 0x000fe20003f56000 */
[----:B-----5:R-:W-:Y:S01]  /*9030*/  FADD.FTZ R8, -R3, R8 ;  /* 0x0000000803087221 */ /* 0x020fe20000010100 */
[----:B------:R-:W-:Y:S01]  /*9040*/  F2FP.BF16.F32.PACK_AB R32, R7, R16 ;  /* 0x000000100720723e */ /* 0x000fe200000010ff */
[----:B------:R2:W-:Y:S01]  /*9050*/  STS [R232+0x14400], R5 ;  /* 0x01440005e8007388 */ /* 0x0005e20000000800 */
[----:B------:R-:W-:Y:S01]  /*9060*/  FSEL R18, R18, R4, P2 ;  /* 0x0000000412127208 */ /* 0x000fe20001000000 */
[C---:B------:R-:W-:Y:S01]  /*9070*/  FADD.FTZ R16, -R4.reuse, R55 ;  /* 0x0000003704107221 */ /* 0x040fe20000010100 */
[----:B------:R-:W-:Y:S01]  /*9080*/  FADD.FTZ R7, -R4, R66 ;  /* 0x0000004204077221 */ /* 0x000fe20000010100 */
[----:B------:R-:W-:Y:S01]  /*9090*/  FSETP.GE.FTZ.AND P5, PT, R164, RZ, PT ;  /* 0x000000ffa400720b */ /* 0x000fe20003fb6000 */
[----:B------:R-:W-:Y:S01]  /*90a0*/  FADD.FTZ R9, -R3, R9 ;  /* 0x0000000903097221 */ /* 0x000fe20000010100 */
[----:B------:R-:W-:Y:S01]  /*90b0*/  FSETP.GE.FTZ.AND P6, PT, R165, RZ, PT ;  /* 0x000000ffa500720b */ /* 0x000fe20003fd6000 */
[----:B------:R-:W-:Y:S01]  /*90c0*/  FMUL.FTZ R20, R172, R18 ;  /* 0x00000012ac147220 */ /* 0x000fe20000410000 */
[----:B------:R-:W-:Y:S01]  /*90d0*/  FSETP.GE.FTZ.AND P4, PT, R160, RZ, PT ;  /* 0x000000ffa000720b */ /* 0x000fe20003f96000 */
[----:B------:R-:W-:Y:S01]  /*90e0*/  FADD.FTZ R13, -R3, R13 ;  /* 0x0000000d030d7221 */ /* 0x000fe20000010100 */
[----:B------:R-:W-:Y:S01]  /*90f0*/  FSETP.GE.FTZ.AND P3, PT, R159, RZ, PT ;  /* 0x000000ff9f00720b */ /* 0x000fe20003f76000 */
[----:B------:R-:W-:Y:S01]  /*9100*/  FADD.FTZ R24, -R3, R24 ;  /* 0x0000001803187221 */ /* 0x000fe20000010100 */
[----:B------:R-:W-:Y:S01]  /*9110*/  FSETP.GE.FTZ.AND P2, PT, R153, RZ, PT ;  /* 0x000000ff9900720b */ /* 0x000fe20003f56000 */
[----:B------:R-:W-:Y:S01]  /*9120*/  FADD.FTZ R12, -R3, R12 ;  /* 0x0000000c030c7221 */ /* 0x000fe20000010100 */
[----:B------:R-:W-:Y:S01]  /*9130*/  F2FP.BF16.F32.PACK_AB R33, R19, R22 ;  /* 0x000000161321723e */ /* 0x000fe200000010ff */
[----:B------:R-:W-:Y:S01]  /*9140*/  FMUL.FTZ R19, R171, R17 ;  /* 0x00000011ab137220 */ /* 0x000fe20000410000 */
[-C--:B------:R-:W-:Y:S01]  /*9150*/  FSEL R18, R50, R4.reuse, P6 ;  /* 0x0000000432127208 */ /* 0x080fe20003000000 */
[----:B------:R-:W-:Y:S01]  /*9160*/  FADD.FTZ R25, -R3, R25 ;  /* 0x0000001903197221 */ /* 0x000fe20000010100 */
[-C--:B------:R-:W-:Y:S01]  /*9170*/  FSEL R17, R51, R4.reuse, P5 ;  /* 0x0000000433117208 */ /* 0x080fe20002800000 */
[----:B-1----:R-:W-:Y:S01]  /*9180*/  FADD.FTZ R6, -R3, R40 ;  /* 0x0000002803067221 */ /* 0x002fe20000010100 */
[----:B------:R-:W-:Y:S01]  /*9190*/  FSEL R54, R54, R4, P4 ;  /* 0x0000000436367208 */ /* 0x000fe20002000000 */
[----:B------:R-:W-:Y:S01]  /*91a0*/  FMUL.FTZ R18, R165, R18 ;  /* 0x00000012a5127220 */ /* 0x000fe20000410000 */
[-C--:B------:R-:W-:Y:S01]  /*91b0*/  FSEL R16, R16, R4.reuse, P3 ;  /* 0x0000000410107208 */ /* 0x080fe20001800000 */
[----:B------:R-:W-:Y:S01]  /*91c0*/  FMUL.FTZ R17, R164, R17 ;  /* 0x00000011a4117220 */ /* 0x000fe20000410000 */
[----:B------:R-:W-:Y:S01]  /*91d0*/  FSEL R7, R7, R4, P2 ;  /* 0x0000000407077208 */ /* 0x000fe20001000000 */
[----:B------:R-:W-:Y:S01]  /*91e0*/  @P1 FADD.FTZ R4, -R4, R67 ;  /* 0x0000004304041221 */ /* 0x000fe20000010100 */
[----:B------:R-:W-:Y:S01]  /*91f0*/  FSETP.GE.FTZ.AND P1, PT, R221, RZ, PT ;  /* 0x000000ffdd00720b */ /* 0x000fe20003f36000 */
[----:B--2---:R-:W-:Y:S01]  /*9200*/  FADD.FTZ R5, -R3, R41 ;  /* 0x0000002903057221 */ /* 0x004fe20000010100 */
[----:B------:R-:W-:Y:S01]  /*9210*/  FSETP.GE.FTZ.AND P3, PT, R222, RZ, PT ;  /* 0x000000ffde00720b */ /* 0x000fe20003f76000 */
[----:B------:R-:W-:Y:S01]  /*9220*/  FMUL.FTZ R7, R153, R7 ;  /* 0x0000000799077220 */ /* 0x000fe20000410000 */
[----:B------:R-:W-:Y:S01]  /*9230*/  FMUL.FTZ R4, R148, R4 ;  /* 0x0000000494047220 */ /* 0x000fe20000410000 */
[----:B------:R-:W-:Y:S01]  /*9240*/  FSEL R8, R8, R3, P1 ;  /* 0x0000000308087208 */ /* 0x000fe20000800000 */
[----:B------:R-:W-:Y:S01]  /*9250*/  FADD.FTZ R29, -R3, R29 ;  /* 0x0000001d031d7221 */ /* 0x000fe20000010100 */
[----:B------:R-:W-:Y:S01]  /*9260*/  FSETP.GE.FTZ.AND P1, PT, R219, RZ, PT ;  /* 0x000000ffdb00720b */ /* 0x000fe20003f36000 */
[----:B------:R-:W-:Y:S01]  /*9270*/  FADD.FTZ R44, -R3, R44 ;  /* 0x0000002c032c7221 */ /* 0x000fe20000010100 */
[----:B------:R-:W-:Y:S01]  /*9280*/  F2FP.BF16.F32.PACK_AB R21, R4, R7 ;  /* 0x000000070415723e */ /* 0x000fe200000010ff */
[----:B------:R-:W-:Y:S01]  /*9290*/  FMUL.FTZ R8, R221, R8 ;  /* 0x00000008dd087220 */ /* 0x000fe20000410000 */
        /* <DEDUP_REMOVED lines=9> */
[----:B------:R-:W-:Y:S01]  /*9330*/  STS [R232+0x14000], R134 ;  /* 0x01400086e8007388 */ /* 0x000fe20000000800 */
[-C--:B------:R-:W-:Y:S01]  /*9340*/  FSEL R24, R24, R3.reuse, P1 ;  /* 0x0000000318187208 */ /* 0x080fe20000800000 */
[----:B------:R-:W-:Y:S01]  /*9350*/  FADD.FTZ R26, -R0, R26 ;  /* 0x0000001a001a7221 */ /* 0x000fe20000010100 */
[----:B------:R-:W-:Y:S01]  /*9360*/  F2FP.BF16.F32.PACK_AB R4, R4, R8 ;  /* 0x000000080404723e */ /* 0x000fe200000010ff */
[----:B------:R-:W-:Y:S01]  /*9370*/  FADD.FTZ R8, -R3, R28 ;  /* 0x0000001c03087221 */ /* 0x000fe20000010100 */
[-C--:B------:R-:W-:Y:S01]  /*9380*/  FSEL R12, R12, R3.reuse, P2 ;  /* 0x000000030c0c7208 */ /* 0x080fe20001000000 */
[----:B------:R-:W-:Y:S01]  /*9390*/  FADD.FTZ R30, -R0, R30 ;  /* 0x0000001e001e7221 */ /* 0x000fe20000010100 */
[----:B------:R-:W-:Y:S01]  /*93a0*/  FSETP.GE.FTZ.AND P1, PT, R198, RZ, PT ;  /* 0x000000ffc600720b */ /* 0x000fe20003f36000 */
[----:B------:R1:W-:Y:S01]  /*93b0*/  STS [R230+0x16000], R4 ;  /* 0x01600004e6007388 */ /* 0x0003e20000000800 */
[----:B------:R-:W-:Y:S01]  /*93c0*/  FSEL R7, R25, R3, P5 ;  /* 0x0000000319077208 */ /* 0x000fe20002800000 */
[----:B------:R-:W-:Y:S01]  /*93d0*/  FMUL.FTZ R12, R220, R12 ;  /* 0x0000000cdc0c7220 */ /* 0x000fe20000410000 */
[----:B------:R-:W-:Y:S01]  /*93e0*/  FSETP.GE.FTZ.AND P4, PT, R208, RZ, PT ;  /* 0x000000ffd000720b */ /* 0x000fe20003f96000 */
[C---:B------:R-:W-:Y:S01]  /*93f0*/  FADD.FTZ R42, -R0.reuse, R42 ;  /* 0x0000002a002a7221 */ /* 0x040fe20000010100 */
[----:B------:R-:W-:Y:S01]  /*9400*/  FSETP.GE.FTZ.AND P2, PT, R199, RZ, PT ;  /* 0x000000ffc700720b */ /* 0x000fe20003f56000 */
[----:B------:R-:W-:Y:S01]  /*9410*/  FMUL.FTZ R7, R211, R7 ;  /* 0x00000007d3077220 */ /* 0x000fe20000410000 */
[-C--:B------:R-:W-:Y:S01]  /*9420*/  FSEL R5, R5, R3.reuse, P1 ;  /* 0x0000000305057208 */ /* 0x080fe20000800000 */
[----:B------:R-:W-:Y:S01]  /*9430*/  FADD.FTZ R27, -R0, R27 ;  /* 0x0000001b001b7221 */ /* 0x000fe20000010100 */
[----:B------:R-:W-:Y:S01]  /*9440*/  F2FP.BF16.F32.PACK_AB R23, R19, R20 ;  /* 0x000000141317723e */ /* 0x000fe200000010ff */
[----:B------:R-:W-:Y:S01]  /*9450*/  FMUL.FTZ R19, R210, R24 ;  /* 0x00000018d2137220 */ /* 0x000fe20000410000 */
[----:B------:R-:W-:Y:S01]  /*9460*/  FSETP.GE.FTZ.AND P1, PT, R158, RZ, PT ;  /* 0x000000ff9e00720b */ /* 0x000fe20003f36000 */
[----:B------:R-:W-:Y:S01]  /*9470*/  FADD.FTZ R31, -R0, R31 ;  /* 0x0000001f001f7221 */ /* 0x000fe20000010100 */
[-C--:B------:R-:W-:Y:S01]  /*9480*/  FSEL R8, R8, R3.reuse, P4 ;  /* 0x0000000308087208 */ /* 0x080fe20002000000 */
[----:B------:R-:W-:Y:S01]  /*9490*/  FADD.FTZ R58, -R0, R58 ;  /* 0x0000003a003a7221 */ /* 0x000fe20000010100 */
[----:B------:R-:W-:Y:S01]  /*94a0*/  FSEL R6, R6, R3, P2 ;  /* 0x0000000306067208 */ /* 0x000fe20001000000 */
[----:B------:R-:W-:Y:S01]  /*94b0*/  FADD.FTZ R43, -R0, R43 ;  /* 0x0000002b002b7221 */ /* 0x000fe20000010100 */
[----:B------:R-:W-:Y:S01]  /*94c0*/  FSETP.GE.FTZ.AND P3, PT, R207, RZ, PT ;  /* 0x000000ffcf00720b */ /* 0x000fe20003f76000 */
[----:B------:R-:W2:Y:S01]  /*94d0*/  LDL R49, [R1+0x4] ;  /* 0x0000040001317983 */ /* 0x000ea20000100800 */
[----:B------:R-:W-:Y:S01]  /*94e0*/  F2FP.BF16.F32.PACK_AB R22, R17, R18 ;  /* 0x000000121116723e */ /* 0x000fe200000010ff */
[----:B------:R-:W-:Y:S01]  /*94f0*/  FMUL.FTZ R17, R208, R8 ;  /* 0x00000008d0117220 */ /* 0x000fe20000410000 */
[----:B------:R-:W-:Y:S01]  /*9500*/  F2FP.BF16.F32.PACK_AB R20, R13, R12 ;  /* 0x0000000c0d14723e */ /* 0x000fe200000010ff */
[----:B------:R-:W-:Y:S01]  /*9510*/  FMUL.FTZ R9, R199, R6 ;  /* 0x00000006c7097220 */ /* 0x000fe20000410000 */
[----:B------:R-:W-:Y:S01]  /*9520*/  F2FP.BF16.F32.PACK_AB R19, R7, R19 ;  /* 0x000000130713723e */ /* 0x000fe200000010ff */
[----:B------:R-:W-:Y:S01]  /*9530*/  FMUL.FTZ R13, R198, R5 ;  /* 0x00000005c60d7220 */ /* 0x000fe20000410000 */
[-C--:B------:R-:W-:Y:S01]  /*9540*/  FSEL R29, R29, R3.reuse, P3 ;  /* 0x000000031d1d7208 */ /* 0x080fe20001800000 */
[C---:B------:R-:W-:Y:S01]  /*9550*/  FADD.FTZ R8, -R3.reuse, R45 ;  /* 0x0000002d03087221 */ /* 0x040fe20000010100 */
[C---:B------:R-:W-:Y:S01]  /*9560*/  FADD.FTZ R7, -R3.reuse, R56 ;  /* 0x0000003803077221 */ /* 0x040fe20000010100 */
[C---:B------:R-:W-:Y:S01]  /*9570*/  FADD.FTZ R6, -R3.reuse, R57 ;  /* 0x0000003903067221 */ /* 0x040fe20000010100 */
[----:B------:R-:W-:Y:S01]  /*9580*/  FADD.FTZ R5, -R3, R60 ;  /* 0x0000003c03057221 */ /* 0x000fe20000010100 */
[----:B------:R-:W-:Y:S01]  /*9590*/  FSETP.GE.FTZ.AND P6, PT, R195, RZ, PT ;  /* 0x000000ffc300720b */ /* 0x000fe20003fd6000 */
[----:B-1----:R-:W-:Y:S01]  /*95a0*/  FADD.FTZ R4, -R0, R59 ;  /* 0x0000003b00047221 */ /* 0x002fe20000010100 */
[----:B------:R-:W-:Y:S01]  /*95b0*/  FSETP.GE.FTZ.AND P5, PT, R194, RZ, PT ;  /* 0x000000ffc200720b */ /* 0x000fe20003fb6000 */
[----:B------:R-:W-:Y:S01]  /*95c0*/  UIMAD UR6, UR30, UR29, URZ ;  /* 0x0000001d1e0672a4 */ /* 0x000fe2000f8e023f */
[----:B------:R-:W-:Y:S02]  /*95d0*/  FSETP.GE.FTZ.AND P4, PT, R169, RZ, PT ;  /* 0x000000ffa900720b */ /* 0x000fe40003f96000 */
[----:B------:R-:W-:Y:S01]  /*95e0*/  FSETP.GE.FTZ.AND P3, PT, R167, RZ, PT ;  /* 0x000000ffa700720b */ /* 0x000fe20003f76000 */
[----:B------:R-:W-:Y:S01]  /*95f0*/  ULEA UR7, -UR6, URZ, 0x7 ;  /* 0x0000003f06077291 */ /* 0x000fe2000f8e393f */
[----:B------:R-:W-:Y:S02]  /*9600*/  FSETP.GE.FTZ.AND P2, PT, R161, RZ, PT ;  /* 0x000000ffa100720b */ /* 0x000fe40003f56000 */
[-C--:B------:R-:W-:Y:S02]  /*9610*/  FSEL R44, R44, R3.reuse, P6 ;  /* 0x000000032c2c7208 */ /* 0x080fe40003000000 */
[-C--:B------:R-:W-:Y:S02]  /*9620*/  FSEL R8, R8, R3.reuse, P5 ;  /* 0x0000000308087208 */ /* 0x080fe40002800000 */
[-C--:B------:R-:W-:Y:S01]  /*9630*/  FSEL R7, R7, R3.reuse, P4 ;  /* 0x0000000307077208 */ /* 0x080fe20002000000 */
[----:B------:R-:W-:Y:S01]  /*9640*/  FMUL.FTZ R12, R195, R44 ;  /* 0x0000002cc30c7220 */ /* 0x000fe20000410000 */
[-C--:B------:R-:W-:Y:S01]  /*9650*/  FSEL R6, R6, R3.reuse, P3 ;  /* 0x0000000306067208 */ /* 0x080fe20001800000 */
[----:B------:R-:W-:Y:S01]  /*9660*/  FMUL.FTZ R8, R194, R8 ;  /* 0x00000008c2087220 */ /* 0x000fe20000410000 */
[----:B------:R-:W-:Y:S01]  /*9670*/  FSEL R5, R5, R3, P2 ;  /* 0x0000000305057208 */ /* 0x000fe20001000000 */
[----:B------:R-:W-:Y:S01]  /*9680*/  @P1 FADD.FTZ R3, -R3, R61 ;  /* 0x0000003d03031221 */ /* 0x000fe20000010100 */
[----:B------:R-:W-:Y:S01]  /*9690*/  F2FP.BF16.F32.PACK_AB R54, R16, R54 ;  /* 0x000000361036723e */ /* 0x000fe200000010ff */
[----:B------:R-:W-:Y:S01]  /*96a0*/  FMUL.FTZ R16, R207, R29 ;  /* 0x0000001dcf107220 */ /* 0x000fe20000410000 */
[----:B------:R-:W-:Y:S01]  /*96b0*/  FMUL.FTZ R7, R169, R7 ;  /* 0x00000007a9077220 */ /* 0x000fe20000410000 */
[----:B------:R-:W-:Y:S01]  /*96c0*/  FMUL.FTZ R5, R161, R5 ;  /* 0x00000005a1057220 */ /* 0x000fe20000410000 */
[----:B------:R-:W-:Y:S01]  /*96d0*/  FMUL.FTZ R18, R158, R3 ;  /* 0x000000039e127220 */ /* 0x000fe20000410000 */
[----:B------:R-:W-:Y:S01]  /*96e0*/  FMUL.FTZ R6, R167, R6 ;  /* 0x00000006a7067220 */ /* 0x000fe20000410000 */
[----:B------:R-:W-:Y:S01]  /*96f0*/  F2FP.BF16.F32.PACK_AB R16, R16, R17 ;  /* 0x000000111010723e */ /* 0x000fe200000010ff */
[----:B------:R-:W-:Y:S01]  /*9700*/  FADD.FTZ R3, -R0, R15 ;  /* 0x0000000f00037221 */ /* 0x000fe20000010100 */
[----:B------:R-:W-:Y:S02]  /*9710*/  FSETP.GE.FTZ.AND P2, PT, R224, RZ, PT ;  /* 0x000000ffe000720b */ /* 0x000fe40003f56000 */
[----:B------:R-:W-:Y:S01]  /*9720*/  F2FP.BF16.F32.PACK_AB R18, R18, R5 ;  /* 0x000000051212723e */ /* 0x000fe200000010ff */
[----:B------:R-:W-:Y:S01]  /*9730*/  FADD.FTZ R5, -R0, R14 ;  /* 0x0000000e00057221 */ /* 0x000fe20000010100 */
[----:B------:R-:W-:Y:S01]  /*9740*/  F2FP.BF16.F32.PACK_AB R17, R6, R7 ;  /* 0x000000070611723e */ /* 0x000fe200000010ff */
[C---:B------:R-:W-:Y:S01]  /*9750*/  FADD.FTZ R7, -R0.reuse, R10 ;  /* 0x0000000a00077221 */ /* 0x040fe20000010100 */
[----:B------:R-:W-:Y:S01]  /*9760*/  FADD.FTZ R6, -R0, R11 ;  /* 0x0000000b00067221 */ /* 0x000fe20000010100 */
[----:B------:R-:W-:Y:S02]  /*9770*/  FSETP.GE.FTZ.AND P4, PT, R226, RZ, PT ;  /* 0x000000ffe200720b */ /* 0x000fe40003f96000 */
[----:B------:R-:W-:Y:S02]  /*9780*/  FSETP.GE.FTZ.AND P3, PT, R225, RZ, PT ;  /* 0x000000ffe100720b */ /* 0x000fe40003f76000 */
[----:B------:R-:W-:Y:S02]  /*9790*/  FSETP.GE.FTZ.AND P1, PT, R223, RZ, PT ;  /* 0x000000ffdf00720b */ /* 0x000fe40003f36000 */
[-C--:B------:R-:W-:Y:S02]  /*97a0*/  FSEL R5, R5, R0.reuse, P2 ;  /* 0x0000000005057208 */ /* 0x080fe40001000000 */
[----:B------:R-:W-:Y:S02]  /*97b0*/  FSETP.GE.FTZ.AND P2, PT, R216, RZ, PT ;  /* 0x000000ffd800720b */ /* 0x000fe40003f56000 */
[-C--:B------:R-:W-:Y:S01]  /*97c0*/  FSEL R7, R7, R0.reuse, P4 ;  /* 0x0000000007077208 */ /* 0x080fe20002000000 */
        /* <DEDUP_REMOVED lines=10> */
[----:B------:R-:W-:Y:S02]  /*9870*/  FSEL R30, R30, R0, P2 ;  /* 0x000000001e1e7208 */ /* 0x000fe40001000000 */
[----:B------:R-:W-:Y:S02]  /*9880*/  FSETP.GE.FTZ.AND P2, PT, R205, RZ, PT ;  /* 0x000000ffcd00720b */ /* 0x000fe40003f56000 */
[----:B------:R-:W-:Y:S01]  /*9890*/  F2FP.BF16.F32.PACK_AB R12, R8, R12 ;  /* 0x0000000c080c723e */ /* 0x000fe200000010ff */
[----:B------:R-:W-:Y:S01]  /*98a0*/  FMUL.FTZ R30, R214, R30 ;  /* 0x0000001ed61e7220 */ /* 0x000fe20000410000 */
[----:B------:R-:W-:Y:S01]  /*98b0*/  F2FP.BF16.F32.PACK_AB R9, R6, R7 ;  /* 0x000000070609723e */ /* 0x000fe200000010ff */
[C---:B------:R-:W-:Y:S01]  /*98c0*/  FADD.FTZ R6, -R0.reuse, R47 ;  /* 0x0000002f00067221 */ /* 0x040fe20000010100 */
[----:B------:R-:W-:Y:S01]  /*98d0*/  F2FP.BF16.F32.PACK_AB R8, R3, R5 ;  /* 0x000000050308723e */ /* 0x000fe200000010ff */
[----:B------:R-:W-:Y:S01]  /*98e0*/  FADD.FTZ R5, -R0, R46 ;  /* 0x0000002e00057221 */ /* 0x000fe20000010100 */
[----:B------:R-:W-:Y:S01]  /*98f0*/  FSETP.GE.FTZ.AND P1, PT, R215, RZ, PT ;  /* 0x000000ffd700720b */ /* 0x000fe20003f36000 */
[----:B------:R-:W-:Y:S01]  /*9900*/  STS [R230+0x16400], R9 ;  /* 0x01640009e6007388 */ /* 0x000fe20000000800 */
[-C--:B------:R-:W-:Y:S01]  /*9910*/  FSEL R42, R42, R0.reuse, P2 ;  /* 0x000000002a2a7208 */ /* 0x080fe20001000000 */
[----:B------:R-:W-:Y:S01]  /*9920*/  FADD.FTZ R3, -R0, R62 ;  /* 0x0000003e00037221 */ /* 0x000fe20000010100 */
[----:B------:R-:W-:Y:S02]  /*9930*/  FSETP.GE.FTZ.AND P2, PT, R201, RZ, PT ;  /* 0x000000ffc900720b */ /* 0x000fe40003f56000 */
[----:B------:R-:W-:Y:S01]  /*9940*/  STS [R232+0x16000], R20 ;  /* 0x01600014e8007388 */ /* 0x000fe20000000800 */
[----:B------:R-:W-:Y:S01]  /*9950*/  FSEL R27, R27, R0, P1 ;  /* 0x000000001b1b7208 */ /* 0x000fe20000800000 */
[----:B------:R-:W-:Y:S01]  /*9960*/  FMUL.FTZ R42, R205, R42 ;  /* 0x0000002acd2a7220 */ /* 0x000fe20000410000 */
[----:B------:R-:W-:Y:S02]  /*9970*/  FSETP.GE.FTZ.AND P1, PT, R213, RZ, PT ;  /* 0x000000ffd500720b */ /* 0x000fe40003f36000 */
[----:B------:R-:W-:Y:S01]  /*9980*/  STS [R232+0x16400], R8 ;  /* 0x01640008e8007388 */ /* 0x000fe20000000800 */
[-C--:B------:R-:W-:Y:S01]  /*9990*/  FSEL R5, R5, R0.reuse, P2 ;  /* 0x0000000005057208 */ /* 0x080fe20001000000 */
        /* <DEDUP_REMOVED lines=11> */
[----:B------:R-:W-:Y:S01]  /*9a50*/  FSEL R4, R4, R0, P3 ;  /* 0x0000000004047208 */ /* 0x000fe20001800000 */
[----:B------:R-:W-:Y:S01]  /*9a60*/  FMUL.FTZ R11, R174, R5 ;  /* 0x00000005ae0b7220 */ /* 0x000fe20000410000 */
[----:B------:R-:W-:Y:S02]  /*9a70*/  F2FP.BF16.F32.PACK_AB R7, R7, R26 ;  /* 0x0000001a0707723e */ /* 0x000fe400000010ff */
[----:B------:R-:W-:Y:S01]  /*9a80*/  STS [R235+0x14400], R32 ;  /* 0x01440020eb007388 */ /* 0x000fe20000000800 */
[----:B------:R-:W-:Y:S01]  /*9a90*/  FSEL R43, R43, R0, P1 ;  /* 0x000000002b2b7208 */ /* 0x000fe20000800000 */
[----:B------:R-:W-:Y:S01]  /*9aa0*/  FMUL.FTZ R5, R170, R4 ;  /* 0x00000004aa057220 */ /* 0x000fe20000410000 */
[----:B------:R-:W-:Y:S02]  /*9ab0*/  FSETP.GE.FTZ.AND P1, PT, R166, RZ, PT ;  /* 0x000000ffa600720b */ /* 0x000fe40003f36000 */
[----:B------:R-:W-:Y:S01]  /*9ac0*/  STS [R236+0x16000], R19 ;  /* 0x01600013ec007388 */ /* 0x000fe20000000800 */
[----:B------:R-:W-:Y:S01]  /*9ad0*/  F2FP.BF16.F32.PACK_AB R4, R31, R30 ;  /* 0x0000001e1f04723e */ /* 0x000fe200000010ff */
[----:B------:R-:W-:Y:S01]  /*9ae0*/  FMUL.FTZ R43, R204, R43 ;  /* 0x0000002bcc2b7220 */ /* 0x000fe20000410000 */
[----:B------:R-:W-:Y:S02]  /*9af0*/  FSETP.GE.FTZ.AND P5, PT, R200, RZ, PT ;  /* 0x000000ffc800720b */ /* 0x000fe40003fb6000 */
[----:B------:R-:W-:Y:S01]  /*9b00*/  STS [R236+0x16400], R7 ;  /* 0x01640007ec007388 */ /* 0x000fe20000000800 */
[----:B------:R-:W-:Y:S02]  /*9b10*/  FSETP.GE.FTZ.AND P2, PT, R168, RZ, PT ;  /* 0x000000ffa800720b */ /* 0x000fe40003f56000 */
[-C--:B------:R-:W-:Y:S02]  /*9b20*/  FSEL R6, R6, R0.reuse, P5 ;  /* 0x0000000006067208 */ /* 0x080fe40002800000 */
[----:B------:R-:W-:Y:S01]  /*9b30*/  STS [R235+0x16000], R16 ;  /* 0x01600010eb007388 */ /* 0x000fe20000000800 */
[----:B------:R-:W-:Y:S02]  /*9b40*/  FSEL R3, R3, R0, P2 ;  /* 0x0000000003037208 */ /* 0x000fe40001000000 */
[----:B------:R-:W-:Y:S02]  /*9b50*/  F2FP.BF16.F32.PACK_AB R64, R144, R64 ;  /* 0x000000409040723e */ /* 0x000fe400000010ff */
[----:B------:R-:W-:Y:S01]  /*9b60*/  STS [R235+0x16400], R4 ;  /* 0x01640004eb007388 */ /* 0x000fe20000000800 */
[----:B------:R-:W-:Y:S01]  /*9b70*/  FMUL.FTZ R14, R200, R6 ;  /* 0x00000006c80e7220 */ /* 0x000fe20000410000 */
[----:B------:R-:W-:Y:S01]  /*9b80*/  FMUL.FTZ R10, R168, R3 ;  /* 0x00000003a80a7220 */ /* 0x000fe20000410000 */
[----:B------:R-:W-:Y:S02]  /*9b90*/  @P1 FADD.FTZ R0, -R0, R63 ;  /* 0x0000003f00001221 */ /* 0x000fe40000010100 */
[----:B------:R-:W-:Y:S01]  /*9ba0*/  STS [R229+0x14000], R133 ;  /* 0x01400085e5007388 */ /* 0x000fe20000000800 */
[----:B------:R-:W-:Y:S01]  /*9bb0*/  F2FP.BF16.F32.PACK_AB R3, R43, R42 ;  /* 0x0000002a2b03723e */ /* 0x000fe200000010ff */
[----:B------:R-:W-:Y:S03]  /*9bc0*/  FMUL.FTZ R6, R166, R0 ;  /* 0x00000000a6067220 */ /* 0x000fe60000410000 */
[----:B------:R-:W-:Y:S01]  /*9bd0*/  STS [R229+0x14400], R23 ;  /* 0x01440017e5007388 */ /* 0x000fe20000000800 */
[----:B------:R-:W-:Y:S02]  /*9be0*/  F2FP.BF16.F32.PACK_AB R0, R14, R15 ;  /* 0x0000000f0e00723e */ /* 0x000fe400000010ff */
[----:B------:R-:W-:Y:S02]  /*9bf0*/  F2FP.BF16.F32.PACK_AB R5, R5, R11 ;  /* 0x0000000b0505723e */ /* 0x000fe400000010ff */
[----:B------:R-:W-:Y:S01]  /*9c00*/  STS [R231+0x14000], R53 ;  /* 0x01400035e7007388 */ /* 0x000fe20000000800 */
[----:B------:R-:W-:Y:S04]  /*9c10*/  F2FP.BF16.F32.PACK_AB R6, R6, R10 ;  /* 0x0000000a0606723e */ /* 0x000fe800000010ff */
[----:B------:R-:W-:Y:S05]  /*9c20*/  STS [R231+0x14400], R22 ;  /* 0x01440016e7007388 */ /* 0x000fea0000000800 */
[----:B------:R-:W-:Y:S05]  /*9c30*/  STS [R229+0x16000], R13 ;  /* 0x0160000de5007388 */ /* 0x000fea0000000800 */
[----:B------:R1:W-:Y:S05]  /*9c40*/  STS [R229+0x16400], R3 ;  /* 0x01640003e5007388 */ /* 0x0003ea0000000800 */
[----:B------:R-:W-:Y:S05]  /*9c50*/  STS [R231+0x16000], R12 ;  /* 0x0160000ce7007388 */ /* 0x000fea0000000800 */
[----:B------:R3:W-:Y:S05]  /*9c60*/  STS [R231+0x16400], R0 ;  /* 0x01640000e7007388 */ /* 0x0007ea0000000800 */
[----:B------:R-:W-:Y:S05]  /*9c70*/  STS [R234+0x14000], R52 ;  /* 0x01400034ea007388 */ /* 0x000fea0000000800 */
[----:B------:R-:W-:Y:S05]  /*9c80*/  STS [R234+0x14400], R54 ;  /* 0x01440036ea007388 */ /* 0x000fea0000000800 */
[----:B------:R-:W-:Y:S05]  /*9c90*/  STS [R233+0x14000], R64 ;  /* 0x01400040e9007388 */ /* 0x000fea0000000800 */
[----:B------:R-:W-:Y:S01]  /*9ca0*/  STS [R233+0x14400], R21 ;  /* 0x01440015e9007388 */ /* 0x000fe20000000800 */
[----:B-1----:R-:W-:Y:S04]  /*9cb0*/  IMAD.SHL.U32 R3, R187, 0x2, RZ ;  /* 0x00000002bb037824 */ /* 0x002fe800078e00ff */
[----:B------:R-:W-:Y:S01]  /*9cc0*/  STS [R234+0x16000], R17 ;  /* 0x01600011ea007388 */ /* 0x000fe20000000800 */
[----:B------:R-:W-:Y:S04]  /*9cd0*/  IADD3 R2, R3, 0x8000, R2 ;  /* 0x0000800003027810 */ /* 0x000fe80007ffe002 */
[----:B------:R-:W-:Y:S01]  /*9ce0*/  STS [R234+0x16400], R5 ;  /* 0x01640005ea007388 */ /* 0x000fe20000000800 */
[----:B---3--:R-:W-:Y:S04]  /*9cf0*/  IMAD.IADD R0, R2, 0x1, R178 ;  /* 0x0000000102007824 */ /* 0x008fe800078e02b2 */
[----:B------:R-:W-:Y:S05]  /*9d00*/  STS [R233+0x16000], R18 ;  /* 0x01600012e9007388 */ /* 0x000fea0000000800 */
[----:B------:R-:W-:Y:S01]  /*9d10*/  STS [R233+0x16400], R6 ;  /* 0x01640006e9007388 */ /* 0x000fe20000000800 */
[----:B------:R-:W-:Y:S06]  /*9d20*/  BAR.SYNC.DEFER_BLOCKING 0x0 ;  /* 0x0000000000007b1d */ /* 0x000fec0000010000 */
[----:B------:R-:W-:Y:S05]  /*9d30*/  LDSM.16.MT88.4 R4, [R176+0x1c000] ;  /* 0x01c00000b004783b */ /* 0x000fea0000004200 */
[----:B------:R-:W1:Y:S05]  /*9d40*/  LDSM.16.MT88.4 R8, [R2] ;  /* 0x000000000208783b */ /* 0x000e6a0000004200 */
[----:B------:R-:W3:Y:S05]  /*9d50*/  LDSM.16.MT88.4 R12, [R176+0x20000] ;  /* 0x02000000b00c783b */ /* 0x000eea0000004200 */
[----:B------:R-:W4:Y:S05]  /*9d60*/  LDSM.16.MT88.4 R16, [R0] ;  /* 0x000000000010783b */ /* 0x000f2a0000004200 */
[----:B------:R-:W-:Y:S05]  /*9d70*/  LDSM.16.MT88.4 R20, [R176+0x1c800] ;  /* 0x01c80000b014783b */ /* 0x000fea0000004200 */
[----:B------:R-:W2:Y:S05]  /*9d80*/  LDSM.16.MT88.4 R24, [R2+0x800] ;  /* 0x000800000218783b */ /* 0x000eaa0000004200 */
[----:B------:R-:W2:Y:S05]  /*9d90*/  LDSM.16.MT88.4 R28, [R176+0x20800] ;  /* 0x02080000b01c783b */ /* 0x000eaa0000004200 */
[----:B------:R-:W2:Y:S05]  /*9da0*/  LDSM.16.MT88.4 R32, [R0+0x800] ;  /* 0x000800000020783b */ /* 0x000eaa0000004200 */
[----:B------:R-:W-:Y:S01]  /*9db0*/  LDSM.16.MT88.4 R36, [R176+0x21000] ;  /* 0x02100000b024783b */ /* 0x000fe20000004200 */
[-C--:B-1----:R-:W-:Y:S06]  /*9dc0*/  HMMA.16816.F32.BF16 R68, R4, R8.reuse, R68 ;  /* 0x000000080444723c */ /* 0x082fec0000041844 */
[C---:B---3--:R-:W-:Y:S06]  /*9dd0*/  HMMA.16816.F32.BF16 R72, R12.reuse, R8, R72 ;  /* 0x000000080c48723c */ /* 0x048fec0000041848 */
[-C--:B------:R-:W-:Y:S06]  /*9de0*/  HMMA.16816.F32.BF16 R76, R12, R10.reuse, R76 ;  /* 0x0000000a0c4c723c */ /* 0x080fec000004184c */
[C---:B------:R-:W-:Y:S01]  /*9df0*/  HMMA.16816.F32.BF16 R80, R4.reuse, R10, R80 ;  /* 0x0000000a0450723c */ /* 0x040fe20000041850 */
[----:B------:R-:W-:Y:S05]  /*9e00*/  LDSM.16.MT88.4 R8, [R176+0x1d000] ;  /* 0x01d00000b008783b */ /* 0x000fea0000004200 */
[-C--:B----4-:R-:W-:Y:S06]  /*9e10*/  HMMA.16816.F32.BF16 R84, R4, R16.reuse, R84 ;  /* 0x000000100454723c */ /* 0x090fec0000041854 */
[C---:B------:R-:W-:Y:S06]  /*9e20*/  HMMA.16816.F32.BF16 R88, R12.reuse, R16, R88 ;  /* 0x000000100c58723c */ /* 0x040fec0000041858 */
[-C--:B------:R-:W-:Y:S01]  /*9e30*/  HMMA.16816.F32.BF16 R92, R12, R18.reuse, R92 ;  /* 0x000000120c5c723c */ /* 0x080fe2000004185c */
[----:B------:R-:W1:Y:S05]  /*9e40*/  LDSM.16.MT88.4 R12, [R2+0x1000] ;  /* 0x00100000020c783b */ /* 0x000e6a0000004200 */
[----:B------:R-:W-:Y:S01]  /*9e50*/  HMMA.16816.F32.BF16 R96, R4, R18, R96 ;  /* 0x000000120460723c */ /* 0x000fe20000041860 */
[----:B------:R-:W3:Y:S04]  /*9e60*/  LDSM.16.MT88.4 R4, [R0+0x1000] ;  /* 0x001000000004783b */ /* 0x000ee80000004200 */
[----:B--2---:R-:W-:Y:S01]  /*9e70*/  LEA R142, R49, UR4, 0x1 ;  /* 0x00000004318e7c11 */ /* 0x004fe2000f8e08ff */
[-C--:B------:R-:W-:Y:S01]  /*9e80*/  HMMA.16816.F32.BF16 R68, R20, R24.reuse, R68 ;  /* 0x000000181444723c */ /* 0x080fe20000041844 */
[----:B------:R-:W-:Y:S05]  /*9e90*/  LDSM.16.MT88.4 R16, [R176+0x1d800] ;  /* 0x01d80000b010783b */ /* 0x000fea0000004200 */
[C---:B------:R-:W-:Y:S06]  /*9ea0*/  HMMA.16816.F32.BF16 R72, R28.reuse, R24, R72 ;  /* 0x000000181c48723c */ /* 0x040fec0000041848 */
[-C--:B------:R-:W-:Y:S06]  /*9eb0*/  HMMA.16816.F32.BF16 R76, R28, R26.reuse, R76 ;  /* 0x0000001a1c4c723c */ /* 0x080fec000004184c */
[C---:B------:R-:W-:Y:S01]  /*9ec0*/  HMMA.16816.F32.BF16 R80, R20.reuse, R26, R80 ;  /* 0x0000001a1450723c */ /* 0x040fe20000041850 */
[----:B------:R-:W2:Y:S05]  /*9ed0*/  LDSM.16.MT88.4 R24, [R2+0x1800] ;  /* 0x001800000218783b */ /* 0x000eaa0000004200 */
[-C--:B------:R-:W-:Y:S06]  /*9ee0*/  HMMA.16816.F32.BF16 R84, R20, R32.reuse, R84 ;  /* 0x000000201454723c */ /* 0x080fec0000041854 */
[C---:B------:R-:W-:Y:S06]  /*9ef0*/  HMMA.16816.F32.BF16 R88, R28.reuse, R32, R88 ;  /* 0x000000201c58723c */ /* 0x040fec0000041858 */
[-C--:B------:R-:W-:Y:S01]  /*9f00*/  HMMA.16816.F32.BF16 R92, R28, R34.reuse, R92 ;  /* 0x000000221c5c723c */ /* 0x080fe2000004185c */
[----:B------:R-:W4:Y:S05]  /*9f10*/  LDSM.16.MT88.4 R28, [R176+0x21800] ;  /* 0x02180000b01c783b */ /* 0x000f2a0000004200 */
[----:B------:R-:W-:Y:S01]  /*9f20*/  HMMA.16816.F32.BF16 R96, R20, R34, R96 ;  /* 0x000000221460723c */ /* 0x000fe20000041860 */
[----:B------:R-:W4:Y:S05]  /*9f30*/  LDSM.16.MT88.4 R20, [R0+0x1800] ;  /* 0x001800000014783b */ /* 0x000f2a0000004200 */
[-C--:B-1----:R-:W-:Y:S01]  /*9f40*/  HMMA.16816.F32.BF16 R68, R8, R12.reuse, R68 ;  /* 0x0000000c0844723c */ /* 0x082fe20000041844 */
[----:B------:R-:W-:Y:S05]  /*9f50*/  LDSM.16.MT88.4 R32, [R2+0x2000] ;  /* 0x002000000220783b */ /* 0x000fea0000004200 */
        /* <DEDUP_REMOVED lines=9> */
[----:B------:R-:W3:Y:S05]  /*9ff0*/  LDSM.16.MT88.4 R4, [R0+0x2000] ;  /* 0x002000000004783b */ /* 0x000eea0000004200 */
[-C--:B--2---:R-:W-:Y:S01]  /*a000*/  HMMA.16816.F32.BF16 R68, R16, R24.reuse, R68 ;  /* 0x000000181044723c */ /* 0x084fe20000041844 */
[----:B------:R-:W-:Y:S05]  /*a010*/  LDSM.16.MT88.4 R8, [R176+0x1e800] ;  /* 0x01e80000b008783b */ /* 0x000fea0000004200 */
[C---:B----4-:R-:W-:Y:S06]  /*a020*/  HMMA.16816.F32.BF16 R72, R28.reuse, R24, R72 ;  /* 0x000000181c48723c */ /* 0x050fec0000041848 */
        /* <DEDUP_REMOVED lines=11> */
[C---:B---3--:R-:W-:Y:S06]  /*a0e0*/  HMMA.16816.F32.BF16 R72, R36.reuse, R32, R72 ;  /* 0x000000202448723c */ /* 0x048fec0000041848 */
        /* <DEDUP_REMOVED lines=20> */
[----:B------:R2:W4:Y:S05]  /*a230*/  LDSM.16.MT88.4 R8, [R0+0x3800] ;  /* 0x003800000008783b */ /* 0x00052a0000004200 */
[-C--:B-1----:R-:W-:Y:S01]  /*a240*/  HMMA.16816.F32.BF16 R68, R20, R32.reuse, R68 ;  /* 0x000000201444723c */ /* 0x082fe20000041844 */
[----:B------:R-:W-:Y:S05]  /*a250*/  BAR.SYNC.DEFER_BLOCKING 0x0 ;  /* 0x0000000000007b1d */ /* 0x000fea0000010000 */
[C---:B---3--:R-:W-:Y:S06]  /*a260*/  HMMA.16816.F32.BF16 R72, R36.reuse, R32, R72 ;  /* 0x000000202448723c */ /* 0x048fec0000041848 */
[-C--:B------:R-:W-:Y:S06]  /*a270*/  HMMA.16816.F32.BF16 R76, R36, R34.reuse, R76 ;  /* 0x00000022244c723c */ /* 0x080fec000004184c */
[C---:B------:R-:W-:Y:S01]  /*a280*/  HMMA.16816.F32.BF16 R80, R20.reuse, R34, R80 ;  /* 0x000000221450723c */ /* 0x040fe20000041850 */
[----:B--2---:R-:W-:Y:S05]  /*a290*/  IMAD.U32 R0, RZ, RZ, UR7 ;  /* 0x00000007ff007e24 */ /* 0x004fea000f8e00ff */
[-C--:B------:R-:W-:Y:S05]  /*a2a0*/  HMMA.16816.F32.BF16 R84, R20, R4.reuse, R84 ;  /* 0x000000041454723c */ /* 0x080fea0000041854 */
[C---:B------:R-:W-:Y:S01]  /*a2b0*/  LEA R190, P1, R0.reuse, R190, 0x2 ;  /* 0x000000be00be7211 */ /* 0x040fe200078210ff */
[C---:B------:R-:W-:Y:S05]  /*a2c0*/  HMMA.16816.F32.BF16 R88, R36.reuse, R4, R88 ;  /* 0x000000042458723c */ /* 0x040fea0000041858 */
[----:B------:R-:W-:Y:S01]  /*a2d0*/  LEA.HI.X.SX32 R191, R0, R191, 0x2, P1 ;  /* 0x000000bf00bf7211 */ /* 0x000fe200008f16ff */
        /* <DEDUP_REMOVED lines=59> */
.L_x_881:
[----:B------:R-:W-:Y:S01]  /*a690*/  LDSM.16.M88.4 R32, [R184+UR4+0x14000] ;  /* 0x01400004b820783b */ /* 0x000fe20008000200 */
[----:B------:R-:W-:Y:S01]  /*a6a0*/  VIADD R0, R3, UR5 ;  /* 0x0000000503007c36 */ /* 0x000fe20008000000 */
[----:B------:R-:W-:Y:S01]  /*a6b0*/  USHF.L.U32 UR7, UR6, 0x3, URZ ;  /* 0x0000000306077899 */ /* 0x000fe2000800063f */
[----:B------:R-:W-:Y:S01]  /*a6c0*/  IMAD.MOV.U32 R143, RZ, RZ, 0x4 ;  /* 0x00000004ff8f7424 */ /* 0x000fe200078e00ff */
[----:B------:R-:W2:Y:S01]  /*a6d0*/  LDSM.16.MT88.4 R16, [R2+0x4000] ;  /* 0x004000000210783b */ /* 0x000ea20000004200 */
[----:B------:R-:W-:Y:S01]  /*a6e0*/  IMAD.IADD R3, R0, 0x1, R178 ;  /* 0x0000000100037824 */ /* 0x000fe200078e02b2 */
[----:B------:R-:W-:Y:S01]  /*a6f0*/  USHF.L.U32 UR10, UR6, 0x5, URZ ;  /* 0x00000005060a7899 */ /* 0x000fe2000800063f */
[----:B------:R-:W-:Y:S01]  /*a700*/  VIADD R0, R184, UR4 ;  /* 0x00000004b8007c36 */ /* 0x000fe20008000000 */
[----:B------:R-:W1:Y:S01]  /*a710*/  LDSM.16.M88.4 R28, [R184+UR4+0x16000] ;  /* 0x01600004b81c783b */ /* 0x000e620008000200 */
[----:B------:R-:W-:Y:S02]  /*a720*/  USHF.L.U32 UR14, UR6, 0x4, URZ ;  /* 0x00000004060e7899 */ /* 0x000fe4000800063f */
[--C-:B------:R-:W-:Y:S01]  /*a730*/  IMAD.IADD R140, R185, 0x1, R0.reuse ;  /* 0x00000001b98c7824 */ /* 0x100fe200078e0200 */
[----:B------:R-:W3:Y:S01]  /*a740*/  LDSM.16.MT88.4 R36, [R3] ;  /* 0x000000000324783b */ /* 0x000ee20000004200 */
[C---:B------:R-:W-:Y:S01]  /*a750*/  IMAD.IADD R0, R178.reuse, 0x1, R0 ;  /* 0x00000001b2007824 */ /* 0x040fe200078e0200 */
[----:B------:R-:W-:Y:S01]  /*a760*/  UIMAD UR8, UR6, 0x18, URZ ;  /* 0x00000018060878a4 */ /* 0x000fe2000f8e023f */
[----:B------:R-:W-:Y:S01]  /*a770*/  IMAD.IADD R141, R178, 0x1, R140 ;  /* 0x00000001b28d7824 */ /* 0x000fe200078e028c */
[----:B------:R-:W-:Y:S01]  /*a780*/  LDSM.16.MT88.4 R44, [R2+0x4800] ;  /* 0x00480000022c783b */ /* 0x000fe20000004200 */
[----:B------:R-:W-:Y:S01]  /*a790*/  IMAD.MOV.U32 R178, RZ, RZ, R252 ;  /* 0x000000ffffb27224 */ /* 0x000fe200078e00fc */
[----:B------:R-:W-:Y:S02]  /*a7a0*/  UIMAD UR9, UR6, 0x28, URZ ;  /* 0x00000028060978a4 */ /* 0x000fe4000f8e023f */
[----:B------:R-:W4:Y:S01]  /*a7b0*/  LDSM.16.M88.4 R40, [R140+0x14000] ;  /* 0x014000008c28783b */ /* 0x000f220000000200 */
[----:B------:R-:W-:Y:S03]  /*a7c0*/  UISETP.GT.AND UP2, UPT, UR13, UR26, UPT ;  /* 0x0000001a0d00728c */ /* 0x000fe6000bf44270 */
[----:B------:R-:W4:Y:S04]  /*a7d0*/  LDSM.16.M88.4 R48, [R140+0x16000] ;  /* 0x016000008c30783b */ /* 0x000f280000000200 */
[----:B------:R-:W4:Y:S04]  /*a7e0*/  LDSM.16.MT88.4 R52, [R3+0x800] ;  /* 0x000800000334783b */ /* 0x000f280000004200 */
[----:B------:R-:W-:Y:S04]  /*a7f0*/  LDSM.16.MT88.4 R60, [R2+0x5000] ;  /* 0x00500000023c783b */ /* 0x000fe80000004200 */
[----:B------:R-:W4:Y:S04]  /*a800*/  LDSM.16.M88.4 R56, [R0+0x14000] ;  /* 0x014000000038783b */ /* 0x000f280000000200 */
        /* <DEDUP_REMOVED lines=22> */
[----:B------:R-:W-:Y:S04]  /*a970*/  LDSM.16.M88.4 R40, [R184+UR4+0x18000] ;  /* 0x01800004b828783b */ /* 0x000fe80008000200 */
[----:B------:R-:W4:Y:S01]  /*a980*/  LDSM.16.MT88.4 R52, [R2+0x6000] ;  /* 0x006000000234783b */ /* 0x000f220000004200 */
[-C--:B------:R-:W-:Y:S06]  /*a990*/  HMMA.16816.F32.BF16 R4, R56, R60.reuse, R4 ;  /* 0x0000003c3804723c */ /* 0x080fec0000041804 */
[C---:B------:R-:W-:Y:S06]  /*a9a0*/  HMMA.16816.F32.BF16 R8, R64.reuse, R60, R8 ;  /* 0x0000003c4008723c */ /* 0x040fec0000041808 */
[-C--:B------:R-:W-:Y:S06]  /*a9b0*/  HMMA.16816.F32.BF16 R12, R64, R62.reuse, R12 ;  /* 0x0000003e400c723c */ /* 0x080fec000004180c */
[C---:B------:R-:W-:Y:S01]  /*a9c0*/  HMMA.16816.F32.BF16 R16, R56.reuse, R62, R16 ;  /* 0x0000003e3810723c */ /* 0x040fe20000041810 */
[----:B------:R-:W4:Y:S05]  /*a9d0*/  LDSM.16.M88.4 R60, [R184+UR4+0x1a000] ;  /* 0x01a00004b83c783b */ /* 0x000f2a0008000200 */
[-C--:B--2---:R-:W-:Y:S06]  /*a9e0*/  HMMA.16816.F32.BF16 R20, R56, R132.reuse, R20 ;  /* 0x000000843814723c */ /* 0x084fec0000041814 */
        /* <DEDUP_REMOVED lines=16> */
[----:B------:R-:W-:Y:S04]  /*aaf0*/  LDSM.16.MT88.4 R48, [R2+0x7000] ;  /* 0x007000000230783b */ /* 0x000fe80000004200 */
[----:B------:R-:W3:Y:S01]  /*ab00*/  LDSM.16.M88.4 R36, [R0+0x18000] ;  /* 0x018000000024783b */ /* 0x000ee20000000200 */
[-C--:B----4-:R-:W-:Y:S06]  /*ab10*/  HMMA.16816.F32.BF16 R4, R40, R52.reuse, R4 ;  /* 0x000000342804723c */ /* 0x090fec0000041804 */
[C---:B------:R-:W-:Y:S06]  /*ab20*/  HMMA.16816.F32.BF16 R8, R60.reuse, R52, R8 ;  /* 0x000000343c08723c */ /* 0x040fec0000041808 */
[-C--:B------:R-:W-:Y:S06]  /*ab30*/  HMMA.16816.F32.BF16 R12, R60, R54.reuse, R12 ;  /* 0x000000363c0c723c */ /* 0x080fec000004180c */
[C---:B------:R-:W-:Y:S01]  /*ab40*/  HMMA.16816.F32.BF16 R16, R40.reuse, R54, R16 ;  /* 0x000000362810723c */ /* 0x040fe20000041810 */
[----:B------:R4:W3:Y:S05]  /*ab50*/  LDSM.16.M88.4 R52, [R0+0x1a000] ;  /* 0x01a000000034783b */ /* 0x0008ea0000000200 */
[-C--:B--2---:R-:W-:Y:S06]  /*ab60*/  HMMA.16816.F32.BF16 R20, R40, R64.reuse, R20 ;  /* 0x000000402814723c */ /* 0x084fec0000041814 */
[C---:B------:R-:W-:Y:S06]  /*ab70*/  HMMA.16816.F32.BF16 R24, R60.reuse, R64, R24 ;  /* 0x000000403c18723c */ /* 0x040fec0000041818 */
[-C--:B------:R-:W-:Y:S01]  /*ab80*/  HMMA.16816.F32.BF16 R28, R60, R66.reuse, R28 ;  /* 0x000000423c1c723c */ /* 0x080fe2000004181c */
[----:B------:R-:W2:Y:S05]  /*ab90*/  LDSM.16.MT88.4 R60, [R3+0x3000] ;  /* 0x00300000033c783b */ /* 0x000eaa0000004200 */
[----:B------:R-:W-:Y:S01]  /*aba0*/  HMMA.16816.F32.BF16 R32, R40, R66, R32 ;  /* 0x000000422820723c */ /* 0x000fe20000041820 */
[----:B------:R-:W-:Y:S01]  /*abb0*/  LDSM.16.M88.4 R40, [R141+0x18000] ;  /* 0x018000008d28783b */ /* 0x000fe20000000200 */
[----:B----4-:R-:W-:Y:S03]  /*abc0*/  IMAD.U32 R0, RZ, RZ, UR7 ;  /* 0x00000007ff007e24 */ /* 0x010fe6000f8e00ff */
        /* <DEDUP_REMOVED lines=10> */
[----:B------:R-:W-:Y:S05]  /*ac70*/  HMMA.16816.F32.BF16 R32, R44, R138, R32 ;  /* 0x0000008a2c20723c */ /* 0x000fea0000041820 */
[----:B-1----:R-:W-:Y:S01]  /*ac80*/  @P0 VIADD R2, R243, 0xffffff80 ;  /* 0xffffff80f3020836 */ /* 0x002fe20000000000 */
[-C--:B------:R-:W-:Y:S06]  /*ac90*/  HMMA.16816.F32.BF16 R4, R36, R48.reuse, R4 ;  /* 0x000000302404723c */ /* 0x080fec0000041804 */
[C---:B------:R-:W-:Y:S06]  /*aca0*/  HMMA.16816.F32.BF16 R8, R52.reuse, R48, R8 ;  /* 0x000000303408723c */ /* 0x040fec0000041808 */
[-C--:B------:R-:W-:Y:S05]  /*acb0*/  HMMA.16816.F32.BF16 R12, R52, R50.reuse, R12 ;  /* 0x00000032340c723c */ /* 0x080fea000004180c */
[----:B---3--:R-:W-:Y:S01]  /*acc0*/  @P0 IMAD.WIDE R2, R2, R143, UR20 ;  /* 0x0000001402020e25 */ /* 0x008fe2000f8e028f */
[C---:B------:R-:W-:Y:S04]  /*acd0*/  HMMA.16816.F32.BF16 R16, R36.reuse, R50, R16 ;  /* 0x000000322410723c */ /* 0x040fe80000041810 */
[----:B------:R-:W5:Y:S02]  /*ace0*/  @P0 LDG.E R246, desc[UR16][R2.64] ;  /* 0x0000001002f60981 */ /* 0x000f64000c1e1900 */
[-C--:B--2---:R-:W-:Y:S02]  /*acf0*/  HMMA.16816.F32.BF16 R20, R36, R60.reuse, R20 ;  /* 0x0000003c2414723c */ /* 0x084fe40000041814 */
[----:B------:R-:W5:Y:S04]  /*ad00*/  @P0 LDG.E R247, desc[UR16][R2.64+0x20] ;  /* 0x0000201002f70981 */ /* 0x000f68000c1e1900 */
[C---:B------:R-:W-:Y:S01]  /*ad10*/  HMMA.16816.F32.BF16 R24, R52.reuse, R60, R24 ;  /* 0x0000003c3418723c */ /* 0x040fe20000041818 */
[----:B------:R-:W5:Y:S04]  /*ad20*/  @P0 LDG.E R244, desc[UR16][R2.64+0x100] ;  /* 0x0001001002f40981 */ /* 0x000f68000c1e1900 */
[----:B------:R1:W5:Y:S01]  /*ad30*/  @P0 LDG.E R245, desc[UR16][R2.64+0x120] ;  /* 0x0001201002f50981 */ /* 0x000362000c1e1900 */
[-C--:B------:R-:W-:Y:S06]  /*ad40*/  HMMA.16816.F32.BF16 R28, R52, R62.reuse, R28 ;  /* 0x0000003e341c723c */ /* 0x080fec000004181c */
[----:B------:R-:W-:Y:S06]  /*ad50*/  HMMA.16816.F32.BF16 R32, R36, R62, R32 ;  /* 0x0000003e2420723c */ /* 0x000fec0000041820 */
[-C--:B----4-:R-:W-:Y:S01]  /*ad60*/  HMMA.16816.F32.BF16 R4, R40, R56.reuse, R4 ;  /* 0x000000382804723c */ /* 0x090fe20000041804 */
[----:B------:R-:W-:Y:S05]  /*ad70*/  IMAD.U32 R37, RZ, RZ, UR14 ;  /* 0x0000000eff257e24 */ /* 0x000fea000f8e00ff */
[C---:B------:R-:W-:Y:S05]  /*ad80*/  HMMA.16816.F32.BF16 R8, R64.reuse, R56, R8 ;  /* 0x000000384008723c */ /* 0x040fea0000041808 */
[CC--:B------:R-:W-:Y:S01]  /*ad90*/  LEA R36, P0, R37.reuse, R190.reuse, 0x2 ;  /* 0x000000be25247211 */ /* 0x0c0fe200078010ff */
[-C--:B------:R-:W-:Y:S05]  /*ada0*/  HMMA.16816.F32.BF16 R12, R64, R58.reuse, R12 ;  /* 0x0000003a400c723c */ /* 0x080fea000004180c */
[CC--:B-1----:R-:W-:Y:S01]  /*adb0*/  LEA R2, P1, R0.reuse, R190.reuse, 0x2 ;  /* 0x000000be00027211 */ /* 0x0c2fe200078210ff */
[C---:B------:R-:W-:Y:S05]  /*adc0*/  HMMA.16816.F32.BF16 R16, R40.reuse, R58, R16 ;  /* 0x0000003a2810723c */ /* 0x040fea0000041810 */
[-C--:B------:R-:W-:Y:S01]  /*add0*/  LEA.HI.X.SX32 R3, R0, R191.reuse, 0x2, P1 ;  /* 0x000000bf00037211 */ /* 0x080fe200008f16ff */
[-C--:B------:R-:W-:Y:S01]  /*ade0*/  HMMA.16816.F32.BF16 R20, R40, R132.reuse, R20 ;  /* 0x000000842814723c */ /* 0x080fe20000041814 */
[----:B------:R-:W-:Y:S01]  /*adf0*/  REDG.E.ADD.F32.FTZ.RN.STRONG.GPU desc[UR16][R190.64], R4 ;  /* 0x00000004be0079a6 */ /* 0x000fe2000c10f390 */
[----:B------:R-:W-:Y:S01]  /*ae00*/  IMAD.U32 R0, RZ, RZ, UR8 ;  /* 0x00000008ff007e24 */ /* 0x000fe2000f8e00ff */
[----:B------:R-:W-:Y:S02]  /*ae10*/  UIMAD UR8, UR6, 0x30, URZ ;  /* 0x00000030060878a4 */ /* 0x000fe4000f8e023f */
[-C--:B------:R-:W-:Y:S01]  /*ae20*/  LEA.HI.X.SX32 R37, R37, R191.reuse, 0x2, P0 ;  /* 0x000000bf25257211 */ /* 0x080fe200000f16ff */
[C---:B------:R-:W-:Y:S01]  /*ae30*/  HMMA.16816.F32.BF16 R24, R64.reuse, R132, R24 ;  /* 0x000000844018723c */ /* 0x040fe20000041818 */
[----:B------:R1:W-:Y:S04]  /*ae40*/  REDG.E.ADD.F32.FTZ.RN.STRONG.GPU desc[UR16][R2.64], R5 ;  /* 0x00000005020079a6 */ /* 0x0003e8000c10f390 */
[----:B------:R2:W-:Y:S01]  /*ae50*/  REDG.E.ADD.F32.FTZ.RN.STRONG.GPU desc[UR16][R36.64], R6 ;  /* 0x00000006240079a6 */ /* 0x0005e2000c10f390 */
[-C--:B------:R-:W-:Y:S05]  /*ae60*/  HMMA.16816.F32.BF16 R28, R64, R134.reuse, R28 ;  /* 0x00000086401c723c */ /* 0x080fea000004181c */
[CC--:B------:R-:W-:Y:S01]  /*ae70*/  LEA R38, P1, R0.reuse, R190.reuse, 0x2 ;  /* 0x000000be00267211 */ /* 0x0c0fe200078210ff */
[----:B------:R-:W-:Y:S05]  /*ae80*/  HMMA.16816.F32.BF16 R32, R40, R134, R32 ;  /* 0x000000862820723c */ /* 0x000fea0000041820 */
[-C--:B------:R-:W-:Y:S01]  /*ae90*/  LEA.HI.X.SX32 R39, R0, R191.reuse, 0x2, P1 ;  /* 0x000000bf00277211 */ /* 0x080fe200008f16ff */
[----:B------:R-:W-:Y:S01]  /*aea0*/  IMAD.U32 R0, RZ, RZ, UR8 ;  /* 0x00000008ff007e24 */ /* 0x000fe2000f8e00ff */
[----:B------:R-:W-:Y:S01]  /*aeb0*/  UIMAD UR8, UR6, 0x48, URZ ;  /* 0x00000048060878a4 */ /* 0x000fe2000f8e023f */
[----:B------:R-:W-:Y:S01]  /*aec0*/  IMAD.U32 R40, RZ, RZ, UR10 ;  /* 0x0000000aff287e24 */ /* 0x000fe2000f8e00ff */
[----:B------:R-:W-:Y:S01]  /*aed0*/  UIMAD UR10, UR6, 0x38, URZ ;  /* 0x00000038060a78a4 */ /* 0x000fe2000f8e023f */
[----:B------:R3:W-:Y:S01]  /*aee0*/  REDG.E.ADD.F32.FTZ.RN.STRONG.GPU desc[UR16][R38.64], R7 ;  /* 0x00000007260079a6 */ /* 0x0007e2000c10f390 */
        /* <DEDUP_REMOVED lines=8> */
[----:B------:R1:W-:Y:S04]  /*af70*/  REDG.E.ADD.F32.FTZ.RN.STRONG.GPU desc[UR16][R36.64], R8 ;  /* 0x00000008240079a6 */ /* 0x0003e8000c10f390 */
[----:B------:R2:W-:Y:S01]  /*af80*/  REDG.E.ADD.F32.FTZ.RN.STRONG.GPU desc[UR16][R4.64], R9 ;  /* 0x00000009040079a6 */ /* 0x0005e2000c10f390 */
[-C--:B---3--:R-:W-:Y:S01]  /*af90*/  LEA.HI.X.SX32 R7, R0, R191.reuse, 0x2, P0 ;  /* 0x000000bf00077211 */ /* 0x088fe200000f16ff */
[----:B------:R-:W-:Y:S01]  /*afa0*/  IMAD.U32 R0, RZ, RZ, UR8 ;  /* 0x00000008ff007e24 */ /* 0x000fe2000f8e00ff */
[----:B------:R-:W-:Y:S03]  /*afb0*/  UIMAD UR8, UR6, 0x58, URZ ;  /* 0x00000058060878a4 */ /* 0x000fe6000f8e023f */
[----:B------:R3:W-:Y:S01]  /*afc0*/  REDG.E.ADD.F32.FTZ.RN.STRONG.GPU desc[UR16][R6.64], R10 ;  /* 0x0000000a060079a6 */ /* 0x0007e2000c10f390 */
[----:B-1----:R-:W-:Y:S01]  /*afd0*/  IMAD.U32 R36, RZ, RZ, UR10 ;  /* 0x0000000aff247e24 */ /* 0x002fe2000f8e00ff */
[----:B------:R-:W-:Y:S01]  /*afe0*/  UIMAD UR10, UR6, 0x50, URZ ;  /* 0x00000050060a78a4 */ /* 0x000fe2000f8e023f */
[----:B--2---:R-:W-:Y:S03]  /*aff0*/  IMAD.U32 R9, RZ, RZ, UR9 ;  /* 0x00000009ff097e24 */ /* 0x004fe6000f8e00ff */
[CC--:B------:R-:W-:Y:S01]  /*b000*/  LEA R4, P1, R36.reuse, R190.reuse, 0x2 ;  /* 0x000000be24047211 */ /* 0x0c0fe200078210ff */
[----:B------:R-:W-:Y:S03]  /*b010*/  UIMAD UR9, UR6, 0x68, URZ ;  /* 0x00000068060978a4 */ /* 0x000fe6000f8e023f */
[-C--:B------:R-:W-:Y:S02]  /*b020*/  LEA.HI.X.SX32 R5, R36, R191.reuse, 0x2, P1 ;  /* 0x000000bf24057211 */ /* 0x080fe400008f16ff */
[CC--:B------:R-:W-:Y:S01]  /*b030*/  LEA R8, P0, R9.reuse, R190.reuse, 0x2 ;  /* 0x000000be09087211 */ /* 0x0c0fe200078010ff */
[----:B---3--:R-:W-:Y:S01]  /*b040*/  IMAD.U32 R10, RZ, RZ, UR10 ;  /* 0x0000000aff0a7e24 */ /* 0x008fe2000f8e00ff */
[CC--:B------:R-:W-:Y:S01]  /*b050*/  LEA R6, P1, R0.reuse, R190.reuse, 0x2 ;  /* 0x000000be00067211 */ /* 0x0c0fe200078210ff */
[----:B------:R1:W-:Y:S01]  /*b060*/  REDG.E.ADD.F32.FTZ.RN.STRONG.GPU desc[UR16][R4.64], R11 ;  /* 0x0000000b040079a6 */ /* 0x0003e2000c10f390 */
[-C--:B------:R-:W-:Y:S01]  /*b070*/  LEA.HI.X.SX32 R9, R9, R191.reuse, 0x2, P0 ;  /* 0x000000bf09097211 */ /* 0x080fe200000f16ff */
[----:B------:R-:W-:Y:S01]  /*b080*/  UIMAD UR10, UR6, 0x60, URZ ;  /* 0x00000060060a78a4 */ /* 0x000fe2000f8e023f */
[-C--:B------:R-:W-:Y:S01]  /*b090*/  LEA.HI.X.SX32 R7, R0, R191.reuse, 0x2, P1 ;  /* 0x000000bf00077211 */ /* 0x080fe200008f16ff */
[----:B------:R-:W-:Y:S04]  /*b0a0*/  LDSM.16.MT88.4 R36, [R177+0x1000] ;  /* 0x00100000b124783b */ /* 0x000fe80000004200 */
[----:B------:R2:W-:Y:S01]  /*b0b0*/  REDG.E.ADD.F32.FTZ.RN.STRONG.GPU desc[UR16][R8.64], R16 ;  /* 0x00000010080079a6 */ /* 0x0005e2000c10f390 */
[----:B------:R-:W-:Y:S03]  /*b0c0*/  IMAD.U32 R0, RZ, RZ, UR10 ;  /* 0x0000000aff007e24 */ /* 0x000fe6000f8e00ff */
[----:B------:R3:W-:Y:S01]  /*b0d0*/  REDG.E.ADD.F32.FTZ.RN.STRONG.GPU desc[UR16][R6.64], R17 ;  /* 0x00000011060079a6 */ /* 0x0007e2000c10f390 */
[CC--:B-1----:R-:W-:Y:S04]  /*b0e0*/  LEA R4, P0, R10.reuse, R190.reuse, 0x2 ;  /* 0x000000be0a047211 */ /* 0x0c2fe800078010ff */
[-C--:B------:R-:W-:Y:S01]  /*b0f0*/  LEA.HI.X.SX32 R5, R10, R191.reuse, 0x2, P0 ;  /* 0x000000bf0a057211 */ /* 0x080fe200000f16ff */
[----:B--2---:R-:W-:Y:S04]  /*b100*/  IMAD.U32 R8, RZ, RZ, UR8 ;  /* 0x00000008ff087e24 */ /* 0x004fe8000f8e00ff */
[----:B------:R1:W-:Y:S01]  /*b110*/  REDG.E.ADD.F32.FTZ.RN.STRONG.GPU desc[UR16][R4.64], R18 ;  /* 0x00000012040079a6 */ /* 0x0003e2000c10f390 */
[----:B------:R-:W-:Y:S01]  /*b120*/  UIMAD UR8, UR6, 0x70, URZ ;  /* 0x00000070060878a4 */ /* 0x000fe2000f8e023f */
[----:B------:R-:W-:Y:S01]  /*b130*/  IMAD.U32 R9, RZ, RZ, UR9 ;  /* 0x00000009ff097e24 */ /* 0x000fe2000f8e00ff */
[----:B------:R-:W-:Y:S01]  /*b140*/  UIMAD UR6, UR6, 0x78, URZ ;  /* 0x00000078060678a4 */ /* 0x000fe2000f8e023f */
[CC--:B---3--:R-:W-:Y:S03]  /*b150*/  LEA R6, P0, R8.reuse, R190.reuse, 0x2 ;  /* 0x000000be08067211 */ /* 0x0c8fe600078010ff */
[----:B------:R-:W-:Y:S01]  /*b160*/  IMAD.U32 R10, RZ, RZ, UR8 ;  /* 0x00000008ff0a7e24 */ /* 0x000fe2000f8e00ff */
        /* <DEDUP_REMOVED lines=12> */
[-C--:B------:R-:W-:Y:S05]  /*b230*/  LEA.HI.X.SX32 R7, R10, R191.reuse, 0x2, P1 ;  /* 0x000000bf0a077211 */ /* 0x080fea00008f16ff */
[----:B------:R2:W-:Y:S01]  /*b240*/  REDG.E.ADD.F32.FTZ.RN.STRONG.GPU desc[UR16][R6.64], R14 ;  /* 0x0000000e060079a6 */ /* 0x0005e2000c10f390 */
[CC--:B-1----:R-:W-:Y:S04]  /*b250*/  LEA R4, P0, R0.reuse, R190.reuse, 0x2 ;  /* 0x000000be00047211 */ /* 0x0c2fe800078010ff */
[-C--:B------:R-:W-:Y:S01]  /*b260*/  LEA.HI.X.SX32 R5, R0, R191.reuse, 0x2, P0 ;  /* 0x000000bf00057211 */ /* 0x080fe200000f16ff */
[----:B------:R-:W-:Y:S01]  /*b270*/  IMAD.U32 R0, RZ, RZ, UR6 ;  /* 0x00000006ff007e24 */ /* 0x000fe2000f8e00ff */
[----:B------:R-:W-:Y:S03]  /*b280*/  UIADD3 UR6, UR7, UR8, URZ ;  /* 0x0000000807067290 */ /* 0x000fe6000fffe03f */
[----:B------:R1:W-:Y:S04]  /*b290*/  REDG.E.ADD.F32.FTZ.RN.STRONG.GPU desc[UR16][R4.64], R15 ;  /* 0x0000000f040079a6 */ /* 0x0003e8000c10f390 */
[----:B------:R-:W-:Y:S01]  /*b2a0*/  REDG.E.ADD.F32.FTZ.RN.STRONG.GPU desc[UR16][R190.64+0x80], R20 ;  /* 0x00008014be0079a6 */ /* 0x000fe2000c10f390 */
[CC--:B--2---:R-:W-:Y:S03]  /*b2b0*/  LEA R6, P0, R0.reuse, R190.reuse, 0x2 ;  /* 0x000000be00067211 */ /* 0x0c4fe600078010ff */
[----:B------:R2:W-:Y:S01]  /*b2c0*/  REDG.E.ADD.F32.FTZ.RN.STRONG.GPU desc[UR16][R2.64+0x80], R21 ;  /* 0x00008015020079a6 */ /* 0x0005e2000c10f390 */
[-C--:B------:R-:W-:Y:S01]  /*b2d0*/  LEA.HI.X.SX32 R7, R0, R191.reuse, 0x2, P0 ;  /* 0x000000bf00077211 */ /* 0x080fe200000f16ff */
[----:B------:R-:W-:Y:S02]  /*b2e0*/  IMAD.U32 R0, RZ, RZ, UR6 ;  /* 0x00000006ff007e24 */ /* 0x000fe4000f8e00ff */
[----:B------:R-:W-:Y:S04]  /*b2f0*/  LDSM.16.MT88.4 R12, [R176+0x18000] ;  /* 0x01800000b00c783b */ /* 0x000fe80000004200 */
[----:B------:R3:W-:Y:S01]  /*b300*/  REDG.E.ADD.F32.FTZ.RN.STRONG.GPU desc[UR16][R6.64], R22 ;  /* 0x00000016060079a6 */ /* 0x0007e2000c10f390 */
[----:B-1----:R-:W-:Y:S01]  /*b310*/  IMAD.U32 R5, RZ, RZ, UR8 ;  /* 0x00000008ff057e24 */ /* 0x002fe2000f8e00ff */
[----:B------:R-:W-:Y:S04]  /*b320*/  UIADD3 UR8, UR7, UR6, URZ ;  /* 0x0000000607087290 */ /* 0x000fe8000fffe03f */
[CC--:B------:R-:W-:Y:S01]  /*b330*/  LEA R4, P0, R5.reuse, R190.reuse, 0x2 ;  /* 0x000000be05047211 */ /* 0x0c0fe200078010ff */
[----:B------:R-:W-:Y:S03]  /*b340*/  UIADD3 UR6, UR7, UR8, URZ ;  /* 0x0000000807067290 */ /* 0x000fe6000fffe03f */
[-C--:B------:R-:W-:Y:S02]  /*b350*/  LEA.HI.X.SX32 R5, R5, R191.reuse, 0x2, P0 ;  /* 0x000000bf05057211 */ /* 0x080fe400000f16ff */
[CC--:B--2---:R-:W-:Y:S03]  /*b360*/  LEA R2, P0, R0.reuse, R190.reuse, 0x2 ;  /* 0x000000be00027211 */ /* 0x0c4fe600078010ff */
[----:B------:R1:W-:Y:S01]  /*b370*/  REDG.E.ADD.F32.FTZ.RN.STRONG.GPU desc[UR16][R4.64], R23 ;  /* 0x00000017040079a6 */ /* 0x0003e2000c10f390 */
[-C--:B------:R-:W-:Y:S01]  /*b380*/  LEA.HI.X.SX32 R3, R0, R191.reuse, 0x2, P0 ;  /* 0x000000bf00037211 */ /* 0x080fe200000f16ff */
[----:B---3--:R-:W-:Y:S01]  /*b390*/  IMAD.U32 R6, RZ, RZ, UR8 ;  /* 0x00000008ff067e24 */ /* 0x008fe2000f8e00ff */
[----:B------:R-:W-:Y:S01]  /*b3a0*/  UIADD3 UR8, UR7, UR6, URZ ;  /* 0x0000000607087290 */ /* 0x000fe2000fffe03f */
[----:B------:R-:W-:Y:S01]  /*b3b0*/  IMAD.U32 R0, RZ, RZ, UR6 ;  /* 0x00000006ff007e24 */ /* 0x000fe2000f8e00ff */
[----:B------:R-:W-:Y:S02]  /*b3c0*/  LDSM.16.MT88.4 R20, [R176+0x14800] ;  /* 0x01480000b014783b */ /* 0x000fe40000004200 */
[----:B------:R-:W-:Y:S02]  /*b3d0*/  UIADD3 UR6, UR7, UR8, URZ ;  /* 0x0000000807067290 */ /* 0x000fe4000fffe03f */
[----:B------:R2:W-:Y:S02]  /*b3e0*/  REDG.E.ADD.F32.FTZ.RN.STRONG.GPU desc[UR16][R2.64], R24 ;  /* 0x00000018020079a6 */ /* 0x0005e4000c10f390 */
[----:B------:R-:W-:Y:S01]  /*b3f0*/  UIADD3 UR9, UR7, UR6, URZ ;  /* 0x0000000607097290 */ /* 0x000fe2000fffe03f */
[CC--:B-1----:R-:W-:Y:S04]  /*b400*/  LEA R4, P0, R6.reuse, R190.reuse, 0x2 ;  /* 0x000000be06047211 */ /* 0x0c2fe800078010ff */
[-C--:B------:R-:W-:Y:S01]  /*b410*/  LEA.HI.X.SX32 R5, R6, R191.reuse, 0x2, P0 ;  /* 0x000000bf06057211 */ /* 0x080fe200000f16ff */
[----:B------:R-:W-:Y:S01]  /*b420*/  IMAD.U32 R6, RZ, RZ, UR8 ;  /* 0x00000008ff067e24 */ /* 0x000fe2000f8e00ff */
[----:B------:R-:W-:Y:S03]  /*b430*/  UIADD3 UR8, UR7, UR9, URZ ;  /* 0x0000000907087290 */ /* 0x000fe6000fffe03f */
[----:B------:R1:W-:Y:S01]  /*b440*/  REDG.E.ADD.F32.FTZ.RN.STRONG.GPU desc[UR16][R4.64], R25 ;  /* 0x00000019040079a6 */ /* 0x0003e2000c10f390 */
[CC--:B--2---:R-:W-:Y:S04]  /*b450*/  LEA R2, P0, R0.reuse, R190.reuse, 0x2 ;  /* 0x000000be00027211 */ /* 0x0c4fe800078010ff */
[-C--:B------:R-:W-:Y:S01]  /*b460*/  LEA.HI.X.SX32 R3, R0, R191.reuse, 0x2, P0 ;  /* 0x000000bf00037211 */ /* 0x080fe200000f16ff */
[----:B------:R-:W-:Y:S01]  /*b470*/  IMAD.U32 R0, RZ, RZ, UR6 ;  /* 0x00000006ff007e24 */ /* 0x000fe2000f8e00ff */
[----:B------:R-:W-:Y:S03]  /*b480*/  UIADD3 UR6, UR7, UR8, URZ ;  /* 0x0000000807067290 */ /* 0x000fe6000fffe03f */
[----:B------:R2:W-:Y:S01]  /*b490*/  REDG.E.ADD.F32.FTZ.RN.STRONG.GPU desc[UR16][R2.64], R26 ;  /* 0x0000001a020079a6 */ /* 0x0005e2000c10f390 */
[CC--:B-1----:R-:W-:Y:S04]  /*b4a0*/  LEA R4, P0, R6.reuse, R190.reuse, 0x2 ;  /* 0x000000be06047211 */ /* 0x0c2fe800078010ff */
[-C--:B------:R-:W-:Y:S01]  /*b4b0*/  LEA.HI.X.SX32 R5, R6, R191.reuse, 0x2, P0 ;  /* 0x000000bf06057211 */ /* 0x080fe200000f16ff */
[----:B------:R-:W-:Y:S01]  /*b4c0*/  IMAD.U32 R6, RZ, RZ, UR9 ;  /* 0x00000009ff067e24 */ /* 0x000fe2000f8e00ff */
[----:B------:R-:W-:Y:S03]  /*b4d0*/  UIADD3 UR9, UR7, UR6, URZ ;  /* 0x0000000607097290 */ /* 0x000fe6000fffe03f */
[----:B------:R1:W-:Y:S01]  /*b4e0*/  REDG.E.ADD.F32.FTZ.RN.STRONG.GPU desc[UR16][R4.64], R27 ;  /* 0x0000001b040079a6 */ /* 0x0003e2000c10f390 */
[CC--:B--2---:R-:W-:Y:S03]  /*b4f0*/  LEA R2, P0, R0.reuse, R190.reuse, 0x2 ;  /* 0x000000be00027211 */ /* 0x0c4fe600078010ff */
[----:B------:R-:W-:Y:S01]  /*b500*/  LDSM.16.MT88.4 R24, [R177+0x800] ;  /* 0x00080000b118783b */ /* 0x000fe20000004200 */
[-C--:B------:R-:W-:Y:S01]  /*b510*/  LEA.HI.X.SX32 R3, R0, R191.reuse, 0x2, P0 ;  /* 0x000000bf00037211 */ /* 0x080fe200000f16ff */
[----:B------:R-:W-:Y:S01]  /*b520*/  IMAD.U32 R0, RZ, RZ, UR8 ;  /* 0x00000008ff007e24 */ /* 0x000fe2000f8e00ff */
[----:B------:R-:W-:Y:S03]  /*b530*/  UIADD3 UR8, UR7, UR9, URZ ;  /* 0x0000000907087290 */ /* 0x000fe6000fffe03f */
[----:B------:R2:W-:Y:S03]  /*b540*/  REDG.E.ADD.F32.FTZ.RN.STRONG.GPU desc[UR16][R2.64], R32 ;  /* 0x00000020020079a6 */ /* 0x0005e6000c10f390 */
[----:B------:R-:W-:Y:S01]  /*b550*/  IMAD.U32 R7, RZ, RZ, UR8 ;  /* 0x00000008ff077e24 */ /* 0x000fe2000f8e00ff */
[CC--:B-1----:R-:W-:Y:S04]  /*b560*/  LEA R4, P0, R6.reuse, R190.reuse, 0x2 ;  /* 0x000000be06047211 */ /* 0x0c2fe800078010ff */
[-C--:B------:R-:W-:Y:S01]  /*b570*/  LEA.HI.X.SX32 R5, R6, R191.reuse, 0x2, P0 ;  /* 0x000000bf06057211 */ /* 0x080fe200000f16ff */
[----:B------:R-:W-:Y:S01]  /*b580*/  IMAD.U32 R6, RZ, RZ, UR6 ;  /* 0x00000006ff067e24 */ /* 0x000fe2000f8e00ff */
[----:B------:R-:W-:Y:S02]  /*b590*/  UIADD3 UR6, UR7, UR8, URZ ;  /* 0x0000000807067290 */ /* 0x000fe4000fffe03f */
[----:B------:R-:W-:Y:S01]  /*b5a0*/  UIADD3 UR8, UR13, -0x1, URZ ;  /* 0xffffffff0d087890 */ /* 0x000fe2000fffe03f */
        /* <DEDUP_REMOVED lines=18> */
[----:B------:R-:W-:Y:S01]  /*b6d0*/  ULOP3.LUT UR6, UR13, 0x1, URZ, 0xc0, !UPT ;  /* 0x000000010d067892 */ /* 0x000fe2000f8ec03f */
[CC--:B------:R-:W-:Y:S02]  /*b6e0*/  LEA R4, P1, R5.reuse, R190.reuse, 0x2 ;  /* 0x000000be05047211 */ /* 0x0c0fe400078210ff */
[----:B------:R-:W-:Y:S01]  /*b6f0*/  LDSM.16.MT88.4 R8, [R177] ;  /* 0x00000000b108783b */ /* 0x000fe20000004200 */
[----:B------:R-:W-:Y:S01]  /*b700*/  UISETP.NE.U32.AND UP0, UPT, UR6, 0x1, UPT ;  /* 0x000000010600788c */ /* 0x000fe2000bf05070 */
[-C--:B------:R-:W-:Y:S02]  /*b710*/  LEA.HI.X.SX32 R5, R5, R191.reuse, 0x2, P1 ;  /* 0x000000bf05057211 */ /* 0x080fe400008f16ff */
[----:B------:R-:W-:Y:S01]  /*b720*/  LDSM.16.MT88.4 R16, [R0] ;  /* 0x000000000010783b */ /* 0x000fe20000004200 */
[----:B--2---:R-:W-:Y:S01]  /*b730*/  IMAD.U32 R3, RZ, RZ, UR7 ;  /* 0x00000007ff037e24 */ /* 0x004fe2000f8e00ff */
[----:B------:R-:W-:Y:S01]  /*b740*/  @UP3 UIADD3 UR7, UP1, UR20, -0x200, URZ ;  /* 0xfffffe0014073890 */ /* 0x000fe2000ff3e03f */
[----:B------:R-:W-:Y:S01]  /*b750*/  PLOP3.LUT P1, PT, PT, PT, UP0, 0x80, 0x0 ;  /* 0x000000000000781c */ /* 0x000fe20003f2f008 */
[----:B------:R-:W-:Y:S01]  /*b760*/  REDG.E.ADD.F32.FTZ.RN.STRONG.GPU desc[UR16][R4.64], R30 ;  /* 0x0000001e040079a6 */ /* 0x000fe2000c10f390 */
[----:B------:R-:W-:Y:S01]  /*b770*/  @UP3 UIADD3 UR24, UP0, UR24, -0x200, URZ ;  /* 0xfffffe0018183890 */ /* 0x000fe2000ff1e03f */
[C---:B------:R-:W-:Y:S01]  /*b780*/  LEA R2, P0, R3.reuse, R190, 0x2 ;  /* 0x000000be03027211 */ /* 0x040fe200078010ff */
[----:B------:R-:W-:Y:S01]  /*b790*/  @UP3 UIADD3.X UR6, UR21, -0x1, URZ, UP1, !UPT ;  /* 0xffffffff15063890 */ /* 0x000fe20008ffe43f */
[----:B------:R-:W1:Y:S01]  /*b7a0*/  LDSM.16.MT88.4 R4, [R176+0x14000] ;  /* 0x01400000b004783b */ /* 0x000e620000004200 */
[----:B------:R-:W-:Y:S01]  /*b7b0*/  @UP3 UIADD3.X UR23, UR23, -0x1, URZ, UP0, !UPT ;  /* 0xffffffff17173890 */ /* 0x000fe200087fe43f */
[----:B------:R-:W-:Y:S01]  /*b7c0*/  LEA.HI.X.SX32 R3, R3, R191, 0x2, P0 ;  /* 0x000000bf03037211 */ /* 0x000fe200000f16ff */
[----:B------:R-:W-:Y:S01]  /*b7d0*/  UMOV UR13, UR8 ;  /* 0x00000008000d7c82 */ /* 0x000fe20008000000 */
[----:B------:R-:W-:Y:S01]  /*b7e0*/  PLOP3.LUT P0, PT, PT, PT, UP2, 0x80, 0x0 ;  /* 0x000000000000781c */ /* 0x000fe20003f0f028 */
[----:B------:R-:W-:Y:S01]  /*b7f0*/  @UP3 UMOV UR20, UR7 ;  /* 0x0000000700143c82 */ /* 0x000fe20008000000 */
[----:B------:R-:W-:Y:S01]  /*b800*/  @UP3 UMOV UR21, UR6 ;  /* 0x0000000600153c82 */ /* 0x000fe20008000000 */
        /* <DEDUP_REMOVED lines=165> */
[----:B------:R-:W-:Y:S01]  /*c260*/  UISETP.NE.AND UP0, UPT, UR38, -0x1, UPT ;  /* 0xffffffff2600788c */ /* 0x000fe2000bf05270 */
        /* <DEDUP_REMOVED lines=31> */
[----:B------:R-:W-:Y:S01]  /*c460*/  PLOP3.LUT P0, PT, PT, PT, UP0, 0x80, 0x0 ;  /* 0x000000000000781c */ /* 0x000fe20003f0f008 */
[----:B------:R-:W-:Y:S01]  /*c470*/  FMUL.FTZ R0, R93, UR8 ;  /* 0x000000085d007c20 */ /* 0x000fe20008410000 */
[----:B------:R-:W-:Y:S01]  /*c480*/  F2FP.BF16.F32.PACK_AB R6, R6, R86 ;  /* 0x000000560606723e */ /* 0x000fe200000010ff */
[----:B------:R-:W-:Y:S01]  /*c490*/  @UP0 UIADD3 UR9, UR27, UR38, URZ ;  /* 0x000000261b090290 */ /* 0x000fe2000fffe03f */
[----:B------:R-:W-:Y:S01]  /*c4a0*/  F2FP.BF16.F32.PACK_AB R3, R3, R96 ;  /* 0x000000600303723e */ /* 0x000fe200000010ff */
[----:B------:R-:W-:Y:S01]  /*c4b0*/  @UP0 ULDC.64 UR6, c[0x0][0x450] ;  /* 0x0001140000060ab9 */ /* 0x000fe20000000a00 */
[----:B------:R-:W-:Y:S01]  /*c4c0*/  F2FP.BF16.F32.PACK_AB R2, R2, R98 ;  /* 0x000000620202723e */ /* 0x000fe200000010ff */
[----:B------:R-:W-:Y:S01]  /*c4d0*/  @UP0 UIMAD.WIDE.U32 UR10, UR9, UR6, URZ ;  /* 0x00000006090a02a5 */ /* 0x000fe2000f8e003f */
[----:B------:R-:W-:-:S02]  /*c4e0*/  F2FP.BF16.F32.PACK_AB R5, R5, R88 ;  /* 0x000000580505723e */ /* 0x000fc400000010ff */
[----:B------:R-:W-:Y:S02]  /*c4f0*/  F2FP.BF16.F32.PACK_AB R4, R4, R90 ;  /* 0x0000005a0404723e */ /* 0x000fe400000010ff */
[----:B------:R-:W-:Y:S01]  /*c500*/  F2FP.BF16.F32.PACK_AB R0, R0, R92 ;  /* 0x0000005c0000723e */ /* 0x000fe200000010ff */
[----:B------:R-:W-:Y:S01]  /*c510*/  @UP0 UIMAD UR9, UR9, UR7, URZ ;  /* 0x00000007090902a4 */ /* 0x000fe2000f8e023f */
[----:B------:R-:W-:Y:S01]  /*c520*/  FMUL.FTZ R94, R94, UR8 ;  /* 0x000000085e5e7c20 */ /* 0x000fe20008410000 */
[----:B------:R-:W-:Y:S02]  /*c530*/  @UP0 UMOV UR20, UR10 ;  /* 0x0000000a00140c82 */ /* 0x000fe40008000000 */
[----:B------:R-:W-:Y:S01]  /*c540*/  @UP0 UIADD3 UR21, UR11, UR9, URZ ;  /* 0x000000090b150290 */ /* 0x000fe2000fffe03f */
        /* <DEDUP_REMOVED lines=30> */
[----:B------:R1:W-:Y:S02]  /*c730*/  STS [R45+0x4000], R0 ;  /* 0x004000002d007388 */ /* 0x0003e40000000800 */
[----:B-1----:R-:W-:Y:S01]  /*c740*/  FMUL.FTZ R0, R95, UR8 ;  /* 0x000000085f007c20 */ /* 0x002fe20008410000 */
[----:B------:R-:W-:Y:S06]  /*c750*/  @P0 BRA `(.L_x_883) ;  /* 0x0000000000340947 */ /* 0x000fec0003800000 */
        /* <DEDUP_REMOVED lines=13> */
.L_x_883:
        /* <DEDUP_REMOVED lines=22> */
.L_x_884:
[----:B------:R1:W-:Y:S01]  /*c990*/  STS [R44+0x4000], R0 ;  /* 0x004000002c007388 */ /* 0x0003e20000000800 */
[----:B------:R-:W-:Y:S01]  /*c9a0*/  USHF.R.S32.HI UR11, URZ, 0x1f, UR10 ;  /* 0x0000001f3f0b7899 */ /* 0x000fe2000801140a */
[--C-:B------:R-:W-:Y:S01]  /*c9b0*/  SHF.R.S32.HI R9, RZ, 0x1f, R238.reuse ;  /* 0x0000001fff097819 */ /* 0x100fe200000114ee */
[----:B------:R-:W-:Y:S01]  /*c9c0*/  UIMAD UR19, UR22, -0x80, UR19 ;  /* 0xffffff80161378a4 */ /* 0x000fe2000f8e0213 */
[----:B------:R-:W-:Y:S01]  /*c9d0*/  BAR.SYNC.DEFER_BLOCKING 0x0 ;  /* 0x0000000000007b1d */ /* 0x000fe20000010000 */
[----:B------:R-:W-:Y:S01]  /*c9e0*/  UIMAD UR12, UR11, UR6, URZ ;  /* 0x000000060b0c72a4 */ /* 0x000fe2000f8e023f */
[----:B------:R-:W-:Y:S01]  /*c9f0*/  VIADD R4, R250, 0x40 ;  /* 0x00000040fa047836 */ /* 0x000fe20000000000 */
[----:B------:R-:W-:Y:S01]  /*ca00*/  USHF.R.S32.HI UR14, URZ, 0x1f, UR59 ;  /* 0x0000001f3f0e7899 */ /* 0x000fe2000801143b */
[----:B------:R-:W-:Y:S01]  /*ca10*/  IMAD.U32 R2, RZ, RZ, UR6 ;  /* 0x00000006ff027e24 */ /* 0x000fe2000f8e00ff */
[----:B------:R-:W-:Y:S01]  /*ca20*/  UIMAD UR12, UR10, UR7, UR12 ;  /* 0x000000070a0c72a4 */ /* 0x000fe2000f8e020c */
[----:B------:R-:W-:Y:S01]  /*ca30*/  IMAD.MOV.U32 R8, RZ, RZ, R238 ;  /* 0x000000ffff087224 */ /* 0x000fe200078e00ee */
[----:B------:R-:W-:Y:S01]  /*ca40*/  ULDC UR13, c[0x0][0x2d0] ;  /* 0x0000b400000d7ab9 */ /* 0x000fe20000000800 */
[----:B------:R-:W-:Y:S01]  /*ca50*/  BSSY B0, `(.L_x_885) ;  /* 0x0000023000007945 */ /* 0x000fe20003800000 */
[----:B------:R-:W-:Y:S01]  /*ca60*/  ISETP.GE.AND P4, PT, R238, UR13, PT ;  /* 0x0000000dee007c0c */ /* 0x000fe2000bf86270 */
[----:B------:R-:W-:Y:S01]  /*ca70*/  IMAD.WIDE.U32 R2, R2, UR10, R8 ;  /* 0x0000000a02027c25 */ /* 0x000fe2000f8e0008 */
[----:B------:R-:W-:-:S02]  /*ca80*/  SHF.R.S32.HI R11, RZ, 0x1f, R250 ;  /* 0x0000001fff0b7819 */ /* 0x000fc400000114fa */
[----:B------:R-:W-:Y:S01]  /*ca90*/  ISETP.GE.OR P2, PT, R4, UR19, P4 ;  /* 0x0000001304007c0c */ /* 0x000fe2000a746670 */
[----:B------:R-:W-:Y:S01]  /*caa0*/  VIADD R4, R250, 0x60 ;  /* 0x00000060fa047836 */ /* 0x000fe20000000000 */
[----:B------:R-:W-:-:S04]  /*cab0*/  IADD3 R2, P0, R2, UR20, RZ ;  /* 0x0000001402027c10 */ /* 0x000fc8000ff1e0ff */
[----:B------:R-:W-:Y:S01]  /*cac0*/  ISETP.GE.OR P1, PT, R4, UR19, P4 ;  /* 0x0000001304007c0c */ /* 0x000fe2000a726670 */
[----:B-1----:R-:W-:Y:S01]  /*cad0*/  VIADD R0, R250, 0x20 ;  /* 0x00000020fa007836 */ /* 0x002fe20000000000 */
[----:B------:R1:W2:Y:S04]  /*cae0*/  LDS.128 R16, [R142+0xd000] ;  /* 0x00d000008e107984 */ /* 0x0002a80000000c00 */
[----:B------:R-:W-:Y:S01]  /*caf0*/  ISETP.GE.OR P3, PT, R0, UR19, P4 ;  /* 0x0000001300007c0c */ /* 0x000fe2000a766670 */
[----:B------:R1:W3:Y:S01]  /*cb00*/  LDS.128 R20, [R142+0x11000] ;  /* 0x011000008e147984 */ /* 0x0002e20000000c00 */
[----:B------:R-:W-:Y:S01]  /*cb10*/  MOV R0, UR12 ;  /* 0x0000000c00007c02 */ /* 0x000fe20008000f00 */
[----:B------:R-:W-:Y:S01]  /*cb20*/  ULDC.64 UR12, c[0x0][0x468] ;  /* 0x00011a00000c7ab9 */ /* 0x000fe20000000a00 */
[----:B------:R-:W-:Y:S01]  /*cb30*/  ISETP.GE.OR P4, PT, R250, UR19, P4 ;  /* 0x00000013fa007c0c */ /* 0x000fe2000a786670 */
[----:B------:R1:W4:Y:S01]  /*cb40*/  LDS.128 R24, [R142+0x12000] ;  /* 0x012000008e187984 */ /* 0x0003220000000c00 */
[----:B------:R-:W-:Y:S01]  /*cb50*/  IADD3.X R3, R3, UR21, R0, P0, !PT ;  /* 0x0000001503037c10 */ /* 0x000fe200087fe400 */
[----:B------:R-:W-:Y:S01]  /*cb60*/  UIMAD UR14, UR14, UR12, URZ ;  /* 0x0000000c0e0e72a4 */ /* 0x000fe2000f8e023f */
[----:B------:R-:W-:Y:S01]  /*cb70*/  IMAD.U32 R0, RZ, RZ, UR12 ;  /* 0x0000000cff007e24 */ /* 0x000fe2000f8e00ff */
[----:B------:R1:W1:Y:S02]  /*cb80*/  LDS.128 R28, [R142+0x13000] ;  /* 0x013000008e1c7984 */ /* 0x0002640000000c00 */
[----:B------:R-:W-:Y:S01]  /*cb90*/  UIMAD UR13, UR59, UR13, UR14 ;  /* 0x0000000d3b0d72a4 */ /* 0x000fe2000f8e020e */
[----:B------:R-:W-:-:S05]  /*cba0*/  IMAD.WIDE.U32 R2, R0, UR59, R2 ;  /* 0x0000003b00027c25 */ /* 0x000fca000f8e0002 */
        /* <DEDUP_REMOVED lines=13> */
.L_x_886:
[----:B------:R-:W-:Y:S05]  /*cc80*/  BSYNC B0 ;  /* 0x0000000000007941 */ /* 0x000fea0003800000 */
.L_x_885:
        /* <DEDUP_REMOVED lines=14> */
.L_x_888:
[----:B------:R-:W-:Y:S05]  /*cd70*/  BSYNC B0 ;  /* 0x0000000000007941 */ /* 0x000fea0003800000 */
.L_x_887:
        /* <DEDUP_REMOVED lines=15> */
.L_x_890:
[----:B------:R-:W-:Y:S05]  /*ce70*/  BSYNC B0 ;  /* 0x0000000000007941 */ /* 0x000fea0003800000 */
.L_x_889:
        /* <DEDUP_REMOVED lines=14> */
.L_x_892:
[----:B------:R-:W-:Y:S05]  /*cf60*/  BSYNC B0 ;  /* 0x0000000000007941 */ /* 0x000fea0003800000 */
.L_x_891:
        /* <DEDUP_REMOVED lines=27> */
.L_x_894:
[----:B------:R-:W-:Y:S05]  /*d120*/  BSYNC B0 ;  /* 0x0000000000007941 */ /* 0x000fea0003800000 */
.L_x_893:
        /* <DEDUP_REMOVED lines=14> */
.L_x_896:
[----:B------:R-:W-:Y:S05]  /*d210*/  BSYNC B0 ;  /* 0x0000000000007941 */ /* 0x000fea0003800000 */
.L_x_895:
        /* <DEDUP_REMOVED lines=14> */
.L_x_898:
[----:B------:R-:W-:Y:S05]  /*d300*/  BSYNC B0 ;  /* 0x0000000000007941 */ /* 0x000fea0003800000 */
.L_x_897:
        /* <DEDUP_REMOVED lines=12> */
.L_x_847:
[----:B------:R-:W-:Y:S05]  /*d3d0*/  BSYNC B1 ;  /* 0x0000000000017941 */ /* 0x000fea0003800000 */
.L_x_825:
        /* <DEDUP_REMOVED lines=11> */
.L_x_899:
[----:B------:R-:W-:Y:S05]  /*d490*/  EXIT ;  /* 0x000000000000794d */ /* 0x000fea0003800000 */
.L_x_901:
        /* <DEDUP_REMOVED lines=14> */
.L_x_1275:


//--------------------- .text._ZN5flash44flash_bwd_dq_dk_dv_loop_seqk_parallel_kernelI23Flash_bwd_kernel_traitsILi64ELi128ELi128ELi8ELi4ELi4ELi4ELb0ELb0EN7cutlass10bfloat16_tE19Flash_kernel_traitsILi64ELi128ELi128ELi8ES3_EELb0ELb1ELb0ELb0ELb0ELb0ELb1EEEvNS_16Flash_bwd_paramsE --------------------------
	.section	.text._ZN5flash44flash_bwd_dq_dk_dv_loop_seqk_parallel_kernelI23Flash_bwd_kernel_traitsILi64ELi128ELi128ELi8ELi4ELi4ELi4ELb0ELb0EN7cutlass10bfloat16_tE19Flash_kernel_traitsILi64ELi128ELi128ELi8ES3_EELb0ELb1ELb0ELb0ELb0ELb0ELb1EEEvNS_16Flash_bwd_paramsE,"ax",@progbits
	.align	128
        .global         _ZN5flash44flash_bwd_dq_dk_dv_loop_seqk_parallel_kernelI23Flash_bwd_kernel_traitsILi64ELi128ELi128ELi8ELi4ELi4ELi4ELb0ELb0EN7cutlass10bfloat16_tE19Flash_kernel_traitsILi64ELi128ELi128ELi8ES3_EELb0ELb1ELb0ELb0ELb0ELb0ELb1EEEvNS_16Flash_bwd_paramsE
        .type           _ZN5flash44flash_bwd_dq_dk_dv_loop_seqk_parallel_kernelI23Flash_bwd_kernel_traitsILi64ELi128ELi128ELi8ELi4ELi4ELi4ELb0ELb0EN7cutlass10bfloat16_tE19Flash_kernel_traitsILi64ELi128ELi128ELi8ES3_EELb0ELb1ELb0ELb0ELb0ELb0ELb1EEEvNS_16Flash_bwd_paramsE,@function
        .size           _ZN5flash44flash_bwd_dq_dk_dv_loop_seqk_parallel_kernelI23Flash_bwd_kernel_traitsILi64ELi128ELi128ELi8ELi4ELi4ELi4ELb0ELb0EN7cutlass10bfloat16_tE19Flash_kernel_traitsILi64ELi128ELi128ELi8ES3_EELb0ELb1ELb0ELb0ELb0ELb0ELb1EEEvNS_16Flash_bwd_paramsE,(.L_x_1276 - _ZN5flash44flash_bwd_dq_dk_dv_loop_seqk_parallel_kernelI23Flash_bwd_kernel_traitsILi64ELi128ELi128ELi8ELi4ELi4ELi4ELb0ELb0EN7cutlass10bfloat16_tE19Flash_kernel_traitsILi64ELi128ELi128ELi8ES3_EELb0ELb1ELb0ELb0ELb0ELb0ELb1EEEvNS_16Flash_bwd_paramsE)
        .other          _ZN5flash44flash_bwd_dq_dk_dv_loop_seqk_parallel_kernelI23Flash_bwd_kernel_traitsILi64ELi128ELi128ELi8ELi4ELi4ELi4ELb0ELb0EN7cutlass10bfloat16_tE19Flash_kernel_traitsILi64ELi128ELi128ELi8ES3_EELb0ELb1ELb0ELb0ELb0ELb0ELb1EEEvNS_16Flash_bwd_paramsE,@"STO_CUDA_ENTRY STV_DEFAULT"
_ZN5flash44flash_bwd_dq_dk_dv_loop_seqk_parallel_kernelI23Flash_bwd_kernel_traitsILi64ELi128ELi128ELi8ELi4ELi4ELi4ELb0ELb0EN7cutlass10bfloat16_tE19Flash_kernel_traitsILi64ELi128ELi128ELi8ES3_EELb0ELb1ELb0ELb0ELb0ELb0ELb1EEEvNS_16Flash_bwd_paramsE:
.text._ZN5flash44flash_bwd_dq_dk_dv_loop_seqk_parallel_kernelI23Flash_bwd_kernel_traitsILi64ELi128ELi128ELi8ELi4ELi4ELi4ELb0ELb0EN7cutlass10bfloat16_tE19Flash_kernel_traitsILi64ELi128ELi128ELi8ES3_EELb0ELb1ELb0ELb0ELb0ELb0ELb1EEEvNS_16Flash_bwd_paramsE:
        /* <DEDUP_REMOVED lines=14> */
[----:B------:R-:W-:Y:S01]  /*00e0*/  ULDC.64 UR8, c[0x0][0x208] ;  /* 0x0000820000087ab9 */ /* 0x000fe20000000a00 */
[----:B------:R-:W-:-:S05]  /*00f0*/  UMOV UR61, 0xffffc000 ;  /* 0xffffc000003d7882 */ /* 0x000fca0000000000 */
[----:B------:R-:W3:Y:S08]  /*0100*/  S2UR UR4, SR_CgaCtaId ;  /* 0x00000000000479c3 */ /* 0x000ef00000008800 */
[----:B------:R-:W4:Y:S01]  /*0110*/  S2UR UR47, SR_CTAID.Y ;  /* 0x00000000002f79c3 */ /* 0x000f220000002600 */
[----:B--2---:R-:W-:Y:S01]  /*0120*/  USHF.R.S32.HI UR6, URZ, 0x1f, UR58 ;  /* 0x0000001f3f067899 */ /* 0x004fe2000801143a */
[----:B-1----:R-:W-:Y:S01]  /*0130*/  SHF.R.S32.HI R14, RZ, 0x1f, R15 ;  /* 0x0000001fff0e7819 */ /* 0x002fe2000001140f */
[----:B---3--:R-:W-:-:S03]  /*0140*/  ULEA UR4, UR4, UR5, 0x18 ;  /* 0x0000000504047291 */ /* 0x008fc6000f8ec03f */
[CC--:B------:R-:W-:Y:S02]  /*0150*/  LEA.HI R3, R14.reuse, R15.reuse, RZ, 0x5 ;  /* 0x0000000f0e037211 */ /* 0x0c0fe400078f28ff */
[----:B------:R-:W-:Y:S02]  /*0160*/  LEA.HI R17, R14, R15, RZ, 0x3 ;  /* 0x0000000f0e117211 */ /* 0x000fe400078f18ff */
[--C-:B------:R-:W-:Y:S01]  /*0170*/  SHF.R.S32.HI R4, RZ, 0x5, R3.reuse ;  /* 0x00000005ff047819 */ /* 0x100fe20000011403 */
[----:B----4-:R-:W-:Y:S01]  /*0180*/  USHF.L.U32 UR5, UR47, 0x7, URZ ;  /* 0x000000072f057899 */ /* 0x010fe2000800063f */
[----:B------:R-:W-:Y:S02]  /*0190*/  SHF.R.S32.HI R0, RZ, 0x1f, R3 ;  /* 0x0000001fff007819 */ /* 0x000fe40000011403 */
        /* <DEDUP_REMOVED lines=10> */
[----:B------:R-:W-:Y:S01]  /*0240*/  SHF.R.S32.HI R3, RZ, 0x3, R17 ;  /* 0x00000003ff037819 */ /* 0x000fe20000011411 */
[----:B------:R-:W-:Y:S01]  /*0250*/  IMAD.IADD R2, R15, 0x1, -R2 ;  /* 0x000000010f027824 */ /* 0x000fe200078e0a02 */
[----:B------:R-:W-:Y:S02]  /*0260*/  LOP3.LUT R0, R17, 0xfffffff8, RZ, 0xc0, !PT ;  /* 0xfffffff811007812 */ /* 0x000fe400078ec0ff */
[----:B------:R-:W-:Y:S01]  /*0270*/  SHF.R.S32.HI R6, RZ, 0x4, R5 ;  /* 0x00000004ff067819 */ /* 0x000fe20000011405 */
[----:B------:R-:W-:Y:S01]  /*0280*/  IMAD.SHL.U32 R3, R3, 0x40, RZ ;  /* 0x0000004003037824 */ /* 0x000fe200078e00ff */
[----:B------:R-:W-:Y:S01]  /*0290*/  SHF.R.S32.HI R9, RZ, 0x2, R16 ;  /* 0x00000002ff097819 */ /* 0x000fe20000011410 */
[----:B------:R-:W-:Y:S01]  /*02a0*/  IMAD.IADD R0, R15, 0x1, -R0 ;  /* 0x000000010f007824 */ /* 0x000fe200078e0a00 */
[----:B------:R-:W-:Y:S02]  /*02b0*/  SHF.R.S32.HI R4, RZ, 0x1f, R16 ;  /* 0x0000001fff047819 */ /* 0x000fe40000011410 */
[----:B------:R-:W-:Y:S01]  /*02c0*/  LEA.HI R5, R5, R6, RZ, 0x1 ;  /* 0x0000000605057211 */ /* 0x000fe200078f08ff */
[----:B------:R-:W-:Y:S01]  /*02d0*/  IMAD.SHL.U32 R194, R0, 0x8, RZ ;  /* 0x0000000800c27824 */ /* 0x000fe200078e00ff */
[----:B------:R-:W-:-:S02]  /*02e0*/  LEA.HI R4, R4, R9, RZ, 0x3 ;  /* 0x0000000904047211 */ /* 0x000fc400078f18ff */
[----:B------:R-:W-:Y:S02]  /*02f0*/  LOP3.LUT R3, R3, 0x1c0, RZ, 0xc0, !PT ;  /* 0x000001c003037812 */ /* 0x000fe400078ec0ff */
[----:B------:R-:W-:Y:S02]  /*0300*/  LOP3.LUT R5, R5, 0xfffffffe, RZ, 0xc0, !PT ;  /* 0xfffffffe05057812 */ /* 0x000fe400078ec0ff */
[----:B------:R-:W-:Y:S02]  /*0310*/  SHF.R.S32.HI R8, RZ, 0x1f, R2 ;  /* 0x0000001fff087819 */ /* 0x000fe40000011402 */
[----:B------:R-:W-:Y:S01]  /*0320*/  LOP3.LUT R4, R4, 0xfffffff8, RZ, 0xc0, !PT ;  /* 0xfffffff804047812 */ /* 0x000fe200078ec0ff */
[----:B------:R-:W-:Y:S01]  /*0330*/  IMAD.IADD R10, R6, 0x1, -R5 ;  /* 0x00000001060a7824 */ /* 0x000fe200078e0a05 */
[----:B------:R-:W-:Y:S02]  /*0340*/  SHF.R.U32.HI R7, RZ, 0x3, R3 ;  /* 0x00000003ff077819 */ /* 0x000fe40000011603 */
[----:B------:R-:W-:Y:S01]  /*0350*/  LOP3.LUT R3, R3, 0x38, R194, 0xf8, !PT ;  /* 0x0000003803037812 */ /* 0x000fe200078ef8c2 */
[----:B------:R-:W-:Y:S01]  /*0360*/  IMAD.IADD R6, R9, 0x1, -R4 ;  /* 0x0000000109067824 */ /* 0x000fe200078e0a04 */
[----:B------:R-:W-:-:S02]  /*0370*/  LEA.HI R12, R8, R2, RZ, 0x3 ;  /* 0x00000002080c7211 */ /* 0x000fc400078f18ff */
[----:B------:R-:W-:Y:S02]  /*0380*/  LOP3.LUT R9, R3, R7, RZ, 0x3c, !PT ;  /* 0x0000000703097212 */ /* 0x000fe400078e3cff */
[----:B------:R-:W-:Y:S02]  /*0390*/  LOP3.LUT R3, R12, 0xfffffff8, RZ, 0xc0, !PT ;  /* 0xfffffff80c037812 */ /* 0x000fe400078ec0ff */
[C---:B------:R-:W-:Y:S02]  /*03a0*/  LOP3.LUT P4, RZ, R0.reuse, 0x2, RZ, 0xc0, !PT ;  /* 0x0000000200ff7812 */ /* 0x040fe4000788c0ff */
[C---:B------:R-:W-:Y:S01]  /*03b0*/  LOP3.LUT P3, RZ, R0.reuse, 0x4, RZ, 0xc0, !PT ;  /* 0x0000000400ff7812 */ /* 0x040fe2000786c0ff */
[----:B------:R-:W-:Y:S01]  /*03c0*/  IMAD.SHL.U32 R0, R0, 0x40, RZ ;  /* 0x0000004000007824 */ /* 0x000fe200078e00ff */
[-C--:B------:R-:W-:Y:S01]  /*03d0*/  LEA.HI R7, R14, R15.reuse, RZ, 0x6 ;  /* 0x0000000f0e077211 */ /* 0x080fe200078f30ff */
[----:B------:R-:W-:Y:S01]  /*03e0*/  IMAD.IADD R18, R2, 0x1, -R3 ;  /* 0x0000000102127824 */ /* 0x000fe200078e0a03 */
[----:B------:R-:W-:Y:S01]  /*03f0*/  LOP3.LUT R3, R6, 0x1, RZ, 0xc0, !PT ;  /* 0x0000000106037812 */ /* 0x000fe200078ec0ff */
[----:B------:R-:W-:Y:S01]  /*0400*/  IMAD.SHL.U32 R2, R11, 0x10, RZ ;  /* 0x000000100b027824 */ /* 0x000fe200078e00ff */
[----:B------:R-:W-:Y:S01]  /*0410*/  LOP3.LUT R0, R0, 0x1c0, RZ, 0xc0, !PT ;  /* 0x000001c000007812 */ /* 0x000fe200078ec0ff */
[----:B------:R-:W-:Y:S01]  /*0420*/  IMAD.SHL.U32 R7, R7, 0x8, RZ ;  /* 0x0000000807077824 */ /* 0x000fe200078e00ff */
[----:B------:R-:W-:Y:S01]  /*0430*/  LEA.HI R4, R14, R15, RZ, 0x7 ;  /* 0x0000000f0e047211 */ /* 0x000fe200078f38ff */
[----:B------:R-:W-:Y:S01]  /*0440*/  STL [R1+0x80], R18 ;  /* 0x0000801201007387 */ /* 0x000fe20000100800 */
[----:B------:R-:W-:-:S02]  /*0450*/  LEA.HI.SX32 R5, R13, R2, 0x1e ;  /* 0x000000020d057211 */ /* 0x000fc400078ff2ff */
[C---:B------:R-:W-:Y:S02]  /*0460*/  LOP3.LUT R8, R0.reuse, 0x30, R2, 0xf8, !PT ;  /* 0x0000003000087812 */ /* 0x040fe400078ef802 */
[----:B------:R-:W-:Y:S01]  /*0470*/  ISETP.NE.U32.AND P0, PT, R3, 0x1, PT ;  /* 0x000000010300780c */ /* 0x000fe20003f05070 */
[----:B------:R1:W-:Y:S01]  /*0480*/  STL [R1+0x78], R5 ;  /* 0x0000780501007387 */ /* 0x0003e20000100800 */
[----:B------:R-:W-:Y:S02]  /*0490*/  LOP3.LUT R187, R0, 0x8, R17, 0xf8, !PT ;  /* 0x0000000800bb7812 */ /* 0x000fe400078ef811 */
[----:B------:R-:W-:Y:S01]  /*04a0*/  LOP3.LUT R2, R9, 0xfffffe00, R7, 0xf8, !PT ;  /* 0xfffffe0009027812 */ /* 0x000fe200078ef807 */
[----:B------:R-:W-:Y:S01]  /*04b0*/  IMAD.SHL.U32 R7, R10, 0x10, RZ ;  /* 0x000000100a077824 */ /* 0x000fe200078e00ff */
[----:B------:R-:W-:Y:S02]  /*04c0*/  SHF.R.S32.HI R4, RZ, 0x7, R4 ;  /* 0x00000007ff047819 */ /* 0x000fe40000011404 */
[----:B------:R-:W-:Y:S01]  /*04d0*/  SHF.R.U32.HI R0, RZ, 0x3, R0 ;  /* 0x00000003ff007819 */ /* 0x000fe20000011600 */
[----:B------:R2:W-:Y:S01]  /*04e0*/  STL [R1+0x70], R2 ;  /* 0x0000700201007387 */ /* 0x0005e20000100800 */
[C---:B------:R-:W-:Y:S01]  /*04f0*/  R2P PR, R6.reuse, 0x6 ;  /* 0x0000000606007804 */ /* 0x040fe20000000000 */
[----:B------:R-:W-:Y:S01]  /*0500*/  IMAD.SHL.U32 R6, R6, 0x40, RZ ;  /* 0x0000004006067824 */ /* 0x000fe200078e00ff */
[----:B------:R-:W-:-:S02]  /*0510*/  LOP3.LUT R3, R8, 0x8, R17, 0xf8, !PT ;  /* 0x0000000808037812 */ /* 0x000fc400078ef811 */
[----:B------:R-:W-:Y:S01]  /*0520*/  LOP3.LUT R187, R187, R0, RZ, 0x3c, !PT ;  /* 0x00000000bbbb7212 */ /* 0x000fe200078e3cff */
[----:B-1----:R-:W-:-:S04]  /*0530*/  IMAD.SHL.U32 R5, R10, 0x200, RZ ;  /* 0x000002000a057824 */ /* 0x002fc800078e00ff */
[----:B--2---:R-:W-:Y:S01]  /*0540*/  IMAD R2, R4, 0x1000, R5 ;  /* 0x0000100004027824 */ /* 0x004fe200078e0205 */
[----:B------:R-:W-:Y:S02]  /*0550*/  LOP3.LUT R5, R5, R3, R0, 0xf6, !PT ;  /* 0x0000000305057212 */ /* 0x000fe400078ef600 */
[----:B------:R-:W-:Y:S01]  /*0560*/  LOP3.LUT R0, R6, 0x1c0, RZ, 0xc0, !PT ;  /* 0x000001c006007812 */ /* 0x000fe200078ec0ff */
[----:B------:R-:W-:Y:S01]  /*0570*/  IMAD.IADD R187, R2, 0x1, R187 ;  /* 0x0000000102bb7824 */ /* 0x000fe200078e02bb */
[----:B------:R-:W-:Y:S01]  /*0580*/  LOP3.LUT R6, R16, 0x7ffffffc, RZ, 0xc0, !PT ;  /* 0x7ffffffc10067812 */ /* 0x000fe200078ec0ff */
[----:B------:R-:W-:Y:S01]  /*0590*/  IMAD.SHL.U32 R2, R4, 0x8, RZ ;  /* 0x0000000804027824 */ /* 0x000fe200078e00ff */
[----:B------:R-:W-:Y:S01]  /*05a0*/  SHF.R.U32.HI R3, RZ, 0x3, R0 ;  /* 0x00000003ff037819 */ /* 0x000fe20000011600 */
[----:B------:R-:W-:Y:S02]  /*05b0*/  IMAD.SHL.U32 R187, R187, 0x2, RZ ;  /* 0x00000002bbbb7824 */ /* 0x000fe400078e00ff */
[C---:B------:R-:W-:Y:S01]  /*05c0*/  IMAD.IADD R6, R15.reuse, 0x1, -R6 ;  /* 0x000000010f067824 */ /* 0x040fe200078e0a06 */
[----:B------:R-:W-:Y:S01]  /*05d0*/  LOP3.LUT R2, R2, 0x8, RZ, 0xc0, !PT ;  /* 0x0000000802027812 */ /* 0x000fe200078ec0ff */
[----:B------:R-:W-:Y:S01]  /*05e0*/  IMAD.SHL.U32 R15, R15, 0x2, RZ ;  /* 0x000000020f0f7824 */ /* 0x000fe200078e00ff */
[----:B------:R-:W-:-:S02]  /*05f0*/  LOP3.LUT R8, R3, R0, RZ, 0xfc, !PT ;  /* 0x0000000003087212 */ /* 0x000fc400078efcff */
[----:B------:R-:W-:Y:S01]  /*0600*/  LOP3.LUT R13, R2, 0x10, R7, 0xf8, !PT ;  /* 0x00000010020d7812 */ /* 0x000fe200078ef807 */
[----:B------:R-:W-:Y:S01]  /*0610*/  IMAD.SHL.U32 R7, R10, 0x8, RZ ;  /* 0x000000080a077824 */ /* 0x000fe200078e00ff */
[----:B------:R-:W-:Y:S01]  /*0620*/  LOP3.LUT R9, R3, R0, R2, 0x1e, !PT ;  /* 0x0000000003097212 */ /* 0x000fe200078e1e02 */
[----:B------:R-:W-:Y:S01]  /*0630*/  IMAD.SHL.U32 R0, R6, 0x2, RZ ;  /* 0x0000000206007824 */ /* 0x000fe200078e00ff */
[----:B------:R-:W-:Y:S01]  /*0640*/  LOP3.LUT R2, R15, 0x6, RZ, 0xc0, !PT ;  /* 0x000000060f027812 */ /* 0x000fe200078ec0ff */
[----:B------:R-:W-:-:S04]  /*0650*/  IMAD.SHL.U32 R6, R12, 0x40, RZ ;  /* 0x000000400c067824 */ /* 0x000fc800078e00ff */
[----:B------:R-:W-:Y:S02]  /*0660*/  IMAD R3, R4, 0x40, R2 ;  /* 0x0000004004037824 */ /* 0x000fe400078e0202 */
[----:B------:R-:W-:Y:S02]  /*0670*/  IMAD.SHL.U32 R2, R18, 0x40, RZ ;  /* 0x0000004012027824 */ /* 0x000fe400078e00ff */
[----:B------:R-:W-:Y:S01]  /*0680*/  IMAD R4, R4, 0x2000, R0 ;  /* 0x0000200004047824 */ /* 0x000fe200078e0200 */
[----:B------:R1:W-:Y:S02]  /*0690*/  STL [R1+0x74], R3 ;  /* 0x0000740301007387 */ /* 0x0003e40000100800 */
[----:B------:R-:W-:Y:S01]  /*06a0*/  LOP3.LUT R2, R2, 0x1c0, RZ, 0xc0, !PT ;  /* 0x000001c002027812 */ /* 0x000fe200078ec0ff */
[----:B------:R-:W-:-:S03]  /*06b0*/  IMAD R4, R11, 0x400, R4 ;  /* 0x000004000b047824 */ /* 0x000fc600078e0204 */
[----:B------:R-:W-:Y:S01]  /*06c0*/  LOP3.LUT R7, R2, 0x8, R7, 0xf8, !PT ;  /* 0x0000000802077812 */ /* 0x000fe200078ef807 */
[----:B------:R-:W-:-:S05]  /*06d0*/  IMAD.IADD R8, R8, 0x1, R4 ;  /* 0x0000000108087824 */ /* 0x000fca00078e0204 */
[----:B------:R-:W-:Y:S01]  /*06e0*/  LEA R8, R8, UR4, 0x1 ;  /* 0x0000000408087c11 */ /* 0x000fe2000f8e08ff */
[----:B-1----:R-:W-:Y:S01]  /*06f0*/  IMAD R3, R11, 0x400, R0 ;  /* 0x000004000b037824 */ /* 0x002fe200078e0200 */
[----:B------:R-:W-:Y:S02]  /*0700*/  LOP3.LUT R0, R6, 0xfffffe00, RZ, 0xc0, !PT ;  /* 0xfffffe0006007812 */ /* 0x000fe400078ec0ff */
[----:B------:R-:W-:Y:S01]  /*0710*/  SHF.R.U32.HI R6, RZ, 0x3, R2 ;  /* 0x00000003ff067819 */ /* 0x000fe20000011602 */
[----:B------:R-:W-:Y:S02]  /*0720*/  IMAD.IADD R9, R3, 0x1, R9 ;  /* 0x0000000103097824 */ /* 0x000fe400078e0209 */
[----:B------:R-:W-:Y:S01]  /*0730*/  IMAD R4, R11, 0x400, R0 ;  /* 0x000004000b047824 */ /* 0x000fe200078e0200 */
[----:B------:R-:W-:Y:S02]  /*0740*/  LOP3.LUT R3, R7, R6, RZ, 0x3c, !PT ;  /* 0x0000000607037212 */ /* 0x000fe400078e3cff */
[----:B------:R-:W-:Y:S01]  /*0750*/  LOP3.LUT R2, R6, R13, R2, 0x1e, !PT ;  /* 0x0000000d06027212 */ /* 0x000fe200078e1e02 */
[----:B------:R-:W-:-:S02]  /*0760*/  IMAD.MOV.U32 R6, RZ, RZ, 0x440 ;  /* 0x00000440ff067424 */ /* 0x000fc400078e00ff */
[----:B------:R-:W-:Y:S01]  /*0770*/  IMAD.IADD R193, R4, 0x1, R3 ;  /* 0x0000000104c17824 */ /* 0x000fe200078e0203 */
[----:B------:R-:W-:Y:S01]  /*0780*/  LOP3.LUT R192, R2, R0, RZ, 0xfc, !PT ;  /* 0x0000000002c07212 */ /* 0x000fe200078efcff */
[----:B------:R-:W-:Y:S01]  /*0790*/  IMAD.U32 R3, RZ, RZ, UR6 ;  /* 0x00000006ff037e24 */ /* 0x000fe2000f8e00ff */
[----:B------:R-:W-:Y:S01]  /*07a0*/  USHF.R.S32.HI UR6, URZ, 0x1f, UR47 ;  /* 0x0000001f3f067899 */ /* 0x000fe2000801142f */
[----:B------:R-:W-:Y:S01]  /*07b0*/  IMAD.U32 R2, RZ, RZ, UR5 ;  /* 0x00000005ff027e24 */ /* 0x000fe2000f8e00ff */
[----:B------:R-:W-:Y:S01]  /*07c0*/  USHF.R.S32.HI UR5, URZ, 0x1f, UR58 ;  /* 0x0000001f3f057899 */ /* 0x000fe2000801143a */
[----:B------:R-:W-:Y:S01]  /*07d0*/  IMAD.MOV.U32 R0, RZ, RZ, 0x20 ;  /* 0x00000020ff007424 */ /* 0x000fe200078e00ff */
[----:B------:R-:W-:Y:S01]  /*07e0*/  SEL R6, R6, 0x3c0, !P2 ;  /* 0x000003c006067807 */ /* 0x000fe20005000000 */
[----:B------:R-:W-:Y:S02]  /*07f0*/  IMAD.MOV.U32 R2, RZ, RZ, -0x10 ;  /* 0xfffffff0ff027424 */ /* 0x000fe400078e00ff */
[----:B------:R-:W-:Y:S01]  /*0800*/  IMAD.U32 R3, RZ, RZ, UR6 ;  /* 0x00000006ff037e24 */ /* 0x000fe2000f8e00ff */
[----:B------:R-:W-:Y:S01]  /*0810*/  UIADD3 UR6, UR4, 0xc000, URZ ;  /* 0x0000c00004067890 */ /* 0x000fe2000fffe03f */
[----:B------:R-:W-:Y:S01]  /*0820*/  IMAD.MOV.U32 R4, RZ, RZ, 0x40 ;  /* 0x00000040ff047424 */ /* 0x000fe200078e00ff */
[----:B------:R-:W-:Y:S01]  /*0830*/  SEL R188, R0, 0xffffffe0, !P4 ;  /* 0xffffffe000bc7807 */ /* 0x000fe20006000000 */
[----:B------:R-:W-:Y:S01]  /*0840*/  IMAD.U32 R3, RZ, RZ, UR5 ;  /* 0x00000005ff037e24 */ /* 0x000fe2000f8e00ff */
[----:B------:R-:W-:Y:S01]  /*0850*/  SEL R2, R2, 0x10, !P0 ;  /* 0x0000001002027807 */ /* 0x000fe20004000000 */
[----:B------:R-:W-:Y:S01]  /*0860*/  UIADD3 UR5, UR4, 0xc000, URZ ;  /* 0x0000c00004057890 */ /* 0x000fe2000fffe03f */
[----:B------:R-:W-:Y:S01]  /*0870*/  SEL R0, R0, 0xffffffe0, !P1 ;  /* 0xffffffe000007807 */ /* 0x000fe20004800000 */
[----:B------:R-:W-:Y:S01]  /*0880*/  VIADD R189, R187, UR6 ;  /* 0x00000006bbbd7c36 */ /* 0x000fe20008000000 */
[----:B------:R-:W-:Y:S01]  /*0890*/  SEL R186, R4, 0xffffffc0, !P3 ;  /* 0xffffffc004ba7807 */ /* 0x000fe20005800000 */
[----:B------:R-:W-:Y:S01]  /*08a0*/  IMAD.IADD R12, R8, 0x1, R2 ;  /* 0x00000001080c7824 */ /* 0x000fe200078e0202 */
[----:B------:R-:W-:-:S02]  /*08b0*/  LEA R9, R9, UR6, 0x1 ;  /* 0x0000000609097c11 */ /* 0x000fc4000f8e08ff */
[----:B------:R-:W-:Y:S01]  /*08c0*/  SEL R4, R4, 0xffffffc0, !P2 ;  /* 0xffffffc004047807 */ /* 0x000fe20005000000 */
[----:B------:R-:W-:Y:S01]  /*08d0*/  IMAD.IADD R186, R189, 0x1, R186 ;  /* 0x00000001bdba7824 */ /* 0x000fe200078e02ba */
[----:B------:R-:W-:Y:S01]  /*08e0*/  LEA R3, R5, UR4, 0x1 ;  /* 0x0000000405037c11 */ /* 0x000fe2000f8e08ff */
[C---:B------:R-:W-:Y:S01]  /*08f0*/  IMAD.IADD R5, R8.reuse, 0x1, R0 ;  /* 0x0000000108057824 */ /* 0x040fe200078e0200 */
[----:B------:R-:W-:Y:S01]  /*0900*/  STL [R1+0x7c], R9 ;  /* 0x00007c0901007387 */ /* 0x000fe20000100800 */
[----:B------:R-:W-:Y:S02]  /*0910*/  IMAD.IADD R11, R8, 0x1, R4 ;  /* 0x00000001080b7824 */ /* 0x000fe400078e0204 */
[----:B------:R-:W-:Y:S01]  /*0920*/  IMAD.IADD R10, R4, 0x1, R9 ;  /* 0x00000001040a7824 */ /* 0x000fe200078e0209 */
[----:B------:R1:W-:Y:S01]  /*0930*/  STL [R1+0x10], R8 ;  /* 0x0000100801007387 */ /* 0x0003e20000100800 */
[C---:B------:R-:W-:Y:S02]  /*0940*/  VIADD R15, R9.reuse, 0x420 ;  /* 0x00000420090f7836 */ /* 0x040fe40000000000 */
[C---:B------:R-:W-:Y:S01]  /*0950*/  VIADD R7, R9.reuse, 0x2020 ;  /* 0x0000202009077836 */ /* 0x040fe20000000000 */
[----:B------:R2:W-:Y:S01]  /*0960*/  STL [R1+0x18], R12 ;  /* 0x0000180c01007387 */ /* 0x0005e20000100800 */
[----:B------:R-:W-:-:S02]  /*0970*/  @P1 VIADD R15, R9, 0x3e0 ;  /* 0x000003e0090f1836 */ /* 0x000fc40000000000 */
[C---:B------:R-:W-:Y:S01]  /*0980*/  VIADD R14, R9.reuse, 0x2420 ;  /* 0x00002420090e7836 */ /* 0x040fe20000000000 */
[----:B------:R3:W-:Y:S01]  /*0990*/  STL [R1+0x28], R5 ;  /* 0x0000280501007387 */ /* 0x0007e20000100800 */
[C---:B------:R-:W-:Y:S02]  /*09a0*/  @P1 VIADD R7, R9.reuse, 0x1fe0 ;  /* 0x00001fe009071836 */ /* 0x040fe40000000000 */
[C---:B------:R-:W-:Y:S01]  /*09b0*/  @P1 VIADD R14, R9.reuse, 0x23e0 ;  /* 0x000023e0090e1836 */ /* 0x040fe20000000000 */
[----:B------:R-:W-:Y:S01]  /*09c0*/  STL [R1+0xc], R11 ;  /* 0x00000c0b01007387 */ /* 0x000fe20000100800 */
[C---:B------:R-:W-:Y:S02]  /*09d0*/  VIADD R13, R9.reuse, 0x2040 ;  /* 0x00002040090d7836 */ /* 0x040fe40000000000 */
[----:B------:R-:W-:Y:S02]  /*09e0*/  IMAD.IADD R2, R2, 0x1, R11 ;  /* 0x0000000102027824 */ /* 0x000fe400078e020b */
[----:B------:R-:W-:-:S02]  /*09f0*/  @P2 VIADD R13, R9, 0x1fc0 ;  /* 0x00001fc0090d2836 */ /* 0x000fc40000000000 */
[----:B------:R-:W-:Y:S02]  /*0a00*/  IMAD.IADD R4, R4, 0x1, R7 ;  /* 0x0000000104047824 */ /* 0x000fe400078e0207 */
[----:B------:R-:W-:Y:S02]  /*0a10*/  IMAD.IADD R189, R189, 0x1, R188 ;  /* 0x00000001bdbd7824 */ /* 0x000fe400078e02bc */
[----:B------:R-:W-:Y:S02]  /*0a20*/  IMAD.IADD R188, R188, 0x1, R186 ;  /* 0x00000001bcbc7824 */ /* 0x000fe400078e02ba */
[----:B-1----:R-:W-:Y:S02]  /*0a30*/  IMAD.IADD R8, R0, 0x1, R9 ;  /* 0x0000000100087824 */ /* 0x002fe400078e0209 */
[----:B--2---:R-:W-:-:S03]  /*0a40*/  IMAD.IADD R12, R12, 0x1, R0 ;  /* 0x000000010c0c7824 */ /* 0x004fc600078e0200 */
[----:B------:R1:W-:Y:S01]  /*0a50*/  STL [R1+0xb0], R8 ;  /* 0x0000b00801007387 */ /* 0x0003e20000100800 */
[----:B---3--:R-:W-:-:S03]  /*0a60*/  IMAD.IADD R5, R9, 0x1, R6 ;  /* 0x0000000109057824 */ /* 0x008fc600078e0206 */
[----:B------:R-:W-:Y:S04]  /*0a70*/  STL [R1+0x94], R10 ;  /* 0x0000940a01007387 */ /* 0x000fe80000100800 */
[----:B------:R2:W-:Y:S04]  /*0a80*/  STL [R1+0x90], R5 ;  /* 0x0000900501007387 */ /* 0x0005e80000100800 */
[----:B------:R-:W-:Y:S04]  /*0a90*/  STL [R1+0x9c], R15 ;  /* 0x00009c0f01007387 */ /* 0x000fe80000100800 */
[----:B------:R-:W-:Y:S04]  /*0aa0*/  STL [R1+0x84], R7 ;  /* 0x0000840701007387 */ /* 0x000fe80000100800 */
[----:B------:R-:W-:Y:S04]  /*0ab0*/  STL [R1+0x98], R14 ;  /* 0x0000980e01007387 */ /* 0x000fe80000100800 */
[----:B------:R3:W-:Y:S01]  /*0ac0*/  STL [R1+0x14], R2 ;  /* 0x0000140201007387 */ /* 0x0007e20000100800 */
[----:B-1----:R-:W-:-:S02]  /*0ad0*/  VIADD R8, R9, 0x2440 ;  /* 0x0000244009087836 */ /* 0x002fc40000000000 */
[----:B------:R-:W-:Y:S01]  /*0ae0*/  @P2 VIADD R8, R9, 0x23c0 ;  /* 0x000023c009082836 */ /* 0x000fe20000000000 */
[----:B------:R-:W-:Y:S01]  /*0af0*/  STL [R1+0x8c], R13 ;  /* 0x00008c0d01007387 */ /* 0x000fe20000100800 */
[----:B------:R-:W-:-:S03]  /*0b00*/  IMAD.IADD R9, R0, 0x1, R11 ;  /* 0x0000000100097824 */ /* 0x000fc600078e020b */
[----:B------:R1:W-:Y:S01]  /*0b10*/  STL [R1+0x88], R8 ;  /* 0x0000880801007387 */ /* 0x0003e20000100800 */
[----:B--2---:R-:W-:-:S03]  /*0b20*/  IMAD.IADD R5, R0, 0x1, R5 ;  /* 0x0000000100057824 */ /* 0x004fc600078e0205 */
[----:B------:R2:W-:Y:S04]  /*0b30*/  STL [R1+0x24], R12 ;  /* 0x0000240c01007387 */ /* 0x0005e80000100800 */
[----:B------:R2:W-:Y:S01]  /*0b40*/  STL [R1+0x20], R9 ;  /* 0x0000200901007387 */ /* 0x0005e20000100800 */
[C---:B---3--:R-:W-:Y:S02]  /*0b50*/  IMAD.IADD R2, R0.reuse, 0x1, R2 ;  /* 0x0000000100027824 */ /* 0x048fe400078e0202 */
[----:B-1----:R-:W-:Y:S02]  /*0b60*/  IMAD.IADD R8, R0, 0x1, R10 ;  /* 0x0000000100087824 */ /* 0x002fe400078e020a */
[----:B------:R-:W-:-:S03]  /*0b70*/  IMAD.IADD R0, R6, 0x1, R7 ;  /* 0x0000000106007824 */ /* 0x000fc600078e0207 */
[----:B------:R2:W-:Y:S04]  /*0b80*/  STL [R1+0xac], R8 ;  /* 0x0000ac0801007387 */ /* 0x0005e80000100800 */
[----:B------:R2:W-:Y:S04]  /*0b90*/  STL [R1+0xa8], R5 ;  /* 0x0000a80501007387 */ /* 0x0005e80000100800 */
[----:B------:R2:W-:Y:S04]  /*0ba0*/  STL [R1+0xa4], R4 ;  /* 0x0000a40401007387 */ /* 0x0005e80000100800 */
[----:B------:R2:W-:Y:S04]  /*0bb0*/  STL [R1+0x1c], R2 ;  /* 0x00001c0201007387 */ /* 0x0005e80000100800 */
[----:B------:R2:W-:Y:S02]  /*0bc0*/  STL [R1+0xa0], R0 ;  /* 0x0000a00001007387 */ /* 0x0005e40000100800 */
.L_x_978:
        /* <DEDUP_REMOVED lines=38> */
[----:B------:R1:W5:Y:S02]  /*0e30*/  @P3 LDG.E R0, desc[UR8][R4.64+0x4] ;  /* 0x0000040804003981 */ /* 0x000364000c1e1900 */
        /* <DEDUP_REMOVED lines=28> */
.L_x_902:
        /* <DEDUP_REMOVED lines=19> */
[----:B------:R-:W-:Y:S01]  /*1130*/  ULDC UR24, c[0x0][0x2dc] ;  /* 0x0000b70000187ab9 */ /* 0x000fe20000000800 */
[----:B------:R-:W-:Y:S01]  /*1140*/  ULDC UR53, c[0x0][0x270] ;  /* 0x00009c0000357ab9 */ /* 0x000fe20000000800 */
[----:B------:R-:W-:Y:S01]  /*1150*/  ULDC.64 UR26, c[0x0][0x240] ;  /* 0x00009000001a7ab9 */ /* 0x000fe20000000a00 */
[----:B------:R-:W-:Y:S02]  /*1160*/  @!UP0 UIMAD.WIDE.U32 UR42, UR47, UR10, URZ ;  /* 0x0000000a2f2a82a5 */ /* 0x000fe4000f8e003f */
[----:B------:R-:W-:Y:S01]  /*1170*/  USHF.L.U64.HI UR13, UR47, 0x7, UR59 ;  /* 0x000000072f0d7899 */ /* 0x000fe2000801023b */
[----:B-1----:R-:W-:Y:S01]  /*1180*/  IABS R6, R7 ;  /* 0x0000000700067213 */ /* 0x002fe20000000000 */
[----:B------:R-:W-:Y:S01]  /*1190*/  USEL UR38, UR16, URZ, UP2 ;  /* 0x0000003f10267287 */ /* 0x000fe20009000000 */
[----:B------:R-:W-:Y:S01]  /*11a0*/  ISETP.NE.AND P3, PT, R7, RZ, PT ;  /* 0x000000ff0700720c */ /* 0x000fe20003f65270 */
[----:B------:R-:W-:Y:S01]  /*11b0*/  UIMAD.WIDE.U32 UR16, UR6, UR26, URZ ;  /* 0x0000001a061072a5 */ /* 0x000fe2000f8e003f */
[----:B------:R-:W1:Y:S01]  /*11c0*/  I2F.RP R4, R6 ;  /* 0x0000000600047306 */ /* 0x000e620000209400 */
[----:B------:R-:W-:-:S02]  /*11d0*/  USEL UR39, UR13, URZ, UP2 ;  /* 0x0000003f0d277287 */ /* 0x000fc40009000000 */
[----:B------:R-:W-:Y:S02]  /*11e0*/  USEL UR57, UR28, UR16, !UP0 ;  /* 0x000000101c397287 */ /* 0x000fe4000c000000 */
[----:B--2---:R-:W-:Y:S02]  /*11f0*/  UIMAD.WIDE.U32 UR34, UR7, UR14, URZ ;  /* 0x0000000e072272a5 */ /* 0x004fe4000f8e003f */
[----:B------:R-:W-:Y:S02]  /*1200*/  UIADD3 UR51, UR29, UR37, URZ ;  /* 0x000000251d337290 */ /* 0x000fe4000fffe03f */
[----:B------:R-:W-:Y:S02]  /*1210*/  UIMAD UR49, UR7, UR15, UR35 ;  /* 0x0000000f073172a4 */ /* 0x000fe4000f8e0223 */
[----:B------:R-:W-:Y:S01]  /*1220*/  @!UP0 UIMAD UR7, UR59, UR10, URZ ;  /* 0x0000000a3b0782a4 */ /* 0x000fe2000f8e023f */
[----:B------:R-:W-:Y:S01]  /*1230*/  @UP0 ULDC.64 UR14, c[0x0][0x420] ;  /* 0x00010800000e0ab9 */ /* 0x000fe20000000a00 */
[----:B------:R-:W-:Y:S01]  /*1240*/  ULDC.U8 UR22, c[0x0][0x3d8] ;  /* 0x0000f60000167ab9 */ /* 0x000fe20000000000 */
        /* <DEDUP_REMOVED lines=17> */
[----:B------:R-:W-:Y:S02]  /*1360*/  UIMAD UR13, UR10, UR7, UR13 ;  /* 0x000000070a0d72a4 */ /* 0x000fe4000f8e020d */
[----:B------:R-:W-:Y:S02]  /*1370*/  UIADD3 UR7, UR16, -0x80, URZ ;  /* 0xffffff8010077890 */ /* 0x000fe4000fffe03f */
[----:B------:R-:W-:Y:S01]  /*1380*/  UIMAD UR35, UR6, UR27, URZ ;  /* 0x0000001b062372a4 */ /* 0x000fe2000f8e023f */
[----:B-1----:R-:W-:Y:S01]  /*1390*/  IMAD.MOV R0, RZ, RZ, -R5 ;  /* 0x000000ffff007224 */ /* 0x002fe200078e0a05 */
[----:B------:R-:W-:Y:S01]  /*13a0*/  UISETP.NE.AND UP3, UPT, UR22, URZ, UPT ;  /* 0x0000003f1600728c */ /* 0x000fe2000bf65270 */
[----:B------:R-:W-:Y:S01]  /*13b0*/  IMAD.MOV.U32 R4, RZ, RZ, RZ ;  /* 0x000000ffff047224 */ /* 0x000fe200078e00ff */
[----:B------:R-:W-:Y:S01]  /*13c0*/  UIMAD.WIDE.U32 UR14, UR10, UR6, URZ ;  /* 0x000000060a0e72a5 */ /* 0x000fe2000f8e003f */
[----:B------:R-:W-:Y:S01]  /*13d0*/  IMAD R0, R0, R6, RZ ;  /* 0x0000000600007224 */ /* 0x000fe200078e02ff */
[----:B------:R-:W-:-:S02]  /*13e0*/  UIADD3 UR48, UR29, UR13, URZ ;  /* 0x0000000d1d307290 */ /* 0x000fc4000fffe03f */
[----:B------:R-:W-:Y:S01]  /*13f0*/  UISETP.NE.AND UP1, UPT, UR33, -0x1, UPT ;  /* 0xffffffff2100788c */ /* 0x000fe2000bf25270 */
[----:B------:R-:W-:Y:S01]  /*1400*/  IMAD.HI.U32 R0, R5, R0, R4 ;  /* 0x0000000005007227 */ /* 0x000fe200078e0004 */
[----:B------:R-:W-:Y:S02]  /*1410*/  USHF.R.S32.HI UR37, URZ, 0x1f, UR7 ;  /* 0x0000001f3f257899 */ /* 0x000fe40008011407 */
[----:B------:R-:W-:Y:S02]  /*1420*/  UIADD3 UR13, UP2, UR7, UR38, URZ ;  /* 0x00000026070d7290 */ /* 0x000fe4000ff5e03f */
[----:B------:R-:W-:Y:S01]  /*1430*/  @UP0 UIADD3 UR51, UR17, UR35, URZ ;  /* 0x0000002311330290 */ /* 0x000fe2000fffe03f */
[----:B------:R-:W-:Y:S01]  /*1440*/  IMAD.HI.U32 R0, R0, R2, RZ ;  /* 0x0000000200007227 */ /* 0x000fe200078e00ff */
[----:B------:R-:W-:Y:S02]  /*1450*/  UIMAD UR17, UR11, UR6, URZ ;  /* 0x000000060b1172a4 */ /* 0x000fe4000f8e023f */
[----:B------:R-:W-:-:S02]  /*1460*/  USEL UR56, UR28, UR14, !UP0 ;  /* 0x0000000e1c387287 */ /* 0x000fc4000c000000 */
[----:B------:R-:W-:Y:S01]  /*1470*/  IADD3 R4, -R0, RZ, RZ ;  /* 0x000000ff00047210 */ /* 0x000fe20007ffe1ff */
[----:B------:R-:W-:Y:S02]  /*1480*/  UIADD3.X UR14, UR37, UR39, URZ, UP2, !UPT ;  /* 0x00000027250e7290 */ /* 0x000fe400097fe43f */
[----:B------:R-:W-:Y:S02]  /*1490*/  UIMAD UR11, UR11, UR13, URZ ;  /* 0x0000000d0b0b72a4 */ /* 0x000fe4000f8e023f */
[C---:B------:R-:W-:Y:S01]  /*14a0*/  IMAD R2, R6.reuse, R4, R2 ;  /* 0x0000000406027224 */ /* 0x040fe200078e0202 */
[----:B------:R-:W-:Y:S01]  /*14b0*/  ULDC UR29, c[0x0][0x2c4] ;  /* 0x0000b100001d7ab9 */ /* 0x000fe20000000800 */
[----:B------:R-:W-:Y:S02]  /*14c0*/  UIMAD UR19, UR10, UR14, UR11 ;  /* 0x0000000e0a1372a4 */ /* 0x000fe4000f8e020b */
[----:B------:R-:W-:Y:S01]  /*14d0*/  UIMAD.WIDE.U32 UR38, UR10, UR13, URZ ;  /* 0x0000000d0a2672a5 */ /* 0x000fe2000f8e003f */
[----:B------:R-:W-:Y:S01]  /*14e0*/  ISETP.GT.U32.AND P1, PT, R6, R2, PT ;  /* 0x000000020600720c */ /* 0x000fe20003f24070 */
[----:B------:R-:W-:Y:S01]  /*14f0*/  @UP3 UIMAD UR10, UR47, UR29, URZ ;  /* 0x0000001d2f0a32a4 */ /* 0x000fe2000f8e023f */
[----:B------:R-:W-:Y:S01]  /*1500*/  ULDC.U8 UR23, c[0x0][0x480] ;  /* 0x0001200000177ab9 */ /* 0x000fe20000000000 */
[----:B------:R-:W-:-:S02]  /*1510*/  @UP1 UIADD3 UR30, UR20, UR33, URZ ;  /* 0x00000021141e1290 */ /* 0x000fc4000fffe03f */
[----:B------:R-:W-:Y:S02]  /*1520*/  @UP1 UIADD3 UR32, UR20, UR33, URZ ;  /* 0x0000002114201290 */ /* 0x000fe4000fffe03f */
[----:B------:R-:W-:Y:S02]  /*1530*/  UIMAD UR50, UR58, UR24, URZ ;  /* 0x000000183a3272a4 */ /* 0x000fe4000f8e023f */
[----:B------:R-:W-:Y:S01]  /*1540*/  UISETP.NE.AND UP6, UPT, UR23, URZ, UPT ;  /* 0x0000003f1700728c */ /* 0x000fe2000bfc5270 */
[----:B------:R-:W-:-:S03]  /*1550*/  @UP1 ULDC.64 UR24, c[0x0][0x248] ;  /* 0x0000920000181ab9 */ /* 0x000fc60000000a00 */
[----:B------:R-:W-:Y:S01]  /*1560*/  @!P1 IMAD.IADD R2, R2, 0x1, -R6 ;  /* 0x0000000102029824 */ /* 0x000fe200078e0a06 */
[----:B------:R-:W-:Y:S01]  /*1570*/  @UP1 ULDC.64 UR22, c[0x0][0x250] ;  /* 0x0000940000161ab9 */ /* 0x000fe20000000a00 */
[----:B------:R-:W-:Y:S01]  /*1580*/  @!P1 VIADD R0, R0, 0x1 ;  /* 0x0000000100009836 */ /* 0x000fe20000000000 */
[----:B------:R-:W-:Y:S01]  /*1590*/  PLOP3.LUT P1, PT, PT, PT, UP1, 0x80, 0x0 ;  /* 0x000000000000781c */ /* 0x000fe20003f2f018 */
[----:B------:R-:W-:Y:S01]  /*15a0*/  @UP0 UIADD3 UR48, UR15, UR17, URZ ;  /* 0x000000110f300290 */ /* 0x000fe2000fffe03f */
[----:B------:R-:W-:Y:S01]  /*15b0*/  ISETP.GE.U32.AND P0, PT, R2, R6, PT ;  /* 0x000000060200720c */ /* 0x000fe20003f06070 */
[----:B------:R-:W-:Y:S01]  /*15c0*/  @UP3 USEL UR11, UR10, UR6, !UP0 ;  /* 0x000000060a0b3287 */ /* 0x000fe2000c000000 */
[----:B------:R-:W-:Y:S01]  /*15d0*/  LOP3.LUT R2, R7, UR58, RZ, 0x3c, !PT ;  /* 0x0000003a07027c12 */ /* 0x000fe2000f8e3cff */
[----:B------:R-:W-:Y:S02]  /*15e0*/  @UP1 UIMAD.WIDE.U32 UR16, UR30, UR24, URZ ;  /* 0x000000181e1012a5 */ /* 0x000fe4000f8e003f */
[----:B------:R-:W-:Y:S01]  /*15f0*/  @UP1 UIMAD UR30, UR30, UR25, URZ ;  /* 0x000000191e1e12a4 */ /* 0x000fe2000f8e023f */
[----:B------:R-:W-:Y:S01]  /*1600*/  ISETP.GE.AND P2, PT, R2, RZ, PT ;  /* 0x000000ff0200720c */ /* 0x000fe20003f46270 */
[----:B------:R-:W-:Y:S01]  /*1610*/  @UP1 UIMAD.WIDE.U32 UR14, UR32, UR22, URZ ;  /* 0x00000016200e12a5 */ /* 0x000fe2000f8e003f */
[----:B------:R-:W-:Y:S01]  /*1620*/  @UP3 ULDC UR10, c[0x0][0x2e4] ;  /* 0x0000b900000a3ab9 */ /* 0x000fe20000000800 */
[----:B------:R-:W-:-:S02]  /*1630*/  @UP1 UIMAD UR13, UR32, UR23, URZ ;  /* 0x00000017200d12a4 */ /* 0x000fc4000f8e023f */
[----:B------:R-:W-:Y:S02]  /*1640*/  @UP3 UIMAD UR28, UR58, UR10, UR11 ;  /* 0x0000000a3a1c32a4 */ /* 0x000fe4000f8e020b */
[----:B------:R-:W-:Y:S01]  /*1650*/  @P0 IADD3 R0, R0, 0x1, RZ ;  /* 0x0000000100000810 */ /* 0x000fe20007ffe0ff */
[----:B------:R-:W-:Y:S01]  /*1660*/  @!UP3 UIMAD UR10, UR47, UR53, UR58 ;  /* 0x000000352f0ab2a4 */ /* 0x000fe2000f8e023a */
[----:B------:R-:W-:Y:S01]  /*1670*/  PLOP3.LUT P0, PT, PT, PT, UP3, 0x80, 0x0 ;  /* 0x000000000000781c */ /* 0x000fe20003f0f038 */
[----:B------:R-:W-:Y:S02]  /*1680*/  USEL UR54, UR34, URZ, UP6 ;  /* 0x0000003f22367287 */ /* 0x000fe4000b000000 */
[----:B------:R-:W-:Y:S01]  /*1690*/  IMAD.MOV.U32 R14, RZ, RZ, R0 ;  /* 0x000000ffff0e7224 */ /* 0x000fe200078e0000 */
[----:B------:R-:W-:Y:S02]  /*16a0*/  USEL UR53, UR49, URZ, UP6 ;  /* 0x0000003f31357287 */ /* 0x000fe4000b000000 */
[----:B------:R-:W-:-:S02]  /*16b0*/  @UP1 UIADD3 UR32, UR17, UR30, URZ ;  /* 0x0000001e11201290 */ /* 0x000fc4000fffe03f */
[----:B------:R-:W-:Y:S01]  /*16c0*/  USHF.R.S32.HI UR40, URZ, 0x1f, UR21 ;  /* 0x0000001f3f287899 */ /* 0x000fe20008011415 */
[----:B------:R-:W-:Y:S01]  /*16d0*/  @!P2 IADD3 R14, -R14, RZ, RZ ;  /* 0x000000ff0e0ea210 */ /* 0x000fe20007ffe1ff */
[----:B------:R-:W-:Y:S01]  /*16e0*/  @!UP0 UIADD3 UR52, UR43, UR41, URZ ;  /* 0x000000292b348290 */ /* 0x000fe2000fffe03f */
[----:B------:R-:W-:Y:S01]  /*16f0*/  @!P3 LOP3.LUT R14, RZ, R7, RZ, 0x33, !PT ;  /* 0x00000007ff0eb212 */ /* 0x000fe200078e33ff */
[----:B------:R-:W-:Y:S02]  /*1700*/  USHF.R.S32.HI UR55, URZ, 0x1f, UR50 ;  /* 0x0000001f3f377899 */ /* 0x000fe40008011432 */
[----:B------:R-:W-:Y:S02]  /*1710*/  USHF.R.S32.HI UR46, URZ, 0x7, UR36 ;  /* 0x000000073f2e7899 */ /* 0x000fe40008011424 */
[----:B------:R-:W-:Y:S02]  /*1720*/  @UP1 UIADD3 UR35, UR15, UR13, URZ ;  /* 0x0000000d0f231290 */ /* 0x000fe4000fffe03f */
[----:B------:R-:W-:-:S02]  /*1730*/  @!UP3 UIMAD UR28, UR10, UR29, URZ ;  /* 0x0000001d0a1cb2a4 */ /* 0x000fc4000f8e023f */
        /* <DEDUP_REMOVED lines=16> */
.L_x_904:
        /* <DEDUP_REMOVED lines=13> */
.L_x_905:
        /* <DEDUP_REMOVED lines=11> */
.L_x_906:
[----:B------:R-:W-:Y:S02]  /*19c0*/  ULDC UR6, c[0x0][0x270] ;  /* 0x00009c0000067ab9 */ /* 0x000fe40000000800 */
[----:B------:R-:W-:-:S04]  /*19d0*/  UIMAD UR6, UR47, UR6, UR58 ;  /* 0x000000062f0672a4 */ /* 0x000fc8000f8e023a */
[----:B------:R-:W-:-:S12]  /*19e0*/  UIMAD UR6, UR6, UR60, URZ ;  /* 0x0000003c060672a4 */ /* 0x000fd8000f8e023f */
.L_x_907:
[----:B------:R-:W1:Y:S01]  /*19f0*/  S2R R6, SR_TID.X ;  /* 0x0000000000067919 */ /* 0x000e620000002100 */
[----:B------:R-:W2:Y:S01]  /*1a00*/  LDC.64 R4, c[0x0][0x420] ;  /* 0x00010800ff047b82 */ /* 0x000ea20000000a00 */
[----:B------:R-:W-:Y:S01]  /*1a10*/  ULDC UR13, c[0x0][0x2dc] ;  /* 0x0000b700000d7ab9 */ /* 0x000fe20000000800 */
[----:B------:R-:W-:Y:S01]  /*1a20*/  ULDC UR14, c[0x0][0x270] ;  /* 0x00009c00000e7ab9 */ /* 0x000fe20000000800 */
[----:B------:R-:W-:Y:S01]  /*1a30*/  UIADD3 UR41, UR7, UR6, URZ ;  /* 0x0000000607297290 */ /* 0x000fe2000fffe03f */
[--C-:B------:R-:W-:Y:S01]  /*1a40*/  SHF.R.S32.HI R27, RZ, 0x1f, R194.reuse ;  /* 0x0000001fff1b7819 */ /* 0x100fe200000114c2 */
[----:B------:R-:W-:Y:S01]  /*1a50*/  UIMAD UR6, UR13, UR14, URZ ;  /* 0x0000000e0d0672a4 */ /* 0x000fe2000f8e023f */
[----:B------:R-:W-:Y:S01]  /*1a60*/  IMAD.MOV.U32 R26, RZ, RZ, R194 ;  /* 0x000000ffff1a7224 */ /* 0x000fe200078e00c2 */
[----:B------:R-:W-:Y:S01]  /*1a70*/  UIADD3 UR10, UR7, UR28, URZ ;  /* 0x0000001c070a7290 */ /* 0x000fe2000fffe03f */
[----:B------:R-:W-:Y:S01]  /*1a80*/  BSSY B1, `(.L_x_903) ;  /* 0x0000b52000017945 */ /* 0x000fe20003800000 */
[----:B------:R-:W-:Y:S01]  /*1a90*/  ULDC.64 UR16, c[0x0][0x2b0] ;  /* 0x0000ac0000107ab9 */ /* 0x000fe20000000a00 */
[----:B------:R-:W-:-:S02]  /*1aa0*/  UIADD3 UR13, -UR12, UR31, UR21 ;  /* 0x0000001f0c0d7290 */ /* 0x000fc4000fffe115 */
[----:B------:R-:W-:Y:S02]  /*1ab0*/  UIMAD.WIDE UR16, UR10, 0x4, UR16 ;  /* 0x000000040a1078a5 */ /* 0x000fe4000f8e0210 */
[----:B------:R-:W-:Y:S02]  /*1ac0*/  USHF.R.S32.HI UR19, URZ, 0x1f, UR58 ;  /* 0x0000001f3f137899 */ /* 0x000fe4000801143a */
[----:B------:R-:W-:Y:S01]  /*1ad0*/  USHF.L.U32 UR10, UR6, 0x7, URZ ;  /* 0x00000007060a7899 */ /* 0x000fe2000800063f */
[----:B------:R-:W-:Y:S01]  /*1ae0*/  ULDC UR14, c[0x0][0x398] ;  /* 0x0000e600000e7ab9 */ /* 0x000fe20000000800 */
[----:B------:R-:W-:Y:S01]  /*1af0*/  ULDC.64 UR28, c[0x0][0x258] ;  /* 0x00009600001c7ab9 */ /* 0x000fe20000000a00 */
[----:B------:R-:W-:Y:S01]  /*1b00*/  ULDC.64 UR42, c[0x0][0x210] ;  /* 0x00008400002a7ab9 */ /* 0x000fe20000000a00 */
[----:B------:R-:W-:Y:S01]  /*1b10*/  ULDC.64 UR44, c[0x0][0x478] ;  /* 0x00011e00002c7ab9 */ /* 0x000fe20000000a00 */
[----:B--2---:R-:W-:-:S04]  /*1b20*/  IMAD R10, R4, UR37, RZ ;  /* 0x00000025040a7c24 */ /* 0x004fc8000f8e02ff */
[----:B------:R-:W-:Y:S01]  /*1b30*/  IMAD R10, R5, UR7, R10 ;  /* 0x00000007050a7c24 */ /* 0x000fe2000f8e020a */
[----:B-1----:R-:W-:-:S04]  /*1b40*/  SHF.R.S32.HI R7, RZ, 0x1f, R6 ;  /* 0x0000001fff077819 */ /* 0x002fc80000011406 */
[CC--:B------:R-:W-:Y:S02]  /*1b50*/  LEA.HI R2, R7.reuse, R6.reuse, RZ, 0x5 ;  /* 0x0000000607027211 */ /* 0x0c0fe400078f28ff */
[----:B------:R-:W-:Y:S02]  /*1b60*/  LEA.HI R7, R7, R6, RZ, 0x3 ;  /* 0x0000000607077211 */ /* 0x000fe400078f18ff */
[----:B------:R-:W-:Y:S02]  /*1b70*/  LOP3.LUT R0, R2, 0xffffffe0, RZ, 0xc0, !PT ;  /* 0xffffffe002007812 */ /* 0x000fe400078ec0ff */
[----:B------:R-:W-:-:S03]  /*1b80*/  SHF.R.S32.HI R2, RZ, 0x5, R2 ;  /* 0x00000005ff027819 */ /* 0x000fc60000011402 */
[----:B------:R-:W-:Y:S01]  /*1b90*/  IMAD.IADD R0, R6, 0x1, -R0 ;  /* 0x0000000106007824 */ /* 0x000fe200078e0a00 */
[----:B------:R-:W-:-:S03]  /*1ba0*/  IADD3 R6, P0, R194, UR11, RZ ;  /* 0x0000000bc2067c10 */ /* 0x000fc6000ff1e0ff */
[----:B------:R-:W-:Y:S01]  /*1bb0*/  IMAD R13, R2, UR6, R0 ;  /* 0x00000006020d7c24 */ /* 0x000fe2000f8e0200 */
[----:B------:R-:W-:Y:S01]  /*1bc0*/  SHF.R.S32.HI R0, RZ, 0x3, R7 ;  /* 0x00000003ff007819 */ /* 0x000fe20000011407 */
[----:B------:R-:W-:Y:S01]  /*1bd0*/  UIADD3 UR6, UR13, -UR14, URZ ;  /* 0x8000000e0d067290 */ /* 0x000fe2000fffe03f */
[----:B------:R-:W-:Y:S01]  /*1be0*/  IADD3.X R7, R27, UR52, RZ, P0, !PT ;  /* 0x000000341b077c10 */ /* 0x000fe200087fe4ff */
[----:B------:R-:W-:Y:S01]  /*1bf0*/  UIADD3 UR13, UP5, UP4, UR38, UR10, UR50 ;  /* 0x0000000a260d7290 */ /* 0x000fe2000fcbe032 */
[----:B------:R-:W-:Y:S01]  /*1c00*/  SHF.R.S32.HI R24, RZ, 0x1f, R0 ;  /* 0x0000001fff187819 */ /* 0x000fe20000011400 */
[----:B------:R-:W-:Y:S01]  /*1c10*/  ULDC.64 UR14, c[0x0][0x428] ;  /* 0x00010a00000e7ab9 */ /* 0x000fe20000000a00 */
[----:B------:R-:W-:Y:S01]  /*1c20*/  IADD3 R2, P0, R0, UR7, RZ ;  /* 0x0000000700027c10 */ /* 0x000fe2000ff1e0ff */
[----:B------:R-:W-:Y:S01]  /*1c30*/  IMAD.WIDE.U32 R6, R4, UR7, R6 ;  /* 0x0000000704067c25 */ /* 0x000fe2000f8e0006 */
[----:B------:R-:W-:Y:S02]  /*1c40*/  UIMAD UR7, UR19, UR28, URZ ;  /* 0x0000001c130772a4 */ /* 0x000fe4000f8e023f */
[----:B------:R-:W-:Y:S01]  /*1c50*/  IADD3.X R11, R24, UR37, RZ, P0, !PT ;  /* 0x00000025180b7c10 */ /* 0x000fe200087fe4ff */
[----:B------:R-:W-:Y:S01]  /*1c60*/  IMAD.WIDE.U32 R8, R2, UR26, R26 ;  /* 0x0000001a02087c25 */ /* 0x000fe2000f8e001a */
[----:B------:R-:W-:-:S02]  /*1c70*/  UIMAD UR11, UR19, UR14, URZ ;  /* 0x0000000e130b72a4 */ /* 0x000fc4000f8e023f */
[----:B------:R-:W-:Y:S01]  /*1c80*/  UIMAD UR29, UR58, UR29, UR7 ;  /* 0x0000001d3a1d72a4 */ /* 0x000fe2000f8e0207 */
[----:B------:R-:W-:Y:S01]  /*1c90*/  IMAD R11, R11, UR26, RZ ;  /* 0x0000001a0b0b7c24 */ /* 0x000fe2000f8e02ff */
[----:B------:R-:W-:Y:S01]  /*1ca0*/  IADD3 R8, P0, R8, UR57, RZ ;  /* 0x0000003908087c10 */ /* 0x000fe2000ff1e0ff */
[----:B------:R-:W-:Y:S01]  /*1cb0*/  IMAD.U32 R12, RZ, RZ, UR14 ;  /* 0x0000000eff0c7e24 */ /* 0x000fe2000f8e00ff */
[----:B------:R-:W-:Y:S01]  /*1cc0*/  USHF.R.S32.HI UR19, URZ, 0x1f, UR6 ;  /* 0x0000001f3f137899 */ /* 0x000fe20008011406 */
[----:B------:R-:W-:Y:S01]  /*1cd0*/  IMAD R2, R2, UR27, R11 ;  /* 0x0000001b02027c24 */ /* 0x000fe2000f8e020b */
[----:B------:R-:W-:Y:S01]  /*1ce0*/  UIADD3 UR7, UP3, UP2, UR54, UR13, UR56 ;  /* 0x0000000d36077290 */ /* 0x000fe2000fa7e038 */
[----:B------:R-:W-:Y:S01]  /*1cf0*/  IMAD.IADD R7, R7, 0x1, R10 ;  /* 0x0000000107077824 */ /* 0x000fe200078e020a */
[----:B------:R-:W-:Y:S01]  /*1d00*/  USHF.R.S32.HI UR10, URZ, 0x1f, UR10 ;  /* 0x0000001f3f0a7899 */ /* 0x000fe2000801140a */
[----:B------:R-:W-:Y:S01]  /*1d10*/  IMAD R10, R24, R4, RZ ;  /* 0x00000004180a7224 */ /* 0x000fe200078e02ff */
[----:B------:R-:W-:Y:S01]  /*1d20*/  IADD3.X R9, R9, UR51, R2, P0, !PT ;  /* 0x0000003309097c10 */ /* 0x000fe200087fe402 */
[----:B------:R-:W-:Y:S01]  /*1d30*/  IMAD.U32 R2, RZ, RZ, UR28 ;  /* 0x0000001cff027e24 */ /* 0x000fe2000f8e00ff */
[----:B------:R-:W-:Y:S01]  /*1d40*/  UIMAD UR11, UR58, UR15, UR11 ;  /* 0x0000000f3a0b72a4 */ /* 0x000fe2000f8e020b */
[----:B------:R-:W-:Y:S01]  /*1d50*/  IMAD.WIDE.U32 R6, R12, UR58, R6 ;  /* 0x0000003a0c067c25 */ /* 0x000fe2000f8e0006 */
[----:B------:R-:W-:-:S02]  /*1d60*/  ULEA.HI UR19, UR19, UR6, URZ, 0x7 ;  /* 0x0000000613137291 */ /* 0x000fc4000f8f383f */
[----:B------:R-:W-:Y:S01]  /*1d70*/  UIADD3.X UR6, UR49, UR10, UR55, UP5, UP4 ;  /* 0x0000000a31067290 */ /* 0x000fe2000afe8437 */
[----:B------:R-:W-:Y:S01]  /*1d80*/  IMAD.WIDE.U32 R8, R2, UR58, R8 ;  /* 0x0000003a02087c25 */ /* 0x000fe2000f8e0008 */
[----:B------:R-:W-:Y:S01]  /*1d90*/  IADD3 R2, P0, R13, UR7, RZ ;  /* 0x000000070d027c10 */ /* 0x000fe2000ff1e0ff */
[----:B------:R-:W-:Y:S01]  /*1da0*/  ULDC.64 UR36, c[0x0][0x400] ;  /* 0x0001000000247ab9 */ /* 0x000fe20000000a00 */
[----:B------:R-:W-:Y:S01]  /*1db0*/  UIADD3.X UR10, UR53, UR6, UR48, UP3, UP2 ;  /* 0x00000006350a7290 */ /* 0x000fe20009fe4430 */
[----:B------:R-:W-:Y:S01]  /*1dc0*/  VIADD R7, R7, UR11 ;  /* 0x0000000b07077c36 */ /* 0x000fe20008000000 */
[----:B------:R-:W-:Y:S01]  /*1dd0*/  LEA R12, P2, R2, UR36, 0x2 ;  /* 0x00000024020c7c11 */ /* 0x000fe2000f8410ff */
[C---:B------:R-:W-:Y:S01]  /*1de0*/  IMAD R11, R0.reuse, R5, R10 ;  /* 0x00000005000b7224 */ /* 0x040fe200078e020a */
[----:B------:R-:W-:Y:S01]  /*1df0*/  USHF.R.S32.HI UR19, URZ, 0x7, UR19 ;  /* 0x000000073f137899 */ /* 0x000fe20008011413 */
[----:B------:R-:W-:Y:S01]  /*1e00*/  IMAD.WIDE.U32 R6, R0, R4, R6 ;  /* 0x0000000400067225 */ /* 0x000fe200078e0006 */
[----:B------:R-:W-:Y:S01]  /*1e10*/  ULDC.64 UR38, c[0x0][0x3e0] ;  /* 0x0000f80000267ab9 */ /* 0x000fe20000000a00 */
[----:B------:R-:W-:Y:S01]  /*1e20*/  LEA.HI.X.SX32 R10, R13, UR10, 0x1, P0 ;  /* 0x0000000a0d0a7c11 */ /* 0x000fe200080f0eff */
[----:B------:R1:W-:Y:S01]  /*1e30*/  STL [R1+0x30], R12 ;  /* 0x0000300c01007387 */ /* 0x0003e20000100800 */
[----:B------:R-:W-:Y:S01]  /*1e40*/  VIADD R9, R9, UR29 ;  /* 0x0000001d09097c36 */ /* 0x000fe20008000000 */
[----:B------:R-:W-:Y:S01]  /*1e50*/  UISETP.LT.AND UP0, UPT, URZ, UR19, UPT ;  /* 0x000000133f00728c */ /* 0x000fe2000bf01270 */
[----:B------:R-:W-:Y:S01]  /*1e60*/  IMAD.IADD R7, R7, 0x1, R11 ;  /* 0x0000000107077824 */ /* 0x000fe200078e020b */
[----:B------:R-:W-:Y:S01]  /*1e70*/  LEA R13, P3, R6, UR38, 0x1 ;  /* 0x00000026060d7c11 */ /* 0x000fe2000f8608ff */
[----:B------:R-:W-:Y:S01]  /*1e80*/  UIMAD.WIDE UR6, UR41, 0x4, UR44 ;  /* 0x00000004290678a5 */ /* 0x000fe2000f8e022c */
[----:B------:R-:W-:Y:S01]  /*1e90*/  LEA.HI.X R2, R2, UR37, R10, 0x2, P2 ;  /* 0x0000002502027c11 */ /* 0x000fe200090f140a */
[----:B------:R-:W-:Y:S01]  /*1ea0*/  USEL UR19, URZ, UR19, !UP0 ;  /* 0x000000133f137287 */ /* 0x000fe2000c000000 */
[----:B------:R-:W-:Y:S01]  /*1eb0*/  LEA.HI.X R16, R6, UR39, R7, 0x1, P3 ;  /* 0x0000002706107c11 */ /* 0x000fe200098f0c07 */
[----:B------:R-:W-:Y:S01]  /*1ec0*/  UMOV UR14, UR16 ;  /* 0x00000010000e7c82 */ /* 0x000fe20008000000 */
[----:B------:R-:W-:-:S02]  /*1ed0*/  UIADD3 UR10, UR46, -0x1, URZ ;  /* 0xffffffff2e0a7890 */ /* 0x000fc4000fffe03f */
[----:B------:R-:W-:Y:S01]  /*1ee0*/  UISETP.GT.AND UP0, UPT, UR46, UR19, UPT ;  /* 0x000000132e00728c */ /* 0x000fe2000bf04270 */
[----:B------:R-:W-:Y:S01]  /*1ef0*/  UMOV UR13, UR17 ;  /* 0x00000011000d7c82 */ /* 0x000fe20008000000 */
[----:B------:R-:W-:Y:S01]  /*1f00*/  UMOV UR16, UR6 ;  /* 0x0000000600107c82 */ /* 0x000fe20008000000 */
[----:B------:R-:W-:-:S03]  /*1f10*/  UMOV UR15, UR7 ;  /* 0x00000007000f7c82 */ /* 0x000fc60008000000 */
[----:B------:R-:W-:Y:S02]  /*1f20*/  PLOP3.LUT P0, PT, PT, PT, UP0, 0x80, 0x0 ;  /* 0x000000000000781c */ /* 0x000fe40003f0f008 */
[----:B-1----:R-:W-:-:S04]  /*1f30*/  LEA R12, P4, R8, UR42, 0x1 ;  /* 0x0000002a080c7c11 */ /* 0x002fc8000f8808ff */
[----:B------:R-:W-:Y:S01]  /*1f40*/  LEA.HI.X R11, R8, UR43, R9, 0x1, P4 ;  /* 0x0000002b080b7c11 */ /* 0x000fe2000a0f0c09 */
[----:B------:R1:W-:Y:S04]  /*1f50*/  STL [R1+0x40], R12 ;  /* 0x0000400c01007387 */ /* 0x0003e80000100800 */
[----:B------:R1:W-:Y:S04]  /*1f60*/  STL [R1+0x44], R13 ;  /* 0x0000440d01007387 */ /* 0x0003e80000100800 */
[----:B------:R1:W-:Y:S04]  /*1f70*/  STL [R1+0x2c], R2 ;  /* 0x00002c0201007387 */ /* 0x0003e80000100800 */
[----:B------:R1:W-:Y:S04]  /*1f80*/  STL [R1+0x3c], R11 ;  /* 0x00003c0b01007387 */ /* 0x0003e80000100800 */
[----:B------:R1:W-:Y:S01]  /*1f90*/  STL [R1+0x38], R16 ;  /* 0x0000381001007387 */ /* 0x0003e20000100800 */
        /* <DEDUP_REMOVED lines=20> */
.L_x_909:
        /* <DEDUP_REMOVED lines=20> */
.L_x_910:
[----:B------:R-:W-:Y:S01]  /*2220*/  UIMAD UR13, UR40, UR10, URZ ;  /* 0x0000000a280d72a4 */ /* 0x000fe2000f8e023f */
[----:B------:R-:W-:Y:S01]  /*2230*/  IMAD.U32 R4, RZ, RZ, UR10 ;  /* 0x0000000aff047e24 */ /* 0x000fe2000f8e00ff */
[----:B------:R-:W-:Y:S01]  /*2240*/  ULDC UR14, c[0x0][0x2d0] ;  /* 0x0000b400000e7ab9 */ /* 0x000fe20000000800 */
[C---:B-1----:R-:W-:Y:S01]  /*2250*/  VIADD R2, R0.reuse, 0x20 ;  /* 0x0000002000027836 */ /* 0x042fe20000000000 */
        /* <DEDUP_REMOVED lines=31> */
.L_x_912:
[----:B------:R-:W-:Y:S05]  /*2450*/  BSYNC B0 ;  /* 0x0000000000007941 */ /* 0x000fea0003800000 */
.L_x_911:
        /* <DEDUP_REMOVED lines=14> */
.L_x_914:
[----:B------:R-:W-:Y:S05]  /*2540*/  BSYNC B0 ;  /* 0x0000000000007941 */ /* 0x000fea0003800000 */
.L_x_913:
        /* <DEDUP_REMOVED lines=14> */
.L_x_916:
[----:B------:R-:W-:Y:S05]  /*2630*/  BSYNC B0 ;  /* 0x0000000000007941 */ /* 0x000fea0003800000 */
.L_x_915:
        /* <DEDUP_REMOVED lines=14> */
.L_x_918:
[----:B------:R-:W-:Y:S05]  /*2720*/  BSYNC B0 ;  /* 0x0000000000007941 */ /* 0x000fea0003800000 */
.L_x_917:
        /* <DEDUP_REMOVED lines=26> */
.L_x_920:
[----:B------:R-:W-:Y:S05]  /*28d0*/  BSYNC B0 ;  /* 0x0000000000007941 */ /* 0x000fea0003800000 */
.L_x_919:
        /* <DEDUP_REMOVED lines=14> */
.L_x_922:
[----:B------:R-:W-:Y:S05]  /*29c0*/  BSYNC B0 ;  /* 0x0000000000007941 */ /* 0x000fea0003800000 */
.L_x_921:
        /* <DEDUP_REMOVED lines=14> */
.L_x_924:
[----:B------:R-:W-:Y:S05]  /*2ab0*/  BSYNC B0 ;  /* 0x0000000000007941 */ /* 0x000fea0003800000 */
.L_x_923:
        /* <DEDUP_REMOVED lines=14> */
.L_x_908:
[----:B------:R-:W1:Y:S01]  /*2ba0*/  LDL R7, [R1+0x70] ;  /* 0x0000700001077983 */ /* 0x000e620000100800 */
        /* <DEDUP_REMOVED lines=17> */
[C---:B-1----:R-:W-:Y:S01]  /*2cc0*/  LEA R2, R7.reuse, UR4, 0x1 ;  /* 0x0000000407027c11 */ /* 0x042fe2000f8e08ff */
        /* <DEDUP_REMOVED lines=14> */
.L_x_927:
[----:B------:R-:W-:Y:S05]  /*2db0*/  BSYNC B0 ;  /* 0x0000000000007941 */ /* 0x000fea0003800000 */
.L_x_926:
        /* <DEDUP_REMOVED lines=14> */
.L_x_929:
[----:B------:R-:W-:Y:S05]  /*2ea0*/  BSYNC B0 ;  /* 0x0000000000007941 */ /* 0x000fea0003800000 */
.L_x_928:
        /* <DEDUP_REMOVED lines=13> */
.L_x_931:
[----:B------:R-:W-:Y:S05]  /*2f80*/  BSYNC B0 ;  /* 0x0000000000007941 */ /* 0x000fea0003800000 */
.L_x_930:
        /* <DEDUP_REMOVED lines=16> */
.L_x_933:
[----:B------:R-:W-:Y:S05]  /*3090*/  BSYNC B0 ;  /* 0x0000000000007941 */ /* 0x000fea0003800000 */
.L_x_932:
        /* <DEDUP_REMOVED lines=19> */
.L_x_935:
[----:B------:R-:W-:Y:S05]  /*31d0*/  BSYNC B0 ;  /* 0x0000000000007941 */ /* 0x000fea0003800000 */
.L_x_934:
        /* <DEDUP_REMOVED lines=21> */
.L_x_937:
[----:B------:R-:W-:Y:S05]  /*3330*/  BSYNC B0 ;  /* 0x0000000000007941 */ /* 0x000fea0003800000 */
.L_x_936:
        /* <DEDUP_REMOVED lines=21> */
.L_x_939:
[----:B------:R-:W-:Y:S05]  /*3490*/  BSYNC B0 ;  /* 0x0000000000007941 */ /* 0x000fea0003800000 */
.L_x_938:
        /* <DEDUP_REMOVED lines=13> */
[----:B---3--:R-:W-:Y:S01]  /*3570*/  MOV R6, UR26 ;  /* 0x0000001a00067c02 */ /* 0x008fe20008000f00 */
[----:B------:R-:W-:Y:S01]  /*3580*/  UIMAD UR7, UR27, 0xc0, URZ ;  /* 0x000000c01b0778a4 */ /* 0x000fe2000f8e023f */
[----:B------:R-:W-:Y:S02]  /*3590*/  MOV R4, R12 ;  /* 0x0000000c00047202 */ /* 0x000fe40000000f00 */
[----:B------:R-:W-:-:S03]  /*35a0*/  MOV R5, R11 ;  /* 0x0000000b00057202 */ /* 0x000fc60000000f00 */
[----:B------:R-:W-:-:S05]  /*35b0*/  IMAD.WIDE.U32 R4, R6, 0xc0, R4 ;  /* 0x000000c006047825 */ /* 0x000fca00078e0004 */
[----:B------:R-:W-:-:S05]  /*35c0*/  IADD3 R5, R5, UR7, RZ ;  /* 0x0000000705057c10 */ /* 0x000fca000fffe0ff */
[----:B------:R-:W-:Y:S01]  /*35d0*/  @!PT LDS RZ, [RZ] ;  /* 0x00000000fffff984 */ /* 0x000fe20000000800 */
[----:B------:R-:W-:Y:S01]  /*35e0*/  @!PT LDS RZ, [RZ] ;  /* 0x00000000fffff984 */ /* 0x000fe20000000800 */
[----:B------:R-:W-:Y:S01]  /*35f0*/  @!PT LDS RZ, [RZ] ;  /* 0x00000000fffff984 */ /* 0x000fe20000000800 */
[----:B------:R3:W-:Y:S02]  /*3600*/  LDGSTS.E.BYPASS.LTC128B.128 [R195+0x3000], desc[UR8][R4.64] ;  /* 0x0300000004c37fae */ /* 0x0007e4000b901d48 */
.L_x_941:
[----:B------:R-:W-:Y:S05]  /*3610*/  BSYNC B0 ;  /* 0x0000000000007941 */ /* 0x000fea0003800000 */
.L_x_940:
[----:B------:R-:W5:Y:S01]  /*3620*/  LDL R25, [R1+0x78] ;  /* 0x0000780001197983 */ /* 0x000f620000100800 */
        /* <DEDUP_REMOVED lines=26> */
[C---:B------:R-:W-:Y:S02]  /*37d0*/  @!P6 LEA R16, P0, R6.reuse, UR14, 0x2 ;  /* 0x0000000e0610ec11 */ /* 0x040fe4000f8010ff */
[----:B------:R-:W-:Y:S01]  /*37e0*/  P2R R19, PR, RZ, 0x8 ;  /* 0x00000008ff137803 */ /* 0x000fe20000000000 */
[----:B------:R-:W-:Y:S01]  /*37f0*/  IMAD.IADD R10, R5, 0x1, R7 ;  /* 0x00000001050a7824 */ /* 0x000fe200078e0207 */
[----:B------:R-:W-:-:S02]  /*3800*/  @!P6 LEA.HI.X R17, R6, UR13, R8, 0x2, P0 ;  /* 0x0000000d0611ec11 */ /* 0x000fc400080f1408 */
        /* <DEDUP_REMOVED lines=21> */
.L_x_943:
[----:B------:R-:W-:Y:S05]  /*3960*/  BSYNC B0 ;  /* 0x0000000000007941 */ /* 0x000fea0003800000 */
.L_x_942:
        /* <DEDUP_REMOVED lines=23> */
.L_x_945:
[----:B------:R-:W-:Y:S05]  /*3ae0*/  BSYNC B0 ;  /* 0x0000000000007941 */ /* 0x000fea0003800000 */
.L_x_944:
        /* <DEDUP_REMOVED lines=23> */
.L_x_947:
[----:B------:R-:W-:Y:S05]  /*3c60*/  BSYNC B0 ;  /* 0x0000000000007941 */ /* 0x000fea0003800000 */
.L_x_946:
        /* <DEDUP_REMOVED lines=23> */
.L_x_949:
[----:B------:R-:W-:Y:S05]  /*3de0*/  BSYNC B0 ;  /* 0x0000000000007941 */ /* 0x000fea0003800000 */
.L_x_948:
        /* <DEDUP_REMOVED lines=32> */
.L_x_951:
[----:B------:R-:W-:Y:S05]  /*3ff0*/  BSYNC B0 ;  /* 0x0000000000007941 */ /* 0x000fea0003800000 */
.L_x_950:
        /* <DEDUP_REMOVED lines=22> */
.L_x_953:
[----:B------:R-:W-:Y:S05]  /*4160*/  BSYNC B0 ;  /* 0x0000000000007941 */ /* 0x000fea0003800000 */
.L_x_952:
        /* <DEDUP_REMOVED lines=22> */
.L_x_955:
[----:B------:R-:W-:Y:S05]  /*42d0*/  BSYNC B0 ;  /* 0x0000000000007941 */ /* 0x000fea0003800000 */
.L_x_954:
        /* <DEDUP_REMOVED lines=22> */
.L_x_957:
[----:B------:R-:W-:Y:S05]  /*4440*/  BSYNC B0 ;  /* 0x0000000000007941 */ /* 0x000fea0003800000 */
.L_x_956:
[----:B------:R-:W-:Y:S01]  /*4450*/  ISETP.NE.AND P0, PT, R18, RZ, PT ;  /* 0x000000ff1200720c */ /* 0x000fe20003f05270 */
[----:B-1234-:R-:W-:Y:S01]  /*4460*/  IMAD.MOV.U32 R2, RZ, RZ, 0x7f800000 ;  /* 0x7f800000ff027424 */ /* 0x01efe200078e00ff */
[----:B------:R-:W-:Y:S01]  /*4470*/  ISETP.NE.AND P3, PT, R11, RZ, PT ;  /* 0x000000ff0b00720c */ /* 0x000fe20003f65270 */
[----:B------:R-:W-:Y:S01]  /*4480*/  IMAD.MOV.U32 R0, RZ, RZ, 0x7f800000 ;  /* 0x7f800000ff007424 */ /* 0x000fe200078e00ff */
[----:B------:R-:W-:Y:S01]  /*4490*/  ISETP.NE.AND P2, PT, R19, RZ, PT ;  /* 0x000000ff1300720c */ /* 0x000fe20003f45270 */
[----:B------:R-:W-:Y:S01]  /*44a0*/  IMAD.MOV.U32 R6, RZ, RZ, 0x7f800000 ;  /* 0x7f800000ff067424 */ /* 0x000fe200078e00ff */
[----:B------:R-:W2:Y:S01]  /*44b0*/  LDL R4, [R1+0x80] ;  /* 0x0000800001047983 */ /* 0x000ea20000100800 */
[----:B------:R-:W-:Y:S01]  /*44c0*/  IMAD.MOV.U32 R5, RZ, RZ, 0x7f800000 ;  /* 0x7f800000ff057424 */ /* 0x000fe200078e00ff */
[----:B------:R-:W-:Y:S02]  /*44d0*/  ULDC UR22, c[0x0][0x2d0] ;  /* 0x0000b40000167ab9 */ /* 0x000fe40000000800 */
[----:B------:R-:W0:Y:S01]  /*44e0*/  LDGDEPBAR ;  /* 0x00000000000079af */ /* 0x000e220000000000 */
[----:B------:R-:W-:Y:S01]  /*44f0*/  VIADD R190, R193, 0x2000 ;  /* 0x00002000c1be7836 */ /* 0x000fe20000000000 */
[----:B------:R-:W-:Y:S01]  /*4500*/  ULDC UR23, c[0x0][0x2dc] ;  /* 0x0000b70000177ab9 */ /* 0x000fe20000000800 */
[----:B------:R-:W-:Y:S01]  /*4510*/  VIADD R184, R192, 0x2000 ;  /* 0x00002000c0b87836 */ /* 0x000fe20000000000 */
[----:B------:R-:W3:Y:S01]  /*4520*/  @!P0 LDG.E R2, desc[UR8][R12.64+0x100] ;  /* 0x000100080c028981 */ /* 0x000ee2000c1e1900 */
[----:B------:R-:W-:-:S02]  /*4530*/  IMAD.MOV.U32 R185, RZ, RZ, 0x40 ;  /* 0x00000040ffb97424 */ /* 0x000fc400078e00ff */
[----:B------:R-:W-:Y:S01]  /*4540*/  IMAD.MOV.U32 R191, RZ, RZ, 0x20 ;  /* 0x00000020ffbf7424 */ /* 0x000fe200078e00ff */
[----:B------:R-:W4:Y:S01]  /*4550*/  @!P6 LDG.E R0, desc[UR8][R16.64] ;  /* 0x000000081000e981 */ /* 0x000f22000c1e1900 */
[----:B------:R-:W-:Y:S01]  /*4560*/  UIADD3 UR21, UR31, 0x80, UR21 ;  /* 0x000000801f157890 */ /* 0x000fe2000fffe015 */
[----:B------:R-:W-:Y:S02]  /*4570*/  CS2R R126, SRZ ;  /* 0x00000000007e7805 */ /* 0x000fe4000001ff00 */
[----:B------:R-:W-:Y:S01]  /*4580*/  CS2R R124, SRZ ;  /* 0x00000000007c7805 */ /* 0x000fe2000001ff00 */
[----:B------:R-:W5:Y:S01]  /*4590*/  @!P3 LDG.E R6, desc[UR8][R12.64] ;  /* 0x000000080c06b981 */ /* 0x000f62000c1e1900 */
[----:B------:R-:W-:Y:S02]  /*45a0*/  CS2R R130, SRZ ;  /* 0x0000000000827805 */ /* 0x000fe4000001ff00 */
[----:B------:R-:W-:Y:S02]  /*45b0*/  CS2R R128, SRZ ;  /* 0x0000000000807805 */ /* 0x000fe4000001ff00 */
[----:B------:R-:W-:Y:S01]  /*45c0*/  CS2R R122, SRZ ;  /* 0x00000000007a7805 */ /* 0x000fe2000001ff00 */
[----:B------:R-:W2:Y:S01]  /*45d0*/  @!P2 LDG.E R5, desc[UR8][R12.64+0x20] ;  /* 0x000020080c05a981 */ /* 0x000ea2000c1e1900 */
[----:B------:R-:W-:-:S02]  /*45e0*/  SEL R190, R190, R193, !P1 ;  /* 0x000000c1bebe7207 */ /* 0x000fc40004800000 */
[----:B------:R-:W-:Y:S02]  /*45f0*/  CS2R R120, SRZ ;  /* 0x0000000000787805 */ /* 0x000fe4000001ff00 */
[----:B------:R-:W-:Y:S02]  /*4600*/  SEL R184, R184, R192, !P1 ;  /* 0x000000c0b8b87207 */ /* 0x000fe40004800000 */
        /* <DEDUP_REMOVED lines=26> */
[----:B------:R-:W-:Y:S01]  /*47b0*/  LEA R190, R190, UR4, 0x1 ;  /* 0x00000004bebe7c11 */ /* 0x000fe2000f8e08ff */
[----:B------:R-:W-:Y:S01]  /*47c0*/  ULDC UR6, c[0x0][0x39c] ;  /* 0x0000e70000067ab9 */ /* 0x000fe20000000800 */
[----:B------:R-:W-:Y:S01]  /*47d0*/  LEA R184, R184, UR4, 0x1 ;  /* 0x00000004b8b87c11 */ /* 0x000fe2000f8e08ff */
[----:B------:R-:W-:Y:S01]  /*47e0*/  UIADD3 UR21, UR21, -UR12, URZ ;  /* 0x8000000c15157290 */ /* 0x000fe2000fffe03f */
[----:B------:R-:W-:Y:S01]  /*47f0*/  ULDC UR7, c[0x0][0x2ec] ;  /* 0x0000bb0000077ab9 */ /* 0x000fe20000000800 */
[----:B---3--:R1:W-:Y:S04]  /*4800*/  STL [R1+0x48], R2 ;  /* 0x0000480201007387 */ /* 0x0083e80000100800 */
[----:B----4-:R3:W-:Y:S01]  /*4810*/  STL [R1+0x4c], R0 ;  /* 0x00004c0001007387 */ /* 0x0107e20000100800 */
[----:B-1----:R-:W-:-:S02]  /*4820*/  VIADD R2, R25, 0x1 ;  /* 0x0000000119027836 */ /* 0x002fc40000000000 */
[----:B---3--:R-:W-:-:S05]  /*4830*/  IMAD.U32 R0, RZ, RZ, UR31 ;  /* 0x0000001fff007e24 */ /* 0x008fca000f8e00ff */
[----:B------:R-:W-:Y:S01]  /*4840*/  IADD3 R0, R2, UR12, -R0 ;  /* 0x0000000c02007c10 */ /* 0x000fe2000fffe800 */
[----:B------:R-:W-:-:S04]  /*4850*/  IMAD.SHL.U32 R2, R25, 0x4, RZ ;  /* 0x0000000419027824 */ /* 0x000fc800078e00ff */
[----:B------:R1:W-:Y:S04]  /*4860*/  STL [R1+0x6c], R0 ;  /* 0x00006c0001007387 */ /* 0x0003e80000100800 */
[----:B------:R3:W-:Y:S04]  /*4870*/  STL [R1+0x68], R2 ;  /* 0x0000680201007387 */ /* 0x0007e80000100800 */
[----:B-----5:R-:W-:Y:S01]  /*4880*/  STL [R1+0x50], R6 ;  /* 0x0000500601007387 */ /* 0x020fe20000100800 */
[----:B--2---:R-:W-:-:S03]  /*4890*/  LOP3.LUT P3, RZ, R4, 0x4, RZ, 0xc0, !PT ;  /* 0x0000000404ff7812 */ /* 0x004fc6000786c0ff */
[----:B------:R2:W-:Y:S01]  /*48a0*/  STL [R1+0x54], R5 ;  /* 0x0000540501007387 */ /* 0x0005e20000100800 */
[C---:B------:R-:W-:Y:S02]  /*48b0*/  LOP3.LUT P0, RZ, R4.reuse, 0x2, RZ, 0xc0, !PT ;  /* 0x0000000204ff7812 */ /* 0x040fe4000780c0ff */
[----:B------:R-:W-:Y:S01]  /*48c0*/  LOP3.LUT P2, RZ, R4, 0x4, RZ, 0xc0, !PT ;  /* 0x0000000404ff7812 */ /* 0x000fe2000784c0ff */
[----:B-1----:R-:W-:-:S05]  /*48d0*/  VIADD R0, R25, 0xffffff80 ;  /* 0xffffff8019007836 */ /* 0x002fca0000000000 */
[----:B---3--:R-:W-:Y:S01]  /*48e0*/  SHF.R.S32.HI R2, RZ, 0x1f, R0 ;  /* 0x0000001fff027819 */ /* 0x008fe20000011400 */
[----:B------:R-:W-:-:S03]  /*48f0*/  IMAD.MOV.U32 R4, RZ, RZ, 0x40 ;  /* 0x00000040ff047424 */ /* 0x000fc600078e00ff */
[C---:B------:R-:W-:Y:S01]  /*4900*/  SHF.L.U64.HI R2, R0.reuse, 0x2, R2 ;  /* 0x0000000200027819 */ /* 0x040fe20000010202 */
[----:B------:R-:W-:Y:S01]  /*4910*/  IMAD.SHL.U32 R0, R0, 0x4, RZ ;  /* 0x0000000400007824 */ /* 0x000fe200078e00ff */
[----:B--2---:R-:W-:-:S05]  /*4920*/  SHF.L.U64.HI R5, R25, 0x2, R20 ;  /* 0x0000000219057819 */ /* 0x004fca0000010214 */
[----:B------:R-:W-:Y:S04]  /*4930*/  STL [R1+0x64], R5 ;  /* 0x0000640501007387 */ /* 0x000fe80000100800 */
[----:B------:R-:W-:Y:S04]  /*4940*/  STL [R1+0x60], R2 ;  /* 0x0000600201007387 */ /* 0x000fe80000100800 */
[----:B------:R1:W-:Y:S02]  /*4950*/  STL [R1+0x5c], R0 ;  /* 0x00005c0001007387 */ /* 0x0003e40000100800 */
[----:B-1----:R-:W-:-:S05]  /*4960*/  SEL R0, R4, 0xffffffc0, !P2 ;  /* 0xffffffc004007807 */ /* 0x002fca0005000000 */
[----:B------:R1:W-:Y:S04]  /*4970*/  STL [R1+0x58], R0 ;  /* 0x0000580001007387 */ /* 0x0003e80000100800 */
[----:B------:R1:W-:Y:S01]  /*4980*/  STL [R1+0x34], R195 ;  /* 0x000034c301007387 */ /* 0x0003e20000100800 */
[----:B------:R-:W-:Y:S02]  /*4990*/  SEL R185, R185, 0xffffffc0, !P3 ;  /* 0xffffffc0b9b97807 */ /* 0x000fe40005800000 */
[----:B------:R-:W-:-:S07]  /*49a0*/  SEL R191, R191, 0xffffffe0, !P0 ;  /* 0xffffffe0bfbf7807 */ /* 0x000fce0004000000 */
.L_x_960:
[----:B------:R-:W0:Y:S01]  /*49b0*/  LDGDEPBAR ;  /* 0x00000000000079af */ /* 0x000e220000000000 */
[C---:B-1----:R-:W-:Y:S01]  /*49c0*/  IADD3 R0, R190.reuse, R191, RZ ;  /* 0x000000bfbe007210 */ /* 0x042fe20007ffe0ff */
[----:B------:R-:W-:Y:S01]  /*49d0*/  USHF.L.U32 UR11, UR10, 0x7, URZ ;  /* 0x000000070a0b7899 */ /* 0x000fe2000800063f */
[----:B------:R-:W-:Y:S05]  /*49e0*/  IADD3 R164, R190, R185, RZ ;  /* 0x000000b9bea47210 */ /* 0x000fea0007ffe0ff */
[----:B------:R-:W2:Y:S01]  /*49f0*/  LDL R198, [R1+0x6c] ;  /* 0x00006c0001c67983 */ /* 0x000ea20000100800 */
[----:B------:R-:W-:Y:S02]  /*4a00*/  USHF.L.U32 UR17, UR18, 0x7, URZ ;  /* 0x0000000712117899 */ /* 0x000fe4000800063f */
[----:B------:R-:W-:Y:S01]  /*4a10*/  UISETP.GE.AND UP0, UPT, UR11, UR21, UPT ;  /* 0x000000150b00728c */ /* 0x000fe2000bf06270 */
[----:B------:R-:W3:Y:S01]  /*4a20*/  LDL R197, [R1+0x74] ;  /* 0x0000740001c57983 */ /* 0x000ee20000100800 */
[----:B------:R-:W-:Y:S02]  /*4a30*/  UIADD3 UR17, UR17, 0x80, URZ ;  /* 0x0000008011117890 */ /* 0x000fe4000fffe03f */
[----:B------:R-:W-:Y:S01]  /*4a40*/  UISETP.GT.AND UP3, UPT, UR10, UR19, UPT ;  /* 0x000000130a00728c */ /* 0x000fe2000bf64270 */
[----:B------:R-:W4:Y:S01]  /*4a50*/  LDL R196, [R1+0x50] ;  /* 0x0000500001c47983 */ /* 0x000f220000100800 */
[----:B------:R-:W-:Y:S03]  /*4a60*/  UISETP.LT.AND UP0, UPT, UR17, UR12, UP0 ;  /* 0x0000000c1100728c */ /* 0x000fe60008701270 */
[----:B------:R-:W2:Y:S03]  /*4a70*/  LDL R2, [R1+0x54] ;  /* 0x0000540001027983 */ /* 0x000ea60000100800 */
[----:B------:R-:W-:Y:S01]  /*4a80*/  PLOP3.LUT P0, PT, PT, PT, UP0, 0x80, 0x0 ;  /* 0x000000000000781c */ /* 0x000fe20003f0f008 */
[----:B------:R-:W-:Y:S04]  /*4a90*/  STL [R1+0x13c], R101 ;  /* 0x00013c6501007387 */ /* 0x000fe80000100800 */
        /* <DEDUP_REMOVED lines=33> */
[----:B------:R-:W-:Y:S01]  /*4cb0*/  STL [R1+0xb4], R3 ;  /* 0x0000b40301007387 */ /* 0x000fe20000100800 */
[----:B--2---:R-:W-:Y:S01]  /*4cc0*/  FSETP.NEU.FTZ.AND P1, PT, R2, -INF , PT ;  /* 0xff8000000200780b */ /* 0x004fe20003f3d000 */
[----:B------:R-:W-:Y:S04]  /*4cd0*/  DEPBAR.LE SB0, 0x0 ;  /* 0x000080000000791a */ /* 0x000fe80000000000 */
[----:B------:R-:W-:Y:S01]  /*4ce0*/  BAR.SYNC.DEFER_BLOCKING 0x0 ;  /* 0x0000000000007b1d */ /* 0x000fe20000010000 */
[----:B----4-:R-:W-:Y:S05]  /*4cf0*/  FSETP.NEU.FTZ.AND P2, PT, R196, -INF , PT ;  /* 0xff800000c400780b */ /* 0x010fea0003f5d000 */
[----:B------:R-:W-:Y:S08]  /*4d00*/  LDSM.16.M88.4 R64, [R190] ;  /* 0x00000000be40783b */ /* 0x000ff00000000200 */
[----:B------:R-:W1:Y:S08]  /*4d10*/  LDSM.16.M88.4 R16, [R187+UR4+0xc000] ;  /* 0x00c00004bb10783b */ /* 0x000e700008000200 */
[----:B------:R-:W2:Y:S08]  /*4d20*/  LDSM.16.M88.4 R60, [R190+0x2000] ;  /* 0x00200000be3c783b */ /* 0x000eb00000000200 */
[----:B------:R-:W4:Y:S08]  /*4d30*/  LDSM.16.M88.4 R32, [R187+UR4+0xc800] ;  /* 0x00c80004bb20783b */ /* 0x000f300008000200 */
[----:B------:R-:W3:Y:S08]  /*4d40*/  LDSM.16.M88.4 R48, [R187+UR4+0xd000] ;  /* 0x00d00004bb30783b */ /* 0x000ef00008000200 */
[----:B------:R-:W3:Y:S01]  /*4d50*/  LDSM.16.M88.4 R132, [R187+UR4+0xd800] ;  /* 0x00d80004bb84783b */ /* 0x000ee20008000200 */
        /* <DEDUP_REMOVED lines=8> */
[-C--:B----4-:R-:W-:Y:S06]  /*4de0*/  HMMA.16816.F32.BF16 R20, R64, R32.reuse, RZ ;  /* 0x000000204014723c */ /* 0x090fec00000418ff */
[C---:B------:R-:W-:Y:S01]  /*4df0*/  HMMA.16816.F32.BF16 R24, R60.reuse, R32, RZ ;  /* 0x000000203c18723c */ /* 0x040fe200000418ff */
[----:B------:R-:W-:Y:S05]  /*4e00*/  LDSM.16.M88.4 R152, [R189+0x1800] ;  /* 0x00180000bd98783b */ /* 0x000fea0000000200 */
[-C--:B------:R-:W-:Y:S01]  /*4e10*/  HMMA.16816.F32.BF16 R28, R60, R34.reuse, RZ ;  /* 0x000000223c1c723c */ /* 0x080fe200000418ff */
[----:B--2---:R-:W-:Y:S02]  /*4e20*/  IMAD.IADD R0, R0, 0x1, R185 ;  /* 0x0000000100007824 */ /* 0x004fe400078e02b9 */
[----:B------:R-:W-:Y:S03]  /*4e30*/  LDSM.16.M88.4 R156, [R164] ;  /* 0x00000000a49c783b */ /* 0x000fe60000000200 */
[C---:B------:R-:W-:Y:S05]  /*4e40*/  HMMA.16816.F32.BF16 R32, R64.reuse, R34, RZ ;  /* 0x000000224020723c */ /* 0x040fea00000418ff */
[----:B------:R-:W-:Y:S01]  /*4e50*/  LDSM.16.M88.4 R160, [R186] ;  /* 0x00000000baa0783b */ /* 0x000fe20000000200 */
[-C--:B---3--:R-:W-:Y:S06]  /*4e60*/  HMMA.16816.F32.BF16 R36, R64, R48.reuse, RZ ;  /* 0x000000304024723c */ /* 0x088fec00000418ff */
[C---:B------:R-:W-:Y:S01]  /*4e70*/  HMMA.16816.F32.BF16 R40, R60.reuse, R48, RZ ;  /* 0x000000303c28723c */ /* 0x040fe200000418ff */
[----:B------:R-:W-:Y:S05]  /*4e80*/  LDSM.16.M88.4 R164, [R164+0x2000] ;  /* 0x00200000a4a4783b */ /* 0x000fea0000000200 */
[-C--:B------:R-:W-:Y:S03]  /*4e90*/  HMMA.16816.F32.BF16 R44, R60, R50.reuse, RZ ;  /* 0x000000323c2c723c */ /* 0x080fe600000418ff */
[----:B------:R-:W-:Y:S03]  /*4ea0*/  LDSM.16.M88.4 R168, [R186+0x1000] ;  /* 0x00100000baa8783b */ /* 0x000fe60000000200 */
[C---:B------:R-:W-:Y:S05]  /*4eb0*/  HMMA.16816.F32.BF16 R48, R64.reuse, R50, RZ ;  /* 0x000000324030723c */ /* 0x040fea00000418ff */
[----:B------:R-:W-:Y:S01]  /*4ec0*/  LDSM.16.M88.4 R172, [R186+0x1800] ;  /* 0x00180000baac783b */ /* 0x000fe20000000200 */
[-C--:B------:R-:W-:Y:S06]  /*4ed0*/  HMMA.16816.F32.BF16 R52, R64, R132.reuse, RZ ;  /* 0x000000844034723c */ /* 0x080fec00000418ff */
[C---:B------:R-:W-:Y:S01]  /*4ee0*/  HMMA.16816.F32.BF16 R56, R60.reuse, R132, RZ ;  /* 0x000000843c38723c */ /* 0x040fe200000418ff */
[----:B------:R-:W-:Y:S05]  /*4ef0*/  LDSM.16.M88.4 R176, [R0] ;  /* 0x0000000000b0783b */ /* 0x000fea0000000200 */
[-C--:B------:R-:W-:Y:S03]  /*4f00*/  HMMA.16816.F32.BF16 R60, R60, R134.reuse, RZ ;  /* 0x000000863c3c723c */ /* 0x080fe600000418ff */
[----:B------:R-:W-:Y:S03]  /*4f10*/  LDSM.16.M88.4 R180, [R188] ;  /* 0x00000000bcb4783b */ /* 0x000fe60000000200 */
[----:B------:R-:W-:Y:S05]  /*4f20*/  HMMA.16816.F32.BF16 R64, R64, R134, RZ ;  /* 0x000000864040723c */ /* 0x000fea00000418ff */
[----:B------:R-:W2:Y:S01]  /*4f30*/  LDSM.16.M88.4 R132, [R189+0x1000] ;  /* 0x00100000bd84783b */ /* 0x000ea20000000200 */
[-C--:B-1----:R-:W-:Y:S06]  /*4f40*/  HMMA.16816.F32.BF16 R4, R136, R140.reuse, R4 ;  /* 0x0000008c8804723c */ /* 0x082fec0000041804 */
[C---:B------:R-:W-:Y:S06]  /*4f50*/  HMMA.16816.F32.BF16 R8, R144.reuse, R140, R8 ;  /* 0x0000008c9008723c */ /* 0x040fec0000041808 */
[-C--:B------:R-:W-:Y:S06]  /*4f60*/  HMMA.16816.F32.BF16 R12, R144, R142.reuse, R12 ;  /* 0x0000008e900c723c */ /* 0x080fec000004180c */
[C---:B------:R-:W-:Y:S01]  /*4f70*/  HMMA.16816.F32.BF16 R16, R136.reuse, R142, R16 ;  /* 0x0000008e8810723c */ /* 0x040fe20000041810 */
[----:B------:R-:W1:Y:S05]  /*4f80*/  LDSM.16.M88.4 R140, [R186+0x800] ;  /* 0x00080000ba8c783b */ /* 0x000e6a0000000200 */
[-C--:B------:R-:W-:Y:S06]  /*4f90*/  HMMA.16816.F32.BF16 R20, R136, R148.reuse, R20 ;  /* 0x000000948814723c */ /* 0x080fec0000041814 */
[C---:B------:R-:W-:Y:S06]  /*4fa0*/  HMMA.16816.F32.BF16 R24, R144.reuse, R148, R24 ;  /* 0x000000949018723c */ /* 0x040fec0000041818 */
[-C--:B------:R-:W-:Y:S05]  /*4fb0*/  HMMA.16816.F32.BF16 R28, R144, R150.reuse, R28 ;  /* 0x00000096901c723c */ /* 0x080fea000004181c */
[----:B------:R-:W-:Y:S01]  /*4fc0*/  LEA R148, R193, UR4, 0x1 ;  /* 0x00000004c1947c11 */ /* 0x000fe2000f8e08ff */
[C---:B------:R-:W-:Y:S05]  /*4fd0*/  HMMA.16816.F32.BF16 R32, R136.reuse, R150, R32 ;  /* 0x000000968820723c */ /* 0x040fea0000041820 */
[-C--:B------:R-:W-:Y:S01]  /*4fe0*/  IADD3 R149, R185, R148.reuse, RZ ;  /* 0x00000094b9957210 */ /* 0x080fe20007ffe0ff */
[-C--:B--2---:R-:W-:Y:S05]  /*4ff0*/  HMMA.16816.F32.BF16 R36, R136, R132.reuse, R36 ;  /* 0x000000848824723c */ /* 0x084fea0000041824 */
[----:B------:R-:W-:Y:S01]  /*5000*/  IADD3 R150, R191, R148, RZ ;  /* 0x00000094bf967210 */ /* 0x000fe20007ffe0ff */
[C---:B------:R-:W-:Y:S06]  /*5010*/  HMMA.16816.F32.BF16 R40, R144.reuse, R132, R40 ;  /* 0x000000849028723c */ /* 0x040fec0000041828 */
[-C--:B------:R-:W-:Y:S06]  /*5020*/  HMMA.16816.F32.BF16 R44, R144, R134.reuse, R44 ;  /* 0x00000086902c723c */ /* 0x080fec000004182c */
[C---:B------:R-:W-:Y:S01]  /*5030*/  HMMA.16816.F32.BF16 R48, R136.reuse, R134, R48 ;  /* 0x000000868830723c */ /* 0x040fe20000041830 */
[----:B------:R2:W3:Y:S05]  /*5040*/  LDSM.16.M88.4 R132, [R0+0x2000] ;  /* 0x002000000084783b */ /* 0x0004ea0000000200 */
[-C--:B------:R-:W-:Y:S06]  /*5050*/  HMMA.16816.F32.BF16 R52, R136, R152.reuse, R52 ;  /* 0x000000988834723c */ /* 0x080fec0000041834 */
[C---:B------:R-:W-:Y:S06]  /*5060*/  HMMA.16816.F32.BF16 R56, R144.reuse, R152, R56 ;  /* 0x000000989038723c */ /* 0x040fec0000041838 */
[-C--:B------:R-:W-:Y:S06]  /*5070*/  HMMA.16816.F32.BF16 R60, R144, R154.reuse, R60 ;  /* 0x0000009a903c723c */ /* 0x080fec000004183c */
[----:B------:R-:W-:Y:S01]  /*5080*/  HMMA.16816.F32.BF16 R64, R136, R154, R64 ;  /* 0x0000009a8840723c */ /* 0x000fe20000041840 */
[----:B--2---:R-:W-:Y:S05]  /*5090*/  MOV R0, UR18 ;  /* 0x0000001200007c02 */ /* 0x004fea0008000f00 */
[-C--:B------:R-:W-:Y:S05]  /*50a0*/  HMMA.16816.F32.BF16 R4, R156, R160.reuse, R4 ;  /* 0x000000a09c04723c */ /* 0x080fea0000041804 */
[----:B------:R-:W-:Y:S01]  /*50b0*/  @!P0 IMAD R0, R0, 0x80, R197 ;  /* 0x0000008000008824 */ /* 0x000fe200078e02c5 */
[C---:B------:R-:W-:Y:S06]  /*50c0*/  HMMA.16816.F32.BF16 R8, R164.reuse, R160, R8 ;  /* 0x000000a0a408723c */ /* 0x040fec0000041808 */
[-C--:B------:R-:W-:Y:S06]  /*50d0*/  HMMA.16816.F32.BF16 R12, R164, R162.reuse, R12 ;  /* 0x000000a2a40c723c */ /* 0x080fec000004180c */
[C---:B------:R-:W-:Y:S06]  /*50e0*/  HMMA.16816.F32.BF16 R16, R156.reuse, R162, R16 ;  /* 0x000000a29c10723c */ /* 0x040fec0000041810 */
[-C--:B-1----:R-:W-:Y:S06]  /*50f0*/  HMMA.16816.F32.BF16 R20, R156, R140.reuse, R20 ;  /* 0x0000008c9c14723c */ /* 0x082fec0000041814 */
        /* <DEDUP_REMOVED lines=12> */
[C---:B---3--:R-:W-:Y:S06]  /*51c0*/  HMMA.16816.F32.BF16 R8, R132.reuse, R180, R8 ;  /* 0x000000b48408723c */ /* 0x048fec0000041808 */
        /* <DEDUP_REMOVED lines=18> */
[----:B------:R-:W-:Y:S01]  /*52f0*/  MUFU.TANH R99, R5 ;  /* 0x0000000500637308 */ /* 0x000fe20000002400 */
[----:B------:R-:W-:Y:S01]  /*5300*/  FMUL.FTZ R17, R17, UR6 ;  /* 0x0000000611117c20 */ /* 0x000fe20008410000 */
[----:B------:R-:W-:Y:S08]  /*5310*/  FMUL.FTZ R18, R18, UR6 ;  /* 0x0000000612127c20 */ /* 0x000ff00008410000 */
[----:B------:R2:W-:Y:S01]  /*5320*/  MUFU.TANH R225, R15 ;  /* 0x0000000f00e17308 */ /* 0x0005e20000002400 */
[----:B-1----:R-:W-:Y:S09]  /*5330*/  @!P0 IADD3 R9, R198, UR11, RZ ;  /* 0x0000000bc6098c10 */ /* 0x002ff2000fffe0ff */
[----:B------:R-:W-:Y:S10]  /*5340*/  MUFU.TANH R70, R6 ;  /* 0x0000000600467308 */ /* 0x000ff40000002400 */
[----:B------:R1:W-:Y:S01]  /*5350*/  MUFU.TANH R94, R16 ;  /* 0x00000010005e7308 */ /* 0x0003e20000002400 */
[----:B--2---:R-:W2:Y:S09]  /*5360*/  LDL R15, [R1+0x48] ;  /* 0x00004800010f7983 */ /* 0x004eb20000100800 */
[----:B------:R3:W4:Y:S10]  /*5370*/  MUFU.TANH R69, R7 ;  /* 0x0000000700457308 */ /* 0x0007340000002400 */
[----:B------:R4:W4:Y:S01]  /*5380*/  MUFU.TANH R226, R14 ;  /* 0x0000000e00e27308 */ /* 0x0009220000002400 */
[----:B-1----:R-:W2:Y:S09]  /*5390*/  LDL R16, [R1+0x4c] ;  /* 0x00004c0001107983 */ /* 0x002eb20000100800 */
[----:B------:R-:W-:Y:S01]  /*53a0*/  MUFU.TANH R208, R13 ;  /* 0x0000000d00d07308 */ /* 0x000fe20000002400 */
[----:B---3--:R-:W1:Y:S09]  /*53b0*/  LDSM.16.M88.4 R4, [R188+0x800] ;  /* 0x00080000bc04783b */ /* 0x008e720000000200 */
[----:B------:R3:W-:Y:S01]  /*53c0*/  MUFU.TANH R209, R12 ;  /* 0x0000000c00d17308 */ /* 0x0007e20000002400 */
[C---:B----4-:R-:W-:Y:S04]  /*53d0*/  @!P0 VIMNMX R14, R9.reuse, UR12, PT ;  /* 0x0000000c090e8c48 */ /* 0x050fe8000bfe0100 */
[----:B------:R-:W-:Y:S05]  /*53e0*/  @!P0 ISETP.GE.AND P3, PT, R0, R14, PT ;  /* 0x0000000e0000820c */ /* 0x000fea0003f66270 */
[----:B------:R-:W-:Y:S10]  /*53f0*/  MUFU.TANH R180, R19 ;  /* 0x0000001300b47308 */ /* 0x000ff40000002400 */
[----:B------:R4:W4:Y:S01]  /*5400*/  MUFU.TANH R227, R11 ;  /* 0x0000000b00e37308 */ /* 0x0009220000002400 */
[----:B---3--:R-:W-:Y:S01]  /*5410*/  FMUL.FTZ R12, R196, 1.4426950216293334961 ;  /* 0x3fb8aa3bc40c7820 */ /* 0x008fe20000410000 */
[----:B------:R-:W-:Y:S04]  /*5420*/  MOV R196, 0x8 ;  /* 0x0000000800c47802 */ /* 0x000fe80000000f00 */
[----:B------:R-:W-:Y:S04]  /*5430*/  FSEL R12, R12, RZ, P2 ;  /* 0x000000ff0c0c7208 */ /* 0x000fe80001000000 */
[----:B------:R-:W3:Y:S01]  /*5440*/  MUFU.TANH R213, R8 ;  /* 0x0000000800d57308 */ /* 0x000ee20000002400 */
[----:B------:R-:W-:Y:S09]  /*5450*/  @!P0 VIADDMNMX R13, R9, R196, UR12, PT ;  /* 0x0000000c090d8e46 */ /* 0x000ff2000b8001c4 */
[----:B------:R3:W2:Y:S01]  /*5460*/  MUFU.TANH R231, R10 ;  /* 0x0000000a00e77308 */ /* 0x0006a20000002400 */
[-C--:B-1----:R-:W-:Y:S03]  /*5470*/  HMMA.16816.F32.BF16 R20, R176, R4.reuse, R20 ;  /* 0x00000004b014723c */ /* 0x082fe60000041814 */
[----:B----4-:R-:W-:Y:S01]  /*5480*/  FMUL.FTZ R11, R2, 1.4426950216293334961 ;  /* 0x3fb8aa3b020b7820 */ /* 0x010fe20000410000 */
[----:B------:R-:W-:Y:S02]  /*5490*/  @!P0 VIADD R2, R0, 0x1 ;  /* 0x0000000100028836 */ /* 0x000fe40000000000 */
[C---:B------:R-:W-:Y:S03]  /*54a0*/  HMMA.16816.F32.BF16 R24, R132.reuse, R4, R24 ;  /* 0x000000048418723c */ /* 0x040fe60000041818 */
[----:B------:R-:W-:Y:S01]  /*54b0*/  MUFU.TANH R93, R17 ;  /* 0x00000011005d7308 */ /* 0x000fe20000002400 */
[----:B------:R-:W-:Y:S02]  /*54c0*/  @!P0 ISETP.GE.AND P2, PT, R2, R14, PT ;  /* 0x0000000e0200820c */ /* 0x000fe40003f46270 */
[----:B------:R-:W-:Y:S01]  /*54d0*/  FSEL R11, R11, RZ, P1 ;  /* 0x000000ff0b0b7208 */ /* 0x000fe20000800000 */
[----:B------:R-:W-:Y:S01]  /*54e0*/  IMAD.MOV.U32 R5, RZ, RZ, R69 ;  /* 0x000000ffff057224 */ /* 0x000fe200078e0045 */
[----:B------:R-:W-:Y:S05]  /*54f0*/  MOV R4, R100 ;  /* 0x0000006400047202 */ /* 0x000fea0000000f00 */
[----:B------:R1:W-:Y:S01]  /*5500*/  MUFU.TANH R181, R18 ;  /* 0x0000001200b57308 */ /* 0x0003e20000002400 */
[----:B------:R-:W-:Y:S01]  /*5510*/  @!P0 ISETP.GE.AND P1, PT, R0, R13, PT ;  /* 0x0000000d0000820c */ /* 0x000fe20003f26270 */
[-C--:B------:R-:W-:Y:S01]  /*5520*/  HMMA.16816.F32.BF16 R28, R132, R6.reuse, R28 ;  /* 0x00000006841c723c */ /* 0x080fe2000004181c */
[----:B---3--:R-:W-:Y:S02]  /*5530*/  MOV R10, 0x40 ;  /* 0x00000040000a7802 */ /* 0x008fe40000000f00 */
[----:B------:R-:W-:Y:S02]  /*5540*/  @!P0 FSEL R4, R100, -INF , !P3 ;  /* 0xff80000064048808 */ /* 0x000fe40005800000 */
[----:B------:R-:W-:Y:S01]  /*5550*/  MOV R8, R99 ;  /* 0x0000006300087202 */ /* 0x000fe20000000f00 */
[C---:B------:R-:W-:Y:S05]  /*5560*/  HMMA.16816.F32.BF16 R32, R176.reuse, R6, R32 ;  /* 0x00000006b020723c */ /* 0x040fea0000041820 */
[--C-:B------:R-:W-:Y:S01]  /*5570*/  FFMA.FTZ R4, R4, UR7, -R12.reuse ;  /* 0x0000000704047c23 */ /* 0x100fe2000801080c */
[----:B------:R-:W-:Y:S01]  /*5580*/  @!P0 FSEL R8, R99, -INF , !P2 ;  /* 0xff80000063088808 */ /* 0x000fe20005000000 */
[----:B------:R-:W-:Y:S01]  /*5590*/  FMUL.FTZ R20, R20, UR6 ;  /* 0x0000000614147c20 */ /* 0x000fe20008410000 */
[----:B------:R-:W-:Y:S01]  /*55a0*/  FMUL.FTZ R21, R21, UR6 ;  /* 0x0000000615157c20 */ /* 0x000fe20008410000 */
[----:B------:R3:W-:Y:S01]  /*55b0*/  MUFU.EX2 R101, R4 ;  /* 0x0000000400657308 */ /* 0x0007e20000000800 */
[----:B------:R-:W-:Y:S01]  /*55c0*/  @!P0 ISETP.GE.AND P2, PT, R2, R13, PT ;  /* 0x0000000d0200820c */ /* 0x000fe20003f46270 */
[----:B------:R-:W-:Y:S01]  /*55d0*/  FFMA.FTZ R8, R8, UR7, -R12 ;  /* 0x0000000708087c23 */ /* 0x000fe2000801080c */
[----:B------:R-:W-:Y:S01]  /*55e0*/  FMUL.FTZ R22, R22, UR6 ;  /* 0x0000000616167c20 */ /* 0x000fe20008410000 */
[----:B------:R-:W-:Y:S01]  /*55f0*/  FMUL.FTZ R24, R24, UR6 ;  /* 0x0000000618187c20 */ /* 0x000fe20008410000 */
[----:B------:R-:W-:Y:S01]  /*5600*/  @!P0 FSEL R5, R69, -INF , !P2 ;  /* 0xff80000045058808 */ /* 0x000fe20005000000 */
[----:B------:R-:W-:Y:S01]  /*5610*/  FMUL.FTZ R25, R25, UR6 ;  /* 0x0000000619197c20 */ /* 0x000fe20008410000 */
[----:B------:R-:W-:Y:S03]  /*5620*/  @!P0 VIADDMNMX R10, R9, R10, UR12, PT ;  /* 0x0000000c090a8e46 */ /* 0x000fe6000b80010a */
[----:B------:R-:W-:Y:S01]  /*5630*/  MUFU.EX2 R151, R8 ;  /* 0x0000000800977308 */ /* 0x000fe20000000800 */
[----:B------:R-:W-:Y:S01]  /*5640*/  FMUL.FTZ R26, R26, UR6 ;  /* 0x000000061a1a7c20 */ /* 0x000fe20008410000 */
[----:B------:R-:W-:Y:S01]  /*5650*/  FMUL.FTZ R23, R23, UR6 ;  /* 0x0000000617177c20 */ /* 0x000fe20008410000 */
[----:B------:R-:W-:Y:S01]  /*5660*/  @!P0 ISETP.GE.AND P4, PT, R2, R10, PT ;  /* 0x0000000a0200820c */ /* 0x000fe20003f86270 */
[----:B-1----:R-:W-:Y:S01]  /*5670*/  IMAD.MOV.U32 R18, RZ, RZ, R225 ;  /* 0x000000ffff127224 */ /* 0x002fe200078e00e1 */
[----:B------:R-:W-:Y:S01]  /*5680*/  MOV R17, R226 ;  /* 0x000000e200117202 */ /* 0x000fe20000000f00 */
[----:B------:R-:W-:Y:S01]  /*5690*/  FMUL.FTZ R27, R27, UR6 ;  /* 0x000000061b1b7c20 */ /* 0x000fe20008410000 */
[----:B------:R-:W-:Y:S03]  /*56a0*/  FMUL.FTZ R32, R32, UR6 ;  /* 0x0000000620207c20 */ /* 0x000fe60008410000 */
[----:B------:R-:W-:Y:S01]  /*56b0*/  MUFU.TANH R202, R25 ;  /* 0x0000001900ca7308 */ /* 0x000fe20000002400 */
[----:B---3--:R-:W-:Y:S01]  /*56c0*/  MOV R4, R70 ;  /* 0x0000004600047202 */ /* 0x008fe20000000f00 */
[----:B------:R-:W-:Y:S01]  /*56d0*/  FMUL.FTZ R33, R33, UR6 ;  /* 0x0000000621217c20 */ /* 0x000fe20008410000 */
[----:B------:R-:W-:Y:S01]  /*56e0*/  @!P0 FSEL R4, R70, -INF , !P1 ;  /* 0xff80000046048808 */ /* 0x000fe20004800000 */
[----:B------:R-:W-:Y:S01]  /*56f0*/  FMUL.FTZ R34, R34, UR6 ;  /* 0x0000000622227c20 */ /* 0x000fe20008410000 */
[----:B------:R-:W-:Y:S01]  /*5700*/  @!P0 ISETP.GE.AND P1, PT, R0, R10, PT ;  /* 0x0000000a0000820c */ /* 0x000fe20003f26270 */
[----:B------:R-:W-:Y:S01]  /*5710*/  FMUL.FTZ R35, R35, UR6 ;  /* 0x0000000623237c20 */ /* 0x000fe20008410000 */
[----:B------:R-:W-:Y:S03]  /*5720*/  FMUL.FTZ R30, R30, UR6 ;  /* 0x000000061e1e7c20 */ /* 0x000fe60008410000 */
[----:B------:R-:W-:Y:S01]  /*5730*/  MUFU.TANH R88, R32 ;  /* 0x0000002000587308 */ /* 0x000fe20000002400 */
[--C-:B------:R-:W-:Y:S01]  /*5740*/  FFMA.FTZ R4, R4, UR7, -R11.reuse ;  /* 0x0000000704047c23 */ /* 0x100fe2000801080b */
[----:B------:R-:W-:Y:S01]  /*5750*/  FMUL.FTZ R28, R28, UR6 ;  /* 0x000000061c1c7c20 */ /* 0x000fe20008410000 */
[----:B------:R-:W-:Y:S01]  /*5760*/  FMUL.FTZ R29, R29, UR6 ;  /* 0x000000061d1d7c20 */ /* 0x000fe20008410000 */
[----:B------:R-:W-:Y:S06]  /*5770*/  FMUL.FTZ R31, R31, UR6 ;  /* 0x000000061f1f7c20 */ /* 0x000fec0008410000 */
[----:B------:R1:W-:Y:S10]  /*5780*/  MUFU.EX2 R68, R4 ;  /* 0x0000000400447308 */ /* 0x0003f40000000800 */
[----:B------:R-:W-:Y:S10]  /*5790*/  MUFU.TANH R198, R29 ;  /* 0x0000001d00c67308 */ /* 0x000ff40000002400 */
[----:B------:R-:W-:Y:S01]  /*57a0*/  MUFU.TANH R219, R26 ;  /* 0x0000001a00db7308 */ /* 0x000fe20000002400 */
[----:B-1----:R-:W-:Y:S01]  /*57b0*/  FFMA.FTZ R4, R5, UR7, -R11 ;  /* 0x0000000705047c23 */ /* 0x002fe2000801080b */
[----:B------:R-:W-:Y:S08]  /*57c0*/  IMAD.MOV.U32 R5, RZ, RZ, R227 ;  /* 0x000000ffff057224 */ /* 0x000ff000078e00e3 */
[----:B------:R-:W-:Y:S10]  /*57d0*/  MUFU.TANH R87, R33 ;  /* 0x0000002100577308 */ /* 0x000ff40000002400 */
[----:B------:R1:W-:Y:S10]  /*57e0*/  MUFU.EX2 R3, R4 ;  /* 0x0000000400037308 */ /* 0x0003f40000000800 */
[----:B------:R-:W-:Y:S10]  /*57f0*/  MUFU.TANH R166, R34 ;  /* 0x0000002200a67308 */ /* 0x000ff40000002400 */
[----:B------:R-:W-:Y:S01]  /*5800*/  MUFU.TANH R170, R23 ;  /* 0x0000001700aa7308 */ /* 0x000fe20000002400 */
[----:B-1----:R-:W-:Y:S01]  /*5810*/  IMAD.MOV.U32 R4, RZ, RZ, R213 ;  /* 0x000000ffff047224 */ /* 0x002fe200078e00d5 */
[----:B------:R-:W-:Y:S08]  /*5820*/  @!P0 FSEL R4, R213, -INF , !P1 ;  /* 0xff800000d5048808 */ /* 0x000ff00004800000 */
[----:B------:R-:W-:Y:S10]  /*5830*/  MUFU.TANH R164, R35 ;  /* 0x0000002300a47308 */ /* 0x000ff40000002400 */
[----:B------:R1:W-:Y:S10]  /*5840*/  MUFU.TANH R92, R20 ;  /* 0x00000014005c7308 */ /* 0x0003f40000002400 */
[----:B------:R3:W-:Y:S10]  /*5850*/  MUFU.TANH R91, R21 ;  /* 0x00000015005b7308 */ /* 0x0007f40000002400 */
[----:B------:R4:W-:Y:S01]  /*5860*/  MUFU.TANH R171, R22 ;  /* 0x0000001600ab7308 */ /* 0x0009e20000002400 */
[----:B-1----:R-:W2:Y:S09]  /*5870*/  LDL R20, [R1+0x24] ;  /* 0x0000240001147983 */ /* 0x002eb20000100800 */
[----:B------:R1:W-:Y:S01]  /*5880*/  MUFU.TANH R203, R24 ;  /* 0x0000001800cb7308 */ /* 0x0003e20000002400 */
[----:B---3--:R-:W3:Y:S09]  /*5890*/  LDL R21, [R1+0x28] ;  /* 0x0000280001157983 */ /* 0x008ef20000100800 */
[----:B------:R-:W-:Y:S01]  /*58a0*/  MUFU.TANH R218, R27 ;  /* 0x0000001b00da7308 */ /* 0x000fe20000002400 */
[----:B----4-:R-:W4:Y:S09]  /*58b0*/  LDL R22, [R1+0x18] ;  /* 0x0000180001167983 */ /* 0x010f320000100800 */
[----:B------:R-:W-:Y:S01]  /*58c0*/  MUFU.TANH R217, R30 ;  /* 0x0000001e00d97308 */ /* 0x000fe20000002400 */
[----:B-1----:R-:W3:Y:S09]  /*58d0*/  LDL R24, [R1+0x10] ;  /* 0x0000100001187983 */ /* 0x002ef20000100800 */
[----:B------:R-:W-:Y:S10]  /*58e0*/  MUFU.TANH R199, R28 ;  /* 0x0000001c00c77308 */ /* 0x000ff40000002400 */
[----:B------:R-:W-:Y:S01]  /*58f0*/  MUFU.TANH R216, R31 ;  /* 0x0000001f00d87308 */ /* 0x000fe20000002400 */
[C---:B--2---:R-:W-:Y:S01]  /*5900*/  FMUL.FTZ R8, R15.reuse, 1.4426950216293334961 ;  /* 0x3fb8aa3b0f087820 */ /* 0x044fe20000410000 */
[----:B------:R-:W-:Y:S02]  /*5910*/  FSETP.NEU.FTZ.AND P2, PT, R15, -INF , PT ;  /* 0xff8000000f00780b */ /* 0x000fe40003f5d000 */
[----:B------:R-:W-:Y:S02]  /*5920*/  MOV R15, 0x48 ;  /* 0x00000048000f7802 */ /* 0x000fe40000000f00 */
[----:B------:R-:W-:Y:S02]  /*5930*/  FSEL R8, R8, RZ, P2 ;  /* 0x000000ff08087208 */ /* 0x000fe40001000000 */
[----:B------:R-:W-:Y:S02]  /*5940*/  @!P0 VIADDMNMX R9, R9, R15, UR12, PT ;  /* 0x0000000c09098e46 */ /* 0x000fe4000b80010f */
[----:B------:R-:W-:Y:S01]  /*5950*/  MOV R15, R212 ;  /* 0x000000d4000f7202 */ /* 0x000fe20000000f00 */
[--C-:B------:R-:W-:Y:S01]  /*5960*/  FFMA.FTZ R4, R4, UR7, -R8.reuse ;  /* 0x0000000704047c23 */ /* 0x100fe20008010808 */
[-C--:B------:R-:W-:Y:S02]  /*5970*/  @!P0 ISETP.GE.AND P2, PT, R2, R9.reuse, PT ;  /* 0x000000090200820c */ /* 0x080fe40003f46270 */
[-C--:B------:R-:W-:Y:S01]  /*5980*/  @!P0 ISETP.GE.AND P3, PT, R0, R9.reuse, PT ;  /* 0x000000090000820c */ /* 0x080fe20003f66270 */
[----:B------:R1:W-:Y:S01]  /*5990*/  MUFU.EX2 R249, R4 ;  /* 0x0000000400f97308 */ /* 0x0003e20000000800 */
[----:B------:R-:W-:Y:S01]  /*59a0*/  @!P0 FSEL R15, R212, -INF , !P4 ;  /* 0xff800000d40f8808 */ /* 0x000fe20006000000 */
[C---:B------:R-:W-:Y:S01]  /*59b0*/  FMUL.FTZ R2, R16.reuse, 1.4426950216293334961 ;  /* 0x3fb8aa3b10027820 */ /* 0x040fe20000410000 */
[----:B------:R-:W-:Y:S02]  /*59c0*/  FSETP.NEU.FTZ.AND P1, PT, R16, -INF , PT ;  /* 0xff8000001000780b */ /* 0x000fe40003f3d000 */
[----:B------:R-:W-:Y:S01]  /*59d0*/  @!P0 FSEL R5, R227, -INF , !P2 ;  /* 0xff800000e3058808 */ /* 0x000fe20005000000 */
[----:B------:R-:W-:Y:S01]  /*59e0*/  FFMA.FTZ R15, R15, UR7, -R8 ;  /* 0x000000070f0f7c23 */ /* 0x000fe20008010808 */
[----:B------:R-:W-:Y:S02]  /*59f0*/  FSEL R2, R2, RZ, P1 ;  /* 0x000000ff02027208 */ /* 0x000fe40000800000 */
[----:B------:R-:W-:Y:S01]  /*5a00*/  @!P0 IADD3 R16, R0, 0x8, RZ ;  /* 0x0000000800108810 */ /* 0x000fe20007ffe0ff */
[----:B------:R2:W-:Y:S03]  /*5a10*/  MUFU.EX2 R248, R15 ;  /* 0x0000000f00f87308 */ /* 0x0005e60000000800 */
[C---:B------:R-:W-:Y:S02]  /*5a20*/  @!P0 ISETP.GE.AND P2, PT, R16.reuse, R9, PT ;  /* 0x000000091000820c */ /* 0x040fe40003f46270 */
[-C--:B------:R-:W-:Y:S02]  /*5a30*/  @!P0 ISETP.GE.AND P1, PT, R16, R10.reuse, PT ;  /* 0x0000000a1000820c */ /* 0x080fe40003f26270 */
[----:B-1----:R-:W-:Y:S02]  /*5a40*/  MOV R4, R231 ;  /* 0x000000e700047202 */ /* 0x002fe40000000f00 */
[----:B------:R-:W-:Y:S02]  /*5a50*/  @!P0 FSEL R4, R231, -INF , !P3 ;  /* 0xff800000e7048808 */ /* 0x000fe40005800000 */
[----:B------:R-:W-:Y:S02]  /*5a60*/  @!P0 FSEL R17, R226, -INF , !P2 ;  /* 0xff800000e2118808 */ /* 0x000fe40005000000 */
[----:B------:R-:W-:Y:S01]  /*5a70*/  @!P0 ISETP.GE.AND P2, PT, R16, R13, PT ;  /* 0x0000000d1000820c */ /* 0x000fe20003f46270 */
[--C-:B------:R-:W-:Y:S02]  /*5a80*/  FFMA.FTZ R4, R4, UR7, -R2.reuse ;  /* 0x0000000704047c23 */ /* 0x100fe40008010802 */
[--C-:B------:R-:W-:Y:S01]  /*5a90*/  FFMA.FTZ R17, R17, UR7, -R2.reuse ;  /* 0x0000000711117c23 */ /* 0x100fe20008010802 */
[----:B--2---:R-:W-:Y:S01]  /*5aa0*/  @!P0 VIADD R15, R0, 0x9 ;  /* 0x00000009000f8836 */ /* 0x004fe20000000000 */
[----:B------:R1:W2:Y:S10]  /*5ab0*/  MUFU.EX2 R25, R4 ;  /* 0x0000000400197308 */ /* 0x0002b40000000800 */
[----:B------:R-:W-:Y:S01]  /*5ac0*/  MUFU.EX2 R23, R17 ;  /* 0x0000001100177308 */ /* 0x000fe20000000800 */
[----:B-1----:R-:W-:Y:S01]  /*5ad0*/  FFMA.FTZ R4, R5, UR7, -R2 ;  /* 0x0000000705047c23 */ /* 0x002fe20008010802 */
[----:B--2---:R-:W-:Y:S01]  /*5ae0*/  STL [R1+0x8], R25 ;  /* 0x0000081901007387 */ /* 0x004fe20000100800 */
[----:B------:R-:W-:Y:S07]  /*5af0*/  MOV R5, R209 ;  /* 0x000000d100057202 */ /* 0x000fee0000000f00 */
[----:B------:R1:W2:Y:S01]  /*5b00*/  MUFU.EX2 R26, R4 ;  /* 0x00000004001a7308 */ /* 0x0002a20000000800 */
[----:B------:R-:W-:Y:S02]  /*5b10*/  @!P0 FSEL R5, R209, -INF , !P1 ;  /* 0xff800000d1058808 */ /* 0x000fe40004800000 */
[----:B------:R-:W-:Y:S03]  /*5b20*/  @!P0 ISETP.GE.AND P1, PT, R15, R10, PT ;  /* 0x0000000a0f00820c */ /* 0x000fe60003f26270 */
[--C-:B------:R-:W-:Y:S04]  /*5b30*/  FFMA.FTZ R5, R5, UR7, -R8.reuse ;  /* 0x0000000705057c23 */ /* 0x100fe80008010808 */
[----:B------:R2:W-:Y:S01]  /*5b40*/  MUFU.EX2 R245, R5 ;  /* 0x0000000500f57308 */ /* 0x0005e20000000800 */
[----:B-1----:R-:W-:Y:S01]  /*5b50*/  MOV R4, R208 ;  /* 0x000000d000047202 */ /* 0x002fe20000000f00 */
[----:B--2---:R-:W-:Y:S01]  /*5b60*/  STL [R1+0x4], R26 ;  /* 0x0000041a01007387 */ /* 0x004fe20000100800 */
[----:B------:R-:W-:Y:S02]  /*5b70*/  @!P0 FSEL R4, R208, -INF , !P1 ;  /* 0xff800000d0048808 */ /* 0x000fe40004800000 */
[----:B------:R-:W-:Y:S01]  /*5b80*/  @!P0 ISETP.GE.AND P1, PT, R15, R9, PT ;  /* 0x000000090f00820c */ /* 0x000fe20003f26270 */
[----:B------:R-:W-:Y:S02]  /*5b90*/  STL [R1], R23 ;  /* 0x0000001701007387 */ /* 0x000fe40000100800 */
[----:B------:R-:W-:Y:S01]  /*5ba0*/  FFMA.FTZ R19, R4, UR7, -R8 ;  /* 0x0000000704137c23 */ /* 0x000fe20008010808 */
[----:B------:R-:W-:Y:S02]  /*5bb0*/  @!P0 FSEL R18, R225, -INF , !P1 ;  /* 0xff800000e1128808 */ /* 0x000fe40004800000 */
[----:B------:R-:W-:Y:S01]  /*5bc0*/  @!P0 ISETP.GE.AND P1, PT, R16, R14, PT ;  /* 0x0000000e1000820c */ /* 0x000fe20003f26270 */
[----:B------:R-:W-:Y:S01]  /*5bd0*/  MUFU.EX2 R244, R19 ;  /* 0x0000001300f47308 */ /* 0x000fe20000000800 */
[----:B------:R-:W1:Y:S01]  /*5be0*/  LDSM.16.M88.4 R4, [R188+0x1000] ;  /* 0x00100000bc04783b */ /* 0x000e620000000200 */
[----:B------:R-:W-:Y:S01]  /*5bf0*/  FFMA.FTZ R17, R18, UR7, -R2 ;  /* 0x0000000712117c23 */ /* 0x000fe20008010802 */
[----:B------:R-:W-:Y:S01]  /*5c00*/  MOV R18, R93 ;  /* 0x0000005d00127202 */ /* 0x000fe20000000f00 */
[----:B------:R-:W-:Y:S01]  /*5c10*/  IMAD.MOV.U32 R16, RZ, RZ, R181 ;  /* 0x000000ffff107224 */ /* 0x000fe200078e00b5 */
[----:B------:R-:W-:Y:S05]  /*5c20*/  @!P0 FSEL R16, R181, -INF , !P2 ;  /* 0xff800000b5108808 */ /* 0x000fea0005000000 */
[----:B------:R2:W-:Y:S01]  /*5c30*/  MUFU.EX2 R252, R17 ;  /* 0x0000001100fc7308 */ /* 0x0005e20000000800 */
[--C-:B------:R-:W-:Y:S09]  /*5c40*/  FFMA.FTZ R16, R16, UR7, -R11.reuse ;  /* 0x0000000710107c23 */ /* 0x100ff2000801080b */
[----:B------:R1:W-:Y:S01]  /*5c50*/  MUFU.EX2 R233, R16 ;  /* 0x0000001000e97308 */ /* 0x0003e20000000800 */
[----:B--2---:R-:W-:Y:S02]  /*5c60*/  MOV R17, R94 ;  /* 0x0000005e00117202 */ /* 0x004fe40000000f00 */
[----:B------:R-:W-:Y:S02]  /*5c70*/  @!P0 FSEL R17, R94, -INF , !P1 ;  /* 0xff8000005e118808 */ /* 0x000fe40004800000 */
[----:B------:R-:W-:Y:S03]  /*5c80*/  @!P0 ISETP.GE.AND P1, PT, R15, R14, PT ;  /* 0x0000000e0f00820c */ /* 0x000fe60003f26270 */
[--C-:B------:R-:W-:Y:S01]  /*5c90*/  FFMA.FTZ R17, R17, UR7, -R12.reuse ;  /* 0x0000000711117c23 */ /* 0x100fe2000801080c */
[----:B------:R-:W-:Y:S02]  /*5ca0*/  @!P0 FSEL R18, R93, -INF , !P1 ;  /* 0xff8000005d128808 */ /* 0x000fe40004800000 */
[----:B------:R-:W-:Y:S01]  /*5cb0*/  @!P0 ISETP.GE.AND P1, PT, R15, R13, PT ;  /* 0x0000000d0f00820c */ /* 0x000fe20003f26270 */
[----:B------:R2:W-:Y:S01]  /*5cc0*/  MUFU.EX2 R98, R17 ;  /* 0x0000001100627308 */ /* 0x0005e20000000800 */
[----:B------:R-:W-:Y:S02]  /*5cd0*/  MOV R15, R180 ;  /* 0x000000b4000f7202 */ /* 0x000fe40000000f00 */
[----:B------:R-:W-:Y:S01]  /*5ce0*/  @!P0 FSEL R15, R180, -INF , !P1 ;  /* 0xff800000b40f8808 */ /* 0x000fe20004800000 */
[-C--:B-1----:R-:W-:Y:S04]  /*5cf0*/  HMMA.16816.F32.BF16 R36, R176, R4.reuse, R36 ;  /* 0x00000004b024723c */ /* 0x082fe80000041824 */
[----:B------:R-:W-:Y:S01]  /*5d00*/  FFMA.FTZ R15, R15, UR7, -R11 ;  /* 0x000000070f0f7c23 */ /* 0x000fe2000801080b */
[----:B------:R-:W-:Y:S01]  /*5d10*/  @!P0 IADD3 R16, R0, 0x10, RZ ;  /* 0x0000001000108810 */ /* 0x000fe20007ffe0ff */
[C---:B------:R-:W-:Y:S02]  /*5d20*/  HMMA.16816.F32.BF16 R40, R132.reuse, R4, R40 ;  /* 0x000000048428723c */ /* 0x040fe40000041828 */
[----:B------:R1:W-:Y:S02]  /*5d30*/  MUFU.EX2 R232, R15 ;  /* 0x0000000f00e87308 */ /* 0x0003e40000000800 */
[----:B------:R-:W-:Y:S01]  /*5d40*/  @!P0 ISETP.GE.AND P1, PT, R16, R14, PT ;  /* 0x0000000e1000820c */ /* 0x000fe20003f26270 */
[----:B--2---:R-:W-:Y:S02]  /*5d50*/  FFMA.FTZ R17, R18, UR7, -R12 ;  /* 0x0000000712117c23 */ /* 0x004fe4000801080c */
[----:B------:R-:W-:Y:S01]  /*5d60*/  MOV R4, R91 ;  /* 0x0000005b00047202 */ /* 0x000fe20000000f00 */
[-C--:B------:R-:W-:Y:S04]  /*5d70*/  HMMA.16816.F32.BF16 R44, R132, R6.reuse, R44 ;  /* 0x00000006842c723c */ /* 0x080fe8000004182c */
[----:B------:R2:W-:Y:S01]  /*5d80*/  MUFU.EX2 R97, R17 ;  /* 0x0000001100617308 */ /* 0x0005e20000000800 */
[-C--:B------:R-:W-:Y:S02]  /*5d90*/  @!P0 ISETP.GE.AND P2, PT, R16, R13.reuse, PT ;  /* 0x0000000d1000820c */ /* 0x080fe40003f46270 */
[----:B------:R-:W-:Y:S01]  /*5da0*/  MOV R18, R216 ;  /* 0x000000d800127202 */ /* 0x000fe20000000f00 */
[C---:B------:R-:W-:Y:S04]  /*5db0*/  HMMA.16816.F32.BF16 R48, R176.reuse, R6, R48 ;  /* 0x00000006b030723c */ /* 0x040fe80000041830 */
[----:B-1----:R-:W-:Y:S01]  /*5dc0*/  @!P0 IADD3 R15, R0, 0x11, RZ ;  /* 0x00000011000f8810 */ /* 0x002fe20007ffe0ff */
[----:B------:R-:W-:Y:S01]  /*5dd0*/  FMUL.FTZ R36, R36, UR6 ;  /* 0x0000000624247c20 */ /* 0x000fe20008410000 */
[----:B------:R-:W-:Y:S01]  /*5de0*/  FMUL.FTZ R37, R37, UR6 ;  /* 0x0000000625257c20 */ /* 0x000fe20008410000 */
[----:B------:R-:W-:Y:S02]  /*5df0*/  FMUL.FTZ R38, R38, UR6 ;  /* 0x0000000626267c20 */ /* 0x000fe40008410000 */
[----:B------:R-:W-:Y:S02]  /*5e00*/  MUFU.TANH R84, R36 ;  /* 0x0000002400547308 */ /* 0x000fe40000002400 */
[----:B------:R-:W-:Y:S01]  /*5e10*/  FMUL.FTZ R40, R40, UR6 ;  /* 0x0000000628287c20 */ /* 0x000fe20008410000 */
[----:B------:R-:W-:Y:S01]  /*5e20*/  FMUL.FTZ R39, R39, UR6 ;  /* 0x0000000627277c20 */ /* 0x000fe20008410000 */
[----:B--2---:R-:W-:Y:S01]  /*5e30*/  IMAD.MOV.U32 R17, RZ, RZ, R92 ;  /* 0x000000ffff117224 */ /* 0x004fe200078e005c */
[----:B------:R-:W-:Y:S01]  /*5e40*/  @!P0 FSEL R17, R92, -INF , !P1 ;  /* 0xff8000005c118808 */ /* 0x000fe20004800000 */
[----:B------:R-:W-:Y:S01]  /*5e50*/  FMUL.FTZ R42, R42, UR6 ;  /* 0x000000062a2a7c20 */ /* 0x000fe20008410000 */
[----:B------:R-:W-:Y:S01]  /*5e60*/  @!P0 ISETP.GE.AND P1, PT, R15, R14, PT ;  /* 0x0000000e0f00820c */ /* 0x000fe20003f26270 */
[----:B------:R-:W-:Y:S02]  /*5e70*/  FMUL.FTZ R41, R41, UR6 ;  /* 0x0000000629297c20 */ /* 0x000fe40008410000 */
[----:B------:R-:W1:Y:S01]  /*5e80*/  MUFU.TANH R83, R37 ;  /* 0x0000002500537308 */ /* 0x000e620000002400 */
[--C-:B------:R-:W-:Y:S01]  /*5e90*/  FFMA.FTZ R5, R17, UR7, -R12.reuse ;  /* 0x0000000711057c23 */ /* 0x100fe2000801080c */
[----:B------:R-:W-:Y:S01]  /*5ea0*/  @!P0 FSEL R4, R91, -INF , !P1 ;  /* 0xff8000005b048808 */ /* 0x000fe20004800000 */
[----:B------:R-:W-:Y:S01]  /*5eb0*/  FMUL.FTZ R43, R43, UR6 ;  /* 0x000000062b2b7c20 */ /* 0x000fe20008410000 */
[----:B------:R-:W-:Y:S01]  /*5ec0*/  @!P0 ISETP.GE.AND P1, PT, R15, R13, PT ;  /* 0x0000000d0f00820c */ /* 0x000fe20003f26270 */
[----:B------:R-:W-:Y:S01]  /*5ed0*/  FMUL.FTZ R44, R44, UR6 ;  /* 0x000000062c2c7c20 */ /* 0x000fe20008410000 */
[----:B------:R-:W-:Y:S01]  /*5ee0*/  FMUL.FTZ R48, R48, UR6 ;  /* 0x0000000630307c20 */ /* 0x000fe20008410000 */
[----:B------:R-:W-:Y:S03]  /*5ef0*/  FMUL.FTZ R49, R49, UR6 ;  /* 0x0000000631317c20 */ /* 0x000fe60008410000 */
[----:B------:R-:W-:Y:S01]  /*5f00*/  MUFU.TANH R182, R41 ;  /* 0x0000002900b67308 */ /* 0x000fe20000002400 */
[----:B------:R-:W-:Y:S01]  /*5f10*/  FMUL.FTZ R50, R50, UR6 ;  /* 0x0000000632327c20 */ /* 0x000fe20008410000 */
[----:B------:R-:W-:Y:S01]  /*5f20*/  FMUL.FTZ R51, R51, UR6 ;  /* 0x0000000633337c20 */ /* 0x000fe20008410000 */
[----:B------:R-:W-:Y:S01]  /*5f30*/  FFMA.FTZ R4, R4, UR7, -R12 ;  /* 0x0000000704047c23 */ /* 0x000fe2000801080c */
[----:B------:R-:W-:Y:S01]  /*5f40*/  MOV R17, R170 ;  /* 0x000000aa00117202 */ /* 0x000fe20000000f00 */
[----:B------:R-:W-:Y:S01]  /*5f50*/  FMUL.FTZ R45, R45, UR6 ;  /* 0x000000062d2d7c20 */ /* 0x000fe20008410000 */
[----:B------:R-:W-:Y:S01]  /*5f60*/  @!P0 FSEL R17, R170, -INF , !P1 ;  /* 0xff800000aa118808 */ /* 0x000fe20004800000 */
[----:B------:R-:W-:Y:S03]  /*5f70*/  FMUL.FTZ R46, R46, UR6 ;  /* 0x000000062e2e7c20 */ /* 0x000fe60008410000 */
[----:B------:R2:W-:Y:S01]  /*5f80*/  MUFU.EX2 R96, R5 ;  /* 0x0000000500607308 */ /* 0x0005e20000000800 */
[CC--:B------:R-:W-:Y:S01]  /*5f90*/  @!P0 ISETP.GE.AND P1, PT, R16.reuse, R10.reuse, PT ;  /* 0x0000000a1000820c */ /* 0x0c0fe20003f26270 */
[----:B------:R-:W-:Y:S08]  /*5fa0*/  FMUL.FTZ R47, R47, UR6 ;  /* 0x000000062f2f7c20 */ /* 0x000ff00008410000 */
[----:B------:R-:W-:Y:S10]  /*5fb0*/  MUFU.TANH R80, R48 ;  /* 0x0000003000507308 */ /* 0x000ff40000002400 */
[----:B------:R1:W-:Y:S01]  /*5fc0*/  MUFU.EX2 R95, R4 ;  /* 0x00000004005f7308 */ /* 0x0003e20000000800 */
[----:B--2---:R-:W-:Y:S01]  /*5fd0*/  IMAD.MOV.U32 R5, RZ, RZ, R171 ;  /* 0x000000ffff057224 */ /* 0x004fe200078e00ab */
[----:B------:R-:W-:Y:S02]  /*5fe0*/  @!P0 FSEL R5, R171, -INF , !P2 ;  /* 0xff800000ab058808 */ /* 0x000fe40005000000 */
[----:B------:R-:W-:Y:S01]  /*5ff0*/  @!P0 ISETP.GE.AND P2, PT, R16, R9, PT ;  /* 0x000000091000820c */ /* 0x000fe20003f46270 */
[----:B------:R-:W-:Y:S05]  /*6000*/  @!P0 VIADD R16, R0, 0x18 ;  /* 0x0000001800108836 */ /* 0x000fea0000000000 */
[----:B------:R-:W-:Y:S10]  /*6010*/  MUFU.TANH R79, R49 ;  /* 0x00000031004f7308 */ /* 0x000ff40000002400 */
[----:B------:R-:W-:Y:S01]  /*6020*/  MUFU.TANH R161, R38 ;  /* 0x0000002600a17308 */ /* 0x000fe20000002400 */
[--C-:B-1----:R-:W-:Y:S01]  /*6030*/  FFMA.FTZ R4, R5, UR7, -R11.reuse ;  /* 0x0000000705047c23 */ /* 0x102fe2000801080b */
[----:B------:R-:W-:Y:S02]  /*6040*/  MOV R5, R219 ;  /* 0x000000db00057202 */ /* 0x000fe40000000f00 */
[----:B------:R-:W-:Y:S02]  /*6050*/  @!P0 FSEL R5, R219, -INF , !P2 ;  /* 0xff800000db058808 */ /* 0x000fe40005000000 */
[----:B------:R-:W-:Y:S04]  /*6060*/  @!P0 ISETP.GE.AND P2, PT, R16, R9, PT ;  /* 0x000000091000820c */ /* 0x000fe80003f46270 */
[----:B------:R-:W-:Y:S01]  /*6070*/  MUFU.TANH R157, R50 ;  /* 0x00000032009d7308 */ /* 0x000fe20000002400 */
[----:B------:R-:W-:Y:S09]  /*6080*/  FFMA.FTZ R5, R5, UR7, -R2 ;  /* 0x0000000705057c23 */ /* 0x000ff20008010802 */
[----:B------:R1:W-:Y:S10]  /*6090*/  MUFU.EX2 R223, R4 ;  /* 0x0000000400df7308 */ /* 0x0003f40000000800 */
[----:B------:R-:W-:Y:S10]  /*60a0*/  MUFU.TANH R156, R51 ;  /* 0x00000033009c7308 */ /* 0x000ff40000002400 */
[----:B------:R2:W-:Y:S01]  /*60b0*/  MUFU.EX2 R251, R5 ;  /* 0x0000000500fb7308 */ /* 0x0005e20000000800 */
[--C-:B-1----:R-:W-:Y:S01]  /*60c0*/  FFMA.FTZ R4, R17, UR7, -R11.reuse ;  /* 0x0000000711047c23 */ /* 0x102fe2000801080b */
[----:B------:R-:W-:Y:S08]  /*60d0*/  IMAD.MOV.U32 R17, RZ, RZ, R202 ;  /* 0x000000ffff117224 */ /* 0x000ff000078e00ca */
[----:B------:R1:W-:Y:S10]  /*60e0*/  MUFU.EX2 R222, R4 ;  /* 0x0000000400de7308 */ /* 0x0003f40000000800 */
[----:B------:R-:W-:Y:S01]  /*60f0*/  MUFU.TANH R160, R39 ;  /* 0x0000002700a07308 */ /* 0x000fe20000002400 */
[----:B--2---:R-:W-:Y:S09]  /*6100*/  MOV R5, R199 ;  /* 0x000000c700057202 */ /* 0x004ff20000000f00 */
[----:B------:R-:W-:Y:S01]  /*6110*/  MUFU.TANH R183, R40 ;  /* 0x0000002800b77308 */ /* 0x000fe20000002400 */
[----:B-1----:R-:W-:Y:S02]  /*6120*/  MOV R4, R203 ;  /* 0x000000cb00047202 */ /* 0x002fe40000000f00 */
[----:B------:R-:W-:Y:S02]  /*6130*/  @!P0 FSEL R4, R203, -INF , !P1 ;  /* 0xff800000cb048808 */ /* 0x000fe40004800000 */
[C---:B------:R-:W-:Y:S05]  /*6140*/  @!P0 ISETP.GE.AND P1, PT, R15.reuse, R10, PT ;  /* 0x0000000a0f00820c */ /* 0x040fea0003f26270 */
[----:B------:R-:W-:Y:S01]  /*6150*/  MUFU.TANH R207, R42 ;  /* 0x0000002a00cf7308 */ /* 0x000fe20000002400 */
[--C-:B------:R-:W-:Y:S01]  /*6160*/  FFMA.FTZ R4, R4, UR7, -R8.reuse ;  /* 0x0000000704047c23 */ /* 0x100fe20008010808 */
[----:B------:R-:W-:Y:S02]  /*6170*/  @!P0 FSEL R17, R202, -INF , !P1 ;  /* 0xff800000ca118808 */ /* 0x000fe40004800000 */
[----:B------:R-:W-:Y:S03]  /*6180*/  @!P0 ISETP.GE.AND P1, PT, R15, R9, PT ;  /* 0x000000090f00820c */ /* 0x000fe60003f26270 */
[----:B------:R-:W-:Y:S03]  /*6190*/  FFMA.FTZ R15, R17, UR7, -R8 ;  /* 0x00000007110f7c23 */ /* 0x000fe60008010808 */
[----:B------:R1:W-:Y:S01]  /*61a0*/  MUFU.EX2 R241, R4 ;  /* 0x0000000400f17308 */ /* 0x0003e20000000800 */
[----:B------:R-:W-:Y:S02]  /*61b0*/  MOV R17, R217 ;  /* 0x000000d900117202 */ /* 0x000fe40000000f00 */
[----:B------:R-:W-:Y:S02]  /*61c0*/  @!P0 FSEL R17, R217, -INF , !P2 ;  /* 0xff800000d9118808 */ /* 0x000fe40005000000 */
[----:B------:R-:W-:Y:S05]  /*61d0*/  @!P0 ISETP.GE.AND P2, PT, R16, R13, PT ;  /* 0x0000000d1000820c */ /* 0x000fea0003f46270 */
[----:B------:R2:W-:Y:S01]  /*61e0*/  MUFU.EX2 R240, R15 ;  /* 0x0000000f00f07308 */ /* 0x0005e20000000800 */
[--C-:B------:R-:W-:Y:S09]  /*61f0*/  FFMA.FTZ R17, R17, UR7, -R2.reuse ;  /* 0x0000000711117c23 */ /* 0x100ff20008010802 */
[----:B------:R-:W-:Y:S01]  /*6200*/  MUFU.EX2 R247, R17 ;  /* 0x0000001100f77308 */ /* 0x000fe20000000800 */
[----:B-1----:R-:W-:Y:S02]  /*6210*/  MOV R4, R218 ;  /* 0x000000da00047202 */ /* 0x002fe40000000f00 */
[----:B------:R-:W-:Y:S02]  /*6220*/  @!P0 FSEL R4, R218, -INF , !P1 ;  /* 0xff800000da048808 */ /* 0x000fe40004800000 */
[-C--:B------:R-:W-:Y:S03]  /*6230*/  @!P0 ISETP.GE.AND P1, PT, R16, R10.reuse, PT ;  /* 0x0000000a1000820c */ /* 0x080fe60003f26270 */
[----:B------:R-:W-:Y:S01]  /*6240*/  FFMA.FTZ R4, R4, UR7, -R2 ;  /* 0x0000000704047c23 */ /* 0x000fe20008010802 */
[----:B--2---:R-:W-:Y:S01]  /*6250*/  @!P0 IADD3 R15, R0, 0x19, RZ ;  /* 0x00000019000f8810 */ /* 0x004fe20007ffe0ff */
[----:B------:R-:W-:Y:S01]  /*6260*/  MUFU.TANH R206, R43 ;  /* 0x0000002b00ce7308 */ /* 0x000fe20000002400 */
[----:B------:R-:W-:Y:S02]  /*6270*/  @!P0 FSEL R5, R199, -INF , !P1 ;  /* 0xff800000c7058808 */ /* 0x000fe40004800000 */
[----:B------:R-:W-:Y:S03]  /*6280*/  @!P0 ISETP.GE.AND P1, PT, R15, R10, PT ;  /* 0x0000000a0f00820c */ /* 0x000fe60003f26270 */
[----:B------:R-:W-:Y:S04]  /*6290*/  FFMA.FTZ R5, R5, UR7, -R8 ;  /* 0x0000000705057c23 */ /* 0x000fe80008010808 */
[----:B------:R1:W-:Y:S10]  /*62a0*/  MUFU.EX2 R250, R4 ;  /* 0x0000000400fa7308 */ /* 0x0003f40000000800 */
[----:B------:R2:W-:Y:S10]  /*62b0*/  MUFU.EX2 R237, R5 ;  /* 0x0000000500ed7308 */ /* 0x0005f40000000800 */
[----:B------:R-:W-:Y:S01]  /*62c0*/  MUFU.TANH R169, R44 ;  /* 0x0000002c00a97308 */ /* 0x000fe20000002400 */
[----:B-1----:R-:W-:Y:S01]  /*62d0*/  IMAD.MOV.U32 R4, RZ, RZ, R198 ;  /* 0x000000ffff047224 */ /* 0x002fe200078e00c6 */
[----:B------:R-:W-:Y:S02]  /*62e0*/  @!P0 FSEL R4, R198, -INF , !P1 ;  /* 0xff800000c6048808 */ /* 0x000fe40004800000 */
[C---:B------:R-:W-:Y:S03]  /*62f0*/  @!P0 ISETP.GE.AND P1, PT, R15.reuse, R9, PT ;  /* 0x000000090f00820c */ /* 0x040fe60003f26270 */
[----:B------:R-:W-:Y:S01]  /*6300*/  FFMA.FTZ R19, R4, UR7, -R8 ;  /* 0x0000000704137c23 */ /* 0x000fe20008010808 */
[----:B------:R-:W-:Y:S01]  /*6310*/  @!P0 FSEL R18, R216, -INF , !P1 ;  /* 0xff800000d8128808 */ /* 0x000fe20004800000 */
[----:B--2---:R-:W1:Y:S01]  /*6320*/  LDSM.16.M88.4 R4, [R188+0x1800] ;  /* 0x00180000bc04783b */ /* 0x004e620000000200 */
[----:B------:R-:W-:Y:S01]  /*6330*/  @!P0 ISETP.GE.AND P1, PT, R16, R14, PT ;  /* 0x0000000e1000820c */ /* 0x000fe20003f26270 */
[----:B------:R-:W2:Y:S01]  /*6340*/  MUFU.TANH R168, R45 ;  /* 0x0000002d00a87308 */ /* 0x000ea20000002400 */
[----:B------:R-:W-:Y:S01]  /*6350*/  MOV R16, R166 ;  /* 0x000000a600107202 */ /* 0x000fe20000000f00 */
[----:B------:R-:W-:Y:S01]  /*6360*/  FFMA.FTZ R17, R18, UR7, -R2 ;  /* 0x0000000712117c23 */ /* 0x000fe20008010802 */
[----:B------:R-:W-:Y:S02]  /*6370*/  MOV R18, R87 ;  /* 0x0000005700127202 */ /* 0x000fe40000000f00 */
[----:B------:R-:W-:Y:S05]  /*6380*/  @!P0 FSEL R16, R166, -INF , !P2 ;  /* 0xff800000a6108808 */ /* 0x000fea0005000000 */
[----:B------:R4:W-:Y:S01]  /*6390*/  MUFU.EX2 R246, R17 ;  /* 0x0000001100f67308 */ /* 0x0009e20000000800 */
[--C-:B------:R-:W-:Y:S09]  /*63a0*/  FFMA.FTZ R16, R16, UR7, -R11.reuse ;  /* 0x0000000710107c23 */ /* 0x100ff2000801080b */
[----:B------:R3:W-:Y:S10]  /*63b0*/  MUFU.EX2 R211, R16 ;  /* 0x0000001000d37308 */ /* 0x0007f40000000800 */
[----:B------:R-:W-:Y:S01]  /*63c0*/  MUFU.TANH R201, R46 ;  /* 0x0000002e00c97308 */ /* 0x000fe20000002400 */
[----:B----4-:R-:W-:Y:S01]  /*63d0*/  IMAD.MOV.U32 R17, RZ, RZ, R88 ;  /* 0x000000ffff117224 */ /* 0x010fe200078e0058 */
[----:B------:R-:W-:Y:S02]  /*63e0*/  @!P0 FSEL R17, R88, -INF , !P1 ;  /* 0xff80000058118808 */ /* 0x000fe40004800000 */
[-C--:B------:R-:W-:Y:S03]  /*63f0*/  @!P0 ISETP.GE.AND P1, PT, R15, R14.reuse, PT ;  /* 0x0000000e0f00820c */ /* 0x080fe60003f26270 */
[----:B------:R-:W-:Y:S01]  /*6400*/  FFMA.FTZ R17, R17, UR7, -R12 ;  /* 0x0000000711117c23 */ /* 0x000fe2000801080c */
[----:B------:R-:W-:Y:S02]  /*6410*/  @!P0 FSEL R18, R87, -INF , !P1 ;  /* 0xff80000057128808 */ /* 0x000fe40004800000 */
[----:B------:R-:W4:Y:S01]  /*6420*/  MUFU.TANH R200, R47 ;  /* 0x0000002f00c87308 */ /* 0x000f220000002400 */
[-C--:B------:R-:W-:Y:S01]  /*6430*/  @!P0 ISETP.GE.AND P1, PT, R15, R13.reuse, PT ;  /* 0x0000000d0f00820c */ /* 0x080fe20003f26270 */
[----:B------:R-:W-:Y:S01]  /*6440*/  IMAD.MOV.U32 R15, RZ, RZ, R164 ;  /* 0x000000ffff0f7224 */ /* 0x000fe200078e00a4 */
[----:B---3--:R-:W-:Y:S02]  /*6450*/  @!P0 IADD3 R16, R0, 0x20, RZ ;  /* 0x0000002000108810 */ /* 0x008fe40007ffe0ff */
[----:B------:R-:W-:Y:S01]  /*6460*/  @!P0 FSEL R15, R164, -INF , !P1 ;  /* 0xff800000a40f8808 */ /* 0x000fe20004800000 */
[-C--:B-1----:R-:W-:Y:S04]  /*6470*/  HMMA.16816.F32.BF16 R52, R176, R4.reuse, R52 ;  /* 0x00000004b034723c */ /* 0x082fe80000041834 */
[----:B------:R1:W-:Y:S01]  /*6480*/  MUFU.EX2 R90, R17 ;  /* 0x00000011005a7308 */ /* 0x0003e20000000800 */
[C---:B------:R-:W-:Y:S01]  /*6490*/  @!P0 ISETP.GE.AND P1, PT, R16.reuse, R14, PT ;  /* 0x0000000e1000820c */ /* 0x040fe20003f26270 */
[--C-:B------:R-:W-:Y:S01]  /*64a0*/  FFMA.FTZ R15, R15, UR7, -R11.reuse ;  /* 0x000000070f0f7c23 */ /* 0x100fe2000801080b */
[----:B------:R-:W-:Y:S01]  /*64b0*/  @!P0 ISETP.GE.AND P2, PT, R16, R13, PT ;  /* 0x0000000d1000820c */ /* 0x000fe20003f46270 */
[C---:B------:R-:W-:Y:S06]  /*64c0*/  HMMA.16816.F32.BF16 R56, R132.reuse, R4, R56 ;  /* 0x000000048438723c */ /* 0x040fec0000041838 */
[----:B------:R3:W-:Y:S01]  /*64d0*/  MUFU.EX2 R210, R15 ;  /* 0x0000000f00d27308 */ /* 0x0007e20000000800 */
[-C--:B------:R-:W-:Y:S04]  /*64e0*/  HMMA.16816.F32.BF16 R60, R132, R6.reuse, R60 ;  /* 0x00000006843c723c */ /* 0x080fe8000004183c */
[----:B------:R-:W-:Y:S02]  /*64f0*/  MOV R4, R83 ;  /* 0x0000005300047202 */ /* 0x000fe40000000f00 */
[----:B------:R-:W-:Y:S03]  /*6500*/  HMMA.16816.F32.BF16 R64, R176, R6, R64 ;  /* 0x00000006b040723c */ /* 0x000fe60000041840 */
[----:B------:R-:W-:Y:S02]  /*6510*/  MUFU.EX2 R236, R19 ;  /* 0x0000001300ec7308 */ /* 0x000fe40000000800 */
[--C-:B-1----:R-:W-:Y:S01]  /*6520*/  FFMA.FTZ R17, R18, UR7, -R12.reuse ;  /* 0x0000000712117c23 */ /* 0x102fe2000801080c */
[----:B------:R-:W-:Y:S01]  /*6530*/  FMUL.FTZ R52, R52, UR6 ;  /* 0x0000000634347c20 */ /* 0x000fe20008410000 */
[----:B--2---:R-:W-:Y:S01]  /*6540*/  MOV R6, R168 ;  /* 0x000000a800067202 */ /* 0x004fe20000000f00 */
[----:B------:R-:W-:Y:S05]  /*6550*/  FMUL.FTZ R53, R53, UR6 ;  /* 0x0000000635357c20 */ /* 0x000fea0008410000 */
[----:B------:R1:W-:Y:S01]  /*6560*/  MUFU.EX2 R89, R17 ;  /* 0x0000001100597308 */ /* 0x0003e20000000800 */
[----:B---3--:R-:W-:Y:S02]  /*6570*/  @!P0 VIADD R15, R0, 0x21 ;  /* 0x00000021000f8836 */ /* 0x008fe40000000000 */
        /* <DEDUP_REMOVED lines=8> */
[----:B------:R-:W-:Y:S01]  /*6600*/  FMUL.FTZ R61, R61, UR6 ;  /* 0x000000063d3d7c20 */ /* 0x000fe20008410000 */
[----:B------:R-:W-:Y:S01]  /*6610*/  FMUL.FTZ R62, R62, UR6 ;  /* 0x000000063e3e7c20 */ /* 0x000fe20008410000 */
[----:B------:R-:W-:Y:S01]  /*6620*/  FMUL.FTZ R63, R63, UR6 ;  /* 0x000000063f3f7c20 */ /* 0x000fe20008410000 */
[----:B------:R-:W-:Y:S04]  /*6630*/  FMUL.FTZ R64, R64, UR6 ;  /* 0x0000000640407c20 */ /* 0x000fe80008410000 */
[----:B------:R-:W2:Y:S01]  /*6640*/  MUFU.TANH R73, R53 ;  /* 0x0000003500497308 */ /* 0x000ea20000002400 */
[----:B-1----:R-:W-:Y:S01]  /*6650*/  MOV R17, R84 ;  /* 0x0000005400117202 */ /* 0x002fe20000000f00 */
[----:B------:R-:W-:Y:S01]  /*6660*/  FMUL.FTZ R65, R65, UR6 ;  /* 0x0000000641417c20 */ /* 0x000fe20008410000 */
[----:B------:R-:W-:Y:S01]  /*6670*/  @!P0 FSEL R17, R84, -INF , !P1 ;  /* 0xff80000054118808 */ /* 0x000fe20004800000 */
[----:B------:R-:W-:Y:S01]  /*6680*/  FMUL.FTZ R66, R66, UR6 ;  /* 0x0000000642427c20 */ /* 0x000fe20008410000 */
[----:B------:R-:W-:Y:S01]  /*6690*/  @!P0 ISETP.GE.AND P1, PT, R15, R14, PT ;  /* 0x0000000e0f00820c */ /* 0x000fe20003f26270 */
[----:B------:R-:W-:Y:S02]  /*66a0*/  FMUL.FTZ R67, R67, UR6 ;  /* 0x0000000643437c20 */ /* 0x000fe40008410000 */
[----:B------:R-:W-:Y:S01]  /*66b0*/  FFMA.FTZ R5, R17, UR7, -R12 ;  /* 0x0000000711057c23 */ /* 0x000fe2000801080c */
[----:B------:R-:W-:Y:S01]  /*66c0*/  @!P0 FSEL R4, R83, -INF , !P1 ;  /* 0xff80000053048808 */ /* 0x000fe20004800000 */
[----:B------:R-:W-:Y:S01]  /*66d0*/  IMAD.MOV.U32 R17, RZ, RZ, R160 ;  /* 0x000000ffff117224 */ /* 0x000fe200078e00a0 */
[----:B------:R-:W-:Y:S01]  /*66e0*/  @!P0 ISETP.GE.AND P1, PT, R15, R13, PT ;  /* 0x0000000d0f00820c */ /* 0x000fe20003f26270 */
[----:B------:R1:W-:Y:S02]  /*66f0*/  MUFU.EX2 R86, R5 ;  /* 0x0000000500567308 */ /* 0x0003e40000000800 */
[----:B------:R-:W-:Y:S01]  /*6700*/  FFMA.FTZ R4, R4, UR7, -R12 ;  /* 0x0000000704047c23 */ /* 0x000fe2000801080c */
[----:B------:R-:W-:Y:S02]  /*6710*/  @!P0 FSEL R17, R160, -INF , !P1 ;  /* 0xff800000a0118808 */ /* 0x000fe40004800000 */
[C---:B------:R-:W-:Y:S05]  /*6720*/  @!P0 ISETP.GE.AND P1, PT, R16.reuse, R10, PT ;  /* 0x0000000a1000820c */ /* 0x040fea0003f26270 */
[----:B------:R3:W-:Y:S10]  /*6730*/  MUFU.EX2 R85, R4 ;  /* 0x0000000400557308 */ /* 0x0007f40000000800 */
[----:B------:R-:W-:Y:S01]  /*6740*/  MUFU.TANH R154, R55 ;  /* 0x00000037009a7308 */ /* 0x000fe20000002400 */
[----:B-1----:R-:W-:Y:S02]  /*6750*/  MOV R5, R161 ;  /* 0x000000a100057202 */ /* 0x002fe40000000f00 */
[----:B------:R-:W-:Y:S02]  /*6760*/  @!P0 FSEL R5, R161, -INF , !P2 ;  /* 0xff800000a1058808 */ /* 0x000fe40005000000 */
[-C--:B------:R-:W-:Y:S05]  /*6770*/  @!P0 ISETP.GE.AND P2, PT, R16, R9.reuse, PT ;  /* 0x000000091000820c */ /* 0x080fea0003f46270 */
[----:B------:R-:W1:Y:S01]  /*6780*/  MUFU.TANH R155, R54 ;  /* 0x00000036009b7308 */ /* 0x000e620000002400 */
[----:B---3--:R-:W-:Y:S01]  /*6790*/  FFMA.FTZ R4, R5, UR7, -R11 ;  /* 0x0000000705047c23 */ /* 0x008fe2000801080b */
[----:B------:R-:W-:Y:S01]  /*67a0*/  IMAD.MOV.U32 R5, RZ, RZ, R207 ;  /* 0x000000ffff057224 */ /* 0x000fe200078e00cf */
[----:B------:R-:W-:Y:S07]  /*67b0*/  @!P0 FSEL R5, R207, -INF , !P2 ;  /* 0xff800000cf058808 */ /* 0x000fee0005000000 */
[----:B------:R3:W-:Y:S01]  /*67c0*/  MUFU.EX2 R205, R4 ;  /* 0x0000000400cd7308 */ /* 0x0007e20000000800 */
[----:B------:R-:W-:Y:S09]  /*67d0*/  FFMA.FTZ R5, R5, UR7, -R2 ;  /* 0x0000000705057c23 */ /* 0x000ff20008010802 */
[----:B------:R4:W-:Y:S10]  /*67e0*/  MUFU.EX2 R243, R5 ;  /* 0x0000000500f37308 */ /* 0x0009f40000000800 */
[----:B------:R-:W-:Y:S01]  /*67f0*/  MUFU.TANH R163, R57 ;  /* 0x0000003900a37308 */ /* 0x000fe20000002400 */
[----:B---3--:R-:W-:Y:S01]  /*6800*/  FFMA.FTZ R4, R17, UR7, -R11 ;  /* 0x0000000711047c23 */ /* 0x008fe2000801080b */
[----:B------:R-:W-:Y:S08]  /*6810*/  MOV R17, R182 ;  /* 0x000000b600117202 */ /* 0x000ff00000000f00 */
[----:B------:R3:W-:Y:S01]  /*6820*/  MUFU.EX2 R204, R4 ;  /* 0x0000000400cc7308 */ /* 0x0007e20000000800 */
[----:B----4-:R-:W-:Y:S04]  /*6830*/  @!P0 IADD3 R5, R0, 0x28, RZ ;  /* 0x0000002800058810 */ /* 0x010fe80007ffe0ff */
[----:B------:R-:W-:Y:S05]  /*6840*/  @!P0 ISETP.GE.AND P2, PT, R5, R9, PT ;  /* 0x000000090500820c */ /* 0x000fea0003f46270 */
[----:B------:R-:W4:Y:S10]  /*6850*/  MUFU.TANH R162, R56 ;  /* 0x0000003800a27308 */ /* 0x000f340000002400 */
[----:B------:R-:W4:Y:S01]  /*6860*/  MUFU.TANH R159, R60 ;  /* 0x0000003c009f7308 */ /* 0x000f220000002400 */
[----:B---3--:R-:W-:Y:S02]  /*6870*/  MOV R4, R183 ;  /* 0x000000b700047202 */ /* 0x008fe40000000f00 */
[----:B------:R-:W-:Y:S02]  /*6880*/  @!P0 FSEL R4, R183, -INF , !P1 ;  /* 0xff800000b7048808 */ /* 0x000fe40004800000 */
[C---:B------:R-:W-:Y:S03]  /*6890*/  @!P0 ISETP.GE.AND P1, PT, R15.reuse, R10, PT ;  /* 0x0000000a0f00820c */ /* 0x040fe60003f26270 */
[--C-:B------:R-:W-:Y:S01]  /*68a0*/  FFMA.FTZ R4, R4, UR7, -R8.reuse ;  /* 0x0000000704047c23 */ /* 0x100fe20008010808 */
[----:B------:R-:W-:Y:S01]  /*68b0*/  @!P0 FSEL R17, R182, -INF , !P1 ;  /* 0xff800000b6118808 */ /* 0x000fe20004800000 */
[----:B------:R-:W3:Y:S01]  /*68c0*/  MUFU.TANH R197, R58 ;  /* 0x0000003a00c57308 */ /* 0x000ee20000002400 */
[-C--:B------:R-:W-:Y:S03]  /*68d0*/  @!P0 ISETP.GE.AND P1, PT, R15, R9.reuse, PT ;  /* 0x000000090f00820c */ /* 0x080fe60003f26270 */
[----:B------:R-:W-:Y:S06]  /*68e0*/  FFMA.FTZ R15, R17, UR7, -R8 ;  /* 0x00000007110f7c23 */ /* 0x000fec0008010808 */
[----:B------:R2:W-:Y:S10]  /*68f0*/  MUFU.EX2 R230, R4 ;  /* 0x0000000400e67308 */ /* 0x0005f40000000800 */
[----:B------:R1:W-:Y:S10]  /*6900*/  MUFU.EX2 R229, R15 ;  /* 0x0000000f00e57308 */ /* 0x0003f40000000800 */
[----:B------:R-:W3:Y:S01]  /*6910*/  MUFU.TANH R196, R59 ;  /* 0x0000003b00c47308 */ /* 0x000ee20000002400 */
[----:B--2---:R-:W-:Y:S02]  /*6920*/  MOV R4, R206 ;  /* 0x000000ce00047202 */ /* 0x004fe40000000f00 */
[----:B------:R-:W-:Y:S02]  /*6930*/  @!P0 FSEL R4, R206, -INF , !P1 ;  /* 0xff800000ce048808 */ /* 0x000fe40004800000 */
[----:B------:R-:W-:Y:S03]  /*6940*/  @!P0 ISETP.GE.AND P1, PT, R5, R10, PT ;  /* 0x0000000a0500820c */ /* 0x000fe60003f26270 */
[----:B------:R-:W-:Y:S01]  /*6950*/  FFMA.FTZ R4, R4, UR7, -R2 ;  /* 0x0000000704047c23 */ /* 0x000fe20008010802 */
[----:B-1----:R-:W-:Y:S01]  /*6960*/  IMAD.MOV.U32 R15, RZ, RZ, R169 ;  /* 0x000000ffff0f7224 */ /* 0x002fe200078e00a9 */
[----:B------:R-:W-:Y:S01]  /*6970*/  @!P0 FSEL R15, R169, -INF , !P1 ;  /* 0xff800000a90f8808 */ /* 0x000fe20004800000 */
[----:B------:R-:W1:Y:S04]  /*6980*/  MUFU.TANH R158, R61 ;  /* 0x0000003d009e7308 */ /* 0x000e680000002400 */
[--C-:B------:R-:W-:Y:S01]  /*6990*/  FFMA.FTZ R7, R15, UR7, -R8.reuse ;  /* 0x000000070f077c23 */ /* 0x100fe20008010808 */
[----:B------:R-:W-:Y:S05]  /*69a0*/  MOV R15, R200 ;  /* 0x000000c8000f7202 */ /* 0x000fea0000000f00 */
[----:B------:R2:W-:Y:S10]  /*69b0*/  MUFU.EX2 R242, R4 ;  /* 0x0000000400f27308 */ /* 0x0005f40000000800 */
[----:B------:R4:W-:Y:S10]  /*69c0*/  MUFU.EX2 R221, R7 ;  /* 0x0000000700dd7308 */ /* 0x0009f40000000800 */
[----:B------:R-:W1:Y:S01]  /*69d0*/  MUFU.TANH R72, R64 ;  /* 0x0000004000487308 */ /* 0x000e620000002400 */
[----:B--2---:R-:W-:Y:S04]  /*69e0*/  @!P0 IADD3 R4, R0, 0x29, RZ ;  /* 0x0000002900048810 */ /* 0x004fe80007ffe0ff */
[----:B------:R-:W-:Y:S05]  /*69f0*/  @!P0 ISETP.GE.AND P1, PT, R4, R10, PT ;  /* 0x0000000a0400820c */ /* 0x000fea0003f26270 */
[----:B------:R-:W-:Y:S01]  /*6a00*/  MUFU.TANH R71, R65 ;  /* 0x0000004100477308 */ /* 0x000fe20000002400 */
[----:B------:R-:W-:Y:S01]  /*6a10*/  @!P0 FSEL R6, R168, -INF , !P1 ;  /* 0xff800000a8068808 */ /* 0x000fe20004800000 */
[----:B----4-:R-:W-:Y:S01]  /*6a20*/  IMAD.MOV.U32 R7, RZ, RZ, R201 ;  /* 0x000000ffff077224 */ /* 0x010fe200078e00c9 */
[----:B------:R-:W-:Y:S02]  /*6a30*/  @!P0 FSEL R7, R201, -INF , !P2 ;  /* 0xff800000c9078808 */ /* 0x000fe40005000000 */
[----:B------:R-:W-:Y:S01]  /*6a40*/  @!P0 ISETP.GE.AND P1, PT, R4, R9, PT ;  /* 0x000000090400820c */ /* 0x000fe20003f26270 */
[----:B------:R-:W-:Y:S04]  /*6a50*/  FFMA.FTZ R6, R6, UR7, -R8 ;  /* 0x0000000706067c23 */ /* 0x000fe80008010808 */
[----:B------:R-:W2:Y:S01]  /*6a60*/  MUFU.TANH R153, R66 ;  /* 0x0000004200997308 */ /* 0x000ea20000002400 */
[----:B------:R-:W-:Y:S02]  /*6a70*/  @!P0 FSEL R15, R200, -INF , !P1 ;  /* 0xff800000c80f8808 */ /* 0x000fe40004800000 */
[----:B------:R-:W-:Y:S07]  /*6a80*/  @!P0 ISETP.GE.AND P1, PT, R5, R14, PT ;  /* 0x0000000e0500820c */ /* 0x000fee0003f26270 */
[----:B------:R4:W-:Y:S10]  /*6a90*/  MUFU.EX2 R220, R6 ;  /* 0x0000000600dc7308 */ /* 0x0009f40000000800 */
[----:B------:R-:W2:Y:S10]  /*6aa0*/  MUFU.TANH R152, R67 ;  /* 0x0000004300987308 */ /* 0x000eb40000002400 */
[----:B------:R-:W-:Y:S01]  /*6ab0*/  MUFU.TANH R174, R62 ;  /* 0x0000003e00ae7308 */ /* 0x000fe20000002400 */
[--C-:B----4-:R-:W-:Y:S01]  /*6ac0*/  FFMA.FTZ R6, R7, UR7, -R2.reuse ;  /* 0x0000000707067c23 */ /* 0x110fe20008010802 */
[----:B------:R-:W-:Y:S08]  /*6ad0*/  IMAD.MOV.U32 R7, RZ, RZ, R79 ;  /* 0x000000ffff077224 */ /* 0x000ff000078e004f */
[----:B------:R4:W-:Y:S10]  /*6ae0*/  MUFU.EX2 R239, R6 ;  /* 0x0000000600ef7308 */ /* 0x0009f40000000800 */
[----:B------:R-:W2:Y:S01]  /*6af0*/  MUFU.TANH R173, R63 ;  /* 0x0000003f00ad7308 */ /* 0x000ea20000002400 */
[----:B----4-:R-:W-:Y:S09]  /*6b00*/  FFMA.FTZ R6, R15, UR7, -R2 ;  /* 0x000000070f067c23 */ /* 0x010ff20008010802 */
[----:B------:R4:W-:Y:S02]  /*6b10*/  MUFU.EX2 R238, R6 ;  /* 0x0000000600ee7308 */ /* 0x0009e40000000800 */
[----:B----4-:R-:W-:Y:S02]  /*6b20*/  MOV R6, R80 ;  /* 0x0000005000067202 */ /* 0x010fe40000000f00 */
[----:B------:R-:W-:Y:S02]  /*6b30*/  @!P0 FSEL R6, R80, -INF , !P1 ;  /* 0xff80000050068808 */ /* 0x000fe40004800000 */
[----:B------:R-:W-:Y:S03]  /*6b40*/  @!P0 ISETP.GE.AND P1, PT, R4, R14, PT ;  /* 0x0000000e0400820c */ /* 0x000fe60003f26270 */
[--C-:B------:R-:W-:Y:S01]  /*6b50*/  FFMA.FTZ R6, R6, UR7, -R12.reuse ;  /* 0x0000000706067c23 */ /* 0x100fe2000801080c */
[----:B------:R-:W-:Y:S02]  /*6b60*/  @!P0 FSEL R7, R79, -INF , !P1 ;  /* 0xff8000004f078808 */ /* 0x000fe40004800000 */
[----:B------:R-:W-:Y:S01]  /*6b70*/  @!P0 ISETP.GE.AND P1, PT, R5, R13, PT ;  /* 0x0000000d0500820c */ /* 0x000fe20003f26270 */
[----:B------:R4:W-:Y:S01]  /*6b80*/  MUFU.EX2 R82, R6 ;  /* 0x0000000600527308 */ /* 0x0009e20000000800 */
[----:B------:R-:W-:Y:S02]  /*6b90*/  MOV R5, R157 ;  /* 0x0000009d00057202 */ /* 0x000fe40000000f00 */
[----:B------:R-:W-:Y:S02]  /*6ba0*/  @!P0 FSEL R5, R157, -INF , !P1 ;  /* 0xff8000009d058808 */ /* 0x000fe40004800000 */
[-C--:B------:R-:W-:Y:S02]  /*6bb0*/  @!P0 ISETP.GE.AND P1, PT, R4, R13.reuse, PT ;  /* 0x0000000d0400820c */ /* 0x080fe40003f26270 */
[----:B------:R-:W-:Y:S02]  /*6bc0*/  MOV R4, R156 ;  /* 0x0000009c00047202 */ /* 0x000fe40000000f00 */
[----:B------:R-:W-:Y:S01]  /*6bd0*/  @!P0 FSEL R4, R156, -INF , !P1 ;  /* 0xff8000009c048808 */ /* 0x000fe20004800000 */
[--C-:B----4-:R-:W-:Y:S04]  /*6be0*/  FFMA.FTZ R6, R7, UR7, -R12.reuse ;  /* 0x0000000707067c23 */ /* 0x110fe8000801080c */
[--C-:B------:R-:W-:Y:S01]  /*6bf0*/  FFMA.FTZ R7, R4, UR7, -R11.reuse ;  /* 0x0000000704077c23 */ /* 0x100fe2000801080b */
[----:B------:R-:W-:Y:S01]  /*6c00*/  @!P0 IADD3 R4, R0, 0x31, RZ ;  /* 0x0000003100048810 */ /* 0x000fe20007ffe0ff */
[----:B------:R4:W-:Y:S03]  /*6c10*/  MUFU.EX2 R81, R6 ;  /* 0x0000000600517308 */ /* 0x0009e60000000800 */
[C---:B------:R-:W-:Y:S02]  /*6c20*/  @!P0 ISETP.GE.AND P2, PT, R4.reuse, R13, PT ;  /* 0x0000000d0400820c */ /* 0x040fe40003f46270 */
[C---:B------:R-:W-:Y:S02]  /*6c30*/  @!P0 ISETP.GE.AND P5, PT, R4.reuse, R10, PT ;  /* 0x0000000a0400820c */ /* 0x040fe40003fa6270 */
[-C--:B------:R-:W-:Y:S03]  /*6c40*/  @!P0 ISETP.GE.AND P3, PT, R4, R9.reuse, PT ;  /* 0x000000090400820c */ /* 0x080fe60003f66270 */
[----:B------:R3:W-:Y:S01]  /*6c50*/  MUFU.EX2 R176, R7 ;  /* 0x0000000700b07308 */ /* 0x0007e20000000800 */
[----:B----4-:R-:W-:Y:S01]  /*6c60*/  FFMA.FTZ R6, R5, UR7, -R11 ;  /* 0x0000000705067c23 */ /* 0x010fe2000801080b */
[----:B------:R-:W-:Y:S08]  /*6c70*/  @!P0 VIADD R5, R0, 0x30 ;  /* 0x0000003000058836 */ /* 0x000ff00000000000 */
[----:B------:R4:W2:Y:S01]  /*6c80*/  MUFU.EX2 R177, R6 ;  /* 0x0000000600b17308 */ /* 0x0008a20000000800 */
[C---:B------:R-:W-:Y:S01]  /*6c90*/  @!P0 ISETP.GE.AND P1, PT, R5.reuse, R14, PT ;  /* 0x0000000e0500820c */ /* 0x040fe20003f26270 */
[----:B---3--:R-:W-:Y:S01]  /*6ca0*/  IMAD.MOV.U32 R7, RZ, RZ, R73 ;  /* 0x000000ffff077224 */ /* 0x008fe200078e0049 */
[----:B------:R-:W-:Y:S02]  /*6cb0*/  @!P0 ISETP.GE.AND P4, PT, R5, R9, PT ;  /* 0x000000090500820c */ /* 0x000fe40003f86270 */
[----:B----4-:R-:W-:Y:S02]  /*6cc0*/  MOV R6, R74 ;  /* 0x0000004a00067202 */ /* 0x010fe40000000f00 */
[----:B------:R-:W-:Y:S02]  /*6cd0*/  @!P0 FSEL R6, R74, -INF , !P1 ;  /* 0xff8000004a068808 */ /* 0x000fe40004800000 */
[-C--:B------:R-:W-:Y:S02]  /*6ce0*/  @!P0 ISETP.GE.AND P1, PT, R4, R14.reuse, PT ;  /* 0x0000000e0400820c */ /* 0x080fe40003f26270 */
[----:B------:R-:W-:Y:S01]  /*6cf0*/  @!P0 IADD3 R4, R0, 0x38, RZ ;  /* 0x0000003800048810 */ /* 0x000fe20007ffe0ff */
[--C-:B------:R-:W-:Y:S01]  /*6d00*/  FFMA.FTZ R6, R6, UR7, -R12.reuse ;  /* 0x0000000706067c23 */ /* 0x100fe2000801080c */
[----:B------:R-:W-:Y:S02]  /*6d10*/  @!P0 FSEL R7, R73, -INF , !P1 ;  /* 0xff80000049078808 */ /* 0x000fe40004800000 */
[----:B------:R-:W-:Y:S01]  /*6d20*/  @!P0 ISETP.GE.AND P1, PT, R5, R13, PT ;  /* 0x0000000d0500820c */ /* 0x000fe20003f26270 */
[----:B------:R3:W-:Y:S01]  /*6d30*/  MUFU.EX2 R78, R6 ;  /* 0x00000006004e7308 */ /* 0x0007e20000000800 */
[----:B------:R-:W-:Y:S01]  /*6d40*/  @!P0 IADD3 R0, R0, 0x39, RZ ;  /* 0x0000003900008810 */ /* 0x000fe20007ffe0ff */
[----:B------:R-:W-:Y:S01]  /*6d50*/  FFMA.FTZ R7, R7, UR7, -R12 ;  /* 0x0000000707077c23 */ /* 0x000fe2000801080c */
[----:B------:R-:W-:Y:S07]  /*6d60*/  @!P0 ISETP.GE.AND P6, PT, R4, R14, PT ;  /* 0x0000000e0400820c */ /* 0x000fee0003fc6270 */
[----:B------:R4:W-:Y:S01]  /*6d70*/  MUFU.EX2 R77, R7 ;  /* 0x00000007004d7308 */ /* 0x0009e20000000800 */
[----:B---3--:R-:W-:Y:S02]  /*6d80*/  MOV R6, R155 ;  /* 0x0000009b00067202 */ /* 0x008fe40000000f00 */
[----:B------:R-:W-:Y:S02]  /*6d90*/  @!P0 FSEL R6, R155, -INF , !P1 ;  /* 0xff8000009b068808 */ /* 0x000fe40004800000 */
[----:B------:R-:W-:Y:S03]  /*6da0*/  @!P0 ISETP.GE.AND P1, PT, R5, R10, PT ;  /* 0x0000000a0500820c */ /* 0x000fe60003f26270 */
[--C-:B------:R-:W-:Y:S01]  /*6db0*/  FFMA.FTZ R6, R6, UR7, -R11.reuse ;  /* 0x0000000706067c23 */ /* 0x100fe2000801080b */
[----:B----4-:R-:W-:Y:S02]  /*6dc0*/  MOV R7, R154 ;  /* 0x0000009a00077202 */ /* 0x010fe40000000f00 */
[----:B------:R-:W-:Y:S01]  /*6dd0*/  @!P0 FSEL R7, R154, -INF , !P2 ;  /* 0xff8000009a078808 */ /* 0x000fe20005000000 */
[----:B------:R3:W-:Y:S01]  /*6de0*/  MUFU.EX2 R175, R6 ;  /* 0x0000000600af7308 */ /* 0x0007e20000000800 */
[-C--:B------:R-:W-:Y:S03]  /*6df0*/  @!P0 ISETP.GE.AND P2, PT, R4, R10.reuse, PT ;  /* 0x0000000a0400820c */ /* 0x080fe60003f46270 */
[--C-:B------:R-:W-:Y:S06]  /*6e00*/  FFMA.FTZ R5, R7, UR7, -R11.reuse ;  /* 0x0000000707057c23 */ /* 0x100fec000801080b */
[----:B------:R4:W-:Y:S01]  /*6e10*/  MUFU.EX2 R172, R5 ;  /* 0x0000000500ac7308 */ /* 0x0009e20000000800 */
[----:B---3--:R-:W-:Y:S01]  /*6e20*/  IMAD.MOV.U32 R6, RZ, RZ, R162 ;  /* 0x000000ffff067224 */ /* 0x008fe200078e00a2 */
[----:B------:R-:W-:Y:S02]  /*6e30*/  @!P0 FSEL R6, R162, -INF , !P1 ;  /* 0xff800000a2068808 */ /* 0x000fe40004800000 */
[----:B------:R-:W-:Y:S02]  /*6e40*/  @!P0 ISETP.GE.AND P1, PT, R0, R10, PT ;  /* 0x0000000a0000820c */ /* 0x000fe40003f26270 */
[----:B------:R-:W-:Y:S01]  /*6e50*/  MOV R10, R159 ;  /* 0x0000009f000a7202 */ /* 0x000fe20000000f00 */
[--C-:B------:R-:W-:Y:S01]  /*6e60*/  FFMA.FTZ R7, R6, UR7, -R8.reuse ;  /* 0x0000000706077c23 */ /* 0x100fe20008010808 */
[----:B------:R-:W-:Y:S02]  /*6e70*/  MOV R6, R197 ;  /* 0x000000c500067202 */ /* 0x000fe40000000f00 */
[----:B----4-:R-:W-:Y:S01]  /*6e80*/  MOV R5, R163 ;  /* 0x000000a300057202 */ /* 0x010fe20000000f00 */
[----:B------:R3:W-:Y:S01]  /*6e90*/  MUFU.EX2 R215, R7 ;  /* 0x0000000700d77308 */ /* 0x0007e20000000800 */
[----:B------:R-:W-:Y:S02]  /*6ea0*/  @!P0 FSEL R5, R163, -INF , !P5 ;  /* 0xff800000a3058808 */ /* 0x000fe40006800000 */
[----:B------:R-:W-:Y:S02]  /*6eb0*/  @!P0 FSEL R10, R159, -INF , !P2 ;  /* 0xff8000009f0a8808 */ /* 0x000fe40005000000 */
[----:B------:R-:W-:Y:S01]  /*6ec0*/  @!P0 FSEL R6, R197, -INF , !P4 ;  /* 0xff800000c5068808 */ /* 0x000fe20006000000 */
[----:B------:R-:W-:Y:S01]  /*6ed0*/  FFMA.FTZ R5, R5, UR7, -R8 ;  /* 0x0000000705057c23 */ /* 0x000fe20008010808 */
[C---:B------:R-:W-:Y:S02]  /*6ee0*/  @!P0 ISETP.GE.AND P2, PT, R4.reuse, R9, PT ;  /* 0x000000090400820c */ /* 0x040fe40003f46270 */
[-C--:B------:R-:W-:Y:S01]  /*6ef0*/  @!P0 ISETP.GE.AND P4, PT, R4, R13.reuse, PT ;  /* 0x0000000d0400820c */ /* 0x080fe20003f86270 */
[----:B------:R4:W-:Y:S01]  /*6f00*/  MUFU.EX2 R214, R5 ;  /* 0x0000000500d67308 */ /* 0x0009e20000000800 */
[----:B------:R-:W-:Y:S01]  /*6f10*/  F2FP.BF16.F32.PACK_AB R4, R3, R68 ;  /* 0x000000440304723e */ /* 0x000fe200000010ff */
[----:B------:R-:W-:Y:S01]  /*6f20*/  FFMA.FTZ R6, R6, UR7, -R2 ;  /* 0x0000000706067c23 */ /* 0x000fe20008010802 */
[----:B------:R-:W-:Y:S01]  /*6f30*/  @!P0 ISETP.GE.AND P5, PT, R0, R14, PT ;  /* 0x0000000e0000820c */ /* 0x000fe20003fa6270 */
[----:B---3--:R-:W-:Y:S01]  /*6f40*/  IMAD.MOV.U32 R7, RZ, RZ, R196 ;  /* 0x000000ffff077224 */ /* 0x008fe200078e00c4 */
[----:B------:R-:W-:Y:S05]  /*6f50*/  @!P0 FSEL R7, R196, -INF , !P3 ;  /* 0xff800000c4078808 */ /* 0x000fea0005800000 */
[----:B------:R3:W-:Y:S01]  /*6f60*/  MUFU.EX2 R235, R6 ;  /* 0x0000000600eb7308 */ /* 0x0007e20000000800 */
[----:B------:R-:W-:Y:S02]  /*6f70*/  @!P0 ISETP.GE.AND P3, PT, R0, R13, PT ;  /* 0x0000000d0000820c */ /* 0x000fe40003f66270 */
[----:B-1----:R-:W-:Y:S02]  /*6f80*/  MOV R13, R158 ;  /* 0x0000009e000d7202 */ /* 0x002fe40000000f00 */
[----:B------:R-:W-:Y:S02]  /*6f90*/  @!P0 FSEL R13, R158, -INF , !P1 ;  /* 0xff8000009e0d8808 */ /* 0x000fe40004800000 */
[----:B------:R-:W-:Y:S02]  /*6fa0*/  @!P0 ISETP.GE.AND P1, PT, R0, R9, PT ;  /* 0x000000090000820c */ /* 0x000fe40003f26270 */
[----:B------:R-:W2:Y:S01]  /*6fb0*/  LDL R9, [R1+0x20] ;  /* 0x0000200001097983 */ /* 0x000ea20000100800 */
[----:B----4-:R-:W-:Y:S02]  /*6fc0*/  F2FP.BF16.F32.PACK_AB R5, R151, R101 ;  /* 0x000000659705723e */ /* 0x010fe400000010ff */
[----:B------:R-:W-:Y:S03]  /*6fd0*/  F2FP.BF16.F32.PACK_AB R0, R232, R233 ;  /* 0x000000e9e800723e */ /* 0x000fe600000010ff */
[----:B------:R1:W-:Y:S01]  /*6fe0*/  STS [R24+0x1c000], R5 ;  /* 0x01c0000518007388 */ /* 0x0003e20000000800 */
[----:B---3--:R-:W-:Y:S03]  /*6ff0*/  F2FP.BF16.F32.PACK_AB R6, R248, R249 ;  /* 0x000000f9f806723e */ /* 0x008fe600000010ff */
[----:B------:R3:W-:Y:S01]  /*7000*/  STS [R24+0x1c400], R4 ;  /* 0x01c4000418007388 */ /* 0x0007e20000000800 */
[----:B-1----:R-:W-:Y:S01]  /*7010*/  FFMA.FTZ R5, R7, UR7, -R2 ;  /* 0x0000000707057c23 */ /* 0x002fe20008010802 */
[----:B------:R-:W-:Y:S02]  /*7020*/  MOV R7, R72 ;  /* 0x0000004800077202 */ /* 0x000fe40000000f00 */
[----:B------:R-:W-:Y:S01]  /*7030*/  @!P0 FSEL R7, R72, -INF , !P6 ;  /* 0xff80000048078808 */ /* 0x000fe20007000000 */
[----:B------:R1:W-:Y:S01]  /*7040*/  MUFU.EX2 R234, R5 ;  /* 0x0000000500ea7308 */ /* 0x0003e20000000800 */
[----:B---3--:R-:W-:Y:S03]  /*7050*/  F2FP.BF16.F32.PACK_AB R4, R97, R98 ;  /* 0x000000626104723e */ /* 0x008fe600000010ff */
[----:B------:R-:W-:Y:S02]  /*7060*/  FFMA.FTZ R7, R7, UR7, -R12 ;  /* 0x0000000707077c23 */ /* 0x000fe4000801080c */
[----:B------:R3:W-:Y:S04]  /*7070*/  STS [R22+0x1c000], R4 ;  /* 0x01c0000416007388 */ /* 0x0007e80000000800 */
[----:B------:R2:W-:Y:S01]  /*7080*/  MUFU.EX2 R76, R7 ;  /* 0x00000007004c7308 */ /* 0x0005e20000000800 */
[----:B------:R4:W-:Y:S04]  /*7090*/  STS [R22+0x1c400], R0 ;  /* 0x01c4000016007388 */ /* 0x0009e80000000800 */
[----:B------:R4:W-:Y:S01]  /*70a0*/  STS [R24+0x1e000], R6 ;  /* 0x01e0000618007388 */ /* 0x0009e20000000800 */
[----:B-1----:R-:W-:Y:S05]  /*70b0*/  F2FP.BF16.F32.PACK_AB R5, R26, R25 ;  /* 0x000000191a05723e */ /* 0x002fea00000010ff */
[----:B------:R1:W-:Y:S01]  /*70c0*/  STS [R24+0x1e400], R5 ;  /* 0x01e4000518007388 */ /* 0x0003e20000000800 */
[----:B--2---:R-:W-:Y:S02]  /*70d0*/  MOV R7, R153 ;  /* 0x0000009900077202 */ /* 0x004fe40000000f00 */
[----:B------:R-:W-:Y:S02]  /*70e0*/  @!P0 FSEL R7, R153, -INF , !P4 ;  /* 0xff80000099078808 */ /* 0x000fe40006000000 */
[----:B---3--:R-:W-:Y:S03]  /*70f0*/  F2FP.BF16.F32.PACK_AB R4, R252, R23 ;  /* 0x00000017fc04723e */ /* 0x008fe600000010ff */
[----:B------:R-:W-:Y:S01]  /*7100*/  FFMA.FTZ R7, R7, UR7, -R11 ;  /* 0x0000000707077c23 */ /* 0x000fe2000801080b */
[--C-:B----4-:R-:W-:Y:S01]  /*7110*/  FFMA.FTZ R0, R10, UR7, -R8.reuse ;  /* 0x000000070a007c23 */ /* 0x110fe20008010808 */
[----:B------:R-:W-:Y:S01]  /*7120*/  FFMA.FTZ R8, R13, UR7, -R8 ;  /* 0x000000070d087c23 */ /* 0x000fe20008010808 */
[----:B------:R-:W2:Y:S01]  /*7130*/  LDL R10, [R1+0x14] ;  /* 0x00001400010a7983 */ /* 0x000ea20000100800 */
[----:B------:R3:W-:Y:S01]  /*7140*/  MUFU.EX2 R167, R7 ;  /* 0x0000000700a77308 */ /* 0x0007e20000000800 */
[----:B------:R-:W-:Y:S01]  /*7150*/  IMAD.MOV.U32 R6, RZ, RZ, R71 ;  /* 0x000000ffff067224 */ /* 0x000fe200078e0047 */
[----:B------:R-:W-:Y:S01]  /*7160*/  @!P0 FSEL R6, R71, -INF , !P5 ;  /* 0xff80000047068808 */ /* 0x000fe20006800000 */
[----:B------:R-:W4:Y:S04]  /*7170*/  LDL R13, [R1+0xc] ;  /* 0x00000c00010d7983 */ /* 0x000f280000100800 */
[----:B------:R-:W-:Y:S03]  /*7180*/  FFMA.FTZ R12, R6, UR7, -R12 ;  /* 0x00000007060c7c23 */ /* 0x000fe6000801080c */
[----:B------:R3:W-:Y:S01]  /*7190*/  MUFU.EX2 R178, R8 ;  /* 0x0000000800b27308 */ /* 0x0007e20000000800 */
[----:B-1----:R-:W-:Y:S02]  /*71a0*/  F2FP.BF16.F32.PACK_AB R5, R244, R245 ;  /* 0x000000f5f405723e */ /* 0x002fe400000010ff */
[----:B------:R-:W-:Y:S02]  /*71b0*/  MOV R6, R152 ;  /* 0x0000009800067202 */ /* 0x000fe40000000f00 */
[----:B------:R-:W-:Y:S01]  /*71c0*/  @!P0 FSEL R6, R152, -INF , !P3 ;  /* 0xff80000098068808 */ /* 0x000fe20005800000 */
[----:B------:R1:W-:Y:S04]  /*71d0*/  STS [R22+0x1e000], R5 ;  /* 0x01e0000516007388 */ /* 0x0003e80000000800 */
[----:B------:R-:W1:Y:S01]  /*71e0*/  MUFU.EX2 R75, R12 ;  /* 0x0000000c004b7308 */ /* 0x000e620000000800 */
[----:B---3--:R-:W-:Y:S01]  /*71f0*/  IMAD.MOV.U32 R7, RZ, RZ, R173 ;  /* 0x000000ffff077224 */ /* 0x008fe200078e00ad */
[----:B------:R3:W-:Y:S01]  /*7200*/  STS [R22+0x1e400], R4 ;  /* 0x01e4000416007388 */ /* 0x0007e20000000800 */
[----:B------:R-:W-:Y:S01]  /*7210*/  @!P0 FSEL R7, R173, -INF , !P1 ;  /* 0xff800000ad078808 */ /* 0x000fe20004800000 */
[----:B------:R-:W-:Y:S01]  /*7220*/  FFMA.FTZ R11, R6, UR7, -R11 ;  /* 0x00000007060b7c23 */ /* 0x000fe2000801080b */
[----:B------:R-:W-:Y:S02]  /*7230*/  MOV R6, R174 ;  /* 0x000000ae00067202 */ /* 0x000fe40000000f00 */
[----:B------:R-:W-:Y:S03]  /*7240*/  @!P0 FSEL R6, R174, -INF , !P2 ;  /* 0xff800000ae068808 */ /* 0x000fe60005000000 */
[----:B------:R3:W-:Y:S01]  /*7250*/  MUFU.EX2 R179, R0 ;  /* 0x0000000000b37308 */ /* 0x0007e20000000800 */
[----:B------:R-:W2:Y:S01]  /*7260*/  LDL R8, [R1+0x1c] ;  /* 0x00001c0001087983 */ /* 0x000ea20000100800 */
[--C-:B------:R-:W-:Y:S01]  /*7270*/  FFMA.FTZ R6, R6, UR7, -R2.reuse ;  /* 0x0000000706067c23 */ /* 0x100fe20008010802 */
[----:B------:R-:W-:Y:S07]  /*7280*/  FFMA.FTZ R2, R7, UR7, -R2 ;  /* 0x0000000707027c23 */ /* 0x000fee0008010802 */
[----:B------:R3:W-:Y:S01]  /*7290*/  MUFU.EX2 R228, R6 ;  /* 0x0000000600e47308 */ /* 0x0007e20000000800 */
[----:B-1----:R-:W-:Y:S09]  /*72a0*/  F2FP.BF16.F32.PACK_AB R5, R222, R223 ;  /* 0x000000dfde05723e */ /* 0x002ff200000010ff */
[----:B------:R1:W-:Y:S01]  /*72b0*/  MUFU.EX2 R224, R2 ;  /* 0x0000000200e07308 */ /* 0x0003e20000000800 */
[----:B---3--:R-:W-:Y:S02]  /*72c0*/  F2FP.BF16.F32.PACK_AB R0, R95, R96 ;  /* 0x000000605f00723e */ /* 0x008fe400000010ff */
[----:B------:R-:W-:Y:S03]  /*72d0*/  F2FP.BF16.F32.PACK_AB R4, R89, R90 ;  /* 0x0000005a5904723e */ /* 0x000fe600000010ff */
[----:B------:R3:W-:Y:S04]  /*72e0*/  STS [R21+0x1c000], R0 ;  /* 0x01c0000015007388 */ /* 0x0007e80000000800 */
[----:B------:R-:W2:Y:S01]  /*72f0*/  MUFU.EX2 R165, R11 ;  /* 0x0000000b00a57308 */ /* 0x000ea20000000800 */
[----:B------:R-:W-:Y:S01]  /*7300*/  F2FP.BF16.F32.PACK_AB R6, R176, R177 ;  /* 0x000000b1b006723e */ /* 0x000fe200000010ff */
[----:B------:R3:W-:Y:S04]  /*7310*/  STS [R21+0x1c400], R5 ;  /* 0x01c4000515007388 */ /* 0x0007e80000000800 */
[----:B------:R3:W-:Y:S01]  /*7320*/  STS [R20+0x1c000], R4 ;  /* 0x01c0000414007388 */ /* 0x0007e20000000800 */
[----:B-1----:R-:W-:Y:S02]  /*7330*/  F2FP.BF16.F32.PACK_AB R2, R75, R76 ;  /* 0x0000004c4b02723e */ /* 0x002fe400000010ff */
[----:B---3--:R-:W-:Y:S02]  /*7340*/  F2FP.BF16.F32.PACK_AB R0, R210, R211 ;  /* 0x000000d3d200723e */ /* 0x008fe400000010ff */
[----:B------:R-:W-:Y:S03]  /*7350*/  F2FP.BF16.F32.PACK_AB R5, R240, R241 ;  /* 0x000000f1f005723e */ /* 0x000fe600000010ff */
[----:B------:R1:W-:Y:S01]  /*7360*/  STS [R20+0x1c400], R0 ;  /* 0x01c4000014007388 */ /* 0x0003e20000000800 */
[----:B------:R-:W-:Y:S03]  /*7370*/  F2FP.BF16.F32.PACK_AB R4, R250, R251 ;  /* 0x000000fbfa04723e */ /* 0x000fe600000010ff */
[----:B------:R3:W-:Y:S04]  /*7380*/  STS [R21+0x1e000], R5 ;  /* 0x01e0000515007388 */ /* 0x0007e80000000800 */
[----:B------:R3:W-:Y:S01]  /*7390*/  STS [R21+0x1e400], R4 ;  /* 0x01e4000415007388 */ /* 0x0007e20000000800 */
[----:B-1----:R-:W-:Y:S02]  /*73a0*/  F2FP.BF16.F32.PACK_AB R0, R236, R237 ;  /* 0x000000edec00723e */ /* 0x002fe400000010ff */
[----:B---3--:R-:W-:Y:S03]  /*73b0*/  F2FP.BF16.F32.PACK_AB R5, R85, R86 ;  /* 0x000000565505723e */ /* 0x008fe600000010ff */
[----:B------:R1:W-:Y:S01]  /*73c0*/  STS [R20+0x1e000], R0 ;  /* 0x01e0000014007388 */ /* 0x0003e20000000800 */
[----:B------:R-:W-:Y:S02]  /*73d0*/  F2FP.BF16.F32.PACK_AB R4, R204, R205 ;  /* 0x000000cdcc04723e */ /* 0x000fe400000010ff */
[----:B-1----:R-:W-:Y:S05]  /*73e0*/  F2FP.BF16.F32.PACK_AB R0, R246, R247 ;  /* 0x000000f7f600723e */ /* 0x002fea00000010ff */
[----:B------:R1:W-:Y:S02]  /*73f0*/  STS [R20+0x1e400], R0 ;  /* 0x01e4000014007388 */ /* 0x0003e40000000800 */
[----:B-1----:R-:W-:Y:S02]  /*7400*/  F2FP.BF16.F32.PACK_AB R0, R81, R82 ;  /* 0x000000525100723e */ /* 0x002fe400000010ff */
[----:B----4-:R1:W-:Y:S04]  /*7410*/  STS [R13+0x1c000], R5 ;  /* 0x01c000050d007388 */ /* 0x0103e80000000800 */
[----:B------:R3:W-:Y:S04]  /*7420*/  STS [R13+0x1c400], R4 ;  /* 0x01c400040d007388 */ /* 0x0007e80000000800 */
[----:B--2---:R2:W-:Y:S04]  /*7430*/  STS [R10+0x1c000], R0 ;  /* 0x01c000000a007388 */ /* 0x0045e80000000800 */
[----:B------:R4:W-:Y:S01]  /*7440*/  STS [R10+0x1c400], R6 ;  /* 0x01c400060a007388 */ /* 0x0009e20000000800 */
[----:B-1----:R-:W-:Y:S02]  /*7450*/  F2FP.BF16.F32.PACK_AB R5, R229, R230 ;  /* 0x000000e6e505723e */ /* 0x002fe400000010ff */
[----:B---3--:R-:W-:Y:S03]  /*7460*/  F2FP.BF16.F32.PACK_AB R4, R242, R243 ;  /* 0x000000f3f204723e */ /* 0x008fe600000010ff */
[----:B------:R1:W-:Y:S01]  /*7470*/  STS [R13+0x1e000], R5 ;  /* 0x01e000050d007388 */ /* 0x0003e20000000800 */
[----:B--2---:R-:W-:Y:S03]  /*7480*/  F2FP.BF16.F32.PACK_AB R0, R220, R221 ;  /* 0x000000dddc00723e */ /* 0x004fe600000010ff */
[----:B------:R2:W-:Y:S01]  /*7490*/  STS [R13+0x1e400], R4 ;  /* 0x01e400040d007388 */ /* 0x0005e20000000800 */
[----:B----4-:R-:W-:Y:S03]  /*74a0*/  F2FP.BF16.F32.PACK_AB R6, R238, R239 ;  /* 0x000000efee06723e */ /* 0x010fe600000010ff */
[----:B------:R3:W-:Y:S04]  /*74b0*/  STS [R10+0x1e000], R0 ;  /* 0x01e000000a007388 */ /* 0x0007e80000000800 */
[----:B------:R-:W-:Y:S01]  /*74c0*/  STS [R10+0x1e400], R6 ;  /* 0x01e400060a007388 */ /* 0x000fe20000000800 */
[----:B-1----:R-:W-:Y:S02]  /*74d0*/  F2FP.BF16.F32.PACK_AB R5, R77, R78 ;  /* 0x0000004e4d05723e */ /* 0x002fe400000010ff */
[----:B--2---:R-:W-:Y:S03]  /*74e0*/  F2FP.BF16.F32.PACK_AB R4, R172, R175 ;  /* 0x000000afac04723e */ /* 0x004fe600000010ff */
[----:B------:R1:W-:Y:S01]  /*74f0*/  STS [R9+0x1c000], R5 ;  /* 0x01c0000509007388 */ /* 0x0003e20000000800 */
[----:B---3--:R-:W-:Y:S03]  /*7500*/  F2FP.BF16.F32.PACK_AB R0, R165, R167 ;  /* 0x000000a7a500723e */ /* 0x008fe600000010ff */
[----:B------:R2:W-:Y:S04]  /*7510*/  STS [R9+0x1c400], R4 ;  /* 0x01c4000409007388 */ /* 0x0005e80000000800 */
[----:B------:R3:W-:Y:S04]  /*7520*/  STS [R8+0x1c000], R2 ;  /* 0x01c0000208007388 */ /* 0x0007e80000000800 */
[----:B------:R4:W-:Y:S01]  /*7530*/  STS [R8+0x1c400], R0 ;  /* 0x01c4000008007388 */ /* 0x0009e20000000800 */
[----:B-1----:R-:W-:Y:S02]  /*7540*/  F2FP.BF16.F32.PACK_AB R5, R214, R215 ;  /* 0x000000d7d605723e */ /* 0x002fe400000010ff */
[----:B--2---:R-:W-:Y:S03]  /*7550*/  F2FP.BF16.F32.PACK_AB R4, R234, R235 ;  /* 0x000000ebea04723e */ /* 0x004fe600000010ff */
[----:B------:R-:W-:Y:S01]  /*7560*/  STS [R9+0x1e000], R5 ;  /* 0x01e0000509007388 */ /* 0x000fe20000000800 */
[----:B---3--:R-:W-:Y:S03]  /*7570*/  F2FP.BF16.F32.PACK_AB R2, R178, R179 ;  /* 0x000000b3b202723e */ /* 0x008fe600000010ff */
[----:B------:R-:W-:Y:S01]  /*7580*/  STS [R9+0x1e400], R4 ;  /* 0x01e4000409007388 */ /* 0x000fe20000000800 */
[----:B----4-:R-:W-:Y:S03]  /*7590*/  F2FP.BF16.F32.PACK_AB R0, R224, R228 ;  /* 0x000000e4e000723e */ /* 0x010fe600000010ff */
[----:B------:R-:W-:Y:S04]  /*75a0*/  STS [R8+0x1e000], R2 ;  /* 0x01e0000208007388 */ /* 0x000fe80000000800 */
[----:B------:R1:W-:Y:S04]  /*75b0*/  STS [R8+0x1e400], R0 ;  /* 0x01e4000008007388 */ /* 0x0003e80000000800 */
[----:B------:R-:W-:Y:S08]  /*75c0*/  LDSM.16.M88.4 R64, [R148+0x8000] ;  /* 0x008000009440783b */ /* 0x000ff00000000200 */
[----:B------:R-:W2:Y:S08]  /*75d0*/  LDSM.16.M88.4 R16, [R187+UR4+0x10000] ;  /* 0x01000004bb10783b */ /* 0x000eb00008000200 */
[----:B------:R-:W3:Y:S08]  /*75e0*/  LDSM.16.M88.4 R60, [R148+0xa000] ;  /* 0x00a00000943c783b */ /* 0x000ef00000000200 */
[----:B-1----:R-:W4:Y:S04]  /*75f0*/  LDL R0, [R1+0x68] ;  /* 0x0000680001007983 */ /* 0x002f280000100800 */
[----:B------:R-:W4:Y:S04]  /*7600*/  LDL R2, [R1+0x64] ;  /* 0x0000640001027983 */ /* 0x000f280000100800 */
[----:B------:R-:W1:Y:S08]  /*7610*/  LDSM.16.M88.4 R32, [R187+UR4+0x10800] ;  /* 0x01080004bb20783b */ /* 0x000e700008000200 */
[----:B------:R-:W1:Y:S01]  /*7620*/  LDSM.16.M88.4 R48, [R187+UR4+0x11000] ;  /* 0x01100004bb30783b */ /* 0x000e620008000200 */
[-C--:B--2---:R-:W-:Y:S07]  /*7630*/  HMMA.16816.F32.BF16 R4, R64, R16.reuse, RZ ;  /* 0x000000104004723c */ /* 0x084fee00000418ff */
[----:B------:R-:W2:Y:S01]  /*7640*/  LDSM.16.M88.4 R132, [R187+UR4+0x11800] ;  /* 0x01180004bb84783b */ /* 0x000ea20008000200 */
[C---:B---3--:R-:W-:Y:S07]  /*7650*/  HMMA.16816.F32.BF16 R8, R60.reuse, R16, RZ ;  /* 0x000000103c08723c */ /* 0x048fee00000418ff */
[----:B------:R-:W-:Y:S01]  /*7660*/  LDSM.16.M88.4 R136, [R150+0x8000] ;  /* 0x008000009688783b */ /* 0x000fe20000000200 */
[-C--:B------:R-:W-:Y:S07]  /*7670*/  HMMA.16816.F32.BF16 R12, R60, R18.reuse, RZ ;  /* 0x000000123c0c723c */ /* 0x080fee00000418ff */
[----:B------:R-:W3:Y:S01]  /*7680*/  LDSM.16.M88.4 R140, [R189+0x4000] ;  /* 0x00400000bd8c783b */ /* 0x000ee20000000200 */
[C---:B------:R-:W-:Y:S07]  /*7690*/  HMMA.16816.F32.BF16 R16, R64.reuse, R18, RZ ;  /* 0x000000124010723c */ /* 0x040fee00000418ff */
[----:B------:R-:W3:Y:S01]  /*76a0*/  LDSM.16.M88.4 R144, [R150+0xa000] ;  /* 0x00a000009690783b */ /* 0x000ee20000000200 */
[-C--:B-1----:R-:W-:Y:S06]  /*76b0*/  HMMA.16816.F32.BF16 R20, R64, R32.reuse, RZ ;  /* 0x000000204014723c */ /* 0x082fec00000418ff */
[C---:B------:R-:W-:Y:S06]  /*76c0*/  HMMA.16816.F32.BF16 R24, R60.reuse, R32, RZ ;  /* 0x000000203c18723c */ /* 0x040fec00000418ff */
[-C--:B------:R-:W-:Y:S06]  /*76d0*/  HMMA.16816.F32.BF16 R28, R60, R34.reuse, RZ ;  /* 0x000000223c1c723c */ /* 0x080fec00000418ff */
[C---:B------:R-:W-:Y:S06]  /*76e0*/  HMMA.16816.F32.BF16 R32, R64.reuse, R34, RZ ;  /* 0x000000224020723c */ /* 0x040fec00000418ff */
[-C--:B------:R-:W-:Y:S06]  /*76f0*/  HMMA.16816.F32.BF16 R36, R64, R48.reuse, RZ ;  /* 0x000000304024723c */ /* 0x080fec00000418ff */
[C---:B------:R-:W-:Y:S06]  /*7700*/  HMMA.16816.F32.BF16 R40, R60.reuse, R48, RZ ;  /* 0x000000303c28723c */ /* 0x040fec00000418ff */
[-C--:B------:R-:W-:Y:S06]  /*7710*/  HMMA.16816.F32.BF16 R44, R60, R50.reuse, RZ ;  /* 0x000000323c2c723c */ /* 0x080fec00000418ff */
[C---:B------:R-:W-:Y:S06]  /*7720*/  HMMA.16816.F32.BF16 R48, R64.reuse, R50, RZ ;  /* 0x000000324030723c */ /* 0x040fec00000418ff */
[-C--:B--2---:R-:W-:Y:S06]  /*7730*/  HMMA.16816.F32.BF16 R52, R64, R132.reuse, RZ ;  /* 0x000000844034723c */ /* 0x084fec00000418ff */
[C---:B------:R-:W-:Y:S06]  /*7740*/  HMMA.16816.F32.BF16 R56, R60.reuse, R132, RZ ;  /* 0x000000843c38723c */ /* 0x040fec00000418ff */
[-C--:B------:R-:W-:Y:S06]  /*7750*/  HMMA.16816.F32.BF16 R60, R60, R134.reuse, RZ ;  /* 0x000000863c3c723c */ /* 0x080fec00000418ff */
[----:B------:R-:W-:Y:S01]  /*7760*/  HMMA.16816.F32.BF16 R64, R64, R134, RZ ;  /* 0x000000864040723c */ /* 0x000fe200000418ff */
[----:B------:R-:W1:Y:S05]  /*7770*/  LDSM.16.M88.4 R132, [R189+0x4800] ;  /* 0x00480000bd84783b */ /* 0x000e6a0000000200 */
[-C--:B---3--:R-:W-:Y:S06]  /*7780*/  HMMA.16816.F32.BF16 R4, R136, R140.reuse, R4 ;  /* 0x0000008c8804723c */ /* 0x088fec0000041804 */
[C---:B------:R-:W-:Y:S06]  /*7790*/  HMMA.16816.F32.BF16 R8, R144.reuse, R140, R8 ;  /* 0x0000008c9008723c */ /* 0x040fec0000041808 */
        /* <DEDUP_REMOVED lines=15> */
[-C--:B------:R-:W-:Y:S06]  /*7890*/  HMMA.16816.F32.BF16 R60, R144, R134.reuse, R60 ;  /* 0x00000086903c723c */ /* 0x080fec000004183c */
[----:B------:R-:W-:Y:S01]  /*78a0*/  HMMA.16816.F32.BF16 R64, R136, R134, R64 ;  /* 0x000000868840723c */ /* 0x000fe20000041840 */
[----:B------:R-:W1:Y:S08]  /*78b0*/  LDSM.16.M88.4 R132, [R186+0x4000] ;  /* 0x00400000ba84783b */ /* 0x000e700000000200 */
[----:B------:R-:W2:Y:S01]  /*78c0*/  LDSM.16.M88.4 R136, [R149+0xa000] ;  /* 0x00a000009588783b */ /* 0x000ea20000000200 */
[-C--:B-1----:R-:W-:Y:S06]  /*78d0*/  HMMA.16816.F32.BF16 R4, R140, R132.reuse, R4 ;  /* 0x000000848c04723c */ /* 0x082fec0000041804 */
[C---:B--2---:R-:W-:Y:S06]  /*78e0*/  HMMA.16816.F32.BF16 R8, R136.reuse, R132, R8 ;  /* 0x000000848808723c */ /* 0x044fec0000041808 */
[-C--:B------:R-:W-:Y:S06]  /*78f0*/  HMMA.16816.F32.BF16 R12, R136, R134.reuse, R12 ;  /* 0x00000086880c723c */ /* 0x080fec000004180c */
[C---:B------:R-:W-:Y:S01]  /*7900*/  HMMA.16816.F32.BF16 R16, R140.reuse, R134, R16 ;  /* 0x000000868c10723c */ /* 0x040fe20000041810 */
[----:B------:R-:W1:Y:S04]  /*7910*/  LDSM.16.M88.4 R132, [R186+0x4800] ;  /* 0x00480000ba84783b */ /* 0x000e680000000200 */
[----:B----4-:R-:W-:Y:S02]  /*7920*/  IADD3 R146, P0, R0, UR16, RZ ;  /* 0x0000001000927c10 */ /* 0x010fe4000ff1e0ff */
[----:B------:R-:W-:Y:S04]  /*7930*/  IADD3 R0, R191, R149, RZ ;  /* 0x00000095bf007210 */ /* 0x000fe80007ffe0ff */
[----:B------:R-:W-:Y:S02]  /*7940*/  IADD3.X R147, R2, UR15, RZ, P0, !PT ;  /* 0x0000000f02937c10 */ /* 0x000fe400087fe4ff */
[----:B------:R-:W-:Y:S03]  /*7950*/  PLOP3.LUT P0, PT, PT, PT, UP3, 0x80, 0x0 ;  /* 0x000000000000781c */ /* 0x000fe60003f0f038 */
[----:B------:R-:W2:Y:S04]  /*7960*/  LDG.E R144, desc[UR8][R146.64] ;  /* 0x0000000892907981 */ /* 0x000ea8000c1e1900 */
[----:B------:R3:W5:Y:S01]  /*7970*/  LDG.E R2, desc[UR8][R146.64+0x100] ;  /* 0x0001000892027981 */ /* 0x000762000c1e1900 */
        /* <DEDUP_REMOVED lines=16> */
[----:B------:R4:W3:Y:S02]  /*7a80*/  LDSM.16.M88.4 R140, [R0+0xa000] ;  /* 0x00a00000008c783b */ /* 0x0008e40000000200 */
[----:B----4-:R-:W-:Y:S04]  /*7a90*/  FFMA.FTZ R0, -R100, R100, 1 ;  /* 0x3f80000064007423 */ /* 0x010fe80000010164 */
[----:B------:R-:W-:Y:S01]  /*7aa0*/  FMUL.FTZ R0, R0, UR6 ;  /* 0x0000000600007c20 */ /* 0x000fe20008410000 */
        /* <DEDUP_REMOVED lines=9> */
[----:B------:R-:W1:Y:S04]  /*7b40*/  LDSM.16.M88.4 R136, [R188+0x5000] ;  /* 0x00500000bc88783b */ /* 0x000e680000000200 */
[C---:B--2---:R-:W-:Y:S01]  /*7b50*/  FADD.FTZ R4, -R144.reuse, R4 ;  /* 0x0000000490047221 */ /* 0x044fe20000010100 */
[C---:B------:R-:W-:Y:S01]  /*7b60*/  FADD.FTZ R5, -R144.reuse, R5 ;  /* 0x0000000590057221 */ /* 0x040fe20000010100 */
[C---:B------:R-:W-:Y:S01]  /*7b70*/  FADD.FTZ R16, -R144.reuse, R16 ;  /* 0x0000001090107221 */ /* 0x040fe20000010100 */
[----:B------:R-:W-:Y:S03]  /*7b80*/  FADD.FTZ R17, -R144, R17 ;  /* 0x0000001190117221 */ /* 0x000fe60000010100 */
[----:B------:R-:W-:Y:S01]  /*7b90*/  FMUL.FTZ R4, R101, R4 ;  /* 0x0000000465047220 */ /* 0x000fe20000410000 */
[----:B------:R-:W-:Y:S01]  /*7ba0*/  FMUL.FTZ R151, R151, R5 ;  /* 0x0000000597977220 */ /* 0x000fe20000410000 */
[----:B------:R2:W5:Y:S01]  /*7bb0*/  LDL.LU R101, [R1+0x13c] ;  /* 0x00013c0001657983 */ /* 0x0005620000300800 */
[----:B------:R-:W-:Y:S01]  /*7bc0*/  FFMA.FTZ R5, -R99, R99, 1 ;  /* 0x3f80000063057423 */ /* 0x000fe20000010163 */
[----:B------:R-:W-:Y:S01]  /*7bd0*/  FMUL.FTZ R145, R4, R0 ;  /* 0x0000000004917220 */ /* 0x000fe20000410000 */
[C---:B------:R-:W-:Y:S01]  /*7be0*/  FADD.FTZ R20, -R144.reuse, R20 ;  /* 0x0000001490147221 */ /* 0x040fe20000010100 */
[----:B------:R-:W3:Y:S01]  /*7bf0*/  LDG.E R4, desc[UR8][R146.64+0x20] ;  /* 0x0000200892047981 */ /* 0x000ee2000c1e1900 */
[----:B------:R-:W-:Y:S06]  /*7c00*/  FMUL.FTZ R5, R5, UR6 ;  /* 0x0000000605057c20 */ /* 0x000fec0008410000 */
[C---:B------:R-:W-:Y:S01]  /*7c10*/  FADD.FTZ R32, -R144.reuse, R32 ;  /* 0x0000002090207221 */ /* 0x040fe20000010100 */
[C---:B------:R-:W-:Y:S01]  /*7c20*/  FADD.FTZ R33, -R144.reuse, R33 ;  /* 0x0000002190217221 */ /* 0x040fe20000010100 */
[----:B------:R2:W5:Y:S04]  /*7c30*/  LDL.LU R100, [R1+0x138] ;  /* 0x0001380001647983 */ /* 0x0005680000300800 */
[----:B------:R2:W5:Y:S04]  /*7c40*/  LDL.LU R99, [R1+0x134] ;  /* 0x0001340001637983 */ /* 0x0005680000300800 */
        /* <DEDUP_REMOVED lines=9> */
[----:B------:R-:W-:Y:S06]  /*7ce0*/  HMMA.16816.F32.BF16 R64, R132, R138, R64 ;  /* 0x0000008a8440723c */ /* 0x000fec0000041840 */
[C---:B------:R-:W-:Y:S01]  /*7cf0*/  FADD.FTZ R52, -R144.reuse, R52 ;  /* 0x0000003490347221 */ /* 0x040fe20000010100 */
[----:B------:R-:W-:Y:S01]  /*7d00*/  FADD.FTZ R135, -R144, R21 ;  /* 0x0000001590877221 */ /* 0x000fe20000010100 */
[----:B------:R-:W-:Y:S02]  /*7d10*/  FMUL.FTZ R21, R98, R16 ;  /* 0x0000001062157220 */ /* 0x000fe40000410000 */
[----:B------:R2:W5:Y:S01]  /*7d20*/  LDL.LU R98, [R1+0x130] ;  /* 0x0001300001627983 */ /* 0x0005620000300800 */
[----:B------:R-:W-:Y:S01]  /*7d30*/  FMUL.FTZ R133, R97, R17 ;  /* 0x0000001161857220 */ /* 0x000fe20000410000 */
[----:B------:R-:W-:Y:S01]  /*7d40*/  FMUL.FTZ R134, R96, R20 ;  /* 0x0000001460867220 */ /* 0x000fe20000410000 */
[----:B------:R-:W-:Y:S01]  /*7d50*/  FMUL.FTZ R135, R95, R135 ;  /* 0x000000875f877220 */ /* 0x000fe20000410000 */
[----:B------:R2:W5:Y:S01]  /*7d60*/  LDL.LU R97, [R1+0x12c] ;  /* 0x00012c0001617983 */ /* 0x0005620000300800 */
[----:B------:R-:W-:Y:S01]  /*7d70*/  FFMA.FTZ R20, -R94, R94, 1 ;  /* 0x3f8000005e147423 */ /* 0x000fe2000001015e */
[----:B------:R-:W-:Y:S01]  /*7d80*/  FFMA.FTZ R16, -R92, R92, 1 ;  /* 0x3f8000005c107423 */ /* 0x000fe2000001015c */
[----:B------:R-:W-:Y:S01]  /*7d90*/  FFMA.FTZ R17, -R93, R93, 1 ;  /* 0x3f8000005d117423 */ /* 0x000fe2000001015d */
[----:B------:R2:W5:Y:S01]  /*7da0*/  LDL.LU R96, [R1+0x128] ;  /* 0x0001280001607983 */ /* 0x0005620000300800 */
[----:B------:R-:W-:Y:S01]  /*7db0*/  FMUL.FTZ R52, R78, R52 ;  /* 0x000000344e347220 */ /* 0x000fe20000410000 */
[----:B------:R-:W-:Y:S01]  /*7dc0*/  FMUL.FTZ R132, R151, R5 ;  /* 0x0000000597847220 */ /* 0x000fe20000410000 */
[----:B------:R-:W-:Y:S01]  /*7dd0*/  FFMA.FTZ R5, -R91, R91, 1 ;  /* 0x3f8000005b057423 */ /* 0x000fe2000001015b */
[----:B------:R2:W5:Y:S01]  /*7de0*/  LDL.LU R95, [R1+0x124] ;  /* 0x00012400015f7983 */ /* 0x0005620000300800 */
[----:B------:R-:W-:Y:S01]  /*7df0*/  FADD.FTZ R53, -R144, R53 ;  /* 0x0000003590357221 */ /* 0x000fe20000010100 */
[----:B------:R-:W-:Y:S01]  /*7e00*/  FMUL.FTZ R16, R16, UR6 ;  /* 0x0000000610107c20 */ /* 0x000fe20008410000 */
[----:B------:R-:W-:Y:S01]  /*7e10*/  FMUL.FTZ R5, R5, UR6 ;  /* 0x0000000605057c20 */ /* 0x000fe20008410000 */
[----:B------:R2:W5:Y:S01]  /*7e20*/  LDL.LU R94, [R1+0x120] ;  /* 0x00012000015e7983 */ /* 0x0005620000300800 */
[----:B------:R-:W-:Y:S01]  /*7e30*/  FMUL.FTZ R53, R77, R53 ;  /* 0x000000354d357220 */ /* 0x000fe20000410000 */
[----:B------:R-:W-:Y:S01]  /*7e40*/  FMUL.FTZ R16, R134, R16 ;  /* 0x0000001086107220 */ /* 0x000fe20000410000 */
[----:B------:R-:W-:Y:S01]  /*7e50*/  FMUL.FTZ R5, R135, R5 ;  /* 0x0000000587057220 */ /* 0x000fe20000410000 */
[----:B------:R2:W5:Y:S01]  /*7e60*/  LDL.LU R93, [R1+0x11c] ;  /* 0x00011c00015d7983 */ /* 0x0005620000300800 */
[----:B------:R-:W-:Y:S01]  /*7e70*/  FMUL.FTZ R20, R20, UR6 ;  /* 0x0000000614147c20 */ /* 0x000fe20008410000 */
[----:B------:R-:W-:Y:S01]  /*7e80*/  FMUL.FTZ R17, R17, UR6 ;  /* 0x0000000611117c20 */ /* 0x000fe20008410000 */
[----:B------:R-:W-:Y:S01]  /*7e90*/  F2FP.BF16.F32.PACK_AB R132, R132, R145 ;  /* 0x000000918484723e */ /* 0x000fe200000010ff */
[----:B------:R2:W5:Y:S01]  /*7ea0*/  LDL.LU R92, [R1+0x118] ;  /* 0x00011800015c7983 */ /* 0x0005620000300800 */
[----:B------:R-:W-:Y:S01]  /*7eb0*/  F2FP.BF16.F32.PACK_AB R135, R5, R16 ;  /* 0x000000100587723e */ /* 0x000fe200000010ff */
[----:B------:R-:W-:Y:S01]  /*7ec0*/  FMUL.FTZ R5, R90, R32 ;  /* 0x000000205a057220 */ /* 0x000fe20000410000 */
[----:B------:R-:W-:Y:S01]  /*7ed0*/  FMUL.FTZ R16, R89, R33 ;  /* 0x0000002159107220 */ /* 0x000fe20000410000 */
[----:B------:R2:W5:Y:S01]  /*7ee0*/  LDL.LU R91, [R1+0x114] ;  /* 0x00011400015b7983 */ /* 0x0005620000300800 */
[----:B------:R-:W-:Y:S01]  /*7ef0*/  FFMA.FTZ R33, -R83, R83, 1 ;  /* 0x3f80000053217423 */ /* 0x000fe20000010153 */
[----:B------:R-:W-:Y:S01]  /*7f00*/  FFMA.FTZ R32, -R80, R80, 1 ;  /* 0x3f80000050207423 */ /* 0x000fe20000010150 */
[----:B------:R-:W-:Y:S01]  /*7f10*/  FMUL.FTZ R20, R21, R20 ;  /* 0x0000001415147220 */ /* 0x000fe20000410000 */
[----:B------:R2:W5:Y:S01]  /*7f20*/  LDL.LU R90, [R1+0x110] ;  /* 0x00011000015a7983 */ /* 0x0005620000300800 */
[----:B------:R-:W-:Y:S01]  /*7f30*/  FMUL.FTZ R17, R133, R17 ;  /* 0x0000001185117220 */ /* 0x000fe20000410000 */
[----:B------:R-:W-:Y:S01]  /*7f40*/  FFMA.FTZ R133, -R88, R88, 1 ;  /* 0x3f80000058857423 */ /* 0x000fe20000010158 */
[----:B------:R-:W-:Y:S01]  /*7f50*/  FFMA.FTZ R21, -R79, R79, 1 ;  /* 0x3f8000004f157423 */ /* 0x000fe2000001014f */
[----:B------:R2:W5:Y:S01]  /*7f60*/  LDL.LU R89, [R1+0x10c] ;  /* 0x00010c0001597983 */ /* 0x0005620000300800 */
[----:B------:R-:W-:Y:S01]  /*7f70*/  FMUL.FTZ R33, R33, UR6 ;  /* 0x0000000621217c20 */ /* 0x000fe20008410000 */
[----:B------:R-:W-:Y:S01]  /*7f80*/  F2FP.BF16.F32.PACK_AB R134, R17, R20 ;  /* 0x000000141186723e */ /* 0x000fe200000010ff */
[C---:B------:R-:W-:Y:S01]  /*7f90*/  FADD.FTZ R20, -R144.reuse, R37 ;  /* 0x0000002590147221 */ /* 0x040fe20000010100 */
[----:B------:R2:W5:Y:S01]  /*7fa0*/  LDL.LU R88, [R1+0x108] ;  /* 0x0001080001587983 */ /* 0x0005620000300800 */
[----:B------:R-:W-:Y:S01]  /*7fb0*/  FFMA.FTZ R37, -R87, R87, 1 ;  /* 0x3f80000057257423 */ /* 0x000fe20000010157 */
[----:B------:R-:W-:Y:S01]  /*7fc0*/  FADD.FTZ R17, -R144, R36 ;  /* 0x0000002490117221 */ /* 0x000fe20000010100 */
[----:B------:R-:W-:Y:S01]  /*7fd0*/  FMUL.FTZ R20, R85, R20 ;  /* 0x0000001455147220 */ /* 0x000fe20000410000 */
[----:B------:R2:W5:Y:S01]  /*7fe0*/  LDL.LU R87, [R1+0x104] ;  /* 0x0001040001577983 */ /* 0x0005620000300800 */
[----:B------:R-:W-:Y:S01]  /*7ff0*/  FMUL.FTZ R133, R133, UR6 ;  /* 0x0000000685857c20 */ /* 0x000fe20008410000 */
[----:B------:R-:W-:Y:S01]  /*8000*/  FMUL.FTZ R17, R86, R17 ;  /* 0x0000001156117220 */ /* 0x000fe20000410000 */
[----:B------:R-:W-:Y:S01]  /*8010*/  FFMA.FTZ R36, -R84, R84, 1 ;  /* 0x3f80000054247423 */ /* 0x000fe20000010154 */
[----:B------:R2:W5:Y:S01]  /*8020*/  LDL.LU R86, [R1+0x100] ;  /* 0x0001000001567983 */ /* 0x0005620000300800 */
[----:B------:R-:W-:Y:S01]  /*8030*/  FMUL.FTZ R33, R20, R33 ;  /* 0x0000002114217220 */ /* 0x000fe20000410000 */
[----:B------:R-:W-:Y:S01]  /*8040*/  FFMA.FTZ R20, -R74, R74, 1 ;  /* 0x3f8000004a147423 */ /* 0x000fe2000001014a */
[----:B------:R-:W-:Y:S01]  /*8050*/  FMUL.FTZ R37, R37, UR6 ;  /* 0x0000000625257c20 */ /* 0x000fe20008410000 */
[----:B------:R2:W5:Y:S01]  /*8060*/  LDL.LU R85, [R1+0xfc] ;  /* 0x0000fc0001557983 */ /* 0x0005620000300800 */
[----:B------:R-:W-:Y:S01]  /*8070*/  FMUL.FTZ R133, R5, R133 ;  /* 0x0000008505857220 */ /* 0x000fe20000410000 */
[----:B------:R-:W-:Y:S01]  /*8080*/  FADD.FTZ R5, -R144, R48 ;  /* 0x0000003090057221 */ /* 0x000fe20000010100 */
[----:B------:R-:W-:Y:S01]  /*8090*/  FMUL.FTZ R37, R16, R37 ;  /* 0x0000002510257220 */ /* 0x000fe20000410000 */
[----:B------:R2:W5:Y:S01]  /*80a0*/  LDL.LU R84, [R1+0xf8] ;  /* 0x0000f80001547983 */ /* 0x0005620000300800 */
[----:B------:R-:W-:Y:S01]  /*80b0*/  FADD.FTZ R16, -R144, R49 ;  /* 0x0000003190107221 */ /* 0x000fe20000010100 */
[----:B------:R-:W-:Y:S01]  /*80c0*/  FMUL.FTZ R5, R82, R5 ;  /* 0x0000000552057220 */ /* 0x000fe20000410000 */
[C---:B------:R-:W-:Y:S01]  /*80d0*/  FADD.FTZ R48, -R144.reuse, R64 ;  /* 0x0000004090307221 */ /* 0x040fe20000010100 */
[----:B------:R2:W5:Y:S01]  /*80e0*/  LDL.LU R83, [R1+0xf4] ;  /* 0x0000f40001537983 */ /* 0x0005620000300800 */
[----:B------:R-:W-:Y:S01]  /*80f0*/  FMUL.FTZ R16, R81, R16 ;  /* 0x0000001051107220 */ /* 0x000fe20000410000 */
[----:B------:R-:W-:Y:S01]  /*8100*/  FADD.FTZ R49, -R144, R65 ;  /* 0x0000004190317221 */ /* 0x000fe20000010100 */
[----:B------:R-:W-:Y:S01]  /*8110*/  FMUL.FTZ R48, R76, R48 ;  /* 0x000000304c307220 */ /* 0x000fe20000410000 */
[----:B------:R2:W5:Y:S01]  /*8120*/  LDL.LU R82, [R1+0xf0] ;  /* 0x0000f00001527983 */ /* 0x0005620000300800 */
[----:B------:R-:W-:Y:S01]  /*8130*/  F2FP.BF16.F32.PACK_AB R133, R37, R133 ;  /* 0x000000852585723e */ /* 0x000fe200000010ff */
[----:B------:R-:W-:Y:S01]  /*8140*/  FMUL.FTZ R49, R75, R49 ;  /* 0x000000314b317220 */ /* 0x000fe20000410000 */
[----:B------:R-:W-:Y:S01]  /*8150*/  FMUL.FTZ R36, R36, UR6 ;  /* 0x0000000624247c20 */ /* 0x000fe20008410000 */
[----:B------:R2:W5:Y:S01]  /*8160*/  LDL.LU R81, [R1+0xec] ;  /* 0x0000ec0001517983 */ /* 0x0005620000300800 */
[----:B------:R-:W-:Y:S01]  /*8170*/  FMUL.FTZ R21, R21, UR6 ;  /* 0x0000000615157c20 */ /* 0x000fe20008410000 */
[----:B------:R-:W-:Y:S01]  /*8180*/  FMUL.FTZ R32, R32, UR6 ;  /* 0x0000000620207c20 */ /* 0x000fe20008410000 */
[----:B------:R-:W-:Y:S01]  /*8190*/  FMUL.FTZ R36, R17, R36 ;  /* 0x0000002411247220 */ /* 0x000fe20000410000 */
[----:B------:R2:W5:Y:S01]  /*81a0*/  LDL.LU R80, [R1+0xe8] ;  /* 0x0000e80001507983 */ /* 0x0005620000300800 */
[----:B------:R-:W-:Y:S01]  /*81b0*/  FFMA.FTZ R17, -R73, R73, 1 ;  /* 0x3f80000049117423 */ /* 0x000fe20000010149 */
[----:B------:R-:W-:Y:S01]  /*81c0*/  FMUL.FTZ R21, R16, R21 ;  /* 0x0000001510157220 */ /* 0x000fe20000410000 */
[----:B------:R-:W-:Y:S01]  /*81d0*/  FFMA.FTZ R16, -R72, R72, 1 ;  /* 0x3f80000048107423 */ /* 0x000fe20000010148 */
[----:B------:R2:W5:Y:S01]  /*81e0*/  LDL.LU R79, [R1+0xe4] ;  /* 0x0000e400014f7983 */ /* 0x0005620000300800 */
[----:B------:R-:W-:Y:S01]  /*81f0*/  FMUL.FTZ R32, R5, R32 ;  /* 0x0000002005207220 */ /* 0x000fe20000410000 */
[----:B------:R-:W-:Y:S01]  /*8200*/  FFMA.FTZ R5, -R71, R71, 1 ;  /* 0x3f80000047057423 */ /* 0x000fe20000010147 */
[----:B------:R-:W-:Y:S01]  /*8210*/  F2FP.BF16.F32.PACK_AB R64, R33, R36 ;  /* 0x000000242140723e */ /* 0x000fe200000010ff */
[----:B------:R2:W5:Y:S01]  /*8220*/  LDL.LU R78, [R1+0xe0] ;  /* 0x0000e000014e7983 */ /* 0x0005620000300800 */
[----:B------:R-:W-:Y:S01]  /*8230*/  FFMA.FTZ R33, -R70, R70, 1 ;  /* 0x3f80000046217423 */ /* 0x000fe20000010146 */
[----:B------:R-:W-:Y:S01]  /*8240*/  FFMA.FTZ R36, -R69, R69, 1 ;  /* 0x3f80000045247423 */ /* 0x000fe20000010145 */
[----:B------:R-:W-:Y:S01]  /*8250*/  FMUL.FTZ R16, R16, UR6 ;  /* 0x0000000610107c20 */ /* 0x000fe20008410000 */
[----:B------:R2:W5:Y:S01]  /*8260*/  LDL.LU R77, [R1+0xdc] ;  /* 0x0000dc00014d7983 */ /* 0x0005620000300800 */
[----:B------:R-:W-:Y:S01]  /*8270*/  FMUL.FTZ R20, R20, UR6 ;  /* 0x0000000614147c20 */ /* 0x000fe20008410000 */
[----:B------:R-:W-:Y:S01]  /*8280*/  FMUL.FTZ R17, R17, UR6 ;  /* 0x0000000611117c20 */ /* 0x000fe20008410000 */
[----:B------:R-:W-:Y:S01]  /*8290*/  FMUL.FTZ R16, R48, R16 ;  /* 0x0000001030107220 */ /* 0x000fe20000410000 */
[----:B------:R2:W5:Y:S01]  /*82a0*/  LDL.LU R76, [R1+0xd8] ;  /* 0x0000d800014c7983 */ /* 0x0005620000300800 */
[----:B------:R-:W-:Y:S01]  /*82b0*/  FMUL.FTZ R5, R5, UR6 ;  /* 0x0000000605057c20 */ /* 0x000fe20008410000 */
[----:B------:R-:W-:Y:S01]  /*82c0*/  FMUL.FTZ R20, R52, R20 ;  /* 0x0000001434147220 */ /* 0x000fe20000410000 */
[----:B------:R-:W-:Y:S01]  /*82d0*/  FMUL.FTZ R17, R53, R17 ;  /* 0x0000001135117220 */ /* 0x000fe20000410000 */
[----:B------:R2:W5:Y:S01]  /*82e0*/  LDL.LU R75, [R1+0xd4] ;  /* 0x0000d400014b7983 */ /* 0x0005620000300800 */
[----:B------:R-:W-:Y:S01]  /*82f0*/  FMUL.FTZ R5, R49, R5 ;  /* 0x0000000531057220 */ /* 0x000fe20000410000 */
[----:B------:R-:W-:Y:S01]  /*8300*/  F2FP.BF16.F32.PACK_AB R53, R21, R32 ;  /* 0x000000201535723e */ /* 0x000fe200000010ff */
[----:B------:R-:W-:Y:S01]  /*8310*/  FMUL.FTZ R33, R33, UR6 ;  /* 0x0000000621217c20 */ /* 0x000fe20008410000 */
[----:B------:R2:W5:Y:S01]  /*8320*/  LDL.LU R74, [R1+0xd0] ;  /* 0x0000d000014a7983 */ /* 0x0005620000300800 */
[----:B------:R-:W-:Y:S01]  /*8330*/  F2FP.BF16.F32.PACK_AB R52, R17, R20 ;  /* 0x000000141134723e */ /* 0x000fe200000010ff */
[----:B------:R-:W-:Y:S01]  /*8340*/  FMUL.FTZ R36, R36, UR6 ;  /* 0x0000000624247c20 */ /* 0x000fe20008410000 */
[----:B------:R-:W-:Y:S01]  /*8350*/  F2FP.BF16.F32.PACK_AB R49, R5, R16 ;  /* 0x000000100531723e */ /* 0x000fe200000010ff */
[----:B------:R2:W5:Y:S04]  /*8360*/  LDL.LU R73, [R1+0xcc] ;  /* 0x0000cc0001497983 */ /* 0x0005680000300800 */
[----:B------:R2:W5:Y:S04]  /*8370*/  LDL.LU R72, [R1+0xc8] ;  /* 0x0000c80001487983 */ /* 0x0005680000300800 */
[----:B------:R2:W5:Y:S04]  /*8380*/  LDL.LU R71, [R1+0xc4] ;  /* 0x0000c40001477983 */ /* 0x0005680000300800 */
[----:B------:R2:W5:Y:S04]  /*8390*/  LDL.LU R70, [R1+0xc0] ;  /* 0x0000c00001467983 */ /* 0x0005680000300800 */
[----:B------:R2:W5:Y:S01]  /*83a0*/  LDL.LU R69, [R1+0xbc] ;  /* 0x0000bc0001457983 */ /* 0x0005620000300800 */
[C---:B---3--:R-:W-:Y:S01]  /*83b0*/  FADD.FTZ R6, -R4.reuse, R6 ;  /* 0x0000000604067221 */ /* 0x048fe20000010100 */
[----:B------:R-:W-:Y:S03]  /*83c0*/  FADD.FTZ R7, -R4, R7 ;  /* 0x0000000704077221 */ /* 0x000fe60000010100 */
[----:B------:R-:W-:Y:S01]  /*83d0*/  FMUL.FTZ R48, R68, R6 ;  /* 0x0000000644307220 */ /* 0x000fe20000410000 */
[----:B------:R-:W-:Y:S01]  /*83e0*/  FMUL.FTZ R37, R3, R7 ;  /* 0x0000000703257220 */ /* 0x000fe20000410000 */
[----:B------:R2:W5:Y:S04]  /*83f0*/  LDL.LU R68, [R1+0xb8] ;  /* 0x0000b80001447983 */ /* 0x0005680000300800 */
[----:B------:R2:W5:Y:S01]  /*8400*/  LDL.LU R3, [R1+0xb4] ;  /* 0x0000b40001037983 */ /* 0x0005620000300800 */
[----:B------:R-:W-:Y:S05]  /*8410*/  @!P0 BRA `(.L_x_958) ;  /* 0x0000000400188947 */ /* 0x000fea0003800000 */
[----:B------:R-:W3:Y:S01]  /*8420*/  LDL.LU R138, [R1+0x40] ;  /* 0x00004000018a7983 */ /* 0x000ee20000300800 */
[----:B------:R-:W1:Y:S01]  /*8430*/  LDC R65, c[0x0][0x240] ;  /* 0x00009000ff417b82 */ /* 0x000e620000000800 */
[----:B------:R-:W-:Y:S01]  /*8440*/  ISETP.GE.AND P1, PT, R194, UR22, PT ;  /* 0x00000016c2007c0c */ /* 0x000fe2000bf26270 */
[----:B------:R-:W-:Y:S01]  /*8450*/  ULOP3.LUT UR11, UR10, 0x1, URZ, 0xc0, !UPT ;  /* 0x000000010a0b7892 */ /* 0x000fe2000f8ec03f */
[----:B------:R-:W4:Y:S03]  /*8460*/  LDL.LU R137, [R1+0x3c] ;  /* 0x00003c0001897983 */ /* 0x000f260000300800 */
[----:B------:R-:W-:Y:S01]  /*8470*/  UISETP.NE.U32.AND UP0, UPT, UR11, 0x1, UPT ;  /* 0x000000010b00788c */ /* 0x000fe2000bf05070 */
[----:B------:R-:W2:Y:S03]  /*8480*/  LDL.LU R136, [R1+0x34] ;  /* 0x0000340001887983 */ /* 0x000ea60000300800 */
[----:B------:R-:W-:Y:S04]  /*8490*/  USEL UR11, UR61, 0x4000, !UP0 ;  /* 0x000040003d0b7887 */ /* 0x000fe8000c000000 */
[----:B------:R-:W4:Y:S02]  /*84a0*/  @!P1 LDC R21, c[0x0][0x244] ;  /* 0x00009100ff159b82 */ /* 0x000f240000000800 */
[----:B------:R-:W-:Y:S02]  /*84b0*/  VIADD R195, R195, UR11 ;  /* 0x0000000bc3c37c36 */ /* 0x000fe40008000000 */
[----:B------:R-:W-:Y:S03]  /*84c0*/  VIADD R190, R190, UR11 ;  /* 0x0000000bbebe7c36 */ /* 0x000fe60008000000 */
[----:B------:R1:W-:Y:S04]  /*84d0*/  @P1 STS [R195], RZ ;  /* 0x000000ffc3001388 */ /* 0x0003e80000000800 */
[----:B------:R1:W-:Y:S04]  /*84e0*/  @P1 STS [R195+0x4], RZ ;  /* 0x000004ffc3001388 */ /* 0x0003e80000000800 */
[----:B------:R1:W-:Y:S04]  /*84f0*/  @P1 STS [R195+0x8], RZ ;  /* 0x000008ffc3001388 */ /* 0x0003e80000000800 */
[----:B------:R1:W-:Y:S01]  /*8500*/  @P1 STS [R195+0xc], RZ ;  /* 0x00000cffc3001388 */ /* 0x0003e20000000800 */
[----:B--2---:R-:W-:Y:S02]  /*8510*/  VIADD R32, R136, UR11 ;  /* 0x0000000b88207c36 */ /* 0x004fe40008000000 */
[C---:B-1----:R-:W-:Y:S03]  /*8520*/  IMAD.U32 R6, R65.reuse, -0x80, RZ ;  /* 0xffffff8041067824 */ /* 0x042fe600078e00ff */
[----:B------:R1:W-:Y:S02]  /*8530*/  STL [R1+0x34], R32 ;  /* 0x0000342001007387 */ /* 0x0003e40000100800 */
[C---:B---3--:R-:W-:Y:S02]  /*8540*/  LEA R16, P2, R6.reuse, R138, 0x1 ;  /* 0x0000008a06107211 */ /* 0x048fe400078408ff */
[--C-:B------:R-:W-:Y:S02]  /*8550*/  SHF.R.S32.HI R7, RZ, 0x1f, R6.reuse ;  /* 0x0000001fff077819 */ /* 0x100fe40000011406 */
[----:B------:R-:W-:Y:S02]  /*8560*/  @!P1 LEA R5, P3, R65, R6, 0x5 ;  /* 0x0000000641059211 */ /* 0x000fe400078628ff */
[----:B----4-:R-:W-:Y:S02]  /*8570*/  LEA.HI.X R17, R6, R137, R7, 0x1, P2 ;  /* 0x0000008906117211 */ /* 0x010fe400010f0c07 */
[----:B------:R-:W-:Y:S02]  /*8580*/  @!P1 LEA R20, P2, R5, R138, 0x1 ;  /* 0x0000008a05149211 */ /* 0x000fe400078408ff */
[----:B------:R-:W-:Y:S01]  /*8590*/  @!P1 LEA.HI.X R21, R65, R7, R21, 0x5, P3 ;  /* 0x0000000741159211 */ /* 0x000fe200018f2c15 */
[----:B------:R-:W-:Y:S01]  /*85a0*/  @!PT LDS RZ, [RZ] ;  /* 0x00000000fffff984 */ /* 0x000fe20000000800 */
[----:B------:R-:W-:Y:S01]  /*85b0*/  @!PT LDS RZ, [RZ] ;  /* 0x00000000fffff984 */ /* 0x000fe20000000800 */
[----:B------:R-:W-:Y:S01]  /*85c0*/  @!PT LDS RZ, [RZ] ;  /* 0x00000000fffff984 */ /* 0x000fe20000000800 */
[----:B------:R-:W-:Y:S03]  /*85d0*/  @!P1 LDGSTS.E.BYPASS.LTC128B.128 [R32], desc[UR8][R16.64] ;  /* 0x0000000010209fae */ /* 0x000fe6000b901d48 */
[----:B------:R-:W-:Y:S01]  /*85e0*/  @!P1 LEA.HI.X R21, R5, R137, R21, 0x1, P2 ;  /* 0x0000008905159211 */ /* 0x000fe200010f0c15 */
[----:B------:R1:W-:Y:S01]  /*85f0*/  @P1 STS [R195+0x1000], RZ ;  /* 0x001000ffc3001388 */ /* 0x0003e20000000800 */
[C---:B------:R-:W-:Y:S03]  /*8600*/  @!P1 VIADD R5, R136.reuse, UR11 ;  /* 0x0000000b88059c36 */ /* 0x040fe60008000000 */
[----:B------:R1:W-:Y:S04]  /*8610*/  @P1 STS [R195+0x1004], RZ ;  /* 0x001004ffc3001388 */ /* 0x0003e80000000800 */
[----:B------:R1:W-:Y:S04]  /*8620*/  @P1 STS [R195+0x1008], RZ ;  /* 0x001008ffc3001388 */ /* 0x0003e80000000800 */
[----:B------:R1:W-:Y:S04]  /*8630*/  @P1 STS [R195+0x100c], RZ ;  /* 0x00100cffc3001388 */ /* 0x0003e80000000800 */
[----:B------:R-:W-:Y:S01]  /*8640*/  @!PT LDS RZ, [RZ] ;  /* 0x00000000fffff984 */ /* 0x000fe20000000800 */
[----:B------:R-:W-:Y:S01]  /*8650*/  @!PT LDS RZ, [RZ] ;  /* 0x00000000fffff984 */ /* 0x000fe20000000800 */
[----:B------:R-:W-:Y:S01]  /*8660*/  @!PT LDS RZ, [RZ] ;  /* 0x00000000fffff984 */ /* 0x000fe20000000800 */
[----:B------:R2:W-:Y:S04]  /*8670*/  @!P1 LDGSTS.E.BYPASS.LTC128B.128 [R5+0x1000], desc[UR8][R20.64] ;  /* 0x0100000014059fae */ /* 0x0005e8000b901d48 */
[----:B------:R1:W-:Y:S04]  /*8680*/  @P1 STS [R195+0x2000], RZ ;  /* 0x002000ffc3001388 */ /* 0x0003e80000000800 */
[----:B------:R1:W-:Y:S04]  /*8690*/  @P1 STS [R195+0x2004], RZ ;  /* 0x002004ffc3001388 */ /* 0x0003e80000000800 */
[----:B------:R1:W-:Y:S04]  /*86a0*/  @P1 STS [R195+0x2008], RZ ;  /* 0x002008ffc3001388 */ /* 0x0003e80000000800 */
[----:B------:R1:W-:Y:S04]  /*86b0*/  @P1 STS [R195+0x200c], RZ ;  /* 0x00200cffc3001388 */ /* 0x0003e80000000800 */
[----:B------:R1:W-:Y:S04]  /*86c0*/  STL [R1+0x40], R16 ;  /* 0x0000401001007387 */ /* 0x0003e80000100800 */
[----:B------:R1:W-:Y:S01]  /*86d0*/  STL [R1+0x3c], R17 ;  /* 0x00003c1101007387 */ /* 0x0003e20000100800 */
[----:B--2---:R-:W2:Y:S01]  /*86e0*/  @!P1 LDC R21, c[0x0][0x244] ;  /* 0x00009100ff159b82 */ /* 0x004ea20000000800 */
[C---:B------:R-:W-:Y:S04]  /*86f0*/  @!P1 LEA R5, P2, R65.reuse, R6, 0x6 ;  /* 0x0000000641059211 */ /* 0x040fe800078430ff */
[C---:B--2---:R-:W-:Y:S01]  /*8700*/  @!P1 LEA.HI.X R21, R65.reuse, R7, R21, 0x6, P2 ;  /* 0x0000000741159211 */ /* 0x044fe200010f3415 */
[----:B------:R-:W-:Y:S01]  /*8710*/  @!P1 IMAD.WIDE.U32 R6, R65, 0x60, R6 ;  /* 0x0000006041069825 */ /* 0x000fe200078e0006 */
[CC--:B------:R-:W-:Y:S04]  /*8720*/  @!P1 LEA R20, P2, R5.reuse, R138.reuse, 0x1 ;  /* 0x0000008a05149211 */ /* 0x0c0fe800078408ff */
[-C--:B------:R-:W-:Y:S01]  /*8730*/  @!P1 LEA.HI.X R21, R5, R137.reuse, R21, 0x1, P2 ;  /* 0x0000008905159211 */ /* 0x080fe200010f0c15 */
[----:B------:R-:W-:Y:S05]  /*8740*/  @!P1 VIADD R5, R136, UR11 ;  /* 0x0000000b88059c36 */ /* 0x000fea0008000000 */
[----:B------:R-:W-:Y:S01]  /*8750*/  @!PT LDS RZ, [RZ] ;  /* 0x00000000fffff984 */ /* 0x000fe20000000800 */
[----:B------:R-:W-:Y:S01]  /*8760*/  @!PT LDS RZ, [RZ] ;  /* 0x00000000fffff984 */ /* 0x000fe20000000800 */
[----:B------:R-:W-:Y:S01]  /*8770*/  @!PT LDS RZ, [RZ] ;  /* 0x00000000fffff984 */ /* 0x000fe20000000800 */
[----:B------:R2:W-:Y:S04]  /*8780*/  @!P1 LDGSTS.E.BYPASS.LTC128B.128 [R5+0x2000], desc[UR8][R20.64] ;  /* 0x0200000014059fae */ /* 0x0005e8000b901d48 */
[----:B------:R1:W-:Y:S04]  /*8790*/  @P1 STS [R195+0x3000], RZ ;  /* 0x003000ffc3001388 */ /* 0x0003e80000000800 */
[----:B------:R1:W-:Y:S04]  /*87a0*/  @P1 STS [R195+0x3004], RZ ;  /* 0x003004ffc3001388 */ /* 0x0003e80000000800 */
[----:B------:R1:W-:Y:S04]  /*87b0*/  @P1 STS [R195+0x3008], RZ ;  /* 0x003008ffc3001388 */ /* 0x0003e80000000800 */
[----:B------:R1:W-:Y:S01]  /*87c0*/  @P1 STS [R195+0x300c], RZ ;  /* 0x00300cffc3001388 */ /* 0x0003e20000000800 */
[----:B--2---:R-:W2:Y:S01]  /*87d0*/  @!P1 LDC R5, c[0x0][0x244] ;  /* 0x00009100ff059b82 */ /* 0x004ea20000000800 */
[C---:B------:R-:W-:Y:S01]  /*87e0*/  @!P1 LEA R20, P2, R6.reuse, R138, 0x1 ;  /* 0x0000008a06149211 */ /* 0x040fe200078408ff */
[----:B--2---:R-:W-:Y:S04]  /*87f0*/  @!P1 IMAD R5, R5, 0x60, RZ ;  /* 0x0000006005059824 */ /* 0x004fe800078e02ff */
[----:B------:R-:W-:Y:S05]  /*8800*/  @!P1 IMAD.IADD R5, R7, 0x1, R5 ;  /* 0x0000000107059824 */ /* 0x000fea00078e0205 */
[----:B------:R-:W-:Y:S01]  /*8810*/  @!P1 LEA.HI.X R21, R6, R137, R5, 0x1, P2 ;  /* 0x0000008906159211 */ /* 0x000fe200010f0c05 */
[----:B------:R-:W-:Y:S05]  /*8820*/  @!P1 VIADD R5, R136, UR11 ;  /* 0x0000000b88059c36 */ /* 0x000fea0008000000 */
[----:B------:R-:W-:Y:S01]  /*8830*/  @!PT LDS RZ, [RZ] ;  /* 0x00000000fffff984 */ /* 0x000fe20000000800 */
[----:B------:R-:W-:Y:S01]  /*8840*/  @!PT LDS RZ, [RZ] ;  /* 0x00000000fffff984 */ /* 0x000fe20000000800 */
[----:B------:R-:W-:Y:S01]  /*8850*/  @!PT LDS RZ, [RZ] ;  /* 0x00000000fffff984 */ /* 0x000fe20000000800 */
[----:B------:R1:W-:Y:S04]  /*8860*/  @!P1 LDGSTS.E.BYPASS.LTC128B.128 [R5+0x3000], desc[UR8][R20.64] ;  /* 0x0300000014059fae */ /* 0x0003e8000b901d48 */
[----:B------:R-:W0:Y:S02]  /*8870*/  LDGDEPBAR ;  /* 0x00000000000079af */ /* 0x000e240000000000 */
.L_x_958:
[----:B------:R-:W3:Y:S01]  /*8880*/  LDL.LU R137, [R1+0x8] ;  /* 0x0000080001897983 */ /* 0x000ee20000300800 */
[C---:B-----5:R-:W-:Y:S01]  /*8890*/  FADD.FTZ R10, -R0.reuse, R10 ;  /* 0x0000000a000a7221 */ /* 0x060fe20000010100 */
[C---:B------:R-:W-:Y:S01]  /*88a0*/  FADD.FTZ R11, -R0.reuse, R11 ;  /* 0x0000000b000b7221 */ /* 0x040fe20000010100 */
[----:B------:R-:W-:Y:S01]  /*88b0*/  FADD.FTZ R14, -R0, R14 ;  /* 0x0000000e000e7221 */ /* 0x000fe20000010100 */
[----:B------:R-:W4:Y:S01]  /*88c0*/  LDL.LU R136, [R1+0x4] ;  /* 0x0000040001887983 */ /* 0x000f220000300800 */
[----:B-1----:R-:W-:Y:S01]  /*88d0*/  FFMA.FTZ R16, -R181, R181, 1 ;  /* 0x3f800000b5107423 */ /* 0x002fe200000101b5 */
[C---:B------:R-:W-:Y:S01]  /*88e0*/  FADD.FTZ R19, -R4.reuse, R19 ;  /* 0x0000001304137221 */ /* 0x040fe20000010100 */
[----:B------:R-:W-:Y:S01]  /*88f0*/  FADD.FTZ R18, -R4, R18 ;  /* 0x0000001204127221 */ /* 0x000fe20000010100 */
[----:B------:R-:W2:Y:S01]  /*8900*/  LDL.LU R65, [R1] ;  /* 0x0000000001417983 */ /* 0x000ea20000300800 */
[----:B------:R-:W-:Y:S01]  /*8910*/  FFMA.FTZ R7, -R180, R180, 1 ;  /* 0x3f800000b4077423 */ /* 0x000fe200000101b4 */
[----:B------:R-:W-:Y:S01]  /*8920*/  FFMA.FTZ R6, -R171, R171, 1 ;  /* 0x3f800000ab067423 */ /* 0x000fe200000101ab */
[----:B------:R-:W-:Y:S01]  /*8930*/  FADD.FTZ R22, -R4, R22 ;  /* 0x0000001604167221 */ /* 0x000fe20000010100 */
[----:B------:R-:W2:Y:S01]  /*8940*/  LDL R142, [R1+0x10] ;  /* 0x00001000018e7983 */ /* 0x000ea20000100800 */
[----:B------:R-:W-:Y:S01]  /*8950*/  FFMA.FTZ R5, -R170, R170, 1 ;  /* 0x3f800000aa057423 */ /* 0x000fe200000101aa */
[----:B------:R-:W-:Y:S01]  /*8960*/  FMUL.FTZ R21, R16, UR6 ;  /* 0x0000000610157c20 */ /* 0x000fe20008410000 */
[----:B------:R-:W-:Y:S01]  /*8970*/  FMUL.FTZ R19, R232, R19 ;  /* 0x00000013e8137220 */ /* 0x000fe20000410000 */
[----:B------:R-:W2:Y:S01]  /*8980*/  LDL R141, [R1+0x18] ;  /* 0x00001800018d7983 */ /* 0x000ea20000100800 */
[----:B------:R-:W-:Y:S01]  /*8990*/  FMUL.FTZ R18, R233, R18 ;  /* 0x00000012e9127220 */ /* 0x000fe20000410000 */
[----:B------:R-:W-:Y:S01]  /*89a0*/  FMUL.FTZ R16, R7, UR6 ;  /* 0x0000000607107c20 */ /* 0x000fe20008410000 */
[----:B------:R-:W-:Y:S01]  /*89b0*/  FADD.FTZ R23, -R4, R23 ;  /* 0x0000001704177221 */ /* 0x000fe20000010100 */
[----:B------:R-:W2:Y:S01]  /*89c0*/  LDL R140, [R1+0x28] ;  /* 0x00002800018c7983 */ /* 0x000ea20000100800 */
[----:B------:R-:W-:Y:S01]  /*89d0*/  FMUL.FTZ R22, R223, R22 ;  /* 0x00000016df167220 */ /* 0x000fe20000410000 */
[----:B------:R-:W-:Y:S01]  /*89e0*/  FMUL.FTZ R7, R6, UR6 ;  /* 0x0000000606077c20 */ /* 0x000fe20008410000 */
[----:B------:R-:W-:Y:S01]  /*89f0*/  FMUL.FTZ R6, R5, UR6 ;  /* 0x0000000605067c20 */ /* 0x000fe20008410000 */
[----:B------:R-:W2:Y:S01]  /*8a00*/  LDL R139, [R1+0x24] ;  /* 0x00002400018b7983 */ /* 0x000ea20000100800 */
[----:B------:R-:W-:Y:S01]  /*8a10*/  FMUL.FTZ R18, R18, R21 ;  /* 0x0000001512127220 */ /* 0x000fe20000410000 */
[----:B------:R-:W-:Y:S01]  /*8a20*/  FMUL.FTZ R5, R19, R16 ;  /* 0x0000001013057220 */ /* 0x000fe20000410000 */
[----:B------:R-:W-:Y:S01]  /*8a30*/  FMUL.FTZ R17, R37, R36 ;  /* 0x0000002425117220 */ /* 0x000fe20000410000 */
[----:B------:R-:W2:Y:S01]  /*8a40*/  LDL R138, [R1+0xc] ;  /* 0x00000c00018a7983 */ /* 0x000ea20000100800 */
[----:B------:R-:W-:Y:S01]  /*8a50*/  FMUL.FTZ R20, R48, R33 ;  /* 0x0000002130147220 */ /* 0x000fe20000410000 */
[----:B------:R-:W-:Y:S01]  /*8a60*/  FMUL.FTZ R23, R222, R23 ;  /* 0x00000017de177220 */ /* 0x000fe20000410000 */
[----:B------:R-:W-:Y:S01]  /*8a70*/  FMUL.FTZ R22, R22, R7 ;  /* 0x0000000716167220 */ /* 0x000fe20000410000 */
[----:B------:R-:W-:Y:S01]  /*8a80*/  FFMA.FTZ R16, -R166, R166, 1 ;  /* 0x3f800000a6107423 */ /* 0x000fe200000101a6 */
[----:B------:R-:W-:Y:S01]  /*8a90*/  FFMA.FTZ R7, -R164, R164, 1 ;  /* 0x3f800000a4077423 */ /* 0x000fe200000101a4 */
[----:B------:R-:W-:Y:S01]  /*8aa0*/  F2FP.BF16.F32.PACK_AB R5, R5, R18 ;  /* 0x000000120505723e */ /* 0x000fe200000010ff */
[----:B------:R-:W-:Y:S01]  /*8ab0*/  FMUL.FTZ R23, R23, R6 ;  /* 0x0000000617177220 */ /* 0x000fe20000410000 */
[----:B------:R-:W-:Y:S01]  /*8ac0*/  F2FP.BF16.F32.PACK_AB R6, R17, R20 ;  /* 0x000000141106723e */ /* 0x000fe200000010ff */
[----:B------:R-:W-:Y:S01]  /*8ad0*/  FMUL.FTZ R18, R16, UR6 ;  /* 0x0000000610127c20 */ /* 0x000fe20008410000 */
[----:B------:R-:W-:Y:S01]  /*8ae0*/  FMUL.FTZ R17, R7, UR6 ;  /* 0x0000000607117c20 */ /* 0x000fe20008410000 */
[C---:B------:R-:W-:Y:S01]  /*8af0*/  FADD.FTZ R38, -R4.reuse, R38 ;  /* 0x0000002604267221 */ /* 0x040fe20000010100 */
[----:B------:R-:W-:Y:S01]  /*8b00*/  FFMA.FTZ R16, -R161, R161, 1 ;  /* 0x3f800000a1107423 */ /* 0x000fe200000101a1 */
[----:B------:R-:W-:Y:S01]  /*8b10*/  FADD.FTZ R39, -R4, R39 ;  /* 0x0000002704277221 */ /* 0x000fe20000010100 */
[----:B------:R-:W-:Y:S01]  /*8b20*/  FFMA.FTZ R7, -R160, R160, 1 ;  /* 0x3f800000a0077423 */ /* 0x000fe200000101a0 */
[----:B------:R-:W-:Y:S01]  /*8b30*/  FMUL.FTZ R38, R205, R38 ;  /* 0x00000026cd267220 */ /* 0x000fe20000410000 */
[----:B------:R-:W-:Y:S01]  /*8b40*/  FMUL.FTZ R16, R16, UR6 ;  /* 0x0000000610107c20 */ /* 0x000fe20008410000 */
[----:B------:R-:W-:Y:S01]  /*8b50*/  FMUL.FTZ R39, R204, R39 ;  /* 0x00000027cc277220 */ /* 0x000fe20000410000 */
[----:B------:R-:W-:Y:S01]  /*8b60*/  FMUL.FTZ R7, R7, UR6 ;  /* 0x0000000607077c20 */ /* 0x000fe20008410000 */
[----:B------:R-:W-:Y:S01]  /*8b70*/  F2FP.BF16.F32.PACK_AB R36, R23, R22 ;  /* 0x000000161724723e */ /* 0x000fe200000010ff */
[----:B------:R-:W-:Y:S01]  /*8b80*/  FMUL.FTZ R38, R38, R16 ;  /* 0x0000001026267220 */ /* 0x000fe20000410000 */
[C---:B------:R-:W-:Y:S01]  /*8b90*/  FADD.FTZ R50, -R4.reuse, R50 ;  /* 0x0000003204327221 */ /* 0x040fe20000010100 */
[----:B------:R-:W-:Y:S01]  /*8ba0*/  FMUL.FTZ R22, R39, R7 ;  /* 0x0000000727167220 */ /* 0x000fe20000410000 */
[----:B------:R-:W-:Y:S01]  /*8bb0*/  FFMA.FTZ R16, -R157, R157, 1 ;  /* 0x3f8000009d107423 */ /* 0x000fe2000001019d */
[----:B------:R-:W-:Y:S01]  /*8bc0*/  FADD.FTZ R51, -R4, R51 ;  /* 0x0000003304337221 */ /* 0x000fe20000010100 */
[----:B------:R-:W-:Y:S01]  /*8bd0*/  FFMA.FTZ R7, -R156, R156, 1 ;  /* 0x3f8000009c077423 */ /* 0x000fe2000001019c */
[C---:B------:R-:W-:Y:S01]  /*8be0*/  FADD.FTZ R34, -R4.reuse, R34 ;  /* 0x0000002204227221 */ /* 0x040fe20000010100 */
[----:B------:R-:W-:Y:S01]  /*8bf0*/  FADD.FTZ R35, -R4, R35 ;  /* 0x0000002304237221 */ /* 0x000fe20000010100 */
[----:B------:R-:W-:Y:S01]  /*8c00*/  FMUL.FTZ R50, R177, R50 ;  /* 0x00000032b1327220 */ /* 0x000fe20000410000 */
[----:B------:R-:W-:Y:S01]  /*8c10*/  FMUL.FTZ R16, R16, UR6 ;  /* 0x0000000610107c20 */ /* 0x000fe20008410000 */
[C---:B------:R-:W-:Y:S01]  /*8c20*/  FADD.FTZ R54, -R4.reuse, R54 ;  /* 0x0000003604367221 */ /* 0x040fe20000010100 */
[C---:B------:R-:W-:Y:S01]  /*8c30*/  FADD.FTZ R55, -R4.reuse, R55 ;  /* 0x0000003704377221 */ /* 0x040fe20000010100 */
[C---:B------:R-:W-:Y:S01]  /*8c40*/  FADD.FTZ R66, -R4.reuse, R66 ;  /* 0x0000004204427221 */ /* 0x040fe20000010100 */
[----:B------:R-:W-:Y:S01]  /*8c50*/  FADD.FTZ R67, -R4, R67 ;  /* 0x0000004304437221 */ /* 0x000fe20000010100 */
[----:B------:R-:W-:Y:S01]  /*8c60*/  FMUL.FTZ R51, R176, R51 ;  /* 0x00000033b0337220 */ /* 0x000fe20000410000 */
[----:B------:R-:W-:Y:S01]  /*8c70*/  FMUL.FTZ R7, R7, UR6 ;  /* 0x0000000607077c20 */ /* 0x000fe20008410000 */
[----:B------:R-:W-:Y:S01]  /*8c80*/  FFMA.FTZ R4, -R152, R152, 1 ;  /* 0x3f80000098047423 */ /* 0x000fe20000010198 */
[----:B------:R-:W-:Y:S01]  /*8c90*/  FMUL.FTZ R50, R50, R16 ;  /* 0x0000001032327220 */ /* 0x000fe20000410000 */
[----:B------:R-:W-:Y:S01]  /*8ca0*/  FMUL.FTZ R67, R165, R67 ;  /* 0x00000043a5437220 */ /* 0x000fe20000410000 */
[----:B------:R-:W-:Y:S01]  /*8cb0*/  FMUL.FTZ R21, R51, R7 ;  /* 0x0000000733157220 */ /* 0x000fe20000410000 */
[----:B------:R-:W-:Y:S01]  /*8cc0*/  FMUL.FTZ R4, R4, UR6 ;  /* 0x0000000604047c20 */ /* 0x000fe20008410000 */
[----:B------:R-:W-:Y:S01]  /*8cd0*/  FFMA.FTZ R16, -R154, R154, 1 ;  /* 0x3f8000009a107423 */ /* 0x000fe2000001019a */
[----:B------:R-:W-:Y:S01]  /*8ce0*/  FFMA.FTZ R7, -R153, R153, 1 ;  /* 0x3f80000099077423 */ /* 0x000fe20000010199 */
[----:B------:R-:W-:Y:S01]  /*8cf0*/  FMUL.FTZ R55, R172, R55 ;  /* 0x00000037ac377220 */ /* 0x000fe20000410000 */
[----:B------:R-:W-:Y:S01]  /*8d00*/  FMUL.FTZ R33, R67, R4 ;  /* 0x0000000443217220 */ /* 0x000fe20000410000 */
[----:B------:R-:W-:Y:S01]  /*8d10*/  FMUL.FTZ R16, R16, UR6 ;  /* 0x0000000610107c20 */ /* 0x000fe20008410000 */
[----:B------:R-:W-:Y:S01]  /*8d20*/  FMUL.FTZ R66, R167, R66 ;  /* 0x00000042a7427220 */ /* 0x000fe20000410000 */
[----:B------:R-:W-:Y:S01]  /*8d30*/  FMUL.FTZ R7, R7, UR6 ;  /* 0x0000000607077c20 */ /* 0x000fe20008410000 */
[C---:B------:R-:W-:Y:S01]  /*8d40*/  FADD.FTZ R8, -R2.reuse, R8 ;  /* 0x0000000802087221 */ /* 0x040fe20000010100 */
[----:B------:R-:W-:Y:S01]  /*8d50*/  FADD.FTZ R13, -R2, R13 ;  /* 0x0000000d020d7221 */ /* 0x000fe20000010100 */
[----:B------:R-:W-:Y:S01]  /*8d60*/  FFMA.FTZ R4, -R208, R208, 1 ;  /* 0x3f800000d0047423 */ /* 0x000fe200000101d0 */
[----:B------:R-:W-:Y:S01]  /*8d70*/  FMUL.FTZ R32, R55, R16 ;  /* 0x0000001037207220 */ /* 0x000fe20000410000 */
[----:B------:R-:W-:Y:S01]  /*8d80*/  FMUL.FTZ R66, R66, R7 ;  /* 0x0000000742427220 */ /* 0x000fe20000410000 */
[----:B------:R-:W-:Y:S01]  /*8d90*/  FMUL.FTZ R16, R249, R8 ;  /* 0x00000008f9107220 */ /* 0x000fe20000410000 */
[----:B------:R-:W-:Y:S01]  /*8da0*/  FMUL.FTZ R13, R244, R13 ;  /* 0x0000000df40d7220 */ /* 0x000fe20000410000 */
[----:B------:R-:W-:Y:S01]  /*8db0*/  FMUL.FTZ R4, R4, UR6 ;  /* 0x0000000604047c20 */ /* 0x000fe20008410000 */
[----:B------:R-:W-:Y:S01]  /*8dc0*/  FADD.FTZ R9, -R2, R9 ;  /* 0x0000000902097221 */ /* 0x000fe20000010100 */
[----:B------:R-:W-:Y:S01]  /*8dd0*/  FFMA.FTZ R8, -R213, R213, 1 ;  /* 0x3f800000d5087423 */ /* 0x000fe200000101d5 */
[----:B------:R-:W-:Y:S01]  /*8de0*/  FFMA.FTZ R7, -R212, R212, 1 ;  /* 0x3f800000d4077423 */ /* 0x000fe200000101d4 */
[----:B------:R-:W-:Y:S01]  /*8df0*/  FMUL.FTZ R34, R211, R34 ;  /* 0x00000022d3227220 */ /* 0x000fe20000410000 */
[----:B------:R-:W-:Y:S01]  /*8e00*/  FMUL.FTZ R35, R210, R35 ;  /* 0x00000023d2237220 */ /* 0x000fe20000410000 */
[----:B------:R-:W-:Y:S01]  /*8e10*/  FMUL.FTZ R13, R13, R4 ;  /* 0x000000040d0d7220 */ /* 0x000fe20000410000 */
[----:B------:R-:W-:Y:S01]  /*8e20*/  FADD.FTZ R29, -R2, R29 ;  /* 0x0000001d021d7221 */ /* 0x000fe20000010100 */
[----:B------:R-:W-:Y:S01]  /*8e30*/  FMUL.FTZ R9, R248, R9 ;  /* 0x00000009f8097220 */ /* 0x000fe20000410000 */
[----:B------:R-:W-:Y:S01]  /*8e40*/  FMUL.FTZ R8, R8, UR6 ;  /* 0x0000000608087c20 */ /* 0x000fe20008410000 */
[----:B------:R-:W-:Y:S01]  /*8e50*/  FMUL.FTZ R7, R7, UR6 ;  /* 0x0000000607077c20 */ /* 0x000fe20008410000 */
[----:B------:R-:W-:Y:S01]  /*8e60*/  FFMA.FTZ R4, -R198, R198, 1 ;  /* 0x3f800000c6047423 */ /* 0x000fe200000101c6 */
[----:B------:R-:W-:Y:S01]  /*8e70*/  FMUL.FTZ R18, R34, R18 ;  /* 0x0000001222127220 */ /* 0x000fe20000410000 */
[----:B------:R-:W-:Y:S01]  /*8e80*/  FMUL.FTZ R23, R35, R17 ;  /* 0x0000001123177220 */ /* 0x000fe20000410000 */
[----:B------:R-:W-:Y:S01]  /*8e90*/  FMUL.FTZ R29, R236, R29 ;  /* 0x0000001dec1d7220 */ /* 0x000fe20000410000 */
[----:B------:R-:W-:Y:S01]  /*8ea0*/  FMUL.FTZ R16, R16, R8 ;  /* 0x0000000810107220 */ /* 0x000fe20000410000 */
[----:B------:R-:W-:Y:S01]  /*8eb0*/  FMUL.FTZ R9, R9, R7 ;  /* 0x0000000709097220 */ /* 0x000fe20000410000 */
[----:B------:R-:W-:Y:S01]  /*8ec0*/  FMUL.FTZ R4, R4, UR6 ;  /* 0x0000000604047c20 */ /* 0x000fe20008410000 */
[----:B------:R-:W-:Y:S01]  /*8ed0*/  F2FP.BF16.F32.PACK_AB R23, R23, R18 ;  /* 0x000000121717723e */ /* 0x000fe200000010ff */
[C---:B------:R-:W-:Y:S01]  /*8ee0*/  FADD.FTZ R12, -R2.reuse, R12 ;  /* 0x0000000c020c7221 */ /* 0x040fe20000010100 */
[----:B------:R-:W-:Y:S01]  /*8ef0*/  FADD.FTZ R25, -R2, R25 ;  /* 0x0000001902197221 */ /* 0x000fe20000010100 */
[----:B------:R-:W-:Y:S01]  /*8f00*/  FMUL.FTZ R18, R29, R4 ;  /* 0x000000041d127220 */ /* 0x000fe20000410000 */
[----:B------:R-:W-:Y:S01]  /*8f10*/  F2FP.BF16.F32.PACK_AB R4, R9, R16 ;  /* 0x000000100904723e */ /* 0x000fe200000010ff */
[----:B------:R-:W-:Y:S01]  /*8f20*/  FMUL.FTZ R12, R245, R12 ;  /* 0x0000000cf50c7220 */ /* 0x000fe20000410000 */
[----:B------:R-:W-:Y:S01]  /*8f30*/  FFMA.FTZ R7, -R202, R202, 1 ;  /* 0x3f800000ca077423 */ /* 0x000fe200000101ca */
[----:B------:R-:W-:Y:S01]  /*8f40*/  FMUL.FTZ R25, R240, R25 ;  /* 0x00000019f0197220 */ /* 0x000fe20000410000 */
[C---:B------:R-:W-:Y:S01]  /*8f50*/  FADD.FTZ R28, -R2.reuse, R28 ;  /* 0x0000001c021c7221 */ /* 0x040fe20000010100 */
[C---:B------:R-:W-:Y:S01]  /*8f60*/  FADD.FTZ R41, -R2.reuse, R41 ;  /* 0x0000002902297221 */ /* 0x040fe20000010100 */
[----:B------:R-:W-:Y:S01]  /*8f70*/  FMUL.FTZ R7, R7, UR6 ;  /* 0x0000000607077c20 */ /* 0x000fe20008410000 */
[----:B------:R-:W-:Y:S01]  /*8f80*/  FADD.FTZ R24, -R2, R24 ;  /* 0x0000001802187221 */ /* 0x000fe20000010100 */
[----:B------:R-:W-:Y:S01]  /*8f90*/  FMUL.FTZ R28, R237, R28 ;  /* 0x0000001ced1c7220 */ /* 0x000fe20000410000 */
[----:B------:R-:W-:Y:S01]  /*8fa0*/  FMUL.FTZ R41, R229, R41 ;  /* 0x00000029e5297220 */ /* 0x000fe20000410000 */
[----:B------:R-:W-:Y:S01]  /*8fb0*/  FMUL.FTZ R19, R25, R7 ;  /* 0x0000000719137220 */ /* 0x000fe20000410000 */
[----:B------:R-:W-:Y:S01]  /*8fc0*/  FFMA.FTZ R7, -R182, R182, 1 ;  /* 0x3f800000b6077423 */ /* 0x000fe200000101b6 */
[C---:B------:R-:W-:Y:S01]  /*8fd0*/  FADD.FTZ R40, -R2.reuse, R40 ;  /* 0x0000002802287221 */ /* 0x040fe20000010100 */
[C---:B------:R-:W-:Y:S01]  /*8fe0*/  FADD.FTZ R44, -R2.reuse, R44 ;  /* 0x0000002c022c7221 */ /* 0x040fe20000010100 */
[C---:B------:R-:W-:Y:S01]  /*8ff0*/  FADD.FTZ R45, -R2.reuse, R45 ;  /* 0x0000002d022d7221 */ /* 0x040fe20000010100 */
[----:B------:R-:W-:Y:S01]  /*9000*/  FMUL.FTZ R7, R7, UR6 ;  /* 0x0000000607077c20 */ /* 0x000fe20008410000 */
[C---:B------:R-:W-:Y:S01]  /*9010*/  FADD.FTZ R56, -R2.reuse, R56 ;  /* 0x0000003802387221 */ /* 0x040fe20000010100 */
[C---:B------:R-:W-:Y:S01]  /*9020*/  FADD.FTZ R57, -R2.reuse, R57 ;  /* 0x0000003902397221 */ /* 0x040fe20000010100 */
[C---:B------:R-:W-:Y:S01]  /*9030*/  FADD.FTZ R60, -R2.reuse, R60 ;  /* 0x0000003c023c7221 */ /* 0x040fe20000010100 */
[----:B------:R-:W-:Y:S01]  /*9040*/  FADD.FTZ R61, -R2, R61 ;  /* 0x0000003d023d7221 */ /* 0x000fe20000010100 */
[----:B------:R-:W-:Y:S01]  /*9050*/  FFMA.FTZ R2, -R162, R162, 1 ;  /* 0x3f800000a2027423 */ /* 0x000fe200000101a2 */
[----:B------:R-:W-:Y:S01]  /*9060*/  FMUL.FTZ R44, R221, R44 ;  /* 0x0000002cdd2c7220 */ /* 0x000fe20000410000 */
[----:B------:R-:W-:Y:S01]  /*9070*/  FMUL.FTZ R45, R220, R45 ;  /* 0x0000002ddc2d7220 */ /* 0x000fe20000410000 */
[----:B------:R-:W-:Y:S01]  /*9080*/  FFMA.FTZ R8, -R203, R203, 1 ;  /* 0x3f800000cb087423 */ /* 0x000fe200000101cb */
[----:B------:R-:W-:Y:S01]  /*9090*/  FFMA.FTZ R17, -R155, R155, 1 ;  /* 0x3f8000009b117423 */ /* 0x000fe2000001019b */
[----:B------:R-:W-:Y:S01]  /*90a0*/  FMUL.FTZ R61, R178, R61 ;  /* 0x0000003db23d7220 */ /* 0x000fe20000410000 */
[----:B------:R-:W-:Y:S01]  /*90b0*/  FMUL.FTZ R24, R241, R24 ;  /* 0x00000018f1187220 */ /* 0x000fe20000410000 */
[----:B------:R-:W-:Y:S01]  /*90c0*/  FMUL.FTZ R8, R8, UR6 ;  /* 0x0000000608087c20 */ /* 0x000fe20008410000 */
[----:B------:R-:W-:Y:S01]  /*90d0*/  FMUL.FTZ R54, R175, R54 ;  /* 0x00000036af367220 */ /* 0x000fe20000410000 */
[----:B------:R-:W-:Y:S01]  /*90e0*/  FMUL.FTZ R17, R17, UR6 ;  /* 0x0000000611117c20 */ /* 0x000fe20008410000 */
[----:B------:R-:W-:Y:S01]  /*90f0*/  FMUL.FTZ R57, R214, R57 ;  /* 0x00000039d6397220 */ /* 0x000fe20000410000 */
[----:B------:R-:W-:Y:S01]  /*9100*/  FMUL.FTZ R60, R179, R60 ;  /* 0x0000003cb33c7220 */ /* 0x000fe20000410000 */
[----:B------:R-:W-:Y:S01]  /*9110*/  FMUL.FTZ R24, R24, R8 ;  /* 0x0000000818187220 */ /* 0x000fe20000410000 */
[----:B------:R-:W-:Y:S01]  /*9120*/  FMUL.FTZ R54, R54, R17 ;  /* 0x0000001136367220 */ /* 0x000fe20000410000 */
[----:B------:R-:W-:Y:S01]  /*9130*/  FFMA.FTZ R8, -R183, R183, 1 ;  /* 0x3f800000b7087423 */ /* 0x000fe200000101b7 */
[----:B------:R-:W-:Y:S01]  /*9140*/  FMUL.FTZ R40, R230, R40 ;  /* 0x00000028e6287220 */ /* 0x000fe20000410000 */
[C---:B------:R-:W-:Y:S01]  /*9150*/  FADD.FTZ R15, -R0.reuse, R15 ;  /* 0x0000000f000f7221 */ /* 0x040fe20000010100 */
[----:B------:R-:W-:Y:S01]  /*9160*/  FADD.FTZ R26, -R0, R26 ;  /* 0x0000001a001a7221 */ /* 0x000fe20000010100 */
[----:B------:R-:W-:Y:S01]  /*9170*/  FMUL.FTZ R8, R8, UR6 ;  /* 0x0000000608087c20 */ /* 0x000fe20008410000 */
[----:B------:R-:W-:Y:S01]  /*9180*/  FADD.FTZ R30, -R0, R30 ;  /* 0x0000001e001e7221 */ /* 0x000fe20000010100 */
[----:B------:R-:W-:Y:S01]  /*9190*/  FMUL.FTZ R15, R252, R15 ;  /* 0x0000000ffc0f7220 */ /* 0x000fe20000410000 */
[----:B------:R-:W-:Y:S01]  /*91a0*/  FMUL.FTZ R26, R251, R26 ;  /* 0x0000001afb1a7220 */ /* 0x000fe20000410000 */
[----:B------:R-:W-:Y:S01]  /*91b0*/  FMUL.FTZ R8, R40, R8 ;  /* 0x0000000828087220 */ /* 0x000fe20000410000 */
[----:B------:R-:W-:Y:S01]  /*91c0*/  FMUL.FTZ R30, R247, R30 ;  /* 0x0000001ef71e7220 */ /* 0x000fe20000410000 */
[----:B------:R-:W-:Y:S01]  /*91d0*/  FMUL.FTZ R56, R215, R56 ;  /* 0x00000038d7387220 */ /* 0x000fe20000410000 */
[C---:B------:R-:W-:Y:S01]  /*91e0*/  FADD.FTZ R27, -R0.reuse, R27 ;  /* 0x0000001b001b7221 */ /* 0x040fe20000010100 */
[C---:B------:R-:W-:Y:S01]  /*91f0*/  FADD.FTZ R43, -R0.reuse, R43 ;  /* 0x0000002b002b7221 */ /* 0x040fe20000010100 */
[C---:B------:R-:W-:Y:S01]  /*9200*/  FADD.FTZ R46, -R0.reuse, R46 ;  /* 0x0000002e002e7221 */ /* 0x040fe20000010100 */
[----:B------:R-:W-:Y:S01]  /*9210*/  FADD.FTZ R31, -R0, R31 ;  /* 0x0000001f001f7221 */ /* 0x000fe20000010100 */
[----:B------:R-:W-:Y:S01]  /*9220*/  FMUL.FTZ R27, R250, R27 ;  /* 0x0000001bfa1b7220 */ /* 0x000fe20000410000 */
[----:B------:R-:W-:Y:S01]  /*9230*/  FMUL.FTZ R43, R242, R43 ;  /* 0x0000002bf22b7220 */ /* 0x000fe20000410000 */
[----:B------:R-:W-:Y:S01]  /*9240*/  FMUL.FTZ R46, R239, R46 ;  /* 0x0000002eef2e7220 */ /* 0x000fe20000410000 */
[----:B------:R-:W-:Y:S01]  /*9250*/  F2FP.BF16.F32.PACK_AB R19, R19, R24 ;  /* 0x000000181313723e */ /* 0x000fe200000010ff */
[----:B------:R-:W-:Y:S01]  /*9260*/  FADD.FTZ R58, -R0, R58 ;  /* 0x0000003a003a7221 */ /* 0x000fe20000010100 */
[----:B------:R-:W-:Y:S01]  /*9270*/  FMUL.FTZ R31, R246, R31 ;  /* 0x0000001ff61f7220 */ /* 0x000fe20000410000 */
[C---:B------:R-:W-:Y:S01]  /*9280*/  FADD.FTZ R59, -R0.reuse, R59 ;  /* 0x0000003b003b7221 */ /* 0x040fe20000010100 */
[----:B------:R-:W-:Y:S01]  /*9290*/  FADD.FTZ R47, -R0, R47 ;  /* 0x0000002f002f7221 */ /* 0x000fe20000010100 */
[----:B------:R-:W-:Y:S01]  /*92a0*/  FMUL.FTZ R58, R235, R58 ;  /* 0x0000003aeb3a7220 */ /* 0x000fe20000410000 */
[----:B------:R-:W-:Y:S01]  /*92b0*/  F2FP.BF16.F32.PACK_AB R22, R22, R38 ;  /* 0x000000261616723e */ /* 0x000fe200000010ff */
[----:B------:R-:W-:Y:S01]  /*92c0*/  FMUL.FTZ R59, R234, R59 ;  /* 0x0000003bea3b7220 */ /* 0x000fe20000410000 */
[----:B------:R-:W-:Y:S01]  /*92d0*/  FMUL.FTZ R47, R238, R47 ;  /* 0x0000002fee2f7220 */ /* 0x000fe20000410000 */
[C---:B------:R-:W-:Y:S01]  /*92e0*/  FADD.FTZ R42, -R0.reuse, R42 ;  /* 0x0000002a002a7221 */ /* 0x040fe20000010100 */
[C---:B------:R-:W-:Y:S01]  /*92f0*/  FADD.FTZ R62, -R0.reuse, R62 ;  /* 0x0000003e003e7221 */ /* 0x040fe20000010100 */
[----:B------:R-:W-:Y:S01]  /*9300*/  F2FP.BF16.F32.PACK_AB R21, R21, R50 ;  /* 0x000000321515723e */ /* 0x000fe200000010ff */
[----:B------:R-:W-:Y:S01]  /*9310*/  FADD.FTZ R63, -R0, R63 ;  /* 0x0000003f003f7221 */ /* 0x000fe20000010100 */
[----:B------:R-:W-:Y:S01]  /*9320*/  FMUL.FTZ R42, R243, R42 ;  /* 0x0000002af32a7220 */ /* 0x000fe20000410000 */
[----:B------:R-:W-:Y:S01]  /*9330*/  FMUL.FTZ R62, R228, R62 ;  /* 0x0000003ee43e7220 */ /* 0x000fe20000410000 */
[----:B------:R-:W-:Y:S01]  /*9340*/  FFMA.FTZ R0, -R173, R173, 1 ;  /* 0x3f800000ad007423 */ /* 0x000fe200000101ad */
[----:B------:R-:W-:Y:S01]  /*9350*/  FMUL.FTZ R63, R224, R63 ;  /* 0x0000003fe03f7220 */ /* 0x000fe20000410000 */
[----:B------:R-:W-:Y:S01]  /*9360*/  F2FP.BF16.F32.PACK_AB R32, R32, R54 ;  /* 0x000000362020723e */ /* 0x000fe200000010ff */
[----:B------:R-:W3:Y:S01]  /*9370*/  LDL R39, [R1+0x70] ;  /* 0x0000700001277983 */ /* 0x000ee20000100800 */
[----:B------:R-:W-:Y:S01]  /*9380*/  FMUL.FTZ R0, R0, UR6 ;  /* 0x0000000600007c20 */ /* 0x000fe20008410000 */
[----:B------:R-:W-:Y:S02]  /*9390*/  F2FP.BF16.F32.PACK_AB R33, R33, R66 ;  /* 0x000000422121723e */ /* 0x000fe400000010ff */
[----:B---3--:R-:W-:Y:S01]  /*93a0*/  LEA R145, R39, UR4, 0x1 ;  /* 0x0000000427917c11 */ /* 0x008fe2000f8e08ff */
[----:B------:R-:W-:Y:S01]  /*93b0*/  FMUL.FTZ R10, R137, R10 ;  /* 0x0000000a890a7220 */ /* 0x000fe20000410000 */
[----:B----4-:R-:W-:Y:S01]  /*93c0*/  FMUL.FTZ R11, R136, R11 ;  /* 0x0000000b880b7220 */ /* 0x010fe20000410000 */
[----:B------:R-:W3:Y:S01]  /*93d0*/  LDL R137, [R1+0x14] ;  /* 0x0000140001897983 */ /* 0x000ee20000100800 */
[----:B--2---:R-:W-:Y:S03]  /*93e0*/  FMUL.FTZ R14, R65, R14 ;  /* 0x0000000e410e7220 */ /* 0x004fe60000410000 */
[----:B------:R-:W2:Y:S04]  /*93f0*/  LDL R136, [R1+0x20] ;  /* 0x0000200001887983 */ /* 0x000ea80000100800 */
[----:B------:R-:W4:Y:S04]  /*9400*/  LDL R65, [R1+0x1c] ;  /* 0x00001c0001417983 */ /* 0x000f280000100800 */
[----:B------:R-:W-:Y:S04]  /*9410*/  STS [R142+0x14000], R132 ;  /* 0x014000848e007388 */ /* 0x000fe80000000800 */
[----:B------:R1:W-:Y:S04]  /*9420*/  STS [R142+0x14400], R6 ;  /* 0x014400068e007388 */ /* 0x0003e80000000800 */
[----:B------:R-:W-:Y:S04]  /*9430*/  STS [R141+0x14000], R134 ;  /* 0x014000868d007388 */ /* 0x000fe80000000800 */
[----:B------:R1:W-:Y:S04]  /*9440*/  STS [R141+0x14400], R5 ;  /* 0x014400058d007388 */ /* 0x0003e80000000800 */
[----:B------:R1:W-:Y:S04]  /*9450*/  STS [R142+0x16000], R4 ;  /* 0x016000048e007388 */ /* 0x0003e80000000800 */
[----:B------:R-:W4:Y:S04]  /*9460*/  LDL.LU R38, [R1+0x2c] ;  /* 0x00002c0001267983 */ /* 0x000f280000300800 */
[----:B------:R-:W4:Y:S01]  /*9470*/  LDL.LU R37, [R1+0x30] ;  /* 0x0000300001257983 */ /* 0x000f220000300800 */
[----:B-1----:R-:W-:Y:S04]  /*9480*/  FFMA.FTZ R6, -R209, R209, 1 ;  /* 0x3f800000d1067423 */ /* 0x002fe800000101d1 */
[----:B------:R-:W-:Y:S04]  /*9490*/  FMUL.FTZ R6, R6, UR6 ;  /* 0x0000000606067c20 */ /* 0x000fe80008410000 */
[----:B------:R-:W-:Y:S01]  /*94a0*/  FMUL.FTZ R12, R12, R6 ;  /* 0x000000060c0c7220 */ /* 0x000fe20000410000 */
[----:B------:R-:W-:Y:S01]  /*94b0*/  FFMA.FTZ R6, -R199, R199, 1 ;  /* 0x3f800000c7067423 */ /* 0x000fe200000101c7 */
[----:B------:R-:W-:Y:S01]  /*94c0*/  FFMA.FTZ R5, -R168, R168, 1 ;  /* 0x3f800000a8057423 */ /* 0x000fe200000101a8 */
[----:B------:R-:W-:Y:S02]  /*94d0*/  FFMA.FTZ R4, -R231, R231, 1 ;  /* 0x3f800000e7047423 */ /* 0x000fe400000101e7 */
[----:B------:R-:W-:Y:S01]  /*94e0*/  FMUL.FTZ R6, R6, UR6 ;  /* 0x0000000606067c20 */ /* 0x000fe20008410000 */
[----:B------:R-:W-:Y:S01]  /*94f0*/  F2FP.BF16.F32.PACK_AB R20, R13, R12 ;  /* 0x0000000c0d14723e */ /* 0x000fe200000010ff */
[----:B------:R-:W-:Y:S01]  /*9500*/  FMUL.FTZ R13, R41, R7 ;  /* 0x00000007290d7220 */ /* 0x000fe20000410000 */
[----:B------:R-:W-:Y:S01]  /*9510*/  FMUL.FTZ R5, R5, UR6 ;  /* 0x0000000605057c20 */ /* 0x000fe20008410000 */
[----:B------:R-:W-:Y:S01]  /*9520*/  FMUL.FTZ R28, R28, R6 ;  /* 0x000000061c1c7220 */ /* 0x000fe20000410000 */
[----:B------:R-:W-:Y:S01]  /*9530*/  FFMA.FTZ R6, -R169, R169, 1 ;  /* 0x3f800000a9067423 */ /* 0x000fe200000101a9 */
[----:B------:R-:W-:Y:S01]  /*9540*/  FMUL.FTZ R7, R2, UR6 ;  /* 0x0000000602077c20 */ /* 0x000fe20008410000 */
[----:B------:R-:W-:Y:S01]  /*9550*/  FFMA.FTZ R2, -R158, R158, 1 ;  /* 0x3f8000009e027423 */ /* 0x000fe2000001019e */
[----:B------:R-:W-:Y:S01]  /*9560*/  FMUL.FTZ R12, R45, R5 ;  /* 0x000000052d0c7220 */ /* 0x000fe20000410000 */
[----:B------:R-:W-:Y:S01]  /*9570*/  FMUL.FTZ R6, R6, UR6 ;  /* 0x0000000606067c20 */ /* 0x000fe20008410000 */
[----:B------:R-:W-:Y:S01]  /*9580*/  FFMA.FTZ R5, -R159, R159, 1 ;  /* 0x3f8000009f057423 */ /* 0x000fe2000001019f */
[----:B------:R-:W-:Y:S01]  /*9590*/  FMUL.FTZ R2, R2, UR6 ;  /* 0x0000000602027c20 */ /* 0x000fe20008410000 */
[----:B------:R-:W-:Y:S01]  /*95a0*/  F2FP.BF16.F32.PACK_AB R13, R13, R8 ;  /* 0x000000080d0d723e */ /* 0x000fe200000010ff */
[----:B------:R-:W-:Y:S01]  /*95b0*/  FMUL.FTZ R44, R44, R6 ;  /* 0x000000062c2c7220 */ /* 0x000fe20000410000 */
[----:B------:R-:W-:Y:S01]  /*95c0*/  FFMA.FTZ R6, -R163, R163, 1 ;  /* 0x3f800000a3067423 */ /* 0x000fe200000101a3 */
[----:B------:R-:W-:Y:S01]  /*95d0*/  FMUL.FTZ R16, R61, R2 ;  /* 0x000000023d107220 */ /* 0x000fe20000410000 */
[----:B------:R-:W-:Y:S01]  /*95e0*/  FMUL.FTZ R5, R5, UR6 ;  /* 0x0000000605057c20 */ /* 0x000fe20008410000 */
[----:B------:R-:W-:Y:S01]  /*95f0*/  FFMA.FTZ R2, -R227, R227, 1 ;  /* 0x3f800000e3027423 */ /* 0x000fe200000101e3 */
[----:B------:R-:W-:Y:S01]  /*9600*/  FMUL.FTZ R6, R6, UR6 ;  /* 0x0000000606067c20 */ /* 0x000fe20008410000 */
[----:B------:R-:W-:Y:S01]  /*9610*/  FMUL.FTZ R56, R56, R7 ;  /* 0x0000000738387220 */ /* 0x000fe20000410000 */
[----:B------:R-:W-:Y:S01]  /*9620*/  FMUL.FTZ R60, R60, R5 ;  /* 0x000000053c3c7220 */ /* 0x000fe20000410000 */
[----:B------:R-:W-:Y:S01]  /*9630*/  FMUL.FTZ R5, R2, UR6 ;  /* 0x0000000602057c20 */ /* 0x000fe20008410000 */
[----:B------:R-:W-:Y:S01]  /*9640*/  FMUL.FTZ R17, R57, R6 ;  /* 0x0000000639117220 */ /* 0x000fe20000410000 */
[----:B------:R-:W-:Y:S01]  /*9650*/  FMUL.FTZ R6, R4, UR6 ;  /* 0x0000000604067c20 */ /* 0x000fe20008410000 */
[----:B------:R-:W-:Y:S01]  /*9660*/  FFMA.FTZ R4, -R226, R226, 1 ;  /* 0x3f800000e2047423 */ /* 0x000fe200000101e2 */
[----:B------:R-:W-:Y:S01]  /*9670*/  FMUL.FTZ R9, R11, R5 ;  /* 0x000000050b097220 */ /* 0x000fe20000410000 */
[----:B------:R-:W-:Y:S01]  /*9680*/  FFMA.FTZ R2, -R225, R225, 1 ;  /* 0x3f800000e1027423 */ /* 0x000fe200000101e1 */
[----:B------:R-:W-:Y:S01]  /*9690*/  FMUL.FTZ R6, R10, R6 ;  /* 0x000000060a067220 */ /* 0x000fe20000410000 */
[----:B------:R-:W-:Y:S01]  /*96a0*/  FMUL.FTZ R4, R4, UR6 ;  /* 0x0000000604047c20 */ /* 0x000fe20008410000 */
[----:B------:R-:W-:Y:S01]  /*96b0*/  F2FP.BF16.F32.PACK_AB R18, R18, R28 ;  /* 0x0000001c1212723e */ /* 0x000fe200000010ff */
[----:B------:R-:W-:Y:S01]  /*96c0*/  FMUL.FTZ R2, R2, UR6 ;  /* 0x0000000602027c20 */ /* 0x000fe20008410000 */
[----:B------:R-:W-:Y:S01]  /*96d0*/  F2FP.BF16.F32.PACK_AB R12, R12, R44 ;  /* 0x0000002c0c0c723e */ /* 0x000fe200000010ff */
[----:B------:R-:W-:Y:S01]  /*96e0*/  FMUL.FTZ R14, R14, R4 ;  /* 0x000000040e0e7220 */ /* 0x000fe20000410000 */
[----:B------:R-:W-:Y:S01]  /*96f0*/  F2FP.BF16.F32.PACK_AB R9, R9, R6 ;  /* 0x000000060909723e */ /* 0x000fe200000010ff */
[----:B------:R-:W-:Y:S01]  /*9700*/  FMUL.FTZ R8, R15, R2 ;  /* 0x000000020f087220 */ /* 0x000fe20000410000 */
[----:B------:R-:W-:Y:S01]  /*9710*/  FFMA.FTZ R4, -R219, R219, 1 ;  /* 0x3f800000db047423 */ /* 0x000fe200000101db */
[----:B------:R-:W-:Y:S01]  /*9720*/  FFMA.FTZ R2, -R218, R218, 1 ;  /* 0x3f800000da027423 */ /* 0x000fe200000101da */
[----:B------:R-:W-:Y:S01]  /*9730*/  FFMA.FTZ R6, -R207, R207, 1 ;  /* 0x3f800000cf067423 */ /* 0x000fe200000101cf */
[----:B------:R-:W-:Y:S01]  /*9740*/  STS [R142+0x16400], R9 ;  /* 0x016400098e007388 */ /* 0x000fe20000000800 */
[----:B------:R-:W-:Y:S01]  /*9750*/  F2FP.BF16.F32.PACK_AB R8, R8, R14 ;  /* 0x0000000e0808723e */ /* 0x000fe200000010ff */
[----:B------:R-:W-:Y:S01]  /*9760*/  FMUL.FTZ R5, R4, UR6 ;  /* 0x0000000604057c20 */ /* 0x000fe20008410000 */
[----:B------:R-:W-:Y:S01]  /*9770*/  FFMA.FTZ R4, -R217, R217, 1 ;  /* 0x3f800000d9047423 */ /* 0x000fe200000101d9 */
[----:B------:R-:W-:Y:S01]  /*9780*/  STS [R141+0x16000], R20 ;  /* 0x016000148d007388 */ /* 0x000fe20000000800 */
[----:B------:R-:W-:Y:S01]  /*9790*/  FMUL.FTZ R7, R2, UR6 ;  /* 0x0000000602077c20 */ /* 0x000fe20008410000 */
[----:B------:R-:W-:Y:S01]  /*97a0*/  FMUL.FTZ R26, R26, R5 ;  /* 0x000000051a1a7220 */ /* 0x000fe20000410000 */
[----:B------:R-:W-:Y:S01]  /*97b0*/  FMUL.FTZ R4, R4, UR6 ;  /* 0x0000000604047c20 */ /* 0x000fe20008410000 */
[----:B------:R-:W-:Y:S01]  /*97c0*/  STS [R141+0x16400], R8 ;  /* 0x016400088d007388 */ /* 0x000fe20000000800 */
[----:B------:R-:W-:Y:S01]  /*97d0*/  FFMA.FTZ R5, -R206, R206, 1 ;  /* 0x3f800000ce057423 */ /* 0x000fe200000101ce */
[----:B------:R-:W-:Y:S01]  /*97e0*/  FMUL.FTZ R7, R27, R7 ;  /* 0x000000071b077220 */ /* 0x000fe20000410000 */
[----:B------:R-:W-:Y:S01]  /*97f0*/  FMUL.FTZ R30, R30, R4 ;  /* 0x000000041e1e7220 */ /* 0x000fe20000410000 */
[----:B------:R-:W-:Y:S01]  /*9800*/  STS [R140+0x14000], R135 ;  /* 0x014000878c007388 */ /* 0x000fe20000000800 */
[----:B------:R-:W-:Y:S01]  /*9810*/  FFMA.FTZ R4, -R201, R201, 1 ;  /* 0x3f800000c9047423 */ /* 0x000fe200000101c9 */
[----:B------:R-:W-:Y:S01]  /*9820*/  FMUL.FTZ R5, R5, UR6 ;  /* 0x0000000605057c20 */ /* 0x000fe20008410000 */
[----:B------:R-:W-:Y:S01]  /*9830*/  FFMA.FTZ R2, -R216, R216, 1 ;  /* 0x3f800000d8027423 */ /* 0x000fe200000101d8 */
[----:B------:R1:W-:Y:S01]  /*9840*/  STS [R140+0x14400], R36 ;  /* 0x014400248c007388 */ /* 0x0003e20000000800 */
[----:B------:R-:W-:Y:S01]  /*9850*/  FMUL.FTZ R4, R4, UR6 ;  /* 0x0000000604047c20 */ /* 0x000fe20008410000 */
[----:B------:R-:W-:Y:S01]  /*9860*/  FMUL.FTZ R43, R43, R5 ;  /* 0x000000052b2b7220 */ /* 0x000fe20000410000 */
[----:B------:R-:W-:Y:S01]  /*9870*/  FFMA.FTZ R5, -R197, R197, 1 ;  /* 0x3f800000c5057423 */ /* 0x000fe200000101c5 */
[----:B------:R-:W-:Y:S01]  /*9880*/  STS [R139+0x14000], R133 ;  /* 0x014000858b007388 */ /* 0x000fe20000000800 */
[----:B------:R-:W-:Y:S01]  /*9890*/  FMUL.FTZ R46, R46, R4 ;  /* 0x000000042e2e7220 */ /* 0x000fe20000410000 */
[----:B------:R-:W-:Y:S01]  /*98a0*/  FMUL.FTZ R2, R2, UR6 ;  /* 0x0000000602027c20 */ /* 0x000fe20008410000 */
[----:B------:R-:W-:Y:S01]  /*98b0*/  FFMA.FTZ R4, -R196, R196, 1 ;  /* 0x3f800000c4047423 */ /* 0x000fe200000101c4 */
[----:B------:R-:W-:Y:S01]  /*98c0*/  STS [R139+0x14400], R23 ;  /* 0x014400178b007388 */ /* 0x000fe20000000800 */
[----:B------:R-:W-:Y:S01]  /*98d0*/  F2FP.BF16.F32.PACK_AB R7, R7, R26 ;  /* 0x0000001a0707723e */ /* 0x000fe200000010ff */
[----:B------:R-:W-:Y:S01]  /*98e0*/  FMUL.FTZ R5, R5, UR6 ;  /* 0x0000000605057c20 */ /* 0x000fe20008410000 */
[----:B------:R-:W-:Y:S01]  /*98f0*/  FMUL.FTZ R31, R31, R2 ;  /* 0x000000021f1f7220 */ /* 0x000fe20000410000 */
[----:B------:R-:W-:Y:S01]  /*9900*/  STS [R140+0x16000], R19 ;  /* 0x016000138c007388 */ /* 0x000fe20000000800 */
[----:B------:R-:W-:Y:S01]  /*9910*/  FMUL.FTZ R4, R4, UR6 ;  /* 0x0000000604047c20 */ /* 0x000fe20008410000 */
[----:B------:R-:W-:Y:S01]  /*9920*/  FMUL.FTZ R58, R58, R5 ;  /* 0x000000053a3a7220 */ /* 0x000fe20000410000 */
[----:B------:R-:W-:Y:S01]  /*9930*/  FFMA.FTZ R2, -R200, R200, 1 ;  /* 0x3f800000c8027423 */ /* 0x000fe200000101c8 */
[----:B------:R-:W-:Y:S01]  /*9940*/  STS [R140+0x16400], R7 ;  /* 0x016400078c007388 */ /* 0x000fe20000000800 */
[----:B------:R-:W-:Y:S01]  /*9950*/  FMUL.FTZ R5, R59, R4 ;  /* 0x000000043b057220 */ /* 0x000fe20000410000 */
[----:B------:R-:W-:Y:S01]  /*9960*/  F2FP.BF16.F32.PACK_AB R4, R31, R30 ;  /* 0x0000001e1f04723e */ /* 0x000fe200000010ff */
[----:B------:R-:W-:Y:S01]  /*9970*/  FMUL.FTZ R2, R2, UR6 ;  /* 0x0000000602027c20 */ /* 0x000fe20008410000 */
[----:B------:R-:W-:Y:S01]  /*9980*/  STS [R139+0x16000], R18 ;  /* 0x016000128b007388 */ /* 0x000fe20000000800 */
[----:B------:R-:W-:Y:S01]  /*9990*/  FMUL.FTZ R6, R6, UR6 ;  /* 0x0000000606067c20 */ /* 0x000fe20008410000 */
[----:B------:R-:W-:Y:S01]  /*99a0*/  F2FP.BF16.F32.PACK_AB R17, R17, R56 ;  /* 0x000000381111723e */ /* 0x000fe200000010ff */
[----:B------:R-:W-:Y:S01]  /*99b0*/  FMUL.FTZ R47, R47, R2 ;  /* 0x000000022f2f7220 */ /* 0x000fe20000410000 */
[----:B------:R-:W-:Y:S01]  /*99c0*/  STS [R139+0x16400], R4 ;  /* 0x016400048b007388 */ /* 0x000fe20000000800 */
[----:B------:R-:W-:Y:S01]  /*99d0*/  FFMA.FTZ R2, -R174, R174, 1 ;  /* 0x3f800000ae027423 */ /* 0x000fe200000101ae */
[----:B------:R-:W-:Y:S01]  /*99e0*/  FMUL.FTZ R42, R42, R6 ;  /* 0x000000062a2a7220 */ /* 0x000fe20000410000 */
[----:B------:R-:W-:Y:S01]  /*99f0*/  FMUL.FTZ R6, R63, R0 ;  /* 0x000000003f067220 */ /* 0x000fe20000410000 */
[----:B------:R-:W-:Y:S01]  /*9a00*/  STS [R138+0x14000], R64 ;  /* 0x014000408a007388 */ /* 0x000fe20000000800 */
[----:B------:R-:W-:Y:S01]  /*9a10*/  FMUL.FTZ R2, R2, UR6 ;  /* 0x0000000602027c20 */ /* 0x000fe20008410000 */
[----:B------:R-:W-:Y:S02]  /*9a20*/  F2FP.BF16.F32.PACK_AB R0, R47, R46 ;  /* 0x0000002e2f00723e */ /* 0x000fe400000010ff */
[----:B------:R-:W-:Y:S01]  /*9a30*/  STS [R138+0x14400], R22 ;  /* 0x014400168a007388 */ /* 0x000fe20000000800 */
[----:B------:R-:W-:Y:S01]  /*9a40*/  FMUL.FTZ R62, R62, R2 ;  /* 0x000000023e3e7220 */ /* 0x000fe20000410000 */
[----:B------:R-:W-:Y:S02]  /*9a50*/  F2FP.BF16.F32.PACK_AB R2, R43, R42 ;  /* 0x0000002a2b02723e */ /* 0x000fe400000010ff */
[----:B------:R-:W-:Y:S02]  /*9a60*/  F2FP.BF16.F32.PACK_AB R5, R5, R58 ;  /* 0x0000003a0505723e */ /* 0x000fe400000010ff */
[----:B------:R-:W-:Y:S02]  /*9a70*/  F2FP.BF16.F32.PACK_AB R16, R16, R60 ;  /* 0x0000003c1010723e */ /* 0x000fe400000010ff */
[----:B------:R-:W-:Y:S02]  /*9a80*/  F2FP.BF16.F32.PACK_AB R6, R6, R62 ;  /* 0x0000003e0606723e */ /* 0x000fe400000010ff */
[----:B-1----:R-:W-:Y:S01]  /*9a90*/  SHF.L.U32 R36, R192, 0x1, RZ ;  /* 0x00000001c0247819 */ /* 0x002fe200000006ff */
[----:B---3--:R-:W-:Y:S04]  /*9aa0*/  STS [R137+0x14000], R53 ;  /* 0x0140003589007388 */ /* 0x008fe80000000800 */
[----:B------:R-:W-:Y:S04]  /*9ab0*/  STS [R137+0x14400], R21 ;  /* 0x0144001589007388 */ /* 0x000fe80000000800 */
[----:B------:R-:W-:Y:S04]  /*9ac0*/  STS [R138+0x16000], R13 ;  /* 0x0160000d8a007388 */ /* 0x000fe80000000800 */
[----:B------:R1:W-:Y:S04]  /*9ad0*/  STS [R138+0x16400], R2 ;  /* 0x016400028a007388 */ /* 0x0003e80000000800 */
[----:B------:R-:W-:Y:S04]  /*9ae0*/  STS [R137+0x16000], R12 ;  /* 0x0160000c89007388 */ /* 0x000fe80000000800 */
[----:B------:R3:W-:Y:S04]  /*9af0*/  STS [R137+0x16400], R0 ;  /* 0x0164000089007388 */ /* 0x0007e80000000800 */
[----:B--2---:R-:W-:Y:S04]  /*9b00*/  STS [R136+0x14000], R52 ;  /* 0x0140003488007388 */ /* 0x004fe80000000800 */
[----:B------:R-:W-:Y:S04]  /*9b10*/  STS [R136+0x14400], R32 ;  /* 0x0144002088007388 */ /* 0x000fe80000000800 */
[----:B----4-:R-:W-:Y:S01]  /*9b20*/  STS [R65+0x14000], R49 ;  /* 0x0140003141007388 */ /* 0x010fe20000000800 */
[----:B------:R-:W-:Y:S03]  /*9b30*/  MOV R147, R38 ;  /* 0x0000002600937202 */ /* 0x000fe60000000f00 */
[----:B------:R-:W-:Y:S01]  /*9b40*/  STS [R65+0x14400], R33 ;  /* 0x0144002141007388 */ /* 0x000fe20000000800 */
[----:B-1----:R-:W-:Y:S02]  /*9b50*/  MOV R2, UR4 ;  /* 0x0000000400027c02 */ /* 0x002fe40008000f00 */
[----:B------:R-:W-:Y:S01]  /*9b60*/  MOV R146, R37 ;  /* 0x0000002500927202 */ /* 0x000fe20000000f00 */
        /* <DEDUP_REMOVED lines=107> */
[----:B------:R-:W2:Y:S01]  /*a220*/  LDL.LU R38, [R1+0x44] ;  /* 0x0000440001267983 */ /* 0x000ea20000300800 */
[----:B------:R-:W1:Y:S01]  /*a230*/  LDC R6, c[0x0][0x420] ;  /* 0x00010800ff067b82 */ /* 0x000e620000000800 */
[----:B------:R-:W-:Y:S02]  /*a240*/  ISETP.GE.AND P1, PT, R194, UR22, PT ;  /* 0x00000016c2007c0c */ /* 0x000fe4000bf26270 */
[----:B------:R-:W3:Y:S11]  /*a250*/  LDL.LU R37, [R1+0x38] ;  /* 0x0000380001257983 */ /* 0x000ef60000300800 */
[----:B------:R4:W-:Y:S01]  /*a260*/  @P1 STS.128 [R145+0x8000], RZ ;  /* 0x008000ff91001388 */ /* 0x0009e20000000c00 */
[----:B------:R-:W5:Y:S08]  /*a270*/  @!P1 LDC R13, c[0x0][0x424] ;  /* 0x00010900ff0d9b82 */ /* 0x000f700000000800 */
[----:B------:R-:W4:Y:S08]  /*a280*/  @!P1 LDC R14, c[0x0][0x424] ;  /* 0x00010900ff0e9b82 */ /* 0x000f300000000800 */
[----:B------:R-:W4:Y:S01]  /*a290*/  @!P1 LDC R15, c[0x0][0x424] ;  /* 0x00010900ff0f9b82 */ /* 0x000f220000000800 */
[C---:B-1----:R-:W-:Y:S05]  /*a2a0*/  IMAD.U32 R4, R6.reuse, -0x80, RZ ;  /* 0xffffff8006047824 */ /* 0x042fea00078e00ff */
[--C-:B------:R-:W-:Y:S02]  /*a2b0*/  SHF.R.S32.HI R5, RZ, 0x1f, R4.reuse ;  /* 0x0000001fff057819 */ /* 0x100fe40000011404 */
[CC--:B------:R-:W-:Y:S02]  /*a2c0*/  @!P1 LEA R0, P3, R6.reuse, R4.reuse, 0x5 ;  /* 0x0000000406009211 */ /* 0x0c0fe400078628ff */
[C---:B------:R-:W-:Y:S01]  /*a2d0*/  @!P1 LEA R11, P2, R6.reuse, R4, 0x6 ;  /* 0x00000004060b9211 */ /* 0x040fe200078430ff */
[C---:B------:R-:W-:Y:S01]  /*a2e0*/  @!P1 IMAD.WIDE.U32 R8, R6.reuse, 0x60, R4 ;  /* 0x0000006006089825 */ /* 0x040fe200078e0004 */
[CC--:B-----5:R-:W-:Y:S02]  /*a2f0*/  @!P1 LEA.HI.X R13, R6.reuse, R5.reuse, R13, 0x5, P3 ;  /* 0x00000005060d9211 */ /* 0x0e0fe400018f2c0d */
[----:B----4-:R-:W-:Y:S01]  /*a300*/  @!P1 LEA.HI.X R14, R6, R5, R14, 0x6, P2 ;  /* 0x00000005060e9211 */ /* 0x010fe200010f340e */
[----:B------:R-:W-:Y:S01]  /*a310*/  @!P1 IMAD R15, R15, 0x60, RZ ;  /* 0x000000600f0f9824 */ /* 0x000fe200078e02ff */
[-C--:B--2---:R-:W-:Y:S02]  /*a320*/  LEA R6, P4, R4, R38.reuse, 0x1 ;  /* 0x0000002604067211 */ /* 0x084fe400078808ff */
[-C--:B------:R-:W-:Y:S02]  /*a330*/  @!P1 LEA R12, P3, R0, R38.reuse, 0x1 ;  /* 0x00000026000c9211 */ /* 0x080fe400078608ff */
[-C--:B---3--:R-:W-:Y:S02]  /*a340*/  LEA.HI.X R7, R4, R37.reuse, R5, 0x1, P4 ;  /* 0x0000002504077211 */ /* 0x088fe400020f0c05 */
        /* <DEDUP_REMOVED lines=9> */
[C---:B------:R-:W-:Y:S03]  /*a3e0*/  @!P1 LEA R4, P2, R8.reuse, R38, 0x1 ;  /* 0x0000002608049211 */ /* 0x040fe600078408ff */
[----:B------:R-:W-:Y:S01]  /*a3f0*/  @!PT LDS RZ, [RZ] ;  /* 0x00000000fffff984 */ /* 0x000fe20000000800 */
[----:B------:R-:W-:Y:S01]  /*a400*/  @!PT LDS RZ, [RZ] ;  /* 0x00000000fffff984 */ /* 0x000fe20000000800 */
[----:B------:R-:W-:Y:S01]  /*a410*/  @!PT LDS RZ, [RZ] ;  /* 0x00000000fffff984 */ /* 0x000fe20000000800 */
[----:B------:R1:W-:Y:S01]  /*a420*/  @!P1 LDGSTS.E.BYPASS.LTC128B.128 [R145+0x9000], desc[UR8][R12.64] ;  /* 0x090000000c919fae */ /* 0x0003e2000b901d48 */
[----:B------:R-:W-:Y:S03]  /*a430*/  @!P1 LEA.HI.X R5, R8, R37, R0, 0x1, P2 ;  /* 0x0000002508059211 */ /* 0x000fe600010f0c00 */
        /* <DEDUP_REMOVED lines=10> */
[----:B------:R1:W-:Y:S04]  /*a4e0*/  STL [R1+0x44], R6 ;  /* 0x0000440601007387 */ /* 0x0003e80000100800 */
[----:B------:R-:W0:Y:S04]  /*a4f0*/  LDGDEPBAR ;  /* 0x00000000000079af */ /* 0x000e280000000000 */
[----:B------:R1:W-:Y:S02]  /*a500*/  STL [R1+0x38], R7 ;  /* 0x0000380701007387 */ /* 0x0003e40000100800 */
.L_x_959:
[----:B------:R-:W-:Y:S01]  /*a510*/  LDSM.16.M88.4 R32, [R148+0x14000] ;  /* 0x014000009420783b */ /* 0x000fe20000000200 */
[----:B------:R-:W-:Y:S01]  /*a520*/  VIADD R0, R36, UR5 ;  /* 0x0000000524007c36 */ /* 0x000fe20008000000 */
[----:B------:R-:W-:Y:S01]  /*a530*/  ULOP3.LUT UR11, UR10, 0x1, URZ, 0xc0, !UPT ;  /* 0x000000010a0b7892 */ /* 0x000fe2000f8ec03f */
[----:B------:R-:W-:Y:S01]  /*a540*/  IMAD.IADD R144, R185, 0x1, R150 ;  /* 0x00000001b9907824 */ /* 0x000fe200078e0296 */
[----:B------:R-:W1:Y:S01]  /*a550*/  LDSM.16.MT88.4 R16, [R2+0x4000] ;  /* 0x004000000210783b */ /* 0x000e620000004200 */
[----:B------:R-:W-:Y:S01]  /*a560*/  IMAD.IADD R0, R0, 0x1, R185 ;  /* 0x0000000100007824 */ /* 0x000fe200078e02b9 */
[----:B------:R-:W-:Y:S02]  /*a570*/  UISETP.NE.U32.AND UP0, UPT, UR11, 0x1, UPT ;  /* 0x000000010b00788c */ /* 0x000fe4000bf05070 */
[----:B------:R-:W2:Y:S01]  /*a580*/  LDSM.16.M88.4 R28, [R148+0x16000] ;  /* 0x01600000941c783b */ /* 0x000ea20000000200 */
[----:B------:R-:W-:Y:S02]  /*a590*/  UISETP.GT.AND UP2, UPT, UR10, UR19, UPT ;  /* 0x000000130a00728c */ /* 0x000fe4000bf44270 */
[----:B------:R-:W-:Y:S01]  /*a5a0*/  UIADD3 UR10, UR10, -0x1, URZ ;  /* 0xffffffff0a0a7890 */ /* 0x000fe2000fffe03f */
[----:B------:R-:W3:Y:S04]  /*a5b0*/  LDSM.16.MT88.4 R36, [R0] ;  /* 0x000000000024783b */ /* 0x000ee80000004200 */
[----:B------:R-:W4:Y:S04]  /*a5c0*/  LDL R156, [R1+0x5c] ;  /* 0x00005c00019c7983 */ /* 0x000f280000100800 */
[----:B------:R-:W-:Y:S04]  /*a5d0*/  LDSM.16.M88.4 R40, [R150+0x14000] ;  /* 0x014000009628783b */ /* 0x000fe80000000200 */
[----:B------:R-:W5:Y:S04]  /*a5e0*/  LDL R155, [R1+0x60] ;  /* 0x00006000019b7983 */ /* 0x000f680000100800 */
[----:B------:R-:W3:Y:S04]  /*a5f0*/  LDSM.16.MT88.4 R44, [R2+0x4800] ;  /* 0x00480000022c783b */ /* 0x000ee80000004200 */
[----:B------:R-:W5:Y:S04]  /*a600*/  LDL R151, [R1+0x4c] ;  /* 0x00004c0001977983 */ /* 0x000f680000100800 */
[----:B------:R-:W3:Y:S04]  /*a610*/  LDSM.16.M88.4 R48, [R150+0x16000] ;  /* 0x016000009630783b */ /* 0x000ee80000000200 */
[----:B------:R-:W5:Y:S01]  /*a620*/  LDL R152, [R1+0x48] ;  /* 0x0000480001987983 */ /* 0x000f620000100800 */
[-C--:B-1----:R-:W-:Y:S03]  /*a630*/  HMMA.16816.F32.BF16 R4, R32, R16.reuse, RZ ;  /* 0x000000102004723c */ /* 0x082fe600000418ff */
[----:B------:R-:W1:Y:S04]  /*a640*/  LDSM.16.MT88.4 R52, [R0+0x800] ;  /* 0x000800000034783b */ /* 0x000e680000004200 */
[----:B------:R-:W5:Y:S01]  /*a650*/  LDL R153, [R1+0x54] ;  /* 0x0000540001997983 */ /* 0x000f620000100800 */
[C---:B--2---:R-:W-:Y:S03]  /*a660*/  HMMA.16816.F32.BF16 R8, R28.reuse, R16, RZ ;  /* 0x000000101c08723c */ /* 0x044fe600000418ff */
[----:B------:R-:W-:Y:S03]  /*a670*/  LDSM.16.M88.4 R56, [R149+0x14000] ;  /* 0x014000009538783b */ /* 0x000fe60000000200 */
[-C--:B------:R-:W-:Y:S01]  /*a680*/  HMMA.16816.F32.BF16 R12, R28, R18.reuse, RZ ;  /* 0x000000121c0c723c */ /* 0x080fe200000418ff */
[----:B------:R-:W2:Y:S04]  /*a690*/  LDL R154, [R1+0x50] ;  /* 0x00005000019a7983 */ /* 0x000ea80000100800 */
[----:B------:R-:W1:Y:S01]  /*a6a0*/  LDSM.16.MT88.4 R60, [R2+0x5000] ;  /* 0x00500000023c783b */ /* 0x000e620000004200 */
[C---:B------:R-:W-:Y:S03]  /*a6b0*/  HMMA.16816.F32.BF16 R16, R32.reuse, R18, RZ ;  /* 0x000000122010723c */ /* 0x040fe600000418ff */
[----:B------:R-:W1:Y:S03]  /*a6c0*/  LDSM.16.M88.4 R64, [R149+0x16000] ;  /* 0x016000009540783b */ /* 0x000e660000000200 */
[-C--:B---3--:R-:W-:Y:S01]  /*a6d0*/  HMMA.16816.F32.BF16 R20, R32, R36.reuse, RZ ;  /* 0x000000242014723c */ /* 0x088fe200000418ff */
[----:B------:R-:W3:Y:S04]  /*a6e0*/  LDSM.16.MT88.4 R132, [R0+0x1000] ;  /* 0x001000000084783b */ /* 0x000ee80000004200 */
[----:B------:R-:W-:Y:S01]  /*a6f0*/  LDSM.16.M88.4 R136, [R144+0x16000] ;  /* 0x016000009088783b */ /* 0x000fe20000000200 */
[C---:B------:R-:W-:Y:S03]  /*a700*/  HMMA.16816.F32.BF16 R24, R28.reuse, R36, RZ ;  /* 0x000000241c18723c */ /* 0x040fe600000418ff */
[----:B------:R-:W-:Y:S03]  /*a710*/  LDSM.16.MT88.4 R140, [R0+0x1800] ;  /* 0x00180000008c783b */ /* 0x000fe60000004200 */
[-C--:B------:R-:W-:Y:S06]  /*a720*/  HMMA.16816.F32.BF16 R28, R28, R38.reuse, RZ ;  /* 0x000000261c1c723c */ /* 0x080fec00000418ff */
[----:B------:R-:W-:Y:S01]  /*a730*/  HMMA.16816.F32.BF16 R32, R32, R38, RZ ;  /* 0x000000262020723c */ /* 0x000fe200000418ff */
[----:B------:R-:W-:Y:S05]  /*a740*/  LDSM.16.M88.4 R36, [R144+0x14000] ;  /* 0x014000009024783b */ /* 0x000fea0000000200 */
[-C--:B------:R-:W-:Y:S06]  /*a750*/  HMMA.16816.F32.BF16 R4, R40, R44.reuse, R4 ;  /* 0x0000002c2804723c */ /* 0x080fec0000041804 */
[C---:B------:R-:W-:Y:S06]  /*a760*/  HMMA.16816.F32.BF16 R8, R48.reuse, R44, R8 ;  /* 0x0000002c3008723c */ /* 0x040fec0000041808 */
[-C--:B------:R-:W-:Y:S06]  /*a770*/  HMMA.16816.F32.BF16 R12, R48, R46.reuse, R12 ;  /* 0x0000002e300c723c */ /* 0x080fec000004180c */
[C---:B------:R-:W-:Y:S01]  /*a780*/  HMMA.16816.F32.BF16 R16, R40.reuse, R46, R16 ;  /* 0x0000002e2810723c */ /* 0x040fe20000041810 */
[----:B------:R-:W3:Y:S05]  /*a790*/  LDSM.16.MT88.4 R44, [R2+0x5800] ;  /* 0x00580000022c783b */ /* 0x000eea0000004200 */
[-C--:B-1----:R-:W-:Y:S06]  /*a7a0*/  HMMA.16816.F32.BF16 R20, R40, R52.reuse, R20 ;  /* 0x000000342814723c */ /* 0x082fec0000041814 */
[C---:B------:R-:W-:Y:S06]  /*a7b0*/  HMMA.16816.F32.BF16 R24, R48.reuse, R52, R24 ;  /* 0x000000343018723c */ /* 0x040fec0000041818 */
[-C--:B------:R-:W-:Y:S01]  /*a7c0*/  HMMA.16816.F32.BF16 R28, R48, R54.reuse, R28 ;  /* 0x00000036301c723c */ /* 0x080fe2000004181c */
[----:B------:R-:W-:Y:S05]  /*a7d0*/  LDSM.16.MT88.4 R48, [R2+0x6000] ;  /* 0x006000000230783b */ /* 0x000fea0000004200 */
[----:B------:R-:W-:Y:S01]  /*a7e0*/  HMMA.16816.F32.BF16 R32, R40, R54, R32 ;  /* 0x000000362820723c */ /* 0x000fe20000041820 */
[----:B------:R-:W1:Y:S04]  /*a7f0*/  LDSM.16.M88.4 R40, [R148+0x18000] ;  /* 0x018000009428783b */ /* 0x000e680000000200 */
[----:B------:R-:W1:Y:S01]  /*a800*/  LDSM.16.M88.4 R52, [R148+0x1a000] ;  /* 0x01a000009434783b */ /* 0x000e620000000200 */
[-C--:B------:R-:W-:Y:S06]  /*a810*/  HMMA.16816.F32.BF16 R4, R56, R60.reuse, R4 ;  /* 0x0000003c3804723c */ /* 0x080fec0000041804 */
[C---:B------:R-:W-:Y:S06]  /*a820*/  HMMA.16816.F32.BF16 R8, R64.reuse, R60, R8 ;  /* 0x0000003c4008723c */ /* 0x040fec0000041808 */
[-C--:B------:R-:W-:Y:S06]  /*a830*/  HMMA.16816.F32.BF16 R12, R64, R62.reuse, R12 ;  /* 0x0000003e400c723c */ /* 0x080fec000004180c */
[C---:B------:R-:W-:Y:S01]  /*a840*/  HMMA.16816.F32.BF16 R16, R56.reuse, R62, R16 ;  /* 0x0000003e3810723c */ /* 0x040fe20000041810 */
[----:B------:R-:W1:Y:S05]  /*a850*/  LDSM.16.MT88.4 R60, [R0+0x2000] ;  /* 0x00200000003c783b */ /* 0x000e6a0000004200 */
[-C--:B---3--:R-:W-:Y:S06]  /*a860*/  HMMA.16816.F32.BF16 R20, R56, R132.reuse, R20 ;  /* 0x000000843814723c */ /* 0x088fec0000041814 */
[C---:B------:R-:W-:Y:S06]  /*a870*/  HMMA.16816.F32.BF16 R24, R64.reuse, R132, R24 ;  /* 0x000000844018723c */ /* 0x040fec0000041818 */
[-C--:B------:R-:W-:Y:S01]  /*a880*/  HMMA.16816.F32.BF16 R28, R64, R134.reuse, R28 ;  /* 0x00000086401c723c */ /* 0x080fe2000004181c */
[----:B------:R-:W-:Y:S05]  /*a890*/  LDSM.16.M88.4 R64, [R150+0x1a000] ;  /* 0x01a000009640783b */ /* 0x000fea0000000200 */
[----:B------:R-:W-:Y:S01]  /*a8a0*/  HMMA.16816.F32.BF16 R32, R56, R134, R32 ;  /* 0x000000863820723c */ /* 0x000fe20000041820 */
[----:B------:R-:W-:Y:S04]  /*a8b0*/  LDSM.16.MT88.4 R56, [R2+0x6800] ;  /* 0x006800000238783b */ /* 0x000fe80000004200 */
[----:B------:R-:W-:Y:S01]  /*a8c0*/  LDSM.16.MT88.4 R132, [R0+0x2800] ;  /* 0x002800000084783b */ /* 0x000fe20000004200 */
[-C--:B------:R-:W-:Y:S06]  /*a8d0*/  HMMA.16816.F32.BF16 R4, R36, R44.reuse, R4 ;  /* 0x0000002c2404723c */ /* 0x080fec0000041804 */
[C---:B------:R-:W-:Y:S06]  /*a8e0*/  HMMA.16816.F32.BF16 R8, R136.reuse, R44, R8 ;  /* 0x0000002c8808723c */ /* 0x040fec0000041808 */
[-C--:B------:R-:W-:Y:S06]  /*a8f0*/  HMMA.16816.F32.BF16 R12, R136, R46.reuse, R12 ;  /* 0x0000002e880c723c */ /* 0x080fec000004180c */
[C---:B------:R-:W-:Y:S01]  /*a900*/  HMMA.16816.F32.BF16 R16, R36.reuse, R46, R16 ;  /* 0x0000002e2410723c */ /* 0x040fe20000041810 */
[----:B------:R-:W3:Y:S05]  /*a910*/  LDSM.16.M88.4 R44, [R150+0x18000] ;  /* 0x01800000962c783b */ /* 0x000eea0000000200 */
[-C--:B------:R-:W-:Y:S06]  /*a920*/  HMMA.16816.F32.BF16 R20, R36, R140.reuse, R20 ;  /* 0x0000008c2414723c */ /* 0x080fec0000041814 */
[C---:B------:R-:W-:Y:S06]  /*a930*/  HMMA.16816.F32.BF16 R24, R136.reuse, R140, R24 ;  /* 0x0000008c8818723c */ /* 0x040fec0000041818 */
[-C--:B------:R-:W-:Y:S01]  /*a940*/  HMMA.16816.F32.BF16 R28, R136, R142.reuse, R28 ;  /* 0x0000008e881c723c */ /* 0x080fe2000004181c */
[----:B------:R-:W-:Y:S05]  /*a950*/  LDSM.16.M88.4 R136, [R149+0x1a000] ;  /* 0x01a000009588783b */ /* 0x000fea0000000200 */
[----:B------:R-:W-:Y:S01]  /*a960*/  HMMA.16816.F32.BF16 R32, R36, R142, R32 ;  /* 0x0000008e2420723c */ /* 0x000fe20000041820 */
[----:B------:R-:W-:Y:S04]  /*a970*/  LDSM.16.M88.4 R36, [R149+0x18000] ;  /* 0x018000009524783b */ /* 0x000fe80000000200 */
        /* <DEDUP_REMOVED lines=9> */
[----:B------:R-:W-:Y:S05]  /*aa10*/  LDSM.16.MT88.4 R52, [R2+0x7800] ;  /* 0x007800000234783b */ /* 0x000fea0000004200 */
[----:B------:R-:W-:Y:S01]  /*aa20*/  HMMA.16816.F32.BF16 R32, R40, R62, R32 ;  /* 0x0000003e2820723c */ /* 0x000fe20000041820 */
[----:B------:R4:W-:Y:S04]  /*aa30*/  LDSM.16.MT88.4 R60, [R0+0x3800] ;  /* 0x00380000003c783b */ /* 0x0009e80000004200 */
[----:B------:R-:W4:Y:S01]  /*aa40*/  LDSM.16.M88.4 R40, [R144+0x18000] ;  /* 0x018000009028783b */ /* 0x000f220000000200 */
[-C--:B---3--:R-:W-:Y:S06]  /*aa50*/  HMMA.16816.F32.BF16 R4, R44, R56.reuse, R4 ;  /* 0x000000382c04723c */ /* 0x088fec0000041804 */
[C---:B------:R-:W-:Y:S06]  /*aa60*/  HMMA.16816.F32.BF16 R8, R64.reuse, R56, R8 ;  /* 0x000000384008723c */ /* 0x040fec0000041808 */
[-C--:B------:R-:W-:Y:S06]  /*aa70*/  HMMA.16816.F32.BF16 R12, R64, R58.reuse, R12 ;  /* 0x0000003a400c723c */ /* 0x080fec000004180c */
[C---:B------:R-:W-:Y:S01]  /*aa80*/  HMMA.16816.F32.BF16 R16, R44.reuse, R58, R16 ;  /* 0x0000003a2c10723c */ /* 0x040fe20000041810 */
[----:B------:R-:W3:Y:S05]  /*aa90*/  LDSM.16.M88.4 R56, [R144+0x1a000] ;  /* 0x01a000009038783b */ /* 0x000eea0000000200 */
[-C--:B------:R-:W-:Y:S06]  /*aaa0*/  HMMA.16816.F32.BF16 R20, R44, R132.reuse, R20 ;  /* 0x000000842c14723c */ /* 0x080fec0000041814 */
[C---:B------:R-:W-:Y:S06]  /*aab0*/  HMMA.16816.F32.BF16 R24, R64.reuse, R132, R24 ;  /* 0x000000844018723c */ /* 0x040fec0000041818 */
[-C--:B------:R-:W-:Y:S06]  /*aac0*/  HMMA.16816.F32.BF16 R28, R64, R134.reuse, R28 ;  /* 0x00000086401c723c */ /* 0x080fec000004181c */
[----:B------:R-:W-:Y:S01]  /*aad0*/  HMMA.16816.F32.BF16 R32, R44, R134, R32 ;  /* 0x000000862c20723c */ /* 0x000fe20000041820 */
[----:B------:R-:W4:Y:S05]  /*aae0*/  LDC R44, c[0x0][0x270] ;  /* 0x00009c00ff2c7b82 */ /* 0x000f2a0000000800 */
[-C--:B-1----:R-:W-:Y:S06]  /*aaf0*/  HMMA.16816.F32.BF16 R4, R36, R48.reuse, R4 ;  /* 0x000000302404723c */ /* 0x082fec0000041804 */
[C---:B------:R-:W-:Y:S06]  /*ab00*/  HMMA.16816.F32.BF16 R8, R136.reuse, R48, R8 ;  /* 0x000000308808723c */ /* 0x040fec0000041808 */
[-C--:B------:R-:W-:Y:S06]  /*ab10*/  HMMA.16816.F32.BF16 R12, R136, R50.reuse, R12 ;  /* 0x00000032880c723c */ /* 0x080fec000004180c */
[C---:B------:R-:W-:Y:S05]  /*ab20*/  HMMA.16816.F32.BF16 R16, R36.reuse, R50, R16 ;  /* 0x000000322410723c */ /* 0x040fea0000041810 */
[----:B----4-:R-:W-:Y:S01]  /*ab30*/  IMAD R44, R44, UR23, RZ ;  /* 0x000000172c2c7c24 */ /* 0x010fe2000f8e02ff */
[-C--:B------:R-:W-:Y:S05]  /*ab40*/  HMMA.16816.F32.BF16 R20, R36, R140.reuse, R20 ;  /* 0x0000008c2414723c */ /* 0x080fea0000041814 */
[C---:B------:R-:W-:Y:S01]  /*ab50*/  IMAD.U32 R0, R44.reuse, -0x80, RZ ;  /* 0xffffff802c007824 */ /* 0x040fe200078e00ff */
[C---:B------:R-:W-:Y:S05]  /*ab60*/  HMMA.16816.F32.BF16 R24, R136.reuse, R140, R24 ;  /* 0x0000008c8818723c */ /* 0x040fea0000041818 */
[----:B------:R-:W-:Y:S01]  /*ab70*/  IMAD.SHL.U32 R45, R44, 0x10, RZ ;  /* 0x000000102c2d7824 */ /* 0x000fe200078e00ff */
[-C--:B------:R-:W-:Y:S06]  /*ab80*/  HMMA.16816.F32.BF16 R28, R136, R142.reuse, R28 ;  /* 0x0000008e881c723c */ /* 0x080fec000004181c */
[----:B------:R-:W-:Y:S06]  /*ab90*/  HMMA.16816.F32.BF16 R32, R36, R142, R32 ;  /* 0x0000008e2420723c */ /* 0x000fec0000041820 */
[-C--:B------:R-:W-:Y:S05]  /*aba0*/  HMMA.16816.F32.BF16 R4, R40, R52.reuse, R4 ;  /* 0x000000342804723c */ /* 0x080fea0000041804 */
[----:B------:R-:W-:Y:S01]  /*abb0*/  @P0 IADD3 R38, P1, R156, UR14, RZ ;  /* 0x0000000e9c260c10 */ /* 0x000fe2000ff3e0ff */
[C---:B---3--:R-:W-:Y:S01]  /*abc0*/  HMMA.16816.F32.BF16 R8, R56.reuse, R52, R8 ;  /* 0x000000343808723c */ /* 0x048fe20000041808 */
[----:B------:R-:W-:Y:S04]  /*abd0*/  @UP3 UIADD3 UR14, UP1, UR14, -0x200, URZ ;  /* 0xfffffe000e0e3890 */ /* 0x000fe8000ff3e03f */
[----:B-----5:R-:W-:Y:S01]  /*abe0*/  @P0 IADD3.X R39, R155, UR13, RZ, P1, !PT ;  /* 0x0000000d9b270c10 */ /* 0x020fe20008ffe4ff */
[-C--:B------:R-:W-:Y:S01]  /*abf0*/  HMMA.16816.F32.BF16 R12, R56, R54.reuse, R12 ;  /* 0x00000036380c723c */ /* 0x080fe2000004180c */
[----:B------:R-:W-:Y:S03]  /*ac00*/  @UP3 UIADD3.X UR13, UR13, -0x1, URZ, UP1, !UPT ;  /* 0xffffffff0d0d3890 */ /* 0x000fe60008ffe43f */
[----:B------:R-:W3:Y:S01]  /*ac10*/  @P0 LDG.E R151, desc[UR8][R38.64+0x120] ;  /* 0x0001200826970981 */ /* 0x000ee2000c1e1900 */
[C---:B------:R-:W-:Y:S01]  /*ac20*/  LEA R2, P1, R0.reuse, R146, 0x2 ;  /* 0x0000009200027211 */ /* 0x040fe200078210ff */
[C---:B------:R-:W-:Y:S02]  /*ac30*/  HMMA.16816.F32.BF16 R16, R40.reuse, R54, R16 ;  /* 0x000000362810723c */ /* 0x040fe40000041810 */
[----:B------:R-:W4:Y:S03]  /*ac40*/  @P0 LDG.E R152, desc[UR8][R38.64+0x100] ;  /* 0x0001000826980981 */ /* 0x000f26000c1e1900 */
[----:B------:R-:W-:Y:S01]  /*ac50*/  LEA.HI.X.SX32 R36, R0, R147, 0x2, P1 ;  /* 0x0000009300247211 */ /* 0x000fe200008f16ff */
[-C--:B------:R-:W-:Y:S01]  /*ac60*/  HMMA.16816.F32.BF16 R20, R40, R60.reuse, R20 ;  /* 0x0000003c2814723c */ /* 0x080fe20000041814 */
[----:B------:R-:W5:Y:S04]  /*ac70*/  @P0 LDG.E R153, desc[UR8][R38.64+0x20] ;  /* 0x0000200826990981 */ /* 0x000f68000c1e1900 */
[----:B--2---:R1:W2:Y:S01]  /*ac80*/  @P0 LDG.E R154, desc[UR8][R38.64] ;  /* 0x00000008269a0981 */ /* 0x0042a2000c1e1900 */
[C---:B------:R-:W-:Y:S03]  /*ac90*/  HMMA.16816.F32.BF16 R24, R56.reuse, R60, R24 ;  /* 0x0000003c3818723c */ /* 0x040fe60000041818 */
[----:B------:R-:W-:Y:S02]  /*aca0*/  STL [R1+0x30], R2 ;  /* 0x0000300201007387 */ /* 0x000fe40000100800 */
[----:B------:R-:W-:Y:S01]  /*acb0*/  IMAD.MOV.U32 R37, RZ, RZ, R36 ;  /* 0x000000ffff257224 */ /* 0x000fe200078e0024 */
[-C--:B------:R-:W-:Y:S01]  /*acc0*/  HMMA.16816.F32.BF16 R28, R56, R62.reuse, R28 ;  /* 0x0000003e381c723c */ /* 0x080fe2000004181c */
[----:B------:R1:W-:Y:S04]  /*acd0*/  STL [R1+0x2c], R36 ;  /* 0x00002c2401007387 */ /* 0x0003e80000100800 */
[C---:B------:R-:W-:Y:S01]  /*ace0*/  IMAD.SHL.U32 R0, R44.reuse, 0x8, RZ ;  /* 0x000000082c007824 */ /* 0x040fe200078e00ff */
[----:B------:R-:W-:Y:S07]  /*acf0*/  HMMA.16816.F32.BF16 R32, R40, R62, R32 ;  /* 0x0000003e2820723c */ /* 0x000fee0000041820 */
[C---:B------:R-:W-:Y:S04]  /*ad00*/  IMAD R43, R44.reuse, 0x28, RZ ;  /* 0x000000282c2b7824 */ /* 0x040fe800078e02ff */
[C---:B------:R-:W-:Y:S02]  /*ad10*/  IMAD R42, R44.reuse, 0x30, RZ ;  /* 0x000000302c2a7824 */ /* 0x040fe400078e02ff */
[C---:B-1----:R-:W-:Y:S02]  /*ad20*/  IMAD.SHL.U32 R39, R44.reuse, 0x20, RZ ;  /* 0x000000202c277824 */ /* 0x042fe400078e00ff */
[----:B------:R-:W-:Y:S02]  /*ad30*/  IMAD.MOV.U32 R36, RZ, RZ, R2 ;  /* 0x000000ffff247224 */ /* 0x000fe400078e0002 */
[----:B------:R-:W-:Y:S03]  /*ad40*/  IMAD R2, R44, 0x18, RZ ;  /* 0x000000182c027824 */ /* 0x000fe600078e02ff */
[CC--:B------:R-:W-:Y:S01]  /*ad50*/  LEA R52, P1, R0.reuse, R36.reuse, 0x2 ;  /* 0x0000002400347211 */ /* 0x0c0fe200078210ff */
[----:B------:R1:W-:Y:S01]  /*ad60*/  REDG.E.ADD.F32.FTZ.RN.STRONG.GPU desc[UR8][R36.64], R4 ;  /* 0x00000004240079a6 */ /* 0x0003e2000c10f388 */
[CC--:B------:R-:W-:Y:S02]  /*ad70*/  LEA R38, P2, R39.reuse, R36.reuse, 0x2 ;  /* 0x0000002427267211 */ /* 0x0c0fe400078410ff */
[-C--:B------:R-:W-:Y:S02]  /*ad80*/  LEA.HI.X.SX32 R53, R0, R37.reuse, 0x2, P1 ;  /* 0x0000002500357211 */ /* 0x080fe400008f16ff */
[-C--:B------:R-:W-:Y:S03]  /*ad90*/  LEA.HI.X.SX32 R39, R39, R37.reuse, 0x2, P2 ;  /* 0x0000002527277211 */ /* 0x080fe600010f16ff */
[----:B------:R1:W-:Y:S02]  /*ada0*/  REDG.E.ADD.F32.FTZ.RN.STRONG.GPU desc[UR8][R52.64], R5 ;  /* 0x00000005340079a6 */ /* 0x0003e4000c10f388 */
[CC--:B-1----:R-:W-:Y:S04]  /*adb0*/  LEA R4, P1, R45.reuse, R36.reuse, 0x2 ;  /* 0x000000242d047211 */ /* 0x0c2fe800078210ff */
[-C--:B------:R-:W-:Y:S05]  /*adc0*/  LEA.HI.X.SX32 R5, R45, R37.reuse, 0x2, P1 ;  /* 0x000000252d057211 */ /* 0x080fea00008f16ff */
[----:B------:R1:W-:Y:S02]  /*add0*/  REDG.E.ADD.F32.FTZ.RN.STRONG.GPU desc[UR8][R4.64], R6 ;  /* 0x00000006040079a6 */ /* 0x0003e4000c10f388 */
[CC--:B-1----:R-:W-:Y:S02]  /*ade0*/  LEA R6, P1, R43.reuse, R36.reuse, 0x2 ;  /* 0x000000242b067211 */ /* 0x0c2fe400078210ff */
[----:B---3--:R-:W-:Y:S04]  /*adf0*/  @P0 STL [R1+0x4c], R151 ;  /* 0x00004c9701000387 */ /* 0x008fe80000100800 */
[----:B----4-:R-:W-:Y:S04]  /*ae00*/  @P0 STL [R1+0x48], R152 ;  /* 0x0000489801000387 */ /* 0x010fe80000100800 */
[----:B-----5:R-:W-:Y:S04]  /*ae10*/  @P0 STL [R1+0x54], R153 ;  /* 0x0000549901000387 */ /* 0x020fe80000100800 */
[----:B--2---:R-:W-:Y:S01]  /*ae20*/  @P0 STL [R1+0x50], R154 ;  /* 0x0000509a01000387 */ /* 0x004fe20000100800 */
[CC--:B------:R-:W-:Y:S03]  /*ae30*/  LEA R40, P0, R2.reuse, R36.reuse, 0x2 ;  /* 0x0000002402287211 */ /* 0x0c0fe600078010ff */
[----:B------:R-:W2:Y:S01]  /*ae40*/  LDL R185, [R1+0x58] ;  /* 0x0000580001b97983 */ /* 0x000ea20000100800 */
[-C--:B------:R-:W-:Y:S01]  /*ae50*/  LEA.HI.X.SX32 R41, R2, R37.reuse, 0x2, P0 ;  /* 0x0000002502297211 */ /* 0x080fe200000f16ff */
[----:B------:R-:W-:Y:S01]  /*ae60*/  IMAD R2, R44, 0x48, RZ ;  /* 0x000000482c027824 */ /* 0x000fe200078e02ff */
[CC--:B------:R-:W-:Y:S03]  /*ae70*/  LEA R4, P0, R42.reuse, R36.reuse, 0x2 ;  /* 0x000000242a047211 */ /* 0x0c0fe600078010ff */
[----:B------:R1:W-:Y:S01]  /*ae80*/  REDG.E.ADD.F32.FTZ.RN.STRONG.GPU desc[UR8][R40.64], R7 ;  /* 0x00000007280079a6 */ /* 0x0003e2000c10f388 */
[-C--:B------:R-:W-:Y:S03]  /*ae90*/  LEA.HI.X.SX32 R5, R42, R37.reuse, 0x2, P0 ;  /* 0x000000252a057211 */ /* 0x080fe600000f16ff */
[----:B------:R3:W-:Y:S01]  /*aea0*/  REDG.E.ADD.F32.FTZ.RN.STRONG.GPU desc[UR8][R38.64], R8 ;  /* 0x00000008260079a6 */ /* 0x0007e2000c10f388 */
[-C--:B-1----:R-:W-:Y:S01]  /*aeb0*/  LEA.HI.X.SX32 R7, R43, R37.reuse, 0x2, P1 ;  /* 0x000000252b077211 */ /* 0x082fe200008f16ff */
[C---:B------:R-:W-:Y:S02]  /*aec0*/  IMAD R40, R44.reuse, 0x50, RZ ;  /* 0x000000502c287824 */ /* 0x040fe400078e02ff */
[C---:B---3--:R-:W-:Y:S02]  /*aed0*/  IMAD R8, R44.reuse, 0x38, RZ ;  /* 0x000000382c087824 */ /* 0x048fe400078e02ff */
[----:B------:R1:W-:Y:S04]  /*aee0*/  REDG.E.ADD.F32.FTZ.RN.STRONG.GPU desc[UR8][R6.64], R9 ;  /* 0x00000009060079a6 */ /* 0x0003e8000c10f388 */
[----:B------:R3:W-:Y:S01]  /*aef0*/  REDG.E.ADD.F32.FTZ.RN.STRONG.GPU desc[UR8][R4.64], R10 ;  /* 0x0000000a040079a6 */ /* 0x0007e2000c10f388 */
[----:B-1----:R-:W-:Y:S01]  /*af00*/  IMAD.SHL.U32 R7, R44, 0x40, RZ ;  /* 0x000000402c077824 */ /* 0x002fe200078e00ff */
[-C--:B---3--:R-:W-:Y:S01]  /*af10*/  LEA R4, P0, R8, R36.reuse, 0x2 ;  /* 0x0000002408047211 */ /* 0x088fe200078010ff */
[----:B------:R-:W-:Y:S03]  /*af20*/  IMAD R10, R44, 0x58, RZ ;  /* 0x000000582c0a7824 */ /* 0x000fe600078e02ff */
[CC--:B------:R-:W-:Y:S02]  /*af30*/  LEA R38, P2, R7.reuse, R36.reuse, 0x2 ;  /* 0x0000002407267211 */ /* 0x0c0fe400078410ff */
[-C--:B------:R-:W-:Y:S02]  /*af40*/  LEA.HI.X.SX32 R5, R8, R37.reuse, 0x2, P0 ;  /* 0x0000002508057211 */ /* 0x080fe400000f16ff */
[-C--:B------:R-:W-:Y:S02]  /*af50*/  LEA R8, P1, R2, R36.reuse, 0x2 ;  /* 0x0000002402087211 */ /* 0x080fe400078210ff */
[-C--:B------:R-:W-:Y:S01]  /*af60*/  LEA.HI.X.SX32 R39, R7, R37.reuse, 0x2, P2 ;  /* 0x0000002507277211 */ /* 0x080fe200010f16ff */
[----:B------:R1:W-:Y:S01]  /*af70*/  REDG.E.ADD.F32.FTZ.RN.STRONG.GPU desc[UR8][R4.64], R11 ;  /* 0x0000000b040079a6 */ /* 0x0003e2000c10f388 */
[-C--:B------:R-:W-:Y:S02]  /*af80*/  LEA R6, P0, R40, R36.reuse, 0x2 ;  /* 0x0000002428067211 */ /* 0x080fe400078010ff */
[-C--:B------:R-:W-:Y:S01]  /*af90*/  LEA.HI.X.SX32 R9, R2, R37.reuse, 0x2, P1 ;  /* 0x0000002502097211 */ /* 0x080fe200008f16ff */
[----:B------:R3:W-:Y:S01]  /*afa0*/  REDG.E.ADD.F32.FTZ.RN.STRONG.GPU desc[UR8][R38.64], R16 ;  /* 0x00000010260079a6 */ /* 0x0007e2000c10f388 */
[-C--:B------:R-:W-:Y:S01]  /*afb0*/  LEA.HI.X.SX32 R7, R40, R37.reuse, 0x2, P0 ;  /* 0x0000002528077211 */ /* 0x080fe200000f16ff */
[----:B------:R-:W-:Y:S02]  /*afc0*/  VIADD R2, R45, 0x20 ;  /* 0x000000202d027836 */ /* 0x000fe40000000000 */
[----:B------:R4:W-:Y:S04]  /*afd0*/  REDG.E.ADD.F32.FTZ.RN.STRONG.GPU desc[UR8][R8.64], R17 ;  /* 0x00000011080079a6 */ /* 0x0009e8000c10f388 */
[----:B------:R5:W-:Y:S01]  /*afe0*/  REDG.E.ADD.F32.FTZ.RN.STRONG.GPU desc[UR8][R6.64], R18 ;  /* 0x00000012060079a6 */ /* 0x000be2000c10f388 */
[CC--:B-1----:R-:W-:Y:S04]  /*aff0*/  LEA R4, P1, R10.reuse, R36.reuse, 0x2 ;  /* 0x000000240a047211 */ /* 0x0c2fe800078210ff */
[-C--:B------:R-:W-:Y:S01]  /*b000*/  LEA.HI.X.SX32 R5, R10, R37.reuse, 0x2, P1 ;  /* 0x000000250a057211 */ /* 0x080fe200008f16ff */
[----:B---3--:R-:W-:Y:S02]  /*b010*/  IMAD.IADD R38, R0, 0x1, R2 ;  /* 0x0000000100267824 */ /* 0x008fe400078e0202 */
[C---:B----4-:R-:W-:Y:S02]  /*b020*/  IMAD R9, R44.reuse, 0x60, RZ ;  /* 0x000000602c097824 */ /* 0x050fe400078e02ff */
[----:B------:R1:W-:Y:S01]  /*b030*/  REDG.E.ADD.F32.FTZ.RN.STRONG.GPU desc[UR8][R4.64], R19 ;  /* 0x00000013040079a6 */ /* 0x0003e2000c10f388 */
[----:B-----5:R-:W-:Y:S02]  /*b040*/  IMAD R7, R44, 0x68, RZ ;  /* 0x000000682c077824 */ /* 0x020fe400078e02ff */
[-C--:B------:R-:W-:Y:S01]  /*b050*/  LEA R10, P0, R9, R36.reuse, 0x2 ;  /* 0x00000024090a7211 */ /* 0x080fe200078010ff */
[----:B------:R-:W-:Y:S02]  /*b060*/  IMAD.IADD R6, R0, 0x1, R38 ;  /* 0x0000000100067824 */ /* 0x000fe400078e0226 */
[-C--:B------:R-:W-:Y:S02]  /*b070*/  LEA R8, P2, R7, R36.reuse, 0x2 ;  /* 0x0000002407087211 */ /* 0x080fe400078410ff */
[-C--:B------:R-:W-:Y:S02]  /*b080*/  LEA.HI.X.SX32 R11, R9, R37.reuse, 0x2, P0 ;  /* 0x00000025090b7211 */ /* 0x080fe400000f16ff */
[-C--:B------:R-:W-:Y:S02]  /*b090*/  LEA.HI.X.SX32 R9, R7, R37.reuse, 0x2, P2 ;  /* 0x0000002507097211 */ /* 0x080fe400010f16ff */
[CC--:B------:R-:W-:Y:S01]  /*b0a0*/  LEA R48, P2, R38.reuse, R36.reuse, 0x2 ;  /* 0x0000002426307211 */ /* 0x0c0fe200078410ff */
[----:B------:R3:W-:Y:S03]  /*b0b0*/  REDG.E.ADD.F32.FTZ.RN.STRONG.GPU desc[UR8][R10.64], R12 ;  /* 0x0000000c0a0079a6 */ /* 0x0007e6000c10f388 */
[-C--:B------:R-:W-:Y:S01]  /*b0c0*/  LEA.HI.X.SX32 R49, R38, R37.reuse, 0x2, P2 ;  /* 0x0000002526317211 */ /* 0x080fe200010f16ff */
[----:B------:R4:W-:Y:S01]  /*b0d0*/  REDG.E.ADD.F32.FTZ.RN.STRONG.GPU desc[UR8][R8.64], R13 ;  /* 0x0000000d080079a6 */ /* 0x0009e2000c10f388 */
[C---:B-1----:R-:W-:Y:S02]  /*b0e0*/  IMAD R4, R44.reuse, 0x70, RZ ;  /* 0x000000702c047824 */ /* 0x042fe400078e02ff */
[----:B------:R-:W-:Y:S02]  /*b0f0*/  IMAD R44, R44, 0x78, RZ ;  /* 0x000000782c2c7824 */ /* 0x000fe400078e02ff */
[----:B------:R-:W-:Y:S01]  /*b100*/  IMAD.IADD R5, R0, 0x1, R6 ;  /* 0x0000000100057824 */ /* 0x000fe200078e0206 */
[-C--:B------:R-:W-:Y:S02]  /*b110*/  LEA R16, P1, R4, R36.reuse, 0x2 ;  /* 0x0000002404107211 */ /* 0x080fe400078210ff */
[-C--:B------:R-:W-:Y:S02]  /*b120*/  LEA R18, P0, R44, R36.reuse, 0x2 ;  /* 0x000000242c127211 */ /* 0x080fe400078010ff */
[-C--:B------:R-:W-:Y:S02]  /*b130*/  LEA.HI.X.SX32 R17, R4, R37.reuse, 0x2, P1 ;  /* 0x0000002504117211 */ /* 0x080fe400008f16ff */
[-C--:B------:R-:W-:Y:S02]  /*b140*/  LEA.HI.X.SX32 R19, R44, R37.reuse, 0x2, P0 ;  /* 0x000000252c137211 */ /* 0x080fe400000f16ff */
[-C--:B------:R-:W-:Y:S01]  /*b150*/  LEA R50, P0, R2, R36.reuse, 0x2 ;  /* 0x0000002402327211 */ /* 0x080fe200078010ff */
[----:B------:R1:W-:Y:S01]  /*b160*/  REDG.E.ADD.F32.FTZ.RN.STRONG.GPU desc[UR8][R16.64], R14 ;  /* 0x0000000e100079a6 */ /* 0x0003e2000c10f388 */
[-C--:B------:R-:W-:Y:S01]  /*b170*/  LEA R46, P1, R6, R36.reuse, 0x2 ;  /* 0x00000024062e7211 */ /* 0x080fe200078210ff */
[----:B---3--:R-:W-:Y:S01]  /*b180*/  IMAD.IADD R10, R0, 0x1, R5 ;  /* 0x00000001000a7824 */ /* 0x008fe200078e0205 */
[-C--:B------:R-:W-:Y:S01]  /*b190*/  LEA.HI.X.SX32 R51, R2, R37.reuse, 0x2, P0 ;  /* 0x0000002502337211 */ /* 0x080fe200000f16ff */
[----:B------:R3:W-:Y:S01]  /*b1a0*/  REDG.E.ADD.F32.FTZ.RN.STRONG.GPU desc[UR8][R18.64], R15 ;  /* 0x0000000f120079a6 */ /* 0x0007e2000c10f388 */
[CC--:B------:R-:W-:Y:S01]  /*b1b0*/  LEA R44, P0, R5.reuse, R36.reuse, 0x2 ;  /* 0x00000024052c7211 */ /* 0x0c0fe200078010ff */
[----:B----4-:R-:W-:Y:S01]  /*b1c0*/  IMAD.IADD R9, R0, 0x1, R10 ;  /* 0x0000000100097824 */ /* 0x010fe200078e020a */
[-C--:B------:R-:W-:Y:S01]  /*b1d0*/  LEA.HI.X.SX32 R47, R6, R37.reuse, 0x2, P1 ;  /* 0x00000025062f7211 */ /* 0x080fe200008f16ff */
[----:B------:R-:W-:Y:S01]  /*b1e0*/  REDG.E.ADD.F32.FTZ.RN.STRONG.GPU desc[UR8][R36.64+0x80], R20 ;  /* 0x00008014240079a6 */ /* 0x000fe2000c10f388 */
[-C--:B------:R-:W-:Y:S01]  /*b1f0*/  LEA.HI.X.SX32 R45, R5, R37.reuse, 0x2, P0 ;  /* 0x00000025052d7211 */ /* 0x080fe200000f16ff */
[----:B------:R-:W-:Y:S01]  /*b200*/  IMAD.IADD R4, R0, 0x1, R9 ;  /* 0x0000000100047824 */ /* 0x000fe200078e0209 */
[-C--:B------:R-:W-:Y:S01]  /*b210*/  LEA R42, P2, R10, R36.reuse, 0x2 ;  /* 0x000000240a2a7211 */ /* 0x080fe200078410ff */
[----:B------:R-:W-:Y:S01]  /*b220*/  REDG.E.ADD.F32.FTZ.RN.STRONG.GPU desc[UR8][R52.64+0x80], R21 ;  /* 0x00008015340079a6 */ /* 0x000fe2000c10f388 */
[CC--:B------:R-:W-:Y:S01]  /*b230*/  LEA R40, P1, R9.reuse, R36.reuse, 0x2 ;  /* 0x0000002409287211 */ /* 0x0c0fe200078210ff */
[----:B------:R-:W-:Y:S01]  /*b240*/  IMAD.IADD R8, R0, 0x1, R4 ;  /* 0x0000000100087824 */ /* 0x000fe200078e0204 */
[-C--:B------:R-:W-:Y:S01]  /*b250*/  LEA.HI.X.SX32 R43, R10, R37.reuse, 0x2, P2 ;  /* 0x000000250a2b7211 */ /* 0x080fe200010f16ff */
[----:B------:R-:W-:Y:S01]  /*b260*/  REDG.E.ADD.F32.FTZ.RN.STRONG.GPU desc[UR8][R50.64], R22 ;  /* 0x00000016320079a6 */ /* 0x000fe2000c10f388 */
[-C--:B------:R-:W-:Y:S01]  /*b270*/  LEA R38, P0, R4, R36.reuse, 0x2 ;  /* 0x0000002404267211 */ /* 0x080fe200078010ff */
[----:B------:R-:W-:Y:S01]  /*b280*/  IMAD.IADD R7, R0, 0x1, R8 ;  /* 0x0000000100077824 */ /* 0x000fe200078e0208 */
[-C--:B------:R-:W-:Y:S01]  /*b290*/  LEA.HI.X.SX32 R41, R9, R37.reuse, 0x2, P1 ;  /* 0x0000002509297211 */ /* 0x080fe200008f16ff */
[----:B------:R-:W-:Y:S01]  /*b2a0*/  REDG.E.ADD.F32.FTZ.RN.STRONG.GPU desc[UR8][R48.64], R23 ;  /* 0x00000017300079a6 */ /* 0x000fe2000c10f388 */
[-C--:B------:R-:W-:Y:S01]  /*b2b0*/  LEA.HI.X.SX32 R39, R4, R37.reuse, 0x2, P0 ;  /* 0x0000002504277211 */ /* 0x080fe200000f16ff */
[C---:B------:R-:W-:Y:S02]  /*b2c0*/  IMAD.IADD R6, R0.reuse, 0x1, R7 ;  /* 0x0000000100067824 */ /* 0x040fe400078e0207 */
[----:B------:R-:W-:Y:S02]  /*b2d0*/  REDG.E.ADD.F32.FTZ.RN.STRONG.GPU desc[UR8][R46.64], R24 ;  /* 0x000000182e0079a6 */ /* 0x000fe4000c10f388 */
[----:B------:R-:W-:Y:S01]  /*b2e0*/  IMAD.IADD R5, R0, 0x1, R6 ;  /* 0x0000000100057824 */ /* 0x000fe200078e0206 */
[CC--:B-1----:R-:W-:Y:S01]  /*b2f0*/  LEA R16, P1, R7.reuse, R36.reuse, 0x2 ;  /* 0x0000002407107211 */ /* 0x0c2fe200078210ff */
[----:B------:R-:W-:Y:S01]  /*b300*/  REDG.E.ADD.F32.FTZ.RN.STRONG.GPU desc[UR8][R44.64], R25 ;  /* 0x000000192c0079a6 */ /* 0x000fe2000c10f388 */
[-C--:B------:R-:W-:Y:S01]  /*b310*/  LEA R14, P0, R6, R36.reuse, 0x2 ;  /* 0x00000024060e7211 */ /* 0x080fe200078010ff */
[----:B------:R-:W-:Y:S01]  /*b320*/  IMAD.IADD R4, R0, 0x1, R5 ;  /* 0x0000000100047824 */ /* 0x000fe200078e0205 */
[-C--:B---3--:R-:W-:Y:S01]  /*b330*/  LEA R18, P2, R8, R36.reuse, 0x2 ;  /* 0x0000002408127211 */ /* 0x088fe200078410ff */
[----:B------:R-:W-:Y:S01]  /*b340*/  REDG.E.ADD.F32.FTZ.RN.STRONG.GPU desc[UR8][R42.64], R26 ;  /* 0x0000001a2a0079a6 */ /* 0x000fe2000c10f388 */
[-C--:B------:R-:W-:Y:S01]  /*b350*/  LEA.HI.X.SX32 R17, R7, R37.reuse, 0x2, P1 ;  /* 0x0000002507117211 */ /* 0x080fe200008f16ff */
[----:B------:R-:W-:Y:S01]  /*b360*/  IMAD.IADD R2, R0, 0x1, R4 ;  /* 0x0000000100027824 */ /* 0x000fe200078e0204 */
[-C--:B------:R-:W-:Y:S01]  /*b370*/  LEA.HI.X.SX32 R19, R8, R37.reuse, 0x2, P2 ;  /* 0x0000002508137211 */ /* 0x080fe200010f16ff */
[----:B------:R-:W-:Y:S01]  /*b380*/  REDG.E.ADD.F32.FTZ.RN.STRONG.GPU desc[UR8][R40.64], R27 ;  /* 0x0000001b280079a6 */ /* 0x000fe2000c10f388 */
[-C--:B------:R-:W-:Y:S01]  /*b390*/  LEA.HI.X.SX32 R15, R6, R37.reuse, 0x2, P0 ;  /* 0x00000025060f7211 */ /* 0x080fe200000f16ff */
[----:B------:R-:W-:Y:S01]  /*b3a0*/  IMAD.IADD R0, R0, 0x1, R2 ;  /* 0x0000000100007824 */ /* 0x000fe200078e0202 */
[CC--:B------:R-:W-:Y:S01]  /*b3b0*/  LEA R12, P3, R5.reuse, R36.reuse, 0x2 ;  /* 0x00000024050c7211 */ /* 0x0c0fe200078610ff */
[----:B------:R-:W-:Y:S01]  /*b3c0*/  REDG.E.ADD.F32.FTZ.RN.STRONG.GPU desc[UR8][R38.64], R32 ;  /* 0x00000020260079a6 */ /* 0x000fe2000c10f388 */
[-C--:B------:R-:W-:Y:S02]  /*b3d0*/  LEA R10, P2, R4, R36.reuse, 0x2 ;  /* 0x00000024040a7211 */ /* 0x080fe400078410ff */
[-C--:B------:R-:W-:Y:S01]  /*b3e0*/  LEA.HI.X.SX32 R13, R5, R37.reuse, 0x2, P3 ;  /* 0x00000025050d7211 */ /* 0x080fe200018f16ff */
[----:B------:R-:W-:Y:S01]  /*b3f0*/  REDG.E.ADD.F32.FTZ.RN.STRONG.GPU desc[UR8][R18.64], R33 ;  /* 0x00000021120079a6 */ /* 0x000fe2000c10f388 */
[-C--:B------:R-:W-:Y:S02]  /*b400*/  LEA R8, P1, R2, R36.reuse, 0x2 ;  /* 0x0000002402087211 */ /* 0x080fe400078210ff */
[-C--:B------:R-:W-:Y:S01]  /*b410*/  LEA.HI.X.SX32 R11, R4, R37.reuse, 0x2, P2 ;  /* 0x00000025040b7211 */ /* 0x080fe200010f16ff */
[----:B------:R-:W-:Y:S01]  /*b420*/  REDG.E.ADD.F32.FTZ.RN.STRONG.GPU desc[UR8][R16.64], R34 ;  /* 0x00000022100079a6 */ /* 0x000fe2000c10f388 */
[----:B------:R-:W-:Y:S02]  /*b430*/  LEA R6, P0, R0, R36, 0x2 ;  /* 0x0000002400067211 */ /* 0x000fe400078010ff */
[-C--:B------:R-:W-:Y:S01]  /*b440*/  LEA.HI.X.SX32 R9, R2, R37.reuse, 0x2, P1 ;  /* 0x0000002502097211 */ /* 0x080fe200008f16ff */
[----:B------:R-:W-:Y:S01]  /*b450*/  REDG.E.ADD.F32.FTZ.RN.STRONG.GPU desc[UR8][R14.64], R35 ;  /* 0x000000230e0079a6 */ /* 0x000fe2000c10f388 */
[----:B------:R-:W-:Y:S02]  /*b460*/  LEA.HI.X.SX32 R7, R0, R37, 0x2, P0 ;  /* 0x0000002500077211 */ /* 0x000fe400000f16ff */
[----:B------:R-:W-:Y:S01]  /*b470*/  PLOP3.LUT P1, PT, PT, PT, UP0, 0x80, 0x0 ;  /* 0x000000000000781c */ /* 0x000fe20003f2f008 */
[----:B------:R-:W-:Y:S01]  /*b480*/  REDG.E.ADD.F32.FTZ.RN.STRONG.GPU desc[UR8][R12.64], R28 ;  /* 0x0000001c0c0079a6 */ /* 0x000fe2000c10f388 */
[----:B------:R-:W-:Y:S01]  /*b490*/  PLOP3.LUT P0, PT, PT, PT, UP2, 0x80, 0x0 ;  /* 0x000000000000781c */ /* 0x000fe20003f0f028 */
[----:B------:R-:W-:Y:S02]  /*b4a0*/  @UP3 UIADD3 UR16, UP0, UR16, -0x200, URZ ;  /* 0xfffffe0010103890 */ /* 0x000fe4000ff1e03f */
[----:B------:R-:W-:Y:S02]  /*b4b0*/  REDG.E.ADD.F32.FTZ.RN.STRONG.GPU desc[UR8][R10.64], R29 ;  /* 0x0000001d0a0079a6 */ /* 0x000fe4000c10f388 */
[----:B------:R-:W-:Y:S02]  /*b4c0*/  @UP3 UIADD3.X UR15, UR15, -0x1, URZ, UP0, !UPT ;  /* 0xffffffff0f0f3890 */ /* 0x000fe400087fe43f */
[----:B------:R-:W-:Y:S04]  /*b4d0*/  REDG.E.ADD.F32.FTZ.RN.STRONG.GPU desc[UR8][R8.64], R30 ;  /* 0x0000001e080079a6 */ /* 0x000fe8000c10f388 */
[----:B------:R-:W-:Y:S04]  /*b4e0*/  REDG.E.ADD.F32.FTZ.RN.STRONG.GPU desc[UR8][R6.64], R31 ;  /* 0x0000001f060079a6 */ /* 0x000fe8000c10f388 */
[----:B------:R-:W-:Y:S04]  /*b4f0*/  LDSM.16.MT88.4 R4, [R3+0x14000] ;  /* 0x014000000304783b */ /* 0x000fe80000004200 */
[----:B------:R-:W1:Y:S04]  /*b500*/  LDSM.16.MT88.4 R8, [R184] ;  /* 0x00000000b808783b */ /* 0x000e680000004200 */
[----:B------:R-:W3:Y:S04]  /*b510*/  LDSM.16.MT88.4 R12, [R3+0x18000] ;  /* 0x01800000030c783b */ /* 0x000ee80000004200 */
[----:B------:R-:W-:Y:S04]  /*b520*/  LDSM.16.MT88.4 R20, [R3+0x14800] ;  /* 0x014800000314783b */ /* 0x000fe80000004200 */
[----:B------:R-:W-:Y:S04]  /*b530*/  LDSM.16.MT88.4 R24, [R184+0x800] ;  /* 0x00080000b818783b */ /* 0x000fe80000004200 */
[----:B------:R-:W-:Y:S04]  /*b540*/  LDSM.16.MT88.4 R32, [R3+0x18800] ;  /* 0x018800000320783b */ /* 0x000fe80000004200 */
[----:B------:R-:W-:Y:S04]  /*b550*/  LDSM.16.MT88.4 R36, [R184+0x1000] ;  /* 0x00100000b824783b */ /* 0x000fe80000004200 */
[----:B------:R-:W-:Y:S01]  /*b560*/  LDSM.16.MT88.4 R40, [R3+0x19000] ;  /* 0x019000000328783b */ /* 0x000fe20000004200 */
[-C--:B-1----:R-:W-:Y:S06]  /*b570*/  HMMA.16816.F32.BF16 R100, R4, R8.reuse, R100 ;  /* 0x000000080464723c */ /* 0x082fec0000041864 */
[C---:B---3--:R-:W-:Y:S06]  /*b580*/  HMMA.16816.F32.BF16 R104, R12.reuse, R8, R104 ;  /* 0x000000080c68723c */ /* 0x048fec0000041868 */
[-C--:B------:R-:W-:Y:S06]  /*b590*/  HMMA.16816.F32.BF16 R108, R12, R10.reuse, R108 ;  /* 0x0000000a0c6c723c */ /* 0x080fec000004186c */
[C---:B------:R-:W-:Y:S01]  /*b5a0*/  HMMA.16816.F32.BF16 R112, R4.reuse, R10, R112 ;  /* 0x0000000a0470723c */ /* 0x040fe20000041870 */
[----:B------:R-:W-:Y:S04]  /*b5b0*/  LDSM.16.MT88.4 R8, [R3+0x15000] ;  /* 0x015000000308783b */ /* 0x000fe80000004200 */
[----:B--2---:R-:W-:Y:S05]  /*b5c0*/  IMAD.IADD R0, R185, 0x1, R184 ;  /* 0x00000001b9007824 */ /* 0x004fea00078e02b8 */
[----:B------:R-:W1:Y:S04]  /*b5d0*/  LDSM.16.MT88.4 R16, [R0] ;  /* 0x000000000010783b */ /* 0x000e680000004200 */
[----:B------:R-:W2:Y:S01]  /*b5e0*/  LDSM.16.MT88.4 R28, [R0+0x800] ;  /* 0x00080000001c783b */ /* 0x000ea20000004200 */
[-C--:B-1----:R-:W-:Y:S06]  /*b5f0*/  HMMA.16816.F32.BF16 R116, R4, R16.reuse, R116 ;  /* 0x000000100474723c */ /* 0x082fec0000041874 */
[C---:B------:R-:W-:Y:S06]  /*b600*/  HMMA.16816.F32.BF16 R120, R12.reuse, R16, R120 ;  /* 0x000000100c78723c */ /* 0x040fec0000041878 */
[-C--:B------:R-:W-:Y:S01]  /*b610*/  HMMA.16816.F32.BF16 R124, R12, R18.reuse, R124 ;  /* 0x000000120c7c723c */ /* 0x080fe2000004187c */
[----:B------:R-:W1:Y:S05]  /*b620*/  LDSM.16.MT88.4 R12, [R0+0x1000] ;  /* 0x00100000000c783b */ /* 0x000e6a0000004200 */
[----:B------:R-:W-:Y:S01]  /*b630*/  HMMA.16816.F32.BF16 R128, R4, R18, R128 ;  /* 0x000000120480723c */ /* 0x000fe20000041880 */
[----:B------:R-:W-:Y:S04]  /*b640*/  LDSM.16.MT88.4 R4, [R3+0x15800] ;  /* 0x015800000304783b */ /* 0x000fe80000004200 */
[----:B------:R-:W3:Y:S01]  /*b650*/  LDSM.16.MT88.4 R16, [R184+0x1800] ;  /* 0x00180000b810783b */ /* 0x000ee20000004200 */
        /* <DEDUP_REMOVED lines=11> */
[----:B------:R-:W5:Y:S01]  /*b710*/  LDSM.16.MT88.4 R28, [R184+0x2000] ;  /* 0x00200000b81c783b */ /* 0x000f620000004200 */
[-C--:B------:R-:W-:Y:S06]  /*b720*/  HMMA.16816.F32.BF16 R100, R8, R36.reuse, R100 ;  /* 0x000000240864723c */ /* 0x080fec0000041864 */
[C---:B------:R-:W-:Y:S06]  /*b730*/  HMMA.16816.F32.BF16 R104, R40.reuse, R36, R104 ;  /* 0x000000242868723c */ /* 0x040fec0000041868 */
[-C--:B------:R-:W-:Y:S06]  /*b740*/  HMMA.16816.F32.BF16 R108, R40, R38.reuse, R108 ;  /* 0x00000026286c723c */ /* 0x080fec000004186c */
[C---:B------:R-:W-:Y:S01]  /*b750*/  HMMA.16816.F32.BF16 R112, R8.reuse, R38, R112 ;  /* 0x000000260870723c */ /* 0x040fe20000041870 */
[----:B------:R-:W5:Y:S05]  /*b760*/  LDSM.16.MT88.4 R36, [R3+0x1a000] ;  /* 0x01a000000324783b */ /* 0x000f6a0000004200 */
[-C--:B-1----:R-:W-:Y:S06]  /*b770*/  HMMA.16816.F32.BF16 R116, R8, R12.reuse, R116 ;  /* 0x0000000c0874723c */ /* 0x082fec0000041874 */
[C---:B------:R-:W-:Y:S06]  /*b780*/  HMMA.16816.F32.BF16 R120, R40.reuse, R12, R120 ;  /* 0x0000000c2878723c */ /* 0x040fec0000041878 */
[-C--:B------:R-:W-:Y:S01]  /*b790*/  HMMA.16816.F32.BF16 R124, R40, R14.reuse, R124 ;  /* 0x0000000e287c723c */ /* 0x080fe2000004187c */
[----:B------:R-:W1:Y:S05]  /*b7a0*/  LDSM.16.MT88.4 R40, [R0+0x2000] ;  /* 0x002000000028783b */ /* 0x000e6a0000004200 */
[----:B------:R-:W-:Y:S01]  /*b7b0*/  HMMA.16816.F32.BF16 R128, R8, R14, R128 ;  /* 0x0000000e0880723c */ /* 0x000fe20000041880 */
[----:B------:R-:W-:Y:S04]  /*b7c0*/  LDSM.16.MT88.4 R8, [R3+0x16800] ;  /* 0x016800000308783b */ /* 0x000fe80000004200 */
[----:B------:R-:W1:Y:S01]  /*b7d0*/  LDSM.16.MT88.4 R12, [R184+0x2800] ;  /* 0x00280000b80c783b */ /* 0x000e620000004200 */
[-C--:B---3--:R-:W-:Y:S06]  /*b7e0*/  HMMA.16816.F32.BF16 R100, R4, R16.reuse, R100 ;  /* 0x000000100464723c */ /* 0x088fec0000041864 */
[C---:B----4-:R-:W-:Y:S06]  /*b7f0*/  HMMA.16816.F32.BF16 R104, R24.reuse, R16, R104 ;  /* 0x000000101868723c */ /* 0x050fec0000041868 */
[-C--:B------:R-:W-:Y:S06]  /*b800*/  HMMA.16816.F32.BF16 R108, R24, R18.reuse, R108 ;  /* 0x00000012186c723c */ /* 0x080fec000004186c */
[C---:B------:R-:W-:Y:S01]  /*b810*/  HMMA.16816.F32.BF16 R112, R4.reuse, R18, R112 ;  /* 0x000000120470723c */ /* 0x040fe20000041870 */
[----:B------:R-:W3:Y:S05]  /*b820*/  LDSM.16.MT88.4 R16, [R3+0x1a800] ;  /* 0x01a800000310783b */ /* 0x000eea0000004200 */
[-C--:B--2---:R-:W-:Y:S06]  /*b830*/  HMMA.16816.F32.BF16 R116, R4, R32.reuse, R116 ;  /* 0x000000200474723c */ /* 0x084fec0000041874 */
[C---:B------:R-:W-:Y:S06]  /*b840*/  HMMA.16816.F32.BF16 R120, R24.reuse, R32, R120 ;  /* 0x000000201878723c */ /* 0x040fec0000041878 */
[-C--:B------:R-:W-:Y:S01]  /*b850*/  HMMA.16816.F32.BF16 R124, R24, R34.reuse, R124 ;  /* 0x00000022187c723c */ /* 0x080fe2000004187c */
[----:B------:R-:W2:Y:S05]  /*b860*/  LDSM.16.MT88.4 R24, [R0+0x2800] ;  /* 0x002800000018783b */ /* 0x000eaa0000004200 */
[----:B------:R-:W-:Y:S01]  /*b870*/  HMMA.16816.F32.BF16 R128, R4, R34, R128 ;  /* 0x000000220480723c */ /* 0x000fe20000041880 */
[----:B------:R-:W-:Y:S04]  /*b880*/  LDSM.16.MT88.4 R4, [R3+0x17000] ;  /* 0x017000000304783b */ /* 0x000fe80000004200 */
[----:B------:R-:W-:Y:S01]  /*b890*/  LDSM.16.MT88.4 R32, [R3+0x1b000] ;  /* 0x01b000000320783b */ /* 0x000fe20000004200 */
[-C--:B-----5:R-:W-:Y:S06]  /*b8a0*/  HMMA.16816.F32.BF16 R100, R20, R28.reuse, R100 ;  /* 0x0000001c1464723c */ /* 0x0a0fec0000041864 */
[C---:B------:R-:W-:Y:S06]  /*b8b0*/  HMMA.16816.F32.BF16 R104, R36.reuse, R28, R104 ;  /* 0x0000001c2468723c */ /* 0x040fec0000041868 */
[-C--:B------:R-:W-:Y:S06]  /*b8c0*/  HMMA.16816.F32.BF16 R108, R36, R30.reuse, R108 ;  /* 0x0000001e246c723c */ /* 0x080fec000004186c */
[C---:B------:R-:W-:Y:S01]  /*b8d0*/  HMMA.16816.F32.BF16 R112, R20.reuse, R30, R112 ;  /* 0x0000001e1470723c */ /* 0x040fe20000041870 */
[----:B------:R-:W4:Y:S05]  /*b8e0*/  LDSM.16.MT88.4 R28, [R184+0x3000] ;  /* 0x00300000b81c783b */ /* 0x000f2a0000004200 */
[-C--:B-1----:R-:W-:Y:S06]  /*b8f0*/  HMMA.16816.F32.BF16 R116, R20, R40.reuse, R116 ;  /* 0x000000281474723c */ /* 0x082fec0000041874 */
[C---:B------:R-:W-:Y:S06]  /*b900*/  HMMA.16816.F32.BF16 R120, R36.reuse, R40, R120 ;  /* 0x000000282478723c */ /* 0x040fec0000041878 */
[-C--:B------:R-:W-:Y:S01]  /*b910*/  HMMA.16816.F32.BF16 R124, R36, R42.reuse, R124 ;  /* 0x0000002a247c723c */ /* 0x080fe2000004187c */
[----:B------:R-:W1:Y:S05]  /*b920*/  LDSM.16.MT88.4 R36, [R0+0x3000] ;  /* 0x003000000024783b */ /* 0x000e6a0000004200 */
        /* <DEDUP_REMOVED lines=8> */
[-C--:B--2---:R-:W-:Y:S06]  /*b9b0*/  HMMA.16816.F32.BF16 R116, R8, R24.reuse, R116 ;  /* 0x000000180874723c */ /* 0x084fec0000041874 */
[C---:B------:R-:W-:Y:S06]  /*b9c0*/  HMMA.16816.F32.BF16 R120, R16.reuse, R24, R120 ;  /* 0x000000181078723c */ /* 0x040fec0000041878 */
[-C--:B------:R-:W-:Y:S01]  /*b9d0*/  HMMA.16816.F32.BF16 R124, R16, R26.reuse, R124 ;  /* 0x0000001a107c723c */ /* 0x080fe2000004187c */
[----:B------:R2:W5:Y:S05]  /*b9e0*/  LDSM.16.MT88.4 R16, [R0+0x3800] ;  /* 0x003800000010783b */ /* 0x00056a0000004200 */
[----:B------:R-:W-:Y:S06]  /*b9f0*/  HMMA.16816.F32.BF16 R128, R8, R26, R128 ;  /* 0x0000001a0880723c */ /* 0x000fec0000041880 */
[-C--:B----4-:R-:W-:Y:S06]  /*ba00*/  HMMA.16816.F32.BF16 R100, R4, R28.reuse, R100 ;  /* 0x0000001c0464723c */ /* 0x090fec0000041864 */
[C---:B------:R-:W-:Y:S06]  /*ba10*/  HMMA.16816.F32.BF16 R104, R32.reuse, R28, R104 ;  /* 0x0000001c2068723c */ /* 0x040fec0000041868 */
[-C--:B------:R-:W-:Y:S05]  /*ba20*/  HMMA.16816.F32.BF16 R108, R32, R30.reuse, R108 ;  /* 0x0000001e206c723c */ /* 0x080fea000004186c */
[C---:B--2---:R-:W-:Y:S01]  /*ba30*/  VIADD R0, R184.reuse, 0xffffc000 ;  /* 0xffffc000b8007836 */ /* 0x044fe20000000000 */
[C---:B------:R-:W-:Y:S05]  /*ba40*/  HMMA.16816.F32.BF16 R112, R4.reuse, R30, R112 ;  /* 0x0000001e0470723c */ /* 0x040fea0000041870 */
[----:B------:R-:W-:Y:S01]  /*ba50*/  @P1 VIADD R0, R184, 0x4000 ;  /* 0x00004000b8001836 */ /* 0x000fe20000000000 */
[-C--:B-1----:R-:W-:Y:S05]  /*ba60*/  HMMA.16816.F32.BF16 R116, R4, R36.reuse, R116 ;  /* 0x000000240474723c */ /* 0x082fea0000041874 */
        /* <DEDUP_REMOVED lines=8> */
[-C--:B-----5:R-:W-:Y:S06]  /*baf0*/  HMMA.16816.F32.BF16 R116, R12, R16.reuse, R116 ;  /* 0x000000100c74723c */ /* 0x0a0fec0000041874 */
        /* <DEDUP_REMOVED lines=10> */
[----:B------:R-:W5:Y:S04]  /*bba0*/  LDL R53, [R1+0x84] ;  /* 0x0000840001357983 */ /* 0x000f680000100800 */
        /* <DEDUP_REMOVED lines=8> */
[----:B------:R-:W5:Y:S01]  /*bc30*/  LDL R44, [R1+0xa0] ;  /* 0x0000a000012c7983 */ /* 0x000f620000100800 */
        /* <DEDUP_REMOVED lines=79> */
[----:B-----5:R-:W-:Y:S04]  /*c130*/  STS [R53], R11 ;  /* 0x0000000b35007388 */ /* 0x020fe80000000800 */
        /* <DEDUP_REMOVED lines=40> */
.L_x_961:
        /* <DEDUP_REMOVED lines=23> */
.L_x_962:
        /* <DEDUP_REMOVED lines=37> */
[----:B------:R-:W5:Y:S01]  /*c780*/  LDS.128 R12, [R145+0xc000] ;  /* 0x00c00000910c7984 */ /* 0x000f620000000c00 */
        /* <DEDUP_REMOVED lines=9> */
[----:B-----5:R1:W-:Y:S04]  /*c820*/  STG.E.128 desc[UR8][R8.64], R12 ;  /* 0x0000000c08007986 */ /* 0x0203e8000c101d08 */
.L_x_964:
[----:B------:R-:W-:Y:S05]  /*c830*/  BSYNC B0 ;  /* 0x0000000000007941 */ /* 0x000fea0003800000 */
.L_x_963:
        /* <DEDUP_REMOVED lines=13> */
[----:B--2---:R1:W-:Y:S02]  /*c910*/  STG.E.128 desc[UR8][R8.64], R16 ;  /* 0x0000001008007986 */ /* 0x0043e4000c101d08 */
.L_x_966:
[----:B------:R-:W-:Y:S05]  /*c920*/  BSYNC B0 ;  /* 0x0000000000007941 */ /* 0x000fea0003800000 */
.L_x_965:
[----:B-1----:R1:W1:Y:S01]  /*c930*/  LDS.128 R12, [R145+0xe000] ;  /* 0x00e00000910c7984 */ /* 0x0022620000000c00 */
        /* <DEDUP_REMOVED lines=14> */
.L_x_968:
[----:B------:R-:W-:Y:S05]  /*ca20*/  BSYNC B0 ;  /* 0x0000000000007941 */ /* 0x000fea0003800000 */
.L_x_967:
        /* <DEDUP_REMOVED lines=15> */
.L_x_970:
[----:B------:R-:W-:Y:S05]  /*cb20*/  BSYNC B0 ;  /* 0x0000000000007941 */ /* 0x000fea0003800000 */
.L_x_969:
        /* <DEDUP_REMOVED lines=27> */
.L_x_972:
[----:B------:R-:W-:Y:S05]  /*cce0*/  BSYNC B0 ;  /* 0x0000000000007941 */ /* 0x000fea0003800000 */
.L_x_971:
        /* <DEDUP_REMOVED lines=13> */
[----:B---3--:R1:W-:Y:S02]  /*cdc0*/  STG.E.128 desc[UR8][R8.64], R24 ;  /* 0x0000001808007986 */ /* 0x0083e4000c101d08 */
.L_x_974:
[----:B------:R-:W-:Y:S05]  /*cdd0*/  BSYNC B0 ;  /* 0x0000000000007941 */ /* 0x000fea0003800000 */
.L_x_973:
        /* <DEDUP_REMOVED lines=13> */
[----:B----4-:R1:W-:Y:S02]  /*ceb0*/  STG.E.128 desc[UR8][R8.64], R28 ;  /* 0x0000001c08007986 */ /* 0x0103e4000c101d08 */
.L_x_976:
[----:B------:R-:W-:Y:S05]  /*cec0*/  BSYNC B0 ;  /* 0x0000000000007941 */ /* 0x000fea0003800000 */
.L_x_975:
        /* <DEDUP_REMOVED lines=13> */
.L_x_925:
[----:B------:R-:W-:Y:S05]  /*cfa0*/  BSYNC B1 ;  /* 0x0000000000017941 */ /* 0x000fea0003800000 */
.L_x_903:
        /* <DEDUP_REMOVED lines=11> */
.L_x_977:
[----:B------:R-:W-:Y:S05]  /*d060*/  EXIT ;  /* 0x000000000000794d */ /* 0x000fea0003800000 */
.L_x_979:
        /* <DEDUP_REMOVED lines=9> */
.L_x_1276:


//--------------------- .text._ZN5flash44flash_bwd_dq_dk_dv_loop_seqk_parallel_kernelI23Flash_bwd_kernel_traitsILi64ELi128ELi128ELi8ELi4ELi4ELi4ELb0ELb0EN7cutlass10bfloat16_tE19Flash_kernel_traitsILi64ELi128ELi128ELi8ES3_EELb1ELb1ELb0ELb0ELb1ELb1ELb0EEEvNS_16Flash_bwd_paramsE --------------------------
	.section	.text._ZN5flash44flash_bwd_dq_dk_dv_loop_seqk_parallel_kernelI23Flash_bwd_kernel_traitsILi64ELi128ELi128ELi8ELi4ELi4ELi4ELb0ELb0EN7cutlass10bfloat16_tE19Flash_kernel_traitsILi64ELi128ELi128ELi8ES3_EELb1ELb1ELb0ELb0ELb1ELb1ELb0EEEvNS_16Flash_bwd_paramsE,"ax",@progbits
	.align	128
        .global         _ZN5flash44flash_bwd_dq_dk_dv_loop_seqk_parallel_kernelI23Flash_bwd_kernel_traitsILi64ELi128ELi128ELi8ELi4ELi4ELi4ELb0ELb0EN7cutlass10bfloat16_tE19Flash_kernel_traitsILi64ELi128ELi128ELi8ES3_EELb1ELb1ELb0ELb0ELb1ELb1ELb0EEEvNS_16Flash_bwd_paramsE
        .type           _ZN5flash44flash_bwd_dq_dk_dv_loop_seqk_parallel_kernelI23Flash_bwd_kernel_traitsILi64ELi128ELi128ELi8ELi4ELi4ELi4ELb0ELb0EN7cutlass10bfloat16_tE19Flash_kernel_traitsILi64ELi128ELi128ELi8ES3_EELb1ELb1ELb0ELb0ELb1ELb1ELb0EEEvNS_16Flash_bwd_paramsE,@function
        .size           _ZN5flash44flash_bwd_dq_dk_dv_loop_seqk_parallel_kernelI23Flash_bwd_kernel_traitsILi64ELi128ELi128ELi8ELi4ELi4ELi4ELb0ELb0EN7cutlass10bfloat16_tE19Flash_kernel_traitsILi64ELi128ELi128ELi8ES3_EELb1ELb1ELb0ELb0ELb1ELb1ELb0EEEvNS_16Flash_bwd_paramsE,(.L_x_1277 - _ZN5flash44flash_bwd_dq_dk_dv_loop_seqk_parallel_kernelI23Flash_bwd_kernel_traitsILi64ELi128ELi128ELi8ELi4ELi4ELi4ELb0ELb0EN7cutlass10bfloat16_tE19Flash_kernel_traitsILi64ELi128ELi128ELi8ES3_EELb1ELb1ELb0ELb0ELb1ELb1ELb0EEEvNS_16Flash_bwd_paramsE)
        .other          _ZN5flash44flash_bwd_dq_dk_dv_loop_seqk_parallel_kernelI23Flash_bwd_kernel_traitsILi64ELi128ELi128ELi8ELi4ELi4ELi4ELb0ELb0EN7cutlass10bfloat16_tE19Flash_kernel_traitsILi64ELi128ELi128ELi8ES3_EELb1ELb1ELb0ELb0ELb1ELb1ELb0EEEvNS_16Flash_bwd_paramsE,@"STO_CUDA_ENTRY STV_DEFAULT"
_ZN5flash44flash_bwd_dq_dk_dv_loop_seqk_parallel_kernelI23Flash_bwd_kernel_traitsILi64ELi128ELi128ELi8ELi4ELi4ELi4ELb0ELb0EN7cutlass10bfloat16_tE19Flash_kernel_traitsILi64ELi128ELi128ELi8ES3_EELb1ELb1ELb0ELb0ELb1ELb1ELb0EEEvNS_16Flash_bwd_paramsE:
.text._ZN5flash44flash_bwd_dq_dk_dv_loop_seqk_parallel_kernelI23Flash_bwd_kernel_traitsILi64ELi128ELi128ELi8ELi4ELi4ELi4ELb0ELb0EN7cutlass10bfloat16_tE19Flash_kernel_traitsILi64ELi128ELi128ELi8ES3_EELb1ELb1ELb0ELb0ELb1ELb1ELb0EEEvNS_16Flash_bwd_paramsE:
        /* <DEDUP_REMOVED lines=19> */
[----:B------:R-:W4:Y:S01]  /*0130*/  S2UR UR23, SR_CTAID.Z ;  /* 0x00000000001779c3 */ /* 0x000f220000002700 */
[----:B--2---:R-:W-:-:S07]  /*0140*/  ULEA UR5, UR5, UR4, 0x18 ;  /* 0x0000000405057291 */ /* 0x004fce000f8ec03f */
[----:B------:R-:W2:Y:S01]  /*0150*/  S2UR UR21, SR_CTAID.Z ;  /* 0x00000000001579c3 */ /* 0x000ea20000002700 */
[----:B------:R-:W-:Y:S01]  /*0160*/  UIADD3 UR4, UR5, 0xc000, URZ ;  /* 0x0000c00005047890 */ /* 0x000fe2000fffe03f */
[----:B-1----:R-:W-:Y:S01]  /*0170*/  SHF.R.S32.HI R6, RZ, 0x1f, R11 ;  /* 0x0000001fff067819 */ /* 0x002fe2000001140b */
[----:B---3--:R-:W-:-:S05]  /*0180*/  USHF.R.S32.HI UR28, URZ, 0x1f, UR22 ;  /* 0x0000001f3f1c7899 */ /* 0x008fca0008011416 */
[----:B------:R-:W1:Y:S01]  /*0190*/  S2UR UR20, SR_CTAID.Y ;  /* 0x00000000001479c3 */ /* 0x000e620000002600 */
[----:B------:R-:W-:Y:S01]  /*01a0*/  UIMAD.WIDE UR34, UR22, 0x80, URZ ;  /* 0x00000080162278a5 */ /* 0x000fe2000f8e023f */
[CC--:B------:R-:W-:Y:S02]  /*01b0*/  LEA.HI R7, R6.reuse, R11.reuse, RZ, 0x4 ;  /* 0x0000000b06077211 */ /* 0x0c0fe400078f20ff */
[----:B------:R-:W-:Y:S02]  /*01c0*/  LEA.HI R0, R6, R11, RZ, 0x5 ;  /* 0x0000000b06007211 */ /* 0x000fe400078f28ff */
[----:B------:R-:W-:Y:S01]  /*01d0*/  SHF.R.S32.HI R5, RZ, 0x4, R7 ;  /* 0x00000004ff057819 */ /* 0x000fe20000011407 */
[----:B----4-:R-:W-:Y:S01]  /*01e0*/  USHF.R.S32.HI UR27, URZ, 0x1f, UR23 ;  /* 0x0000001f3f1b7899 */ /* 0x010fe20008011417 */
[----:B------:R-:W-:Y:S02]  /*01f0*/  LOP3.LUT R2, R7, 0xfffffff0, RZ, 0xc0, !PT ;  /* 0xfffffff007027812 */ /* 0x000fe400078ec0ff */
[----:B------:R-:W-:-:S02]  /*0200*/  LOP3.LUT R3, R0, 0xffffffe0, RZ, 0xc0, !PT ;  /* 0xffffffe000037812 */ /* 0x000fc400078ec0ff */
[----:B------:R-:W-:Y:S01]  /*0210*/  SHF.R.S32.HI R8, RZ, 0x5, R0 ;  /* 0x00000005ff087819 */ /* 0x000fe20000011400 */
[C---:B------:R-:W-:Y:S01]  /*0220*/  IMAD.IADD R9, R11.reuse, 0x1, -R2 ;  /* 0x000000010b097824 */ /* 0x040fe200078e0a02 */
[----:B------:R-:W-:Y:S01]  /*0230*/  SHF.R.S32.HI R4, RZ, 0x1f, R0 ;  /* 0x0000001fff047819 */ /* 0x000fe20000011400 */
[----:B------:R-:W-:Y:S01]  /*0240*/  IMAD.IADD R3, R11, 0x1, -R3 ;  /* 0x000000010b037824 */ /* 0x000fe200078e0a03 */
[CC--:B------:R-:W-:Y:S01]  /*0250*/  LEA.HI R249, R6.reuse, R11.reuse, RZ, 0x7 ;  /* 0x0000000b06f97211 */ /* 0x0c0fe200078f38ff */
[----:B--2---:R-:W-:Y:S01]  /*0260*/  USHF.R.S32.HI UR26, URZ, 0x1f, UR21 ;  /* 0x0000001f3f1a7899 */ /* 0x004fe20008011415 */
[CC--:B------:R-:W-:Y:S02]  /*0270*/  LEA.HI R10, R6.reuse, R11.reuse, RZ, 0x3 ;  /* 0x0000000b060a7211 */ /* 0x0c0fe400078f18ff */
[----:B------:R-:W-:Y:S02]  /*0280*/  LEA.HI R13, R6, R11, RZ, 0x6 ;  /* 0x0000000b060d7211 */ /* 0x000fe400078f30ff */
[----:B------:R-:W-:-:S02]  /*0290*/  LEA.HI R0, R7, R5, RZ, 0x1 ;  /* 0x0000000507007211 */ /* 0x000fc400078f08ff */
[----:B------:R-:W-:Y:S01]  /*02a0*/  LEA.HI R6, R6, R11, RZ, 0x2 ;  /* 0x0000000b06067211 */ /* 0x000fe200078f10ff */
[----:B-1----:R-:W-:Y:S01]  /*02b0*/  USHF.R.S32.HI UR25, URZ, 0x1f, UR20 ;  /* 0x0000001f3f197899 */ /* 0x002fe20008011414 */
[----:B------:R-:W-:Y:S02]  /*02c0*/  LOP3.LUT R12, R10, 0xfffffff8, RZ, 0xc0, !PT ;  /* 0xfffffff80a0c7812 */ /* 0x000fe400078ec0ff */
[----:B------:R-:W-:Y:S02]  /*02d0*/  LOP3.LUT R2, R0, 0xfffffffe, RZ, 0xc0, !PT ;  /* 0xfffffffe00027812 */ /* 0x000fe400078ec0ff */
[----:B------:R-:W-:Y:S01]  /*02e0*/  LOP3.LUT R7, R6, 0x7ffffffc, RZ, 0xc0, !PT ;  /* 0x7ffffffc06077812 */ /* 0x000fe200078ec0ff */
[----:B------:R-:W-:Y:S01]  /*02f0*/  IMAD.IADD R0, R11, 0x1, -R12 ;  /* 0x000000010b007824 */ /* 0x000fe200078e0a0c */
[----:B------:R-:W-:Y:S01]  /*0300*/  LEA.HI R4, R4, R8, RZ, 0x2 ;  /* 0x0000000804047211 */ /* 0x000fe200078f10ff */
[----:B------:R-:W-:Y:S01]  /*0310*/  IMAD.IADD R185, R5, 0x1, -R2 ;  /* 0x0000000105b97824 */ /* 0x000fe200078e0a02 */
[----:B------:R-:W-:Y:S01]  /*0320*/  SHF.R.S32.HI R5, RZ, 0x1f, R3 ;  /* 0x0000001fff057819 */ /* 0x000fe20000011403 */
[----:B------:R-:W-:Y:S01]  /*0330*/  IMAD.IADD R12, R11, 0x1, -R7 ;  /* 0x000000010b0c7824 */ /* 0x000fe200078e0a07 */
[----:B------:R-:W-:Y:S01]  /*0340*/  LOP3.LUT R2, R4, 0xfffffffc, RZ, 0xc0, !PT ;  /* 0xfffffffc04027812 */ /* 0x000fe200078ec0ff */
[----:B------:R-:W-:Y:S01]  /*0350*/  IMAD.SHL.U32 R172, R185, 0x200, RZ ;  /* 0x00000200b9ac7824 */ /* 0x000fe200078e00ff */
[----:B------:R-:W-:-:S02]  /*0360*/  SHF.R.S32.HI R11, RZ, 0x3, R10 ;  /* 0x00000003ff0b7819 */ /* 0x000fc4000001140a */
[----:B------:R-:W-:Y:S01]  /*0370*/  SHF.R.S32.HI R7, RZ, 0x2, R6 ;  /* 0x00000002ff077819 */ /* 0x000fe20000011406 */
[----:B------:R-:W-:Y:S01]  /*0380*/  IMAD.IADD R14, R8, 0x1, -R2 ;  /* 0x00000001080e7824 */ /* 0x000fe200078e0a02 */
[----:B------:R-:W-:Y:S01]  /*0390*/  SHF.R.S32.HI R4, RZ, 0x1f, R6 ;  /* 0x0000001fff047819 */ /* 0x000fe20000011406 */
[----:B------:R-:W-:Y:S01]  /*03a0*/  IMAD.SHL.U32 R2, R11, 0x40, RZ ;  /* 0x000000400b027824 */ /* 0x000fe200078e00ff */
[----:B------:R-:W-:Y:S01]  /*03b0*/  LEA.HI R241, R5, R3, RZ, 0x2 ;  /* 0x0000000305f17211 */ /* 0x000fe200078f10ff */
[----:B------:R-:W-:Y:S01]  /*03c0*/  IMAD.SHL.U32 R5, R0, 0x8, RZ ;  /* 0x0000000800057824 */ /* 0x000fe200078e00ff */
[----:B------:R-:W-:Y:S01]  /*03d0*/  LEA.HI R3, R4, R7, RZ, 0x3 ;  /* 0x0000000704037211 */ /* 0x000fe200078f18ff */
[----:B------:R-:W-:Y:S01]  /*03e0*/  STL [R1], R14 ;  /* 0x0000000e01007387 */ /* 0x000fe20000100800 */
[----:B------:R-:W-:Y:S02]  /*03f0*/  SHF.R.S32.HI R4, RZ, 0x1f, R9 ;  /* 0x0000001fff047819 */ /* 0x000fe40000011409 */
[----:B------:R-:W-:-:S02]  /*0400*/  LOP3.LUT R2, R2, 0x1c0, RZ, 0xc0, !PT ;  /* 0x000001c002027812 */ /* 0x000fc400078ec0ff */
[----:B------:R-:W-:Y:S02]  /*0410*/  LEA.HI R11, R4, R9, RZ, 0x3 ;  /* 0x00000009040b7211 */ /* 0x000fe400078f18ff */
[----:B------:R-:W-:Y:S02]  /*0420*/  LOP3.LUT R3, R3, 0xfffffff8, RZ, 0xc0, !PT ;  /* 0xfffffff803037812 */ /* 0x000fe400078ec0ff */
[----:B------:R-:W-:Y:S02]  /*0430*/  LOP3.LUT R5, R2, 0x38, R5, 0xf8, !PT ;  /* 0x0000003802057812 */ /* 0x000fe400078ef805 */
[----:B------:R-:W-:Y:S01]  /*0440*/  SHF.R.U32.HI R4, RZ, 0x3, R2 ;  /* 0x00000003ff047819 */ /* 0x000fe20000011602 */
[----:B------:R-:W-:Y:S01]  /*0450*/  IMAD.IADD R3, R7, 0x1, -R3 ;  /* 0x0000000107037824 */ /* 0x000fe200078e0a03 */
[----:B------:R-:W-:Y:S02]  /*0460*/  LOP3.LUT R2, R11, 0xfffffff8, RZ, 0xc0, !PT ;  /* 0xfffffff80b027812 */ /* 0x000fe400078ec0ff */
[----:B------:R-:W-:-:S02]  /*0470*/  LOP3.LUT P4, RZ, R0, 0x2, RZ, 0xc0, !PT ;  /* 0x0000000200ff7812 */ /* 0x000fc4000788c0ff */
[C---:B------:R-:W-:Y:S01]  /*0480*/  LOP3.LUT P3, RZ, R0.reuse, 0x4, RZ, 0xc0, !PT ;  /* 0x0000000400ff7812 */ /* 0x040fe2000786c0ff */
[----:B------:R-:W-:Y:S01]  /*0490*/  IMAD.SHL.U32 R0, R0, 0x40, RZ ;  /* 0x0000004000007824 */ /* 0x000fe200078e00ff */
[----:B------:R-:W-:Y:S01]  /*04a0*/  LOP3.LUT R7, R5, R4, RZ, 0x3c, !PT ;  /* 0x0000000405077212 */ /* 0x000fe200078e3cff */
[----:B------:R-:W-:Y:S01]  /*04b0*/  IMAD.IADD R9, R9, 0x1, -R2 ;  /* 0x0000000109097824 */ /* 0x000fe200078e0a02 */
[----:B------:R-:W-:Y:S01]  /*04c0*/  LOP3.LUT R4, R3, 0x1, RZ, 0xc0, !PT ;  /* 0x0000000103047812 */ /* 0x000fe200078ec0ff */
[----:B------:R-:W-:Y:S01]  /*04d0*/  IMAD.SHL.U32 R2, R14, 0x10, RZ ;  /* 0x000000100e027824 */ /* 0x000fe200078e00ff */
[----:B------:R-:W-:Y:S01]  /*04e0*/  LOP3.LUT R0, R0, 0x1c0, RZ, 0xc0, !PT ;  /* 0x000001c000007812 */ /* 0x000fe200078ec0ff */
[----:B------:R-:W-:Y:S01]  /*04f0*/  IMAD.SHL.U32 R5, R13, 0x8, RZ ;  /* 0x000000080d057824 */ /* 0x000fe200078e00ff */
[----:B------:R-:W-:Y:S02]  /*0500*/  SHF.R.S32.HI R249, RZ, 0x7, R249 ;  /* 0x00000007fff97819 */ /* 0x000fe400000114f9 */
[----:B------:R-:W-:-:S02]  /*0510*/  LOP3.LUT R175, R0, 0x8, R10, 0xf8, !PT ;  /* 0x0000000800af7812 */ /* 0x000fc400078ef80a */
[----:B------:R-:W-:Y:S02]  /*0520*/  LOP3.LUT R6, R0, 0x30, R2, 0xf8, !PT ;  /* 0x0000003000067812 */ /* 0x000fe400078ef802 */
[----:B------:R-:W-:Y:S02]  /*0530*/  SHF.R.U32.HI R0, RZ, 0x3, R0 ;  /* 0x00000003ff007819 */ /* 0x000fe40000011600 */
[----:B------:R-:W-:Y:S02]  /*0540*/  ISETP.NE.U32.AND P0, PT, R4, 0x1, PT ;  /* 0x000000010400780c */ /* 0x000fe40003f05070 */
[----:B------:R-:W-:Y:S01]  /*0550*/  LEA.HI.SX32 R241, R241, R2, 0x1e ;  /* 0x00000002f1f17211 */ /* 0x000fe200078ff2ff */
[----:B------:R-:W-:Y:S01]  /*0560*/  IMAD R2, R249, 0x1000, R172 ;  /* 0x00001000f9027824 */ /* 0x000fe200078e02ac */
[----:B------:R-:W-:Y:S02]  /*0570*/  LOP3.LUT R175, R175, R0, RZ, 0x3c, !PT ;  /* 0x00000000afaf7212 */ /* 0x000fe400078e3cff */
        /* <DEDUP_REMOVED lines=10> */
[----:B------:R-:W-:Y:S01]  /*0620*/  LOP3.LUT R2, R2, 0x8, RZ, 0xc0, !PT ;  /* 0x0000000802027812 */ /* 0x000fe200078ec0ff */
[----:B------:R-:W-:Y:S01]  /*0630*/  IMAD.SHL.U32 R185, R185, 0x8, RZ ;  /* 0x00000008b9b97824 */ /* 0x000fe200078e00ff */
[----:B------:R-:W-:Y:S01]  /*0640*/  SHF.R.U32.HI R3, RZ, 0x3, R0 ;  /* 0x00000003ff037819 */ /* 0x000fe20000011600 */
[----:B------:R-:W-:Y:S01]  /*0650*/  IMAD.SHL.U32 R6, R11, 0x40, RZ ;  /* 0x000000400b067824 */ /* 0x000fe200078e00ff */
[----:B------:R-:W-:Y:S01]  /*0660*/  LOP3.LUT R8, R2, 0x10, R4, 0xf8, !PT ;  /* 0x0000001002087812 */ /* 0x000fe200078ef804 */
[--C-:B------:R-:W-:Y:S01]  /*0670*/  IMAD R4, R14, 0x400, R5.reuse ;  /* 0x000004000e047824 */ /* 0x100fe200078e0205 */
[-C--:B------:R-:W-:Y:S01]  /*0680*/  LOP3.LUT R7, R3, R0.reuse, R2, 0x1e, !PT ;  /* 0x0000000003077212 */ /* 0x080fe200078e1e02 */
[----:B------:R-:W-:Y:S01]  /*0690*/  IMAD.SHL.U32 R2, R9, 0x40, RZ ;  /* 0x0000004009027824 */ /* 0x000fe200078e00ff */
[----:B------:R-:W-:Y:S01]  /*06a0*/  LOP3.LUT R3, R3, R0, RZ, 0xfc, !PT ;  /* 0x0000000003037212 */ /* 0x000fe200078efcff */
[----:B------:R-:W-:Y:S01]  /*06b0*/  IMAD R0, R249, 0x2000, R5 ;  /* 0x00002000f9007824 */ /* 0x000fe200078e0205 */
[----:B------:R-:W-:Y:S01]  /*06c0*/  SEL R177, R232, 0xffffffe0, !P4 ;  /* 0xffffffe0e8b17807 */ /* 0x000fe20006000000 */
[----:B------:R-:W-:Y:S01]  /*06d0*/  IMAD.IADD R7, R4, 0x1, R7 ;  /* 0x0000000104077824 */ /* 0x000fe200078e0207 */
[----:B------:R-:W-:Y:S01]  /*06e0*/  LOP3.LUT R2, R2, 0x1c0, RZ, 0xc0, !PT ;  /* 0x000001c002027812 */ /* 0x000fe200078ec0ff */
[----:B------:R-:W-:Y:S01]  /*06f0*/  IMAD R0, R14, 0x400, R0 ;  /* 0x000004000e007824 */ /* 0x000fe200078e0200 */
[----:B------:R-:W-:-:S02]  /*0700*/  SEL R232, R232, 0xffffffe0, !P1 ;  /* 0xffffffe0e8e87807 */ /* 0x000fc40004800000 */
[----:B------:R-:W-:Y:S01]  /*0710*/  LOP3.LUT R185, R2, 0x8, R185, 0xf8, !PT ;  /* 0x0000000802b97812 */ /* 0x000fe200078ef8b9 */
[----:B------:R-:W-:Y:S01]  /*0720*/  IMAD.IADD R228, R3, 0x1, R0 ;  /* 0x0000000103e47824 */ /* 0x000fe200078e0200 */
[--C-:B------:R-:W-:Y:S02]  /*0730*/  SHF.R.U32.HI R3, RZ, 0x3, R2.reuse ;  /* 0x00000003ff037819 */ /* 0x100fe40000011602 */
[----:B------:R-:W-:Y:S02]  /*0740*/  LOP3.LUT R0, R6, 0xfffffe00, RZ, 0xc0, !PT ;  /* 0xfffffe0006007812 */ /* 0x000fe400078ec0ff */
[----:B------:R-:W-:Y:S02]  /*0750*/  LOP3.LUT R2, R3, R8, R2, 0x1e, !PT ;  /* 0x0000000803027212 */ /* 0x000fe400078e1e02 */
[----:B------:R-:W-:Y:S01]  /*0760*/  LOP3.LUT R185, R185, R3, RZ, 0x3c, !PT ;  /* 0x00000003b9b97212 */ /* 0x000fe200078e3cff */
[----:B------:R-:W-:Y:S01]  /*0770*/  IMAD.MOV.U32 R3, RZ, RZ, 0x440 ;  /* 0x00000440ff037424 */ /* 0x000fe200078e00ff */
[----:B------:R-:W-:Y:S01]  /*0780*/  LOP3.LUT R183, R2, R0, RZ, 0xfc, !PT ;  /* 0x0000000002b77212 */ /* 0x000fe200078efcff */
[----:B------:R-:W-:Y:S01]  /*0790*/  IMAD.MOV.U32 R2, RZ, RZ, 0x40 ;  /* 0x00000040ff027424 */ /* 0x000fe200078e00ff */
[----:B------:R-:W-:Y:S01]  /*07a0*/  LEA R7, R7, UR4, 0x1 ;  /* 0x0000000407077c11 */ /* 0x000fe2000f8e08ff */
[----:B------:R-:W-:Y:S01]  /*07b0*/  IMAD R4, R14, 0x400, R0 ;  /* 0x000004000e047824 */ /* 0x000fe200078e0200 */
[----:B------:R-:W-:-:S02]  /*07c0*/  SEL R3, R3, 0x3c0, !P2 ;  /* 0x000003c003037807 */ /* 0x000fc40005000000 */
[----:B------:R-:W-:Y:S01]  /*07d0*/  SEL R176, R2, 0xffffffc0, !P3 ;  /* 0xffffffc002b07807 */ /* 0x000fe20005800000 */
[----:B------:R-:W-:Y:S01]  /*07e0*/  IMAD.IADD R185, R4, 0x1, R185 ;  /* 0x0000000104b97824 */ /* 0x000fe200078e02b9 */
[----:B------:R-:W-:Y:S01]  /*07f0*/  SEL R2, R2, 0xffffffc0, !P2 ;  /* 0xffffffc002027807 */ /* 0x000fe20005000000 */
[--C-:B------:R-:W-:Y:S01]  /*0800*/  IMAD.IADD R4, R232, 0x1, R7.reuse ;  /* 0x00000001e8047824 */ /* 0x100fe200078e0207 */
[----:B------:R-:W-:Y:S01]  /*0810*/  STL [R1+0x4], R7 ;  /* 0x0000040701007387 */ /* 0x000fe20000100800 */
[C---:B------:R-:W-:Y:S01]  /*0820*/  VIADD R10, R7.reuse, 0x420 ;  /* 0x00000420070a7836 */ /* 0x040fe20000000000 */
[----:B------:R-:W-:Y:S01]  /*0830*/  LEA R228, R228, UR5, 0x1 ;  /* 0x00000005e4e47c11 */ /* 0x000fe2000f8e08ff */
[----:B------:R-:W-:Y:S01]  /*0840*/  IMAD.IADD R6, R2, 0x1, R7 ;  /* 0x0000000102067824 */ /* 0x000fe200078e0207 */
[----:B------:R-:W-:Y:S01]  /*0850*/  SEL R230, R230, 0x10, !P0 ;  /* 0x00000010e6e67807 */ /* 0x000fe20004000000 */
[----:B------:R-:W-:Y:S01]  /*0860*/  IMAD.IADD R0, R7, 0x1, R3 ;  /* 0x0000000107007824 */ /* 0x000fe200078e0203 */
[----:B------:R-:W-:Y:S01]  /*0870*/  LEA R175, R175, UR4, 0x1 ;  /* 0x00000004afaf7c11 */ /* 0x000fe2000f8e08ff */
[C---:B------:R-:W-:Y:S01]  /*0880*/  VIADD R5, R7.reuse, 0x2020 ;  /* 0x0000202007057836 */ /* 0x040fe20000000000 */
[----:B------:R-:W-:Y:S01]  /*0890*/  STL [R1+0x18], R6 ;  /* 0x0000180601007387 */ /* 0x000fe20000100800 */
[C---:B------:R-:W-:Y:S01]  /*08a0*/  @P1 VIADD R10, R7.reuse, 0x3e0 ;  /* 0x000003e0070a1836 */ /* 0x040fe20000000000 */
[----:B------:R-:W-:Y:S01]  /*08b0*/  LEA R172, R172, UR5, 0x1 ;  /* 0x00000005acac7c11 */ /* 0x000fe2000f8e08ff */
[C---:B------:R-:W-:Y:S01]  /*08c0*/  VIADD R9, R7.reuse, 0x2420 ;  /* 0x0000242007097836 */ /* 0x040fe20000000000 */
[----:B------:R1:W-:Y:S01]  /*08d0*/  STL [R1+0x34], R4 ;  /* 0x0000340401007387 */ /* 0x0003e20000100800 */
[----:B------:R-:W-:-:S02]  /*08e0*/  @P1 VIADD R5, R7, 0x1fe0 ;  /* 0x00001fe007051836 */ /* 0x000fc40000000000 */
[C---:B------:R-:W-:Y:S01]  /*08f0*/  VIADD R8, R7.reuse, 0x2040 ;  /* 0x0000204007087836 */ /* 0x040fe20000000000 */
[----:B------:R-:W-:Y:S01]  /*0900*/  STL [R1+0x14], R0 ;  /* 0x0000140001007387 */ /* 0x000fe20000100800 */
[C---:B------:R-:W-:Y:S02]  /*0910*/  @P1 VIADD R9, R7.reuse, 0x23e0 ;  /* 0x000023e007091836 */ /* 0x040fe40000000000 */
[----:B------:R-:W-:Y:S01]  /*0920*/  @P2 VIADD R8, R7, 0x1fc0 ;  /* 0x00001fc007082836 */ /* 0x000fe20000000000 */
[----:B------:R-:W-:Y:S01]  /*0930*/  STL [R1+0x20], R10 ;  /* 0x0000200a01007387 */ /* 0x000fe20000100800 */
[C---:B------:R-:W-:Y:S02]  /*0940*/  IMAD.IADD R229, R228.reuse, 0x1, R2 ;  /* 0x00000001e4e57824 */ /* 0x040fe400078e0202 */
[----:B------:R-:W-:Y:S01]  /*0950*/  IMAD.IADD R231, R228, 0x1, R230 ;  /* 0x00000001e4e77824 */ /* 0x000fe200078e02e6 */
        /* <DEDUP_REMOVED lines=14> */
[C---:B------:R-:W-:Y:S02]  /*0a40*/  IMAD.IADD R6, R232.reuse, 0x1, R0 ;  /* 0x00000001e8067824 */ /* 0x040fe400078e0200 */
[----:B------:R-:W-:Y:S01]  /*0a50*/  IMAD.SHL.U32 R0, R183, 0x2, RZ ;  /* 0x00000002b7007824 */ /* 0x000fe200078e00ff */
[----:B------:R1:W-:Y:S01]  /*0a60*/  STL [R1+0x30], R4 ;  /* 0x0000300401007387 */ /* 0x0003e20000100800 */
[----:B------:R-:W-:Y:S02]  /*0a70*/  IMAD.IADD R232, R232, 0x1, R230 ;  /* 0x00000001e8e87824 */ /* 0x000fe400078e02e6 */
[----:B------:R-:W-:Y:S01]  /*0a80*/  VIADD R184, R0, UR4 ;  /* 0x0000000400b87c36 */ /* 0x000fe20008000000 */
[----:B------:R2:W-:Y:S01]  /*0a90*/  STL [R1+0x2c], R6 ;  /* 0x00002c0601007387 */ /* 0x0005e20000100800 */
[----:B-1----:R-:W-:-:S02]  /*0aa0*/  IMAD.IADD R4, R2, 0x1, R5 ;  /* 0x0000000102047824 */ /* 0x002fc400078e0205 */
[----:B------:R-:W-:-:S03]  /*0ab0*/  IMAD.IADD R2, R3, 0x1, R5 ;  /* 0x0000000103027824 */ /* 0x000fc600078e0205 */
[----:B------:R2:W-:Y:S04]  /*0ac0*/  STL [R1+0x28], R4 ;  /* 0x0000280401007387 */ /* 0x0005e80000100800 */
[----:B------:R2:W-:Y:S02]  /*0ad0*/  STL [R1+0x24], R2 ;  /* 0x0000240201007387 */ /* 0x0005e40000100800 */
.L_x_988:
        /* <DEDUP_REMOVED lines=9> */
[----:B--23--:R-:W2:Y:S01]  /*0b70*/  @P1 LDC.64 R4, c[0x0][0x300] ;  /* 0x0000c000ff041b82 */ /* 0x00cea20000000a00 */
        /* <DEDUP_REMOVED lines=95> */
.L_x_981:
[----:B------:R-:W-:Y:S01]  /*1170*/  UIMAD UR32, UR22, UR30, UR23 ;  /* 0x0000001e162072a4 */ /* 0x000fe2000f8e0217 */
[----:B------:R-:W-:-:S03]  /*1180*/  ULDC UR50, c[0x0][0x2d4] ;  /* 0x0000b50000327ab9 */ /* 0x000fc60000000800 */
[----:B------:R-:W-:-:S12]  /*1190*/  UIMAD UR32, UR32, UR50, URZ ;  /* 0x00000032202072a4 */ /* 0x000fd8000f8e023f */
.L_x_982:
[----:B------:R-:W1:Y:S01]  /*11a0*/  S2R R27, SR_TID.X ;  /* 0x00000000001b7919 */ /* 0x000e620000002100 */
[----:B------:R-:W-:Y:S01]  /*11b0*/  UIMAD UR8, UR30, UR12, URZ ;  /* 0x0000000c1e0872a4 */ /* 0x000fe2000f8e023f */
[----:B------:R-:W-:Y:S01]  /*11c0*/  IMAD.U32 R10, RZ, RZ, UR9 ;  /* 0x00000009ff0a7e24 */ /* 0x000fe2000f8e00ff */
[----:B------:R-:W2:Y:S01]  /*11d0*/  LDC.64 R18, c[0x0][0x418] ;  /* 0x00010600ff127b82 */ /* 0x000ea20000000a00 */
[----:B------:R-:W-:Y:S01]  /*11e0*/  IMAD.U32 R4, RZ, RZ, UR6 ;  /* 0x00000006ff047e24 */ /* 0x000fe2000f8e00ff */
[----:B------:R-:W-:Y:S01]  /*11f0*/  USHF.L.U32 UR7, UR8, 0x7, URZ ;  /* 0x0000000708077899 */ /* 0x000fe2000800063f */
[----:B------:R-:W-:Y:S01]  /*1200*/  CS2R R126, SRZ ;  /* 0x00000000007e7805 */ /* 0x000fe2000001ff00 */
[----:B------:R-:W-:Y:S01]  /*1210*/  UIADD3 UR4, UP1, UR37, UR4, URZ ;  /* 0x0000000425047290 */ /* 0x000fe2000ff3e03f */
[----:B------:R-:W-:Y:S01]  /*1220*/  CS2R R124, SRZ ;  /* 0x00000000007c7805 */ /* 0x000fe2000001ff00 */
[----:B------:R-:W-:Y:S01]  /*1230*/  USHF.R.S32.HI UR6, URZ, 0x1f, UR7 ;  /* 0x0000001f3f067899 */ /* 0x000fe20008011407 */
[----:B------:R-:W-:Y:S01]  /*1240*/  CS2R R130, SRZ ;  /* 0x0000000000827805 */ /* 0x000fe2000001ff00 */
[----:B------:R-:W3:Y:S01]  /*1250*/  LDC.64 R20, c[0x0][0x228] ;  /* 0x00008a00ff147b82 */ /* 0x000ee20000000a00 */
[----:B------:R-:W-:Y:S01]  /*1260*/  UIMAD.WIDE UR50, UR22, UR50, UR42 ;  /* 0x00000032163272a5 */ /* 0x000fe2000f8e022a */
[----:B------:R-:W-:Y:S01]  /*1270*/  CS2R R128, SRZ ;  /* 0x0000000000807805 */ /* 0x000fe2000001ff00 */
[----:B------:R-:W-:Y:S01]  /*1280*/  UIMAD.WIDE.U32 UR48, UR12, UR30, URZ ;  /* 0x0000001e0c3072a5 */ /* 0x000fe2000f8e003f */
[----:B------:R-:W-:Y:S01]  /*1290*/  CS2R R122, SRZ ;  /* 0x00000000007a7805 */ /* 0x000fe2000001ff00 */
[----:B------:R-:W-:Y:S01]  /*12a0*/  ULDC.64 UR18, c[0x0][0x240] ;  /* 0x0000900000127ab9 */ /* 0x000fe20000000a00 */
[----:B------:R-:W-:Y:S01]  /*12b0*/  UIADD3 UR13, UP0, UR50, UR13, URZ ;  /* 0x0000000d320d7290 */ /* 0x000fe2000ff1e03f */
[----:B------:R-:W-:Y:S01]  /*12c0*/  CS2R R120, SRZ ;  /* 0x0000000000787805 */ /* 0x000fe2000001ff00 */
[----:B------:R-:W-:Y:S01]  /*12d0*/  ULDC.64 UR14, c[0x0][0x420] ;  /* 0x00010800000e7ab9 */ /* 0x000fe20000000a00 */
[----:B------:R-:W-:Y:S01]  /*12e0*/  IMAD.U32 R16, RZ, RZ, UR48 ;  /* 0x00000030ff107e24 */ /* 0x000fe2000f8e00ff */
[----:B------:R-:W-:Y:S01]  /*12f0*/  ULDC.64 UR10, c[0x0][0x428] ;  /* 0x00010a00000a7ab9 */ /* 0x000fe20000000a00 */
[----:B------:R-:W-:Y:S01]  /*1300*/  IMAD.U32 R17, RZ, RZ, UR49 ;  /* 0x00000031ff117e24 */ /* 0x000fe2000f8e00ff */
[----:B------:R-:W-:Y:S01]  /*1310*/  ULDC.64 UR16, c[0x0][0x258] ;  /* 0x0000960000107ab9 */ /* 0x000fe20000000a00 */
[----:B------:R-:W-:Y:S01]  /*1320*/  UIADD3.X UR39, UR44, UR39, URZ, UP1, !UPT ;  /* 0x000000272c277290 */ /* 0x000fe20008ffe43f */
[----:B------:R-:W-:Y:S01]  /*1330*/  CS2R R118, SRZ ;  /* 0x0000000000767805 */ /* 0x000fe2000001ff00 */
[----:B------:R-:W-:Y:S01]  /*1340*/  UIADD3 UR33, UR42, UR33, URZ ;  /* 0x000000212a217290 */ /* 0x000fe2000fffe03f */
[----:B------:R-:W-:Y:S01]  /*1350*/  CS2R R116, SRZ ;  /* 0x0000000000747805 */ /* 0x000fe2000001ff00 */
[----:B------:R-:W-:Y:S01]  /*1360*/  UIADD3 UR32, UR42, UR32, URZ ;  /* 0x000000202a207290 */ /* 0x000fe2000fffe03f */
[----:B------:R-:W-:-:S02]  /*1370*/  CS2R R110, SRZ ;  /* 0x00000000006e7805 */ /* 0x000fc4000001ff00 */
[----:B------:R-:W-:Y:S02]  /*1380*/  CS2R R108, SRZ ;  /* 0x00000000006c7805 */ /* 0x000fe4000001ff00 */
[----:B------:R-:W-:Y:S02]  /*1390*/  CS2R R114, SRZ ;  /* 0x0000000000727805 */ /* 0x000fe4000001ff00 */
[----:B-1----:R-:W-:Y:S02]  /*13a0*/  SHF.R.S32.HI R28, RZ, 0x1f, R27 ;  /* 0x0000001fff1c7819 */ /* 0x002fe4000001141b */
[----:B------:R-:W-:Y:S02]  /*13b0*/  CS2R R112, SRZ ;  /* 0x0000000000707805 */ /* 0x000fe4000001ff00 */
[----:B------:R-:W-:Y:S02]  /*13c0*/  CS2R R106, SRZ ;  /* 0x00000000006a7805 */ /* 0x000fe4000001ff00 */
[----:B------:R-:W-:-:S02]  /*13d0*/  CS2R R104, SRZ ;  /* 0x0000000000687805 */ /* 0x000fc4000001ff00 */
[CC--:B------:R-:W-:Y:S02]  /*13e0*/  LEA.HI R2, R28.reuse, R27.reuse, RZ, 0x5 ;  /* 0x0000001b1c027211 */ /* 0x0c0fe400078f28ff */
[----:B------:R-:W-:Y:S02]  /*13f0*/  CS2R R102, SRZ ;  /* 0x0000000000667805 */ /* 0x000fe4000001ff00 */
[----:B------:R-:W-:Y:S02]  /*1400*/  LEA.HI R8, R28, R27, RZ, 0x3 ;  /* 0x0000001b1c087211 */ /* 0x000fe400078f18ff */
[----:B------:R-:W-:Y:S02]  /*1410*/  CS2R R100, SRZ ;  /* 0x0000000000647805 */ /* 0x000fe4000001ff00 */
[----:B------:R-:W-:Y:S02]  /*1420*/  LOP3.LUT R0, R2, 0xffffffe0, RZ, 0xc0, !PT ;  /* 0xffffffe002007812 */ /* 0x000fe400078ec0ff */
[----:B------:R-:W-:-:S02]  /*1430*/  CS2R R94, SRZ ;  /* 0x00000000005e7805 */ /* 0x000fc4000001ff00 */
[----:B------:R-:W-:Y:S02]  /*1440*/  SHF.R.S32.HI R2, RZ, 0x5, R2 ;  /* 0x00000005ff027819 */ /* 0x000fe40000011402 */
[----:B------:R-:W-:Y:S02]  /*1450*/  CS2R R92, SRZ ;  /* 0x00000000005c7805 */ /* 0x000fe4000001ff00 */
[----:B------:R-:W-:Y:S01]  /*1460*/  CS2R R98, SRZ ;  /* 0x0000000000627805 */ /* 0x000fe2000001ff00 */
[----:B------:R-:W-:Y:S01]  /*1470*/  IMAD.IADD R242, R27, 0x1, -R0 ;  /* 0x000000011bf27824 */ /* 0x000fe200078e0a00 */
[----:B------:R-:W-:Y:S02]  /*1480*/  CS2R R96, SRZ ;  /* 0x0000000000607805 */ /* 0x000fe4000001ff00 */
[----:B------:R-:W-:Y:S02]  /*1490*/  CS2R R90, SRZ ;  /* 0x00000000005a7805 */ /* 0x000fe4000001ff00 */
[----:B------:R-:W-:Y:S01]  /*14a0*/  CS2R R88, SRZ ;  /* 0x0000000000587805 */ /* 0x000fe2000001ff00 */
[----:B------:R-:W-:Y:S01]  /*14b0*/  IMAD R0, R2, UR8, R242 ;  /* 0x0000000802007c24 */ /* 0x000fe2000f8e02f2 */
[----:B------:R-:W-:Y:S01]  /*14c0*/  SHF.R.S32.HI R2, RZ, 0x3, R8 ;  /* 0x00000003ff027819 */ /* 0x000fe20000011408 */
[----:B------:R-:W-:Y:S01]  /*14d0*/  ULDC.64 UR8, c[0x0][0x248] ;  /* 0x0000920000087ab9 */ /* 0x000fe20000000a00 */
[----:B------:R-:W-:Y:S01]  /*14e0*/  LOP3.LUT R8, R8, 0xfffffff8, RZ, 0xc0, !PT ;  /* 0xfffffff808087812 */ /* 0x000fe200078ec0ff */
[----:B------:R-:W-:Y:S01]  /*14f0*/  IMAD.U32 R22, RZ, RZ, UR8 ;  /* 0x00000008ff167e24 */ /* 0x000fe2000f8e00ff */
[----:B------:R-:W-:Y:S01]  /*1500*/  IADD3 R10, P2, P0, R0, UR7, R10 ;  /* 0x00000007000a7c10 */ /* 0x000fe2000f85e00a */
[----:B------:R-:W-:Y:S01]  /*1510*/  IMAD.WIDE.U32 R6, R2, UR8, RZ ;  /* 0x0000000802067c25 */ /* 0x000fe2000f8e00ff */
[----:B------:R-:W-:-:S02]  /*1520*/  SHF.R.S32.HI R0, RZ, 0x1f, R0 ;  /* 0x0000001fff007819 */ /* 0x000fc40000011400 */
[----:B------:R-:W-:Y:S02]  /*1530*/  CS2R R86, SRZ ;  /* 0x0000000000567805 */ /* 0x000fe4000001ff00 */
[----:B------:R-:W-:Y:S02]  /*1540*/  SHF.R.S32.HI R12, RZ, 0x1f, R2 ;  /* 0x0000001fff0c7819 */ /* 0x000fe40000011402 */
[----:B------:R-:W-:Y:S02]  /*1550*/  CS2R R84, SRZ ;  /* 0x0000000000547805 */ /* 0x000fe4000001ff00 */
[----:B------:R-:W-:Y:S01]  /*1560*/  IADD3.X R0, R0, UR6, R4, P2, P0 ;  /* 0x0000000600007c10 */ /* 0x000fe200097e0404 */
[----:B------:R-:W-:Y:S01]  /*1570*/  ULDC.64 UR6, c[0x0][0x250] ;  /* 0x0000940000067ab9 */ /* 0x000fe20000000a00 */
[----:B------:R-:W-:Y:S01]  /*1580*/  IADD3 R10, P0, R10, R11, RZ ;  /* 0x0000000b0a0a7210 */ /* 0x000fe20007f1e0ff */
[----:B------:R-:W-:Y:S01]  /*1590*/  IMAD.WIDE.U32 R4, R2, UR6, RZ ;  /* 0x0000000602047c25 */ /* 0x000fe2000f8e00ff */
[----:B------:R-:W-:-:S02]  /*15a0*/  CS2R R78, SRZ ;  /* 0x00000000004e7805 */ /* 0x000fc4000001ff00 */
[----:B------:R-:W-:Y:S02]  /*15b0*/  CS2R R76, SRZ ;  /* 0x00000000004c7805 */ /* 0x000fe4000001ff00 */
[----:B------:R-:W-:Y:S01]  /*15c0*/  CS2R R82, SRZ ;  /* 0x0000000000527805 */ /* 0x000fe2000001ff00 */
[----:B------:R-:W-:Y:S01]  /*15d0*/  IMAD.X R11, R0, 0x1, R3, P0 ;  /* 0x00000001000b7824 */ /* 0x000fe200000e0603 */
[----:B------:R-:W-:Y:S01]  /*15e0*/  CS2R R80, SRZ ;  /* 0x0000000000507805 */ /* 0x000fe2000001ff00 */
[C---:B------:R-:W-:Y:S01]  /*15f0*/  IMAD R3, R12.reuse, UR6, RZ ;  /* 0x000000060c037c24 */ /* 0x040fe2000f8e02ff */
[----:B------:R-:W-:Y:S01]  /*1600*/  CS2R R74, SRZ ;  /* 0x00000000004a7805 */ /* 0x000fe2000001ff00 */
[----:B------:R-:W-:Y:S01]  /*1610*/  IMAD R0, R12, UR8, RZ ;  /* 0x000000080c007c24 */ /* 0x000fe2000f8e02ff */
[----:B------:R-:W-:Y:S01]  /*1620*/  CS2R R72, SRZ ;  /* 0x0000000000487805 */ /* 0x000fe2000001ff00 */
[C---:B------:R-:W-:Y:S01]  /*1630*/  IMAD R3, R2.reuse, UR7, R3 ;  /* 0x0000000702037c24 */ /* 0x040fe2000f8e0203 */
[----:B------:R-:W-:Y:S01]  /*1640*/  CS2R R70, SRZ ;  /* 0x0000000000467805 */ /* 0x000fe2000001ff00 */
[----:B------:R-:W-:Y:S01]  /*1650*/  IMAD R0, R2, UR9, R0 ;  /* 0x0000000902007c24 */ /* 0x000fe2000f8e0200 */
[----:B------:R-:W-:Y:S01]  /*1660*/  CS2R R68, SRZ ;  /* 0x0000000000447805 */ /* 0x000fe2000001ff00 */
[----:B------:R-:W-:-:S02]  /*1670*/  IMAD.IADD R5, R5, 0x1, R3 ;  /* 0x0000000105057824 */ /* 0x000fc400078e0203 */
[----:B------:R-:W-:Y:S01]  /*1680*/  IMAD.IADD R7, R7, 0x1, R0 ;  /* 0x0000000107077824 */ /* 0x000fe200078e0200 */
[----:B------:R-:W-:Y:S01]  /*1690*/  @P1 BAR.SYNC.DEFER_BLOCKING 0x0 ;  /* 0x0000000000001b1d */ /* 0x000fe20000010000 */
[----:B------:R-:W-:Y:S01]  /*16a0*/  IMAD.IADD R3, R27, 0x1, -R8 ;  /* 0x000000011b037824 */ /* 0x000fe200078e0a08 */
[----:B------:R-:W-:Y:S01]  /*16b0*/  IADD3 R0, P0, R2, UR42, RZ ;  /* 0x0000002a02007c10 */ /* 0x000fe2000ff1e0ff */
[----:B------:R-:W-:Y:S02]  /*16c0*/  IMAD.U32 R24, RZ, RZ, UR6 ;  /* 0x00000006ff187e24 */ /* 0x000fe4000f8e00ff */
[----:B------:R-:W-:Y:S01]  /*16d0*/  IMAD.SHL.U32 R2, R3, 0x8, RZ ;  /* 0x0000000803027824 */ /* 0x000fe200078e00ff */
[----:B------:R-:W-:Y:S01]  /*16e0*/  IADD3.X R12, R12, UR43, RZ, P0, !PT ;  /* 0x0000002b0c0c7c10 */ /* 0x000fe200087fe4ff */
[----:B------:R-:W-:Y:S01]  /*16f0*/  IMAD.WIDE.U32 R22, R22, UR4, R6 ;  /* 0x0000000416167c25 */ /* 0x000fe2000f8e0006 */
[----:B------:R-:W-:Y:S02]  /*1700*/  USHF.R.S32.HI UR43, URZ, 0x1f, UR12 ;  /* 0x0000001f3f2b7899 */ /* 0x000fe4000801140c */
[----:B------:R-:W-:Y:S01]  /*1710*/  SHF.R.S32.HI R3, RZ, 0x1f, R2 ;  /* 0x0000001fff037819 */ /* 0x000fe20000011402 */
[----:B------:R-:W-:Y:S01]  /*1720*/  IMAD R6, R12, UR18, RZ ;  /* 0x000000120c067c24 */ /* 0x000fe2000f8e02ff */
[----:B------:R-:W-:Y:S01]  /*1730*/  UIMAD UR43, UR43, UR30, URZ ;  /* 0x0000001e2b2b72a4 */ /* 0x000fe2000f8e023f */
[----:B------:R-:W-:-:S03]  /*1740*/  IMAD.WIDE.U32 R24, R24, UR4, R4 ;  /* 0x0000000418187c25 */ /* 0x000fc6000f8e0004 */
[----:B------:R-:W-:Y:S01]  /*1750*/  UIMAD UR45, UR45, UR12, UR43 ;  /* 0x0000000c2d2d72a4 */ /* 0x000fe2000f8e022b */
[----:B--2---:R-:W-:Y:S01]  /*1760*/  IMAD R4, R18, UR28, RZ ;  /* 0x0000001c12047c24 */ /* 0x004fe2000f8e02ff */
[----:B------:R-:W-:Y:S01]  /*1770*/  UIMAD UR12, UR27, UR10, URZ ;  /* 0x0000000a1b0c72a4 */ /* 0x000fe2000f8e023f */
[C---:B------:R-:W-:Y:S01]  /*1780*/  IMAD R6, R0.reuse, UR19, R6 ;  /* 0x0000001300067c24 */ /* 0x040fe2000f8e0206 */
[----:B------:R-:W-:Y:S01]  /*1790*/  UIADD3 UR45, UR49, UR45, URZ ;  /* 0x0000002d312d7290 */ /* 0x000fe2000fffe03f */
[----:B------:R-:W-:Y:S01]  /*17a0*/  IMAD.WIDE.U32 R8, R0, UR18, R2 ;  /* 0x0000001200087c25 */ /* 0x000fe2000f8e0002 */
[----:B------:R-:W-:Y:S02]  /*17b0*/  UIADD3.X UR43, UR51, UR46, URZ, UP0, !UPT ;  /* 0x0000002e332b7290 */ /* 0x000fe400087fe43f */
[----:B------:R-:W-:Y:S01]  /*17c0*/  UIMAD UR45, UR45, UR13, URZ ;  /* 0x0000000d2d2d72a4 */ /* 0x000fe2000f8e023f */
[----:B------:R-:W-:Y:S01]  /*17d0*/  IMAD.WIDE.U32 R16, R16, UR13, R10 ;  /* 0x0000000d10107c25 */ /* 0x000fe2000f8e000a */
[----:B------:R-:W-:-:S02]  /*17e0*/  UIMAD UR46, UR23, UR11, UR12 ;  /* 0x0000000b172e72a4 */ /* 0x000fc4000f8e020c */
[----:B------:R-:W-:Y:S01]  /*17f0*/  UIMAD UR43, UR43, UR48, UR45 ;  /* 0x000000302b2b72a4 */ /* 0x000fe2000f8e022d */
[----:B------:R-:W-:Y:S01]  /*1800*/  IMAD R10, R19, UR22, R4 ;  /* 0x00000016130a7c24 */ /* 0x000fe2000f8e0204 */
[----:B------:R-:W-:Y:S01]  /*1810*/  ULDC.64 UR12, c[0x0][0x3e0] ;  /* 0x0000f800000c7ab9 */ /* 0x000fe20000000a00 */
[----:B------:R-:W-:Y:S01]  /*1820*/  IMAD.IADD R5, R9, 0x1, R6 ;  /* 0x0000000109057824 */ /* 0x000fe200078e0206 */
[----:B------:R-:W-:Y:S01]  /*1830*/  USHF.L.U64.HI UR19, UR18, 0x6, UR19 ;  /* 0x0000000612137899 */ /* 0x000fe20008010213 */
[----:B------:R-:W-:Y:S01]  /*1840*/  IMAD.MOV.U32 R4, RZ, RZ, R8 ;  /* 0x000000ffff047224 */ /* 0x000fe200078e0008 */
[----:B------:R-:W-:Y:S01]  /*1850*/  USHF.L.U32 UR18, UR18, 0x6, URZ ;  /* 0x0000000612127899 */ /* 0x000fe2000800063f */
[----:B------:R-:W-:-:S04]  /*1860*/  IMAD.WIDE.U32 R6, R18, UR22, R2 ;  /* 0x0000001612067c25 */ /* 0x000fc8000f8e0002 */
[----:B---3--:R-:W-:-:S04]  /*1870*/  IMAD.WIDE.U32 R8, R20, UR22, R4 ;  /* 0x0000001614087c25 */ /* 0x008fc8000f8e0004 */
        /* <DEDUP_REMOVED lines=30> */
[----:B------:R-:W2:Y:S01]  /*1a60*/  LDC.64 R16, c[0x0][0x238] ;  /* 0x00008e00ff107b82 */ /* 0x000ea20000000a00 */
        /* <DEDUP_REMOVED lines=25> */
[----:B---3--:R-:W-:Y:S02]  /*1c00*/  IMAD.IADD R5, R7, 0x1, R10 ;  /* 0x0000000107057824 */ /* 0x008fe400078e020a */
[----:B------:R-:W-:Y:S02]  /*1c10*/  IMAD.MOV.U32 R4, RZ, RZ, R6 ;  /* 0x000000ffff047224 */ /* 0x000fe400078e0006 */
[----:B------:R-:W-:Y:S02]  /*1c20*/  IMAD R6, R26, UR10, RZ ;  /* 0x0000000a1a067c24 */ /* 0x000fe4000f8e02ff */
[----:B----4-:R-:W-:Y:S01]  /*1c30*/  IMAD.WIDE.U32 R8, R14, UR10, R4 ;  /* 0x0000000a0e087c25 */ /* 0x010fe2000f8e0004 */
[----:B------:R-:W-:Y:S01]  /*1c40*/  UIMAD UR10, UR39, UR8, URZ ;  /* 0x00000008270a72a4 */ /* 0x000fe2000f8e023f */
[----:B------:R-:W-:Y:S02]  /*1c50*/  IADD3 R4, P0, R236, UR18, RZ ;  /* 0x00000012ec047c10 */ /* 0x000fe4000ff1e0ff */
[----:B------:R-:W-:Y:S01]  /*1c60*/  VIADD R5, R251, 0x2000 ;  /* 0x00002000fb057836 */ /* 0x000fe20000000000 */
[----:B------:R-:W-:Y:S01]  /*1c70*/  UIMAD UR10, UR4, UR9, UR10 ;  /* 0x00000009040a72a4 */ /* 0x000fe2000f8e020a */
[----:B--2---:R-:W-:-:S02]  /*1c80*/  IMAD R7, R16, UR28, RZ ;  /* 0x0000001c10077c24 */ /* 0x004fc4000f8e02ff */
        /* <DEDUP_REMOVED lines=11> */
[----:B------:R-:W-:Y:S01]  /*1d40*/  ULDC.64 UR10, c[0x0][0x268] ;  /* 0x00009a00000a7ab9 */ /* 0x000fe20000000a00 */
[----:B------:R1:W-:Y:S01]  /*1d50*/  LDGSTS.E.BYPASS.LTC128B.128 [R15+0x1000], desc[UR40][R4.64] ;  /* 0x01000000040f7fae */ /* 0x0003e2000b901d68 */
[----:B------:R-:W-:Y:S01]  /*1d60*/  IADD3 R2, P0, R4, UR18, RZ ;  /* 0x0000001204027c10 */ /* 0x000fe2000ff1e0ff */
[----:B------:R-:W-:-:S03]  /*1d70*/  IMAD.WIDE.U32 R6, R14, UR10, R6 ;  /* 0x0000000a0e067c25 */ /* 0x000fc6000f8e0006 */
[----:B------:R-:W-:Y:S02]  /*1d80*/  IADD3.X R3, R5, UR19, RZ, P0, !PT ;  /* 0x0000001305037c10 */ /* 0x000fe400087fe4ff */
[C---:B------:R-:W-:Y:S01]  /*1d90*/  LEA R12, P0, R8.reuse, UR12, 0x1 ;  /* 0x0000000c080c7c11 */ /* 0x040fe2000f8008ff */
[----:B------:R-:W-:Y:S02]  /*1da0*/  USHF.L.U32 UR12, UR8, 0x6, URZ ;  /* 0x00000006080c7899 */ /* 0x000fe4000800063f */
[----:B------:R2:W-:Y:S01]  /*1db0*/  LDGSTS.E.BYPASS.LTC128B.128 [R15+0x2000], desc[UR40][R2.64] ;  /* 0x02000000020f7fae */ /* 0x0005e2000b901d68 */
[----:B------:R-:W-:Y:S01]  /*1dc0*/  LEA.HI.X R13, R8, UR13, R9, 0x1, P0 ;  /* 0x0000000d080d7c11 */ /* 0x000fe200080f0c09 */
[----:B-1----:R-:W-:Y:S01]  /*1dd0*/  IMAD R4, R26, UR10, RZ ;  /* 0x0000000a1a047c24 */ /* 0x002fe2000f8e02ff */
[----:B------:R-:W-:-:S03]  /*1de0*/  UIMAD UR10, UR39, UR6, URZ ;  /* 0x00000006270a72a4 */ /* 0x000fc6000f8e023f */
[----:B------:R-:W-:Y:S01]  /*1df0*/  IMAD R4, R14, UR11, R4 ;  /* 0x0000000b0e047c24 */ /* 0x000fe2000f8e0204 */
[----:B------:R-:W-:Y:S02]  /*1e00*/  UIMAD UR10, UR4, UR7, UR10 ;  /* 0x00000007040a72a4 */ /* 0x000fe4000f8e020a */
[----:B------:R-:W-:Y:S01]  /*1e10*/  USHF.L.U64.HI UR11, UR8, 0x6, UR9 ;  /* 0x00000006080b7899 */ /* 0x000fe20008010209 */
[----:B------:R-:W-:Y:S01]  /*1e20*/  IMAD.IADD R4, R7, 0x1, R4 ;  /* 0x0000000107047824 */ /* 0x000fe200078e0204 */
[----:B------:R-:W-:Y:S01]  /*1e30*/  IADD3 R7, P0, R6, R24, RZ ;  /* 0x0000001806077210 */ /* 0x000fe20007f1e0ff */
[----:B------:R-:W-:Y:S01]  /*1e40*/  ULDC.64 UR8, c[0x0][0x220] ;  /* 0x0000880000087ab9 */ /* 0x000fe20000000a00 */
[----:B--2---:R-:W-:Y:S02]  /*1e50*/  IADD3 R2, P2, R2, UR18, RZ ;  /* 0x0000001202027c10 */ /* 0x004fe4000ff5e0ff */
[----:B------:R-:W-:Y:S01]  /*1e60*/  IADD3.X R4, R4, UR10, R25, P0, !PT ;  /* 0x0000000a04047c10 */ /* 0x000fe200087fe419 */
[----:B------:R-:W-:Y:S01]  /*1e70*/  USHF.L.U32 UR10, UR6, 0x6, URZ ;  /* 0x00000006060a7899 */ /* 0x000fe2000800063f */
[----:B------:R-:W-:Y:S01]  /*1e80*/  IADD3.X R3, R3, UR19, RZ, P2, !PT ;  /* 0x0000001303037c10 */ /* 0x000fe200097fe4ff */
[----:B------:R-:W-:Y:S01]  /*1e90*/  USHF.L.U64.HI UR6, UR6, 0x6, UR7 ;  /* 0x0000000606067899 */ /* 0x000fe20008010207 */
[----:B------:R-:W-:-:S02]  /*1ea0*/  LEA R6, P0, R7, UR8, 0x1 ;  /* 0x0000000807067c11 */ /* 0x000fc4000f8008ff */
[----:B------:R-:W-:Y:S01]  /*1eb0*/  IADD3 R10, P2, R12, UR12, RZ ;  /* 0x0000000c0c0a7c10 */ /* 0x000fe2000ff5e0ff */
[----:B------:R1:W-:Y:S01]  /*1ec0*/  LDGSTS.E.BYPASS.LTC128B.128 [R15+0x3000], desc[UR40][R2.64] ;  /* 0x03000000020f7fae */ /* 0x0003e2000b901d68 */
[----:B------:R-:W-:Y:S01]  /*1ed0*/  LEA.HI.X R7, R7, UR9, R4, 0x1, P0 ;  /* 0x0000000907077c11 */ /* 0x000fe200080f0c04 */
[----:B------:R-:W-:Y:S01]  /*1ee0*/  ULDC UR7, c[0x0][0x398] ;  /* 0x0000e60000077ab9 */ /* 0x000fe20000000800 */
[----:B------:R-:W-:Y:S01]  /*1ef0*/  IADD3.X R11, R13, UR11, RZ, P2, !PT ;  /* 0x0000000b0d0b7c10 */ /* 0x000fe200097fe4ff */
[----:B------:R2:W-:Y:S01]  /*1f00*/  LDGSTS.E.BYPASS.LTC128B.128 [R0+0xc000], desc[UR40][R12.64] ;  /* 0x0c0000000c007fae */ /* 0x0005e2000b901d68 */
[----:B------:R-:W-:Y:S01]  /*1f10*/  IADD3 R8, P2, R10, UR12, RZ ;  /* 0x0000000c0a087c10 */ /* 0x000fe2000ff5e0ff */
[----:B------:R-:W-:Y:S01]  /*1f20*/  ULDC.64 UR8, c[0x0][0x478] ;  /* 0x00011e0000087ab9 */ /* 0x000fe20000000a00 */
[----:B------:R-:W-:Y:S01]  /*1f30*/  IADD3 R4, P0, R6, UR10, RZ ;  /* 0x0000000a06047c10 */ /* 0x000fe2000ff1e0ff */
[----:B------:R-:W-:Y:S01]  /*1f40*/  LDGSTS.E.BYPASS.LTC128B.128 [R0+0xd000], desc[UR40][R10.64] ;  /* 0x0d0000000a007fae */ /* 0x000fe2000b901d68 */
[----:B------:R-:W-:-:S02]  /*1f50*/  IADD3.X R9, R11, UR11, RZ, P2, !PT ;  /* 0x0000000b0b097c10 */ /* 0x000fc400097fe4ff */
[----:B------:R-:W-:-:S03]  /*1f60*/  IADD3.X R5, R7, UR6, RZ, P0, !PT ;  /* 0x0000000607057c10 */ /* 0x000fc600087fe4ff */
[----:B------:R3:W-:Y:S01]  /*1f70*/  LDGSTS.E.BYPASS.LTC128B.128 [R0+0xe000], desc[UR40][R8.64] ;  /* 0x0e00000008007fae */ /* 0x0007e2000b901d68 */
[----:B-1----:R-:W-:Y:S02]  /*1f80*/  IADD3 R2, P0, R4, UR10, RZ ;  /* 0x0000000a04027c10 */ /* 0x002fe4000ff1e0ff */
[----:B--2---:R-:W-:Y:S02]  /*1f90*/  IADD3 R12, P2, R8, UR12, RZ ;  /* 0x0000000c080c7c10 */ /* 0x004fe4000ff5e0ff */
[----:B------:R-:W-:Y:S02]  /*1fa0*/  IADD3.X R3, R5, UR6, RZ, P0, !PT ;  /* 0x0000000605037c10 */ /* 0x000fe400087fe4ff */
[----:B------:R-:W-:-:S05]  /*1fb0*/  IADD3.X R13, R9, UR11, RZ, P2, !PT ;  /* 0x0000000b090d7c10 */ /* 0x000fca00097fe4ff */
[----:B------:R1:W-:Y:S01]  /*1fc0*/  LDGSTS.E.BYPASS.LTC128B.128 [R0+0xf000], desc[UR40][R12.64] ;  /* 0x0f0000000c007fae */ /* 0x0003e2000b901d68 */
[----:B---3--:R-:W-:Y:S01]  /*1fd0*/  IADD3 R8, P0, R2, UR10, RZ ;  /* 0x0000000a02087c10 */ /* 0x008fe2000ff1e0ff */
[----:B------:R-:W-:Y:S02]  /*1fe0*/  ULDC.64 UR10, c[0x0][0x2b0] ;  /* 0x0000ac00000a7ab9 */ /* 0x000fe40000000a00 */
[----:B------:R1:W-:Y:S01]  /*1ff0*/  LDGSTS.E.BYPASS.LTC128B.128 [R0+0x10000], desc[UR40][R6.64] ;  /* 0x1000000006007fae */ /* 0x0003e2000b901d68 */
[----:B------:R-:W-:Y:S01]  /*2000*/  IADD3.X R9, R3, UR6, RZ, P0, !PT ;  /* 0x0000000603097c10 */ /* 0x000fe200087fe4ff */
[----:B------:R-:W-:Y:S02]  /*2010*/  UIADD3 UR6, -UR38, UR31, UR37 ;  /* 0x0000001f26067290 */ /* 0x000fe4000fffe125 */
[----:B------:R1:W-:Y:S01]  /*2020*/  LDGSTS.E.BYPASS.LTC128B.128 [R0+0x11000], desc[UR40][R4.64] ;  /* 0x1100000004007fae */ /* 0x0003e2000b901d68 */
[----:B------:R-:W-:Y:S02]  /*2030*/  UIMAD.WIDE UR46, UR33, 0x4, UR10 ;  /* 0x00000004212e78a5 */ /* 0x000fe4000f8e020a */
[----:B------:R-:W-:Y:S01]  /*2040*/  UIADD3 UR7, UR6, -UR7, URZ ;  /* 0x8000000706077290 */ /* 0x000fe2000fffe03f */
[----:B------:R1:W-:Y:S01]  /*2050*/  LDGSTS.E.BYPASS.LTC128B.128 [R0+0x12000], desc[UR40][R2.64] ;  /* 0x1200000002007fae */ /* 0x0003e2000b901d68 */
[----:B------:R-:W-:-:S02]  /*2060*/  UIMAD.WIDE UR32, UR32, 0x4, UR8 ;  /* 0x00000004202078a5 */ /* 0x000fc4000f8e0208 */
[----:B------:R-:W-:Y:S01]  /*2070*/  USHF.R.S32.HI UR6, URZ, 0x1f, UR7 ;  /* 0x0000001f3f067899 */ /* 0x000fe20008011407 */
[----:B------:R1:W-:Y:S03]  /*2080*/  LDGSTS.E.BYPASS.LTC128B.128 [R0+0x13000], desc[UR40][R8.64] ;  /* 0x1300000008007fae */ /* 0x0003e6000b901d68 */
[----:B------:R-:W-:Y:S01]  /*2090*/  ULEA.HI UR6, UR6, UR7, URZ, 0x7 ;  /* 0x0000000706067291 */ /* 0x000fe2000f8f383f */
[----:B------:R-:W0:Y:S03]  /*20a0*/  LDGDEPBAR ;  /* 0x00000000000079af */ /* 0x000e260000000000 */
[----:B------:R-:W-:-:S04]  /*20b0*/  USHF.R.S32.HI UR6, URZ, 0x7, UR6 ;  /* 0x000000073f067899 */ /* 0x000fc80008011406 */
[----:B------:R-:W-:-:S04]  /*20c0*/  UISETP.LT.AND UP0, UPT, URZ, UR6, UPT ;  /* 0x000000063f00728c */ /* 0x000fc8000bf01270 */
[----:B------:R-:W-:-:S04]  /*20d0*/  USEL UR6, URZ, UR6, !UP0 ;  /* 0x000000063f067287 */ /* 0x000fc8000c000000 */
[----:B------:R-:W-:-:S06]  /*20e0*/  UISETP.GT.AND UP0, UPT, UR36, UR6, UPT ;  /* 0x000000062400728c */ /* 0x000fcc000bf04270 */
[----:B------:R-:W-:-:S13]  /*20f0*/  PLOP3.LUT P0, PT, PT, PT, UP0, 0x80, 0x0 ;  /* 0x000000000000781c */ /* 0x000fda0003f0f008 */
[----:B-1----:R-:W-:Y:S05]  /*2100*/  @!P0 BRA `(.L_x_983) ;  /* 0x0000006c00f88947 */ /* 0x002fea0003800000 */
[----:B------:R-:W1:Y:S01]  /*2110*/  LDC.64 R6, c[0x0][0x3b8] ;  /* 0x0000ee00ff067b82 */ /* 0x000e620000000a00 */
[----:B------:R-:W-:Y:S01]  /*2120*/  LEA.HI R0, R28, R27, RZ, 0x4 ;  /* 0x0000001b1c007211 */ /* 0x000fe200078f20ff */
[----:B------:R-:W-:Y:S01]  /*2130*/  IMAD.MOV.U32 R2, RZ, RZ, 0x4 ;  /* 0x00000004ff027424 */ /* 0x000fe200078e00ff */
[----:B------:R-:W-:Y:S01]  /*2140*/  UIMAD UR8, UR22, UR30, UR23 ;  /* 0x0000001e160872a4 */ /* 0x000fe2000f8e0217 */
[----:B------:R-:W-:Y:S01]  /*2150*/  IMAD.MOV.U32 R240, RZ, RZ, R15 ;  /* 0x000000fffff07224 */ /* 0x000fe200078e000f */
[----:B------:R-:W-:Y:S01]  /*2160*/  UIADD3 UR13, UR37, UR31, URZ ;  /* 0x0000001f250d7290 */ /* 0x000fe2000fffe03f */
[----:B------:R-:W-:Y:S02]  /*2170*/  ULDC UR10, c[0x0][0x270] ;  /* 0x00009c00000a7ab9 */ /* 0x000fe40000000800 */
[----:B------:R-:W2:Y:S01]  /*2180*/  LDC R250, c[0x0][0x2dc] ;  /* 0x0000b700fffa7b82 */ /* 0x000ea20000000800 */
[----:B-1----:R-:W3:Y:S04]  /*2190*/  LDG.E.64 R4, desc[UR40][R6.64+0x8] ;  /* 0x0000082806047981 */ /* 0x002ee8000c1e1b00 */
[----:B------:R-:W4:Y:S01]  /*21a0*/  LDG.E.64 R6, desc[UR40][R6.64] ;  /* 0x0000002806067981 */ /* 0x000f22000c1e1b00 */
[----:B------:R-:W-:Y:S01]  /*21b0*/  LOP3.LUT R0, R0, 0xfffffff0, RZ, 0xc0, !PT ;  /* 0xfffffff000007812 */ /* 0x000fe200078ec0ff */
[----:B------:R-:W-:-:S04]  /*21c0*/  IMAD.WIDE R2, R241, R2, UR46 ;  /* 0x0000002ef1027e25 */ /* 0x000fc8000f8e0202 */
[----:B------:R-:W-:Y:S01]  /*21d0*/  IMAD.IADD R0, R27, 0x1, -R0 ;  /* 0x000000011b007824 */ /* 0x000fe200078e0a00 */
[----:B------:R-:W5:Y:S04]  /*21e0*/  LDG.E R247, desc[UR40][R2.64] ;  /* 0x0000002802f77981 */ /* 0x000f68000c1e1900 */
[----:B------:R-:W5:Y:S04]  /*21f0*/  LDG.E R246, desc[UR40][R2.64+0x20] ;  /* 0x0000202802f67981 */ /* 0x000f68000c1e1900 */
[----:B------:R-:W5:Y:S04]  /*2200*/  LDG.E R245, desc[UR40][R2.64+0x100] ;  /* 0x0001002802f57981 */ /* 0x000f68000c1e1900 */
[----:B------:R1:W5:Y:S01]  /*2210*/  LDG.E R244, desc[UR40][R2.64+0x120] ;  /* 0x0001202802f47981 */ /* 0x000362000c1e1900 */
[----:B------:R-:W-:Y:S01]  /*2220*/  USHF.L.U32 UR8, UR8, 0x5, URZ ;  /* 0x0000000508087899 */ /* 0x000fe2000800063f */
[----:B------:R-:W-:Y:S01]  /*2230*/  IMAD.MOV.U32 R181, RZ, RZ, 0x20 ;  /* 0x00000020ffb57424 */ /* 0x000fe200078e00ff */
[----:B------:R-:W-:Y:S01]  /*2240*/  UIADD3 UR13, -UR38, 0x80, UR13 ;  /* 0x00000080260d7890 */ /* 0x000fe2000fffe10d */
[----:B------:R-:W-:Y:S01]  /*2250*/  IMAD.MOV.U32 R174, RZ, RZ, 0x40 ;  /* 0x00000040ffae7424 */ /* 0x000fe200078e00ff */
[----:B------:R-:W-:Y:S01]  /*2260*/  USHF.R.S32.HI UR7, URZ, 0x1f, UR8 ;  /* 0x0000001f3f077899 */ /* 0x000fe20008011408 */
[----:B------:R-:W-:-:S02]  /*2270*/  IMAD.MOV.U32 R252, RZ, RZ, 0x40 ;  /* 0x00000040fffc7424 */ /* 0x000fc400078e00ff */
[C---:B------:R-:W-:Y:S02]  /*2280*/  IMAD.SHL.U32 R182, R185.reuse, 0x2, RZ ;  /* 0x00000002b9b67824 */ /* 0x040fe400078e00ff */
[----:B------:R-:W-:Y:S02]  /*2290*/  IMAD.SHL.U32 R180, R185, 0x2, RZ ;  /* 0x00000002b9b47824 */ /* 0x000fe400078e00ff */
[----:B------:R-:W-:Y:S01]  /*22a0*/  IMAD.MOV.U32 R127, RZ, RZ, RZ ;  /* 0x000000ffff7f7224 */ /* 0x000fe200078e00ff */
[----:B-1----:R-:W-:-:S04]  /*22b0*/  SHF.R.S32.HI R2, RZ, 0x1f, R0 ;  /* 0x0000001fff027819 */ /* 0x002fc80000011400 */
[----:B------:R-:W-:-:S04]  /*22c0*/  LEA.HI R2, R2, R0, RZ, 0x3 ;  /* 0x0000000002027211 */ /* 0x000fc800078f18ff */
[----:B------:R-:W-:-:S05]  /*22d0*/  LOP3.LUT R2, R2, 0xfffffff8, RZ, 0xc0, !PT ;  /* 0xfffffff802027812 */ /* 0x000fca00078ec0ff */
[----:B------:R-:W-:Y:S01]  /*22e0*/  IMAD.IADD R0, R0, 0x1, -R2 ;  /* 0x0000000100007824 */ /* 0x000fe200078e0a02 */
[----:B------:R-:W-:-:S04]  /*22f0*/  SHF.R.S32.HI R2, RZ, 0x1f, R242 ;  /* 0x0000001fff027819 */ /* 0x000fc800000114f2 */
[C---:B------:R-:W-:Y:S02]  /*2300*/  LOP3.LUT P0, RZ, R0.reuse, 0x2, RZ, 0xc0, !PT ;  /* 0x0000000200ff7812 */ /* 0x040fe4000780c0ff */
[----:B------:R-:W-:Y:S01]  /*2310*/  LOP3.LUT P4, RZ, R0, 0x4, RZ, 0xc0, !PT ;  /* 0x0000000400ff7812 */ /* 0x000fe2000788c0ff */
[----:B------:R-:W-:-:S05]  /*2320*/  VIADD R0, R183, 0x2000 ;  /* 0x00002000b7007836 */ /* 0x000fca0000000000 */
[----:B------:R-:W-:Y:S02]  /*2330*/  SEL R0, R0, R183, !P1 ;  /* 0x000000b700007207 */ /* 0x000fe40004800000 */
[----:B---3--:R-:W-:Y:S01]  /*2340*/  IADD3 R242, P3, P2, R4, UR8, R242 ;  /* 0x0000000804f27c10 */ /* 0x008fe2000fa7e0f2 */
[----:B------:R-:W-:-:S03]  /*2350*/  UMOV UR8, UR32 ;  /* 0x0000002000087c82 */ /* 0x000fc60008000000 */
[----:B------:R-:W-:Y:S01]  /*2360*/  IADD3.X R4, R5, UR7, R2, P3, P2 ;  /* 0x0000000705047c10 */ /* 0x000fe20009fe4402 */
[----:B------:R-:W-:Y:S01]  /*2370*/  VIADD R2, R185, 0x2000 ;  /* 0x00002000b9027836 */ /* 0x000fe20000000000 */
[----:B------:R-:W-:-:S04]  /*2380*/  UMOV UR7, UR33 ;  /* 0x0000002100077c82 */ /* 0x000fc80008000000 */
[----:B------:R-:W-:Y:S02]  /*2390*/  SEL R2, R2, R185, !P1 ;  /* 0x000000b902027207 */ /* 0x000fe40004800000 */
[----:B----4-:R-:W-:Y:S02]  /*23a0*/  R2UR UR9, R7 ;  /* 0x00000000070972ca */ /* 0x010fe400000e0000 */
[----:B------:R-:W-:-:S11]  /*23b0*/  R2UR UR11, R6 ;  /* 0x00000000060b72ca */ /* 0x000fd600000e0000 */
[----:B------:R-:W-:Y:S02]  /*23c0*/  UIADD3 UR43, UR9, -0x4498517b, URZ ;  /* 0xbb67ae85092b7890 */ /* 0x000fe4000fffe03f */
[----:B------:R-:W-:Y:S02]  /*23d0*/  UIADD3 UR44, UR11, -0x61c88647, URZ ;  /* 0x9e3779b90b2c7890 */ /* 0x000fe4000fffe03f */
[----:B------:R-:W-:Y:S02]  /*23e0*/  UIADD3 UR42, UR11, 0x3c6ef372, URZ ;  /* 0x3c6ef3720b2a7890 */ /* 0x000fe4000fffe03f */
[----:B------:R-:W-:Y:S02]  /*23f0*/  UIADD3 UR37, UR9, 0x76cf5d0a, URZ ;  /* 0x76cf5d0a09257890 */ /* 0x000fe4000fffe03f */
[----:B------:R-:W-:Y:S02]  /*2400*/  UIADD3 UR36, UR11, -0x255992d5, URZ ;  /* 0xdaa66d2b0b247890 */ /* 0x000fe4000fffe03f */
[----:B------:R-:W-:-:S02]  /*2410*/  UIADD3 UR33, UR9, 0x32370b8f, URZ ;  /* 0x32370b8f09217890 */ /* 0x000fc4000fffe03f */
[----:B------:R-:W-:Y:S02]  /*2420*/  UIADD3 UR32, UR11, 0x78dde6e4, URZ ;  /* 0x78dde6e40b207890 */ /* 0x000fe4000fffe03f */
[----:B------:R-:W-:Y:S02]  /*2430*/  UIADD3 UR31, UR9, -0x126145ec, URZ ;  /* 0xed9eba14091f7890 */ /* 0x000fe4000fffe03f */
[----:B------:R-:W-:Y:S01]  /*2440*/  UIADD3 UR30, UR11, 0x1715609d, URZ ;  /* 0x1715609d0b1e7890 */ /* 0x000fe2000fffe03f */
[----:B------:R-:W-:Y:S01]  /*2450*/  LEA R173, R0, UR5, 0x1 ;  /* 0x0000000500ad7c11 */ /* 0x000fe2000f8e08ff */
[----:B------:R-:W-:Y:S01]  /*2460*/  IMAD.WIDE.U32 R242, R242, -0x2daee0ad, RZ ;  /* 0xd2511f53f2f27825 */ /* 0x000fe200078e00ff */
[----:B------:R-:W-:Y:S01]  /*2470*/  LEA R179, R2, UR5, 0x1 ;  /* 0x0000000502b37c11 */ /* 0x000fe2000f8e08ff */
[----:B------:R-:W-:Y:S01]  /*2480*/  UIADD3 UR19, UR9, -0x56f99767, URZ ;  /* 0xa906689909137890 */ /* 0x000fe2000fffe03f */
[----:B------:R-:W-:Y:S01]  /*2490*/  LOP3.LUT R248, R4, UR11, RZ, 0x3c, !PT ;  /* 0x0000000b04f87c12 */ /* 0x000fe2000f8e3cff */
[----:B------:R-:W-:Y:S01]  /*24a0*/  UIADD3 UR18, UR11, -0x4ab325aa, URZ ;  /* 0xb54cda560b127890 */ /* 0x000fe2000fffe03f */
[----:B------:R-:W-:Y:S01]  /*24b0*/  SEL R181, R181, 0xffffffe0, !P0 ;  /* 0xffffffe0b5b57807 */ /* 0x000fe20004000000 */
[----:B------:R-:W-:Y:S01]  /*24c0*/  UIADD3 UR17, UR9, 0x646e171e, URZ ;  /* 0x646e171e09117890 */ /* 0x000fe2000fffe03f */
[----:B------:R-:W-:Y:S01]  /*24d0*/  SEL R174, R174, 0xffffffc0, !P4 ;  /* 0xffffffc0aeae7807 */ /* 0x000fe20006000000 */
[----:B------:R-:W-:Y:S01]  /*24e0*/  ULDC.U8 UR16, c[0x0][0x388] ;  /* 0x0000e20000107ab9 */ /* 0x000fe20000000000 */
[----:B------:R-:W-:Y:S01]  /*24f0*/  SEL R252, R252, 0xffffffc0, !P4 ;  /* 0xffffffc0fcfc7807 */ /* 0x000fe20006000000 */
[----:B--2---:R-:W-:-:S08]  /*2500*/  ULDC UR15, c[0x0][0x2ec] ;  /* 0x0000bb00000f7ab9 */ /* 0x004fd00000000800 */
.L_x_986:
[----:B-----5:R-:W-:Y:S01]  /*2510*/  FSETP.NEU.FTZ.AND P0, PT, R247, -INF , PT ;  /* 0xff800000f700780b */ /* 0x020fe20003f1d000 */
[----:B------:R-:W0:Y:S01]  /*2520*/  LDGDEPBAR ;  /* 0x00000000000079af */ /* 0x000e220000000000 */
[----:B------:R-:W-:Y:S01]  /*2530*/  FSETP.NEU.FTZ.AND P2, PT, R246, -INF , PT ;  /* 0xff800000f600780b */ /* 0x000fe20003f5d000 */
[C---:B------:R-:W-:Y:S01]  /*2540*/  IMAD.IADD R0, R179.reuse, 0x1, R181 ;  /* 0x00000001b3007824 */ /* 0x040fe200078e02b5 */
[----:B------:R-:W-:Y:S05]  /*2550*/  USHF.L.U32 UR12, UR14, 0x7, URZ ;  /* 0x000000070e0c7899 */ /* 0x000fea000800063f */
[----:B------:R-:W2:Y:S01]  /*2560*/  LDL R188, [R1] ;  /* 0x0000000001bc7983 */ /* 0x000ea20000100800 */
[----:B------:R-:W-:Y:S01]  /*2570*/  IMAD.IADD R168, R179, 0x1, R174 ;  /* 0x00000001b3a87824 */ /* 0x000fe200078e02ae */
[----:B------:R-:W-:Y:S01]  /*2580*/  UISETP.GT.AND UP3, UPT, UR14, UR6, UPT ;  /* 0x000000060e00728c */ /* 0x000fe2000bf64270 */
[----:B------:R-:W-:Y:S01]  /*2590*/  IMAD.U32 R3, RZ, RZ, UR24 ;  /* 0x00000018ff037e24 */ /* 0x000fe2000f8e00ff */
[----:B------:R-:W-:Y:S01]  /*25a0*/  UISETP.GE.AND UP0, UPT, UR12, UR13, UPT ;  /* 0x0000000d0c00728c */ /* 0x000fe2000bf06270 */
[----:B------:R-:W-:Y:S02]  /*25b0*/  IMAD.MOV.U32 R194, RZ, RZ, 0x8 ;  /* 0x00000008ffc27424 */ /* 0x000fe400078e00ff */
[----:B------:R-:W-:Y:S03]  /*25c0*/  IMAD.MOV.U32 R195, RZ, RZ, 0x40 ;  /* 0x00000040ffc37424 */ /* 0x000fe600078e00ff */
[----:B------:R-:W-:Y:S05]  /*25d0*/  PLOP3.LUT P3, PT, PT, PT, UP0, 0x80, 0x0 ;  /* 0x000000000000781c */ /* 0x000fea0003f6f008 */
[----:B------:R-:W-:Y:S02]  /*25e0*/  @!UP0 ULDC UR11, c[0x0][0x2c4] ;  /* 0x0000b100000b8ab9 */ /* 0x000fe40000000800 */
[----:B------:R-:W-:Y:S06]  /*25f0*/  IMAD.U32 R2, RZ, RZ, UR11 ;  /* 0x0000000bff027e24 */ /* 0x000fec000f8e00ff */
[----:B------:R-:W-:Y:S01]  /*2600*/  @!P3 IADD3 R2, R241, 0x1, -R2 ;  /* 0x00000001f102b810 */ /* 0x000fe20007ffe802 */
[----:B------:R-:W-:Y:S04]  /*2610*/  DEPBAR.LE SB0, 0x0 ;  /* 0x000080000000791a */ /* 0x000fe80000000000 */
[----:B------:R-:W-:Y:S06]  /*2620*/  BAR.SYNC.DEFER_BLOCKING 0x0 ;  /* 0x0000000000007b1d */ /* 0x000fec0000010000 */
[----:B------:R-:W-:Y:S08]  /*2630*/  LDSM.16.M88.4 R64, [R179] ;  /* 0x00000000b340783b */ /* 0x000ff00000000200 */
[----:B------:R-:W1:Y:S08]  /*2640*/  LDSM.16.M88.4 R16, [R175] ;  /* 0x00000000af10783b */ /* 0x000e700000000200 */
[----:B------:R-:W3:Y:S08]  /*2650*/  LDSM.16.M88.4 R60, [R179+0x2000] ;  /* 0x00200000b33c783b */ /* 0x000ef00000000200 */
[----:B------:R-:W4:Y:S08]  /*2660*/  LDSM.16.M88.4 R32, [R175+0x800] ;  /* 0x00080000af20783b */ /* 0x000f300000000200 */
[----:B------:R-:W4:Y:S08]  /*2670*/  LDSM.16.M88.4 R48, [R175+0x1000] ;  /* 0x00100000af30783b */ /* 0x000f300000000200 */
[----:B------:R-:W4:Y:S01]  /*2680*/  LDSM.16.M88.4 R132, [R175+0x1800] ;  /* 0x00180000af84783b */ /* 0x000f220000000200 */
[-C--:B-1----:R-:W-:Y:S07]  /*2690*/  HMMA.16816.F32.BF16 R4, R64, R16.reuse, RZ ;  /* 0x000000104004723c */ /* 0x082fee00000418ff */
[----:B------:R-:W-:Y:S01]  /*26a0*/  LDSM.16.M88.4 R136, [R0] ;  /* 0x000000000088783b */ /* 0x000fe20000000200 */
[C---:B---3--:R-:W-:Y:S07]  /*26b0*/  HMMA.16816.F32.BF16 R8, R60.reuse, R16, RZ ;  /* 0x000000103c08723c */ /* 0x048fee00000418ff */
[----:B------:R-:W1:Y:S01]  /*26c0*/  LDSM.16.M88.4 R140, [R178] ;  /* 0x00000000b28c783b */ /* 0x000e620000000200 */
[-C--:B------:R-:W-:Y:S07]  /*26d0*/  HMMA.16816.F32.BF16 R12, R60, R18.reuse, RZ ;  /* 0x000000123c0c723c */ /* 0x080fee00000418ff */
[----:B------:R-:W3:Y:S01]  /*26e0*/  LDSM.16.M88.4 R144, [R0+0x2000] ;  /* 0x002000000090783b */ /* 0x000ee20000000200 */
[C---:B------:R-:W-:Y:S07]  /*26f0*/  HMMA.16816.F32.BF16 R16, R64.reuse, R18, RZ ;  /* 0x000000124010723c */ /* 0x040fee00000418ff */
[----:B------:R-:W3:Y:S01]  /*2700*/  LDSM.16.M88.4 R148, [R178+0x800] ;  /* 0x00080000b294783b */ /* 0x000ee20000000200 */
[-C--:B----4-:R-:W-:Y:S06]  /*2710*/  HMMA.16816.F32.BF16 R20, R64, R32.reuse, RZ ;  /* 0x000000204014723c */ /* 0x090fec00000418ff */
        /* <DEDUP_REMOVED lines=11> */
[C---:B------:R-:W-:Y:S06]  /*27d0*/  HMMA.16816.F32.BF16 R48, R64.reuse, R50, RZ ;  /* 0x000000324030723c */ /* 0x040fec00000418ff */
[-C--:B------:R-:W-:Y:S06]  /*27e0*/  HMMA.16816.F32.BF16 R52, R64, R132.reuse, RZ ;  /* 0x000000844034723c */ /* 0x080fec00000418ff */
[C---:B------:R-:W-:Y:S06]  /*27f0*/  HMMA.16816.F32.BF16 R56, R60.reuse, R132, RZ ;  /* 0x000000843c38723c */ /* 0x040fec00000418ff */
[-C--:B------:R-:W-:Y:S06]  /*2800*/  HMMA.16816.F32.BF16 R60, R60, R134.reuse, RZ ;  /* 0x000000863c3c723c */ /* 0x080fec00000418ff */
[----:B------:R-:W-:Y:S01]  /*2810*/  HMMA.16816.F32.BF16 R64, R64, R134, RZ ;  /* 0x000000864040723c */ /* 0x000fe200000418ff */
[----:B------:R-:W4:Y:S05]  /*2820*/  LDSM.16.M88.4 R132, [R176+0x800] ;  /* 0x00080000b084783b */ /* 0x000f2a0000000200 */
[-C--:B-1----:R-:W-:Y:S06]  /*2830*/  HMMA.16816.F32.BF16 R4, R136, R140.reuse, R4 ;  /* 0x0000008c8804723c */ /* 0x082fec0000041804 */
[C---:B---3--:R-:W-:Y:S06]  /*2840*/  HMMA.16816.F32.BF16 R8, R144.reuse, R140, R8 ;  /* 0x0000008c9008723c */ /* 0x048fec0000041808 */
[-C--:B------:R-:W-:Y:S06]  /*2850*/  HMMA.16816.F32.BF16 R12, R144, R142.reuse, R12 ;  /* 0x0000008e900c723c */ /* 0x080fec000004180c */
[C---:B------:R-:W-:Y:S01]  /*2860*/  HMMA.16816.F32.BF16 R16, R136.reuse, R142, R16 ;  /* 0x0000008e8810723c */ /* 0x040fe20000041810 */
[----:B------:R-:W1:Y:S05]  /*2870*/  LDSM.16.M88.4 R140, [R176+0x1000] ;  /* 0x00100000b08c783b */ /* 0x000e6a0000000200 */
[-C--:B------:R-:W-:Y:S06]  /*2880*/  HMMA.16816.F32.BF16 R20, R136, R148.reuse, R20 ;  /* 0x000000948814723c */ /* 0x080fec0000041814 */
[C---:B------:R-:W-:Y:S06]  /*2890*/  HMMA.16816.F32.BF16 R24, R144.reuse, R148, R24 ;  /* 0x000000949018723c */ /* 0x040fec0000041818 */
[-C--:B------:R-:W-:Y:S06]  /*28a0*/  HMMA.16816.F32.BF16 R28, R144, R150.reuse, R28 ;  /* 0x00000096901c723c */ /* 0x080fec000004181c */
[C---:B------:R-:W-:Y:S01]  /*28b0*/  HMMA.16816.F32.BF16 R32, R136.reuse, R150, R32 ;  /* 0x000000968820723c */ /* 0x040fe20000041820 */
[----:B------:R-:W3:Y:S05]  /*28c0*/  @!P3 S2R R151, SR_TID.X ;  /* 0x000000000097b919 */ /* 0x000eea0000002100 */
[-C--:B----4-:R-:W-:Y:S01]  /*28d0*/  HMMA.16816.F32.BF16 R36, R136, R152.reuse, R36 ;  /* 0x000000988824723c */ /* 0x090fe20000041824 */
[----:B------:R-:W-:Y:S05]  /*28e0*/  IMAD.U32 R150, RZ, RZ, UR12 ;  /* 0x0000000cff967e24 */ /* 0x000fea000f8e00ff */
[----:B------:R-:W-:Y:S01]  /*28f0*/  @!P3 IADD3 R150, R150, UR38, R2 ;  /* 0x000000269696bc10 */ /* 0x000fe2000fffe002 */
[C---:B------:R-:W-:Y:S04]  /*2900*/  HMMA.16816.F32.BF16 R40, R144.reuse, R152, R40 ;  /* 0x000000989028723c */ /* 0x040fe80000041828 */
[----:B------:R-:W-:Y:S02]  /*2910*/  IMAD R2, R3, 0x2, R249 ;  /* 0x0000000203027824 */ /* 0x000fe400078e02f9 */
[-C--:B------:R-:W-:Y:S01]  /*2920*/  HMMA.16816.F32.BF16 R44, R144, R154.reuse, R44 ;  /* 0x0000009a902c723c */ /* 0x080fe2000004182c */
[----:B------:R-:W-:Y:S04]  /*2930*/  IMAD.U32 R152, RZ, RZ, UR14 ;  /* 0x0000000eff987e24 */ /* 0x000fe8000f8e00ff */
[----:B------:R-:W-:Y:S01]  /*2940*/  IMAD.SHL.U32 R2, R2, 0x2, RZ ;  /* 0x0000000202027824 */ /* 0x000fe200078e00ff */
[C---:B------:R-:W-:Y:S06]  /*2950*/  HMMA.16816.F32.BF16 R48, R136.reuse, R154, R48 ;  /* 0x0000009a8830723c */ /* 0x040fec0000041830 */
[-C--:B------:R-:W-:Y:S05]  /*2960*/  HMMA.16816.F32.BF16 R52, R136, R156.reuse, R52 ;  /* 0x0000009c8834723c */ /* 0x080fea0000041834 */
[----:B---3--:R-:W-:Y:S01]  /*2970*/  @!P3 IMAD.SHL.U32 R151, R151, 0x2, RZ ;  /* 0x000000029797b824 */ /* 0x008fe200078e00ff */
[C---:B------:R-:W-:Y:S05]  /*2980*/  HMMA.16816.F32.BF16 R56, R144.reuse, R156, R56 ;  /* 0x0000009c9038723c */ /* 0x040fea0000041838 */
[----:B------:R-:W-:Y:S01]  /*2990*/  @!P3 LOP3.LUT R151, R151, 0x6, RZ, 0xc0, !PT ;  /* 0x000000069797b812 */ /* 0x000fe200078ec0ff */
[-C--:B------:R-:W-:Y:S06]  /*29a0*/  HMMA.16816.F32.BF16 R60, R144, R158.reuse, R60 ;  /* 0x0000009e903c723c */ /* 0x080fec000004183c */
[----:B------:R-:W-:Y:S05]  /*29b0*/  HMMA.16816.F32.BF16 R64, R136, R158, R64 ;  /* 0x0000009e8840723c */ /* 0x000fea0000041840 */
[----:B------:R-:W-:Y:S01]  /*29c0*/  IMAD.IADD R144, R0, 0x1, R174 ;  /* 0x0000000100907824 */ /* 0x000fe200078e02ae */
[-C--:B------:R-:W-:Y:S04]  /*29d0*/  HMMA.16816.F32.BF16 R4, R160, R164.reuse, R4 ;  /* 0x000000a4a004723c */ /* 0x080fe80000041804 */
[----:B------:R-:W-:Y:S01]  /*29e0*/  LDSM.16.M88.4 R136, [R144] ;  /* 0x000000009088783b */ /* 0x000fe20000000200 */
[----:B------:R-:W-:Y:S01]  /*29f0*/  VIADD R0, R2, 0x1 ;  /* 0x0000000102007836 */ /* 0x000fe20000000000 */
[C---:B------:R-:W-:Y:S01]  /*2a00*/  LOP3.LUT R2, R243.reuse, UR9, R2, 0x96, !PT ;  /* 0x00000009f3027c12 */ /* 0x040fe2000f8e9602 */
[C---:B------:R-:W-:Y:S04]  /*2a10*/  HMMA.16816.F32.BF16 R8, R168.reuse, R164, R8 ;  /* 0x000000a4a808723c */ /* 0x040fe80000041808 */
[----:B------:R-:W-:Y:S01]  /*2a20*/  LOP3.LUT R0, R243, UR9, R0, 0x96, !PT ;  /* 0x00000009f3007c12 */ /* 0x000fe2000f8e9600 */
[----:B------:R-:W-:Y:S01]  /*2a30*/  LDSM.16.M88.4 R144, [R144+0x2000] ;  /* 0x002000009090783b */ /* 0x000fe20000000200 */
[-C--:B------:R-:W-:Y:S05]  /*2a40*/  HMMA.16816.F32.BF16 R12, R168, R166.reuse, R12 ;  /* 0x000000a6a80c723c */ /* 0x080fea000004180c */
[----:B------:R-:W-:Y:S01]  /*2a50*/  LOP3.LUT R164, R242, UR43, RZ, 0x3c, !PT ;  /* 0x0000002bf2a47c12 */ /* 0x000fe2000f8e3cff */
[C---:B------:R-:W-:Y:S05]  /*2a60*/  HMMA.16816.F32.BF16 R16, R160.reuse, R166, R16 ;  /* 0x000000a6a010723c */ /* 0x040fea0000041810 */
[----:B------:R-:W-:Y:S01]  /*2a70*/  IMAD.WIDE.U32 R148, R0, -0x326172a9, RZ ;  /* 0xcd9e8d5700947825 */ /* 0x000fe200078e00ff */
[-C--:B------:R-:W-:Y:S05]  /*2a80*/  HMMA.16816.F32.BF16 R20, R160, R132.reuse, R20 ;  /* 0x00000084a014723c */ /* 0x080fea0000041814 */
[----:B------:R-:W-:Y:S01]  /*2a90*/  IMAD.U32 R0, RZ, RZ, UR24 ;  /* 0x00000018ff007e24 */ /* 0x000fe2000f8e00ff */
[C---:B------:R-:W-:Y:S05]  /*2aa0*/  HMMA.16816.F32.BF16 R24, R168.reuse, R132, R24 ;  /* 0x00000084a818723c */ /* 0x040fea0000041818 */
[----:B--2---:R-:W-:Y:S01]  /*2ab0*/  IMAD R152, R152, 0x8, R188 ;  /* 0x0000000898987824 */ /* 0x004fe200078e02bc */
[-C--:B------:R-:W-:Y:S05]  /*2ac0*/  HMMA.16816.F32.BF16 R28, R168, R134.reuse, R28 ;  /* 0x00000086a81c723c */ /* 0x080fea000004181c */
[C---:B------:R-:W-:Y:S01]  /*2ad0*/  VIADD R154, R152.reuse, 0x4 ;  /* 0x00000004989a7836 */ /* 0x040fe20000000000 */
[C---:B------:R-:W-:Y:S01]  /*2ae0*/  HMMA.16816.F32.BF16 R32, R160.reuse, R134, R32 ;  /* 0x00000086a020723c */ /* 0x040fe20000041820 */
[----:B------:R-:W2:Y:S04]  /*2af0*/  LDSM.16.M88.4 R132, [R176+0x1800] ;  /* 0x00180000b084783b */ /* 0x000ea80000000200 */
[----:B------:R-:W-:Y:S01]  /*2b00*/  IMAD.WIDE.U32 R152, R152, -0x326172a9, RZ ;  /* 0xcd9e8d5798987825 */ /* 0x000fe200078e00ff */
[-C--:B-1----:R-:W-:Y:S05]  /*2b10*/  HMMA.16816.F32.BF16 R36, R160, R140.reuse, R36 ;  /* 0x0000008ca024723c */ /* 0x082fea0000041824 */
[-C--:B------:R-:W-:Y:S01]  /*2b20*/  LOP3.LUT R156, R153, R248.reuse, RZ, 0x3c, !PT ;  /* 0x000000f8999c7212 */ /* 0x080fe200078e3cff */
[C---:B------:R-:W-:Y:S05]  /*2b30*/  HMMA.16816.F32.BF16 R40, R168.reuse, R140, R40 ;  /* 0x0000008ca828723c */ /* 0x040fea0000041828 */
[--C-:B------:R-:W-:Y:S01]  /*2b40*/  LOP3.LUT R190, R149, UR44, R152.reuse, 0x96, !PT ;  /* 0x0000002c95be7c12 */ /* 0x100fe2000f8e9698 */
[-C--:B------:R-:W-:Y:S05]  /*2b50*/  HMMA.16816.F32.BF16 R44, R168, R142.reuse, R44 ;  /* 0x0000008ea82c723c */ /* 0x080fea000004182c */
[----:B------:R-:W-:Y:S01]  /*2b60*/  IMAD.WIDE.U32 R154, R154, -0x326172a9, RZ ;  /* 0xcd9e8d579a9a7825 */ /* 0x000fe200078e00ff */
[C---:B------:R-:W-:Y:S01]  /*2b70*/  HMMA.16816.F32.BF16 R48, R160.reuse, R142, R48 ;  /* 0x0000008ea030723c */ /* 0x040fe20000041830 */
[----:B------:R-:W1:Y:S04]  /*2b80*/  LDSM.16.M88.4 R140, [R177] ;  /* 0x00000000b18c783b */ /* 0x000e680000000200 */
[----:B------:R-:W-:Y:S01]  /*2b90*/  LOP3.LUT R158, R155, R248, RZ, 0x3c, !PT ;  /* 0x000000f89b9e7212 */ /* 0x000fe200078e3cff */
[----:B------:R-:W-:Y:S05]  /*2ba0*/  IMAD.WIDE.U32 R156, R156, -0x2daee0ad, RZ ;  /* 0xd2511f539c9c7825 */ /* 0x000fea00078e00ff */
[----:B------:R-:W-:Y:S01]  /*2bb0*/  LOP3.LUT R166, R164, R157, RZ, 0x3c, !PT ;  /* 0x0000009da4a67212 */ /* 0x000fe200078e3cff */
[----:B------:R-:W-:Y:S04]  /*2bc0*/  IMAD.WIDE.U32 R158, R158, -0x2daee0ad, RZ ;  /* 0xd2511f539e9e7825 */ /* 0x000fe800078e00ff */
[----:B------:R-:W-:Y:S01]  /*2bd0*/  IMAD.WIDE.U32 R2, R2, -0x326172a9, RZ ;  /* 0xcd9e8d5702027825 */ /* 0x000fe200078e00ff */
[----:B------:R-:W-:Y:S01]  /*2be0*/  LOP3.LUT R164, R164, R159, RZ, 0x3c, !PT ;  /* 0x0000009fa4a47212 */ /* 0x000fe200078e3cff */
[-C--:B--2---:R-:W-:Y:S03]  /*2bf0*/  HMMA.16816.F32.BF16 R52, R160, R132.reuse, R52 ;  /* 0x00000084a034723c */ /* 0x084fe60000041834 */
[C---:B------:R-:W-:Y:S01]  /*2c00*/  LOP3.LUT R153, R3.reuse, UR44, R152, 0x96, !PT ;  /* 0x0000002c03997c12 */ /* 0x040fe2000f8e9698 */
[----:B------:R-:W-:Y:S01]  /*2c10*/  IMAD.WIDE.U32 R190, R190, -0x2daee0ad, RZ ;  /* 0xd2511f53bebe7825 */ /* 0x000fe200078e00ff */
[--C-:B------:R-:W-:Y:S01]  /*2c20*/  LOP3.LUT R3, R3, UR44, R154.reuse, 0x96, !PT ;  /* 0x0000002c03037c12 */ /* 0x100fe2000f8e969a */
[C---:B------:R-:W-:Y:S05]  /*2c30*/  HMMA.16816.F32.BF16 R56, R168.reuse, R132, R56 ;  /* 0x00000084a838723c */ /* 0x040fea0000041838 */
[----:B------:R-:W-:Y:S01]  /*2c40*/  LOP3.LUT R154, R149, UR44, R154, 0x96, !PT ;  /* 0x0000002c959a7c12 */ /* 0x000fe2000f8e969a */
[-C--:B------:R-:W-:Y:S05]  /*2c50*/  HMMA.16816.F32.BF16 R60, R168, R134.reuse, R60 ;  /* 0x00000086a83c723c */ /* 0x080fea000004183c */
[C---:B------:R-:W-:Y:S01]  /*2c60*/  @!P3 VIADDMNMX R152, R150.reuse, R194, UR38, PT ;  /* 0x000000269698be46 */ /* 0x040fe2000b8001c2 */
[----:B------:R-:W-:Y:S01]  /*2c70*/  @!P3 IMAD R132, R249, 0x40, R151 ;  /* 0x00000040f984b824 */ /* 0x000fe200078e0297 */
[----:B------:R-:W-:Y:S01]  /*2c80*/  @!P3 VIADDMNMX R151, R150, R195, UR38, PT ;  /* 0x000000269697be46 */ /* 0x000fe2000b8001c3 */
[----:B------:R-:W-:Y:S03]  /*2c90*/  HMMA.16816.F32.BF16 R64, R160, R134, R64 ;  /* 0x00000086a040723c */ /* 0x000fe60000041840 */
[----:B------:R-:W-:Y:S02]  /*2ca0*/  IMAD.MOV.U32 R194, RZ, RZ, 0x48 ;  /* 0x00000048ffc27424 */ /* 0x000fe400078e00ff */
[----:B------:R-:W-:Y:S01]  /*2cb0*/  FMUL.FTZ R149, R247, 1.4426950216293334961 ;  /* 0x3fb8aa3bf7957820 */ /* 0x000fe20000410000 */
[----:B------:R-:W-:Y:S01]  /*2cc0*/  @!P3 IMAD R0, R0, 0x80, R132 ;  /* 0x000000800000b824 */ /* 0x000fe200078e0284 */
[-C--:B-1----:R-:W-:Y:S01]  /*2cd0*/  HMMA.16816.F32.BF16 R4, R136, R140.reuse, R4 ;  /* 0x0000008c8804723c */ /* 0x082fe20000041804 */
[----:B------:R-:W1:Y:S04]  /*2ce0*/  LDSM.16.M88.4 R132, [R177+0x800] ;  /* 0x00080000b184783b */ /* 0x000e680000000200 */
[----:B------:R-:W-:Y:S01]  /*2cf0*/  FSEL R149, R149, RZ, P0 ;  /* 0x000000ff95957208 */ /* 0x000fe20000000000 */
[C---:B------:R-:W-:Y:S04]  /*2d00*/  HMMA.16816.F32.BF16 R8, R144.reuse, R140, R8 ;  /* 0x0000008c9008723c */ /* 0x040fe80000041808 */
[----:B------:R-:W-:Y:S01]  /*2d10*/  FSETP.NEU.FTZ.AND P0, PT, R245, -INF , PT ;  /* 0xff800000f500780b */ /* 0x000fe20003f1d000 */
[----:B------:R-:W-:Y:S01]  /*2d20*/  IMAD.WIDE.U32 R166, R166, -0x326172a9, RZ ;  /* 0xcd9e8d57a6a67825 */ /* 0x000fe200078e00ff */
[-C--:B------:R-:W-:Y:S05]  /*2d30*/  HMMA.16816.F32.BF16 R12, R144, R142.reuse, R12 ;  /* 0x0000008e900c723c */ /* 0x080fea000004180c */
[C---:B------:R-:W-:Y:S01]  /*2d40*/  LOP3.LUT R192, R167.reuse, UR42, R2, 0x96, !PT ;  /* 0x0000002aa7c07c12 */ /* 0x040fe2000f8e9602 */
[----:B------:R-:W-:Y:S01]  /*2d50*/  IMAD.WIDE.U32 R164, R164, -0x326172a9, RZ ;  /* 0xcd9e8d57a4a47825 */ /* 0x000fe200078e00ff */
[----:B------:R-:W-:Y:S01]  /*2d60*/  LOP3.LUT R157, R167, UR42, R148, 0x96, !PT ;  /* 0x0000002aa79d7c12 */ /* 0x000fe2000f8e9694 */
[C---:B------:R-:W-:Y:S04]  /*2d70*/  HMMA.16816.F32.BF16 R16, R136.reuse, R142, R16 ;  /* 0x0000008e8810723c */ /* 0x040fe80000041810 */
[----:B------:R-:W-:Y:S01]  /*2d80*/  LOP3.LUT R193, R165, UR42, R2, 0x96, !PT ;  /* 0x0000002aa5c17c12 */ /* 0x000fe2000f8e9602 */
[----:B------:R-:W-:Y:S01]  /*2d90*/  IMAD.WIDE.U32 R168, R153, -0x2daee0ad, RZ ;  /* 0xd2511f5399a87825 */ /* 0x000fe200078e00ff */
[----:B------:R-:W-:Y:S02]  /*2da0*/  LOP3.LUT R159, R165, UR42, R148, 0x96, !PT ;  /* 0x0000002aa59f7c12 */ /* 0x000fe4000f8e9694 */
[C---:B------:R-:W-:Y:S03]  /*2db0*/  @!P3 VIMNMX R153, R150.reuse, UR38, PT ;  /* 0x000000269699bc48 */ /* 0x040fe6000bfe0100 */
[----:B------:R-:W-:Y:S01]  /*2dc0*/  @!P3 VIADDMNMX R150, R150, R194, UR38, PT ;  /* 0x000000269696be46 */ /* 0x000fe2000b8001c2 */
[----:B------:R-:W-:Y:S01]  /*2dd0*/  IMAD.WIDE.U32 R188, R3, -0x2daee0ad, RZ ;  /* 0xd2511f5303bc7825 */ /* 0x000fe200078e00ff */
[--C-:B------:R-:W-:Y:S02]  /*2de0*/  LOP3.LUT R165, R169, UR37, R156.reuse, 0x96, !PT ;  /* 0x00000025a9a57c12 */ /* 0x100fe4000f8e969c */
[----:B------:R-:W-:Y:S01]  /*2df0*/  LOP3.LUT R156, R191, UR37, R156, 0x96, !PT ;  /* 0x00000025bf9c7c12 */ /* 0x000fe2000f8e969c */
[----:B------:R-:W-:Y:S01]  /*2e00*/  @!P3 VIADD R2, R0, 0x1 ;  /* 0x000000010002b836 */ /* 0x000fe20000000000 */
[----:B------:R-:W-:Y:S01]  /*2e10*/  LOP3.LUT R155, R189, UR37, R158, 0x96, !PT ;  /* 0x00000025bd9b7c12 */ /* 0x000fe2000f8e969e */
[----:B------:R-:W-:Y:S01]  /*2e20*/  FMUL.FTZ R148, R246, 1.4426950216293334961 ;  /* 0x3fb8aa3bf6947820 */ /* 0x000fe20000410000 */
[----:B------:R-:W-:Y:S01]  /*2e30*/  FMUL.FTZ R3, R245, 1.4426950216293334961 ;  /* 0x3fb8aa3bf5037820 */ /* 0x000fe20000410000 */
[----:B------:R-:W-:Y:S01]  /*2e40*/  @!P3 VIADD R140, R0, 0x8 ;  /* 0x00000008008cb836 */ /* 0x000fe20000000000 */
[C---:B------:R-:W-:Y:S01]  /*2e50*/  @!P3 ISETP.GE.AND P4, PT, R2.reuse, R153, PT ;  /* 0x000000990200b20c */ /* 0x040fe20003f86270 */
[-C--:B-1----:R-:W-:Y:S03]  /*2e60*/  HMMA.16816.F32.BF16 R20, R136, R132.reuse, R20 ;  /* 0x000000848814723c */ /* 0x082fe60000041814 */
[----:B------:R-:W-:Y:S01]  /*2e70*/  @!P3 ISETP.GE.AND P1, PT, R2, R152, PT ;  /* 0x000000980200b20c */ /* 0x000fe20003f26270 */
[----:B------:R-:W-:Y:S01]  /*2e80*/  IMAD.WIDE.U32 R170, R154, -0x2daee0ad, RZ ;  /* 0xd2511f539aaa7825 */ /* 0x000fe200078e00ff */
[C---:B------:R-:W-:Y:S01]  /*2e90*/  @!P3 ISETP.GE.AND P5, PT, R2.reuse, R151, PT ;  /* 0x000000970200b20c */ /* 0x040fe20003fa6270 */
[C---:B------:R-:W-:Y:S04]  /*2ea0*/  HMMA.16816.F32.BF16 R24, R144.reuse, R132, R24 ;  /* 0x000000849018723c */ /* 0x040fe80000041818 */
[----:B------:R-:W-:Y:S01]  /*2eb0*/  @!P3 ISETP.GE.AND P6, PT, R2, R150, PT ;  /* 0x000000960200b20c */ /* 0x000fe20003fc6270 */
[----:B------:R-:W-:Y:S01]  /*2ec0*/  FMUL.FTZ R2, R244, 1.4426950216293334961 ;  /* 0x3fb8aa3bf4027820 */ /* 0x000fe20000410000 */
[----:B------:R-:W-:Y:S01]  /*2ed0*/  FSEL R148, R148, RZ, P2 ;  /* 0x000000ff94947208 */ /* 0x000fe20001000000 */
[-C--:B------:R-:W-:Y:S03]  /*2ee0*/  HMMA.16816.F32.BF16 R28, R144, R134.reuse, R28 ;  /* 0x00000086901c723c */ /* 0x080fe6000004181c */
[----:B------:R-:W-:Y:S01]  /*2ef0*/  FSETP.NEU.FTZ.AND P2, PT, R244, -INF , PT ;  /* 0xff800000f400780b */ /* 0x000fe20003f5d000 */
[C---:B------:R-:W-:Y:S01]  /*2f00*/  @!P3 VIADD R133, R0.reuse, 0x18 ;  /* 0x000000180085b836 */ /* 0x040fe20000000000 */
[----:B------:R-:W-:Y:S01]  /*2f10*/  FSEL R3, R3, RZ, P0 ;  /* 0x000000ff03037208 */ /* 0x000fe20000000000 */
[C---:B------:R-:W-:Y:S04]  /*2f20*/  HMMA.16816.F32.BF16 R32, R136.reuse, R134, R32 ;  /* 0x000000868820723c */ /* 0x040fe80000041820 */
[C---:B------:R-:W-:Y:S01]  /*2f30*/  @!P3 ISETP.GE.AND P0, PT, R0.reuse, R153, PT ;  /* 0x000000990000b20c */ /* 0x040fe20003f06270 */
[----:B------:R-:W-:Y:S01]  /*2f40*/  @!P3 VIADD R132, R0, 0x11 ;  /* 0x000000110084b836 */ /* 0x000fe20000000000 */
[----:B------:R-:W-:Y:S01]  /*2f50*/  FSEL R2, R2, RZ, P2 ;  /* 0x000000ff02027208 */ /* 0x000fe20001000000 */
[----:B------:R-:W-:Y:S01]  /*2f60*/  @!P3 VIADD R154, R0, 0x9 ;  /* 0x00000009009ab836 */ /* 0x000fe20000000000 */
[----:B------:R-:W-:Y:S02]  /*2f70*/  @!P3 FSEL R4, R4, -INF , !P0 ;  /* 0xff8000000404b808 */ /* 0x000fe40004000000 */
[C---:B------:R-:W-:Y:S02]  /*2f80*/  @!P3 ISETP.GE.AND P2, PT, R0.reuse, R152, PT ;  /* 0x000000980000b20c */ /* 0x040fe40003f46270 */
[CC--:B------:R-:W-:Y:S02]  /*2f90*/  @!P3 ISETP.GE.AND P0, PT, R0.reuse, R151.reuse, PT ;  /* 0x000000970000b20c */ /* 0x0c0fe40003f06270 */
        /* <DEDUP_REMOVED lines=15> */
[----:B------:R-:W-:Y:S02]  /*3090*/  @!P3 ISETP.GE.AND P5, PT, R140, R152, PT ;  /* 0x000000988c00b20c */ /* 0x000fe40003fa6270 */
[----:B------:R-:W-:Y:S01]  /*30a0*/  @!P3 FSEL R10, R10, -INF , !P4 ;  /* 0xff8000000a0ab808 */ /* 0x000fe20006000000 */
[----:B------:R-:W1:Y:S01]  /*30b0*/  LDSM.16.M88.4 R140, [R177+0x1000] ;  /* 0x00100000b18c783b */ /* 0x000e620000000200 */
        /* <DEDUP_REMOVED lines=14> */
[----:B------:R2:W-:Y:S01]  /*31a0*/  MUFU.EX2 R222, R9 ;  /* 0x0000000900de7308 */ /* 0x0005e20000000800 */
[----:B------:R-:W-:Y:S02]  /*31b0*/  @!P3 FSEL R18, R18, -INF , !P5 ;  /* 0xff8000001212b808 */ /* 0x000fe40006800000 */
[-C--:B------:R-:W-:Y:S01]  /*31c0*/  @!P3 ISETP.GE.AND P1, PT, R154, R153.reuse, PT ;  /* 0x000000999a00b20c */ /* 0x080fe20003f26270 */
[----:B------:R-:W-:Y:S01]  /*31d0*/  FFMA.FTZ R14, R14, UR15, -R2 ;  /* 0x0000000f0e0e7c23 */ /* 0x000fe20008010802 */
[----:B------:R-:W-:Y:S01]  /*31e0*/  @!P3 ISETP.GE.AND P5, PT, R132, R153, PT ;  /* 0x000000998400b20c */ /* 0x000fe20003fa6270 */
[--C-:B------:R-:W-:Y:S01]  /*31f0*/  FFMA.FTZ R18, R18, UR15, -R148.reuse ;  /* 0x0000000f12127c23 */ /* 0x100fe20008010894 */
[----:B------:R-:W-:Y:S03]  /*3200*/  @!P3 FSEL R19, R19, -INF , !P4 ;  /* 0xff8000001313b808 */ /* 0x000fe60006000000 */
[----:B------:R-:W-:Y:S01]  /*3210*/  MUFU.EX2 R227, R10 ;  /* 0x0000000a00e37308 */ /* 0x000fe20000000800 */
[----:B------:R-:W-:Y:S02]  /*3220*/  @!P3 FSEL R20, R20, -INF , !P1 ;  /* 0xff8000001414b808 */ /* 0x000fe40004800000 */
[----:B------:R-:W-:Y:S01]  /*3230*/  @!P3 FSEL R21, R21, -INF , !P5 ;  /* 0xff8000001515b808 */ /* 0x000fe20006800000 */
[--C-:B------:R-:W-:Y:S01]  /*3240*/  FFMA.FTZ R19, R19, UR15, -R148.reuse ;  /* 0x0000000f13137c23 */ /* 0x100fe20008010894 */
[----:B------:R-:W-:Y:S01]  /*3250*/  @!P3 FSEL R15, R15, -INF , !P6 ;  /* 0xff8000000f0fb808 */ /* 0x000fe20007000000 */
[--C-:B------:R-:W-:Y:S01]  /*3260*/  FFMA.FTZ R20, R20, UR15, -R149.reuse ;  /* 0x0000000f14147c23 */ /* 0x100fe20008010895 */
[----:B------:R-:W-:Y:S01]  /*3270*/  @!P3 FSEL R17, R17, -INF , !P2 ;  /* 0xff8000001111b808 */ /* 0x000fe20005000000 */
[--C-:B------:R-:W-:Y:S01]  /*3280*/  FFMA.FTZ R21, R21, UR15, -R149.reuse ;  /* 0x0000000f15157c23 */ /* 0x100fe20008010895 */
[C---:B------:R-:W-:Y:S01]  /*3290*/  @!P3 ISETP.GE.AND P4, PT, R132.reuse, R152, PT ;  /* 0x000000988400b20c */ /* 0x040fe20003f86270 */
[----:B--2---:R-:W-:Y:S01]  /*32a0*/  IMAD.WIDE.U32 R8, R165, -0x326172a9, RZ ;  /* 0xcd9e8d57a5087825 */ /* 0x004fe200078e00ff */
[CC--:B------:R-:W-:Y:S01]  /*32b0*/  @!P3 ISETP.GE.AND P1, PT, R132.reuse, R151.reuse, PT ;  /* 0x000000978400b20c */ /* 0x0c0fe20003f26270 */
[----:B------:R2:W-:Y:S01]  /*32c0*/  MUFU.EX2 R226, R11 ;  /* 0x0000000b00e27308 */ /* 0x0005e20000000800 */
[----:B------:R-:W-:Y:S01]  /*32d0*/  @!P3 ISETP.GE.AND P5, PT, R132, R150, PT ;  /* 0x000000968400b20c */ /* 0x000fe20003fa6270 */
[----:B------:R-:W-:Y:S01]  /*32e0*/  @!P3 VIADD R132, R0, 0x19 ;  /* 0x000000190084b836 */ /* 0x000fe20000000000 */
[C---:B------:R-:W-:Y:S01]  /*32f0*/  @!P3 ISETP.GE.AND P6, PT, R154.reuse, R152, PT ;  /* 0x000000989a00b20c */ /* 0x040fe20003fc6270 */
[-C--:B-1----:R-:W-:Y:S03]  /*3300*/  HMMA.16816.F32.BF16 R36, R136, R140.reuse, R36 ;  /* 0x0000008c8824723c */ /* 0x082fe60000041824 */
[-C--:B------:R-:W-:Y:S01]  /*3310*/  @!P3 ISETP.GE.AND P2, PT, R154, R150.reuse, PT ;  /* 0x000000969a00b20c */ /* 0x080fe20003f46270 */
[--C-:B------:R-:W-:Y:S01]  /*3320*/  FFMA.FTZ R17, R17, UR15, -R149.reuse ;  /* 0x0000000f11117c23 */ /* 0x100fe20008010895 */
[----:B------:R-:W-:Y:S01]  /*3330*/  @!P3 FSEL R16, R16, -INF , !P0 ;  /* 0xff8000001010b808 */ /* 0x000fe20004000000 */
[C---:B------:R-:W-:Y:S01]  /*3340*/  HMMA.16816.F32.BF16 R40, R144.reuse, R140, R40 ;  /* 0x0000008c9028723c */ /* 0x040fe20000041828 */
[----:B------:R1:W-:Y:S03]  /*3350*/  MUFU.EX2 R221, R12 ;  /* 0x0000000c00dd7308 */ /* 0x0003e60000000800 */
[-C--:B------:R-:W-:Y:S01]  /*3360*/  @!P3 ISETP.GE.AND P0, PT, R154, R151.reuse, PT ;  /* 0x000000979a00b20c */ /* 0x080fe20003f06270 */
[----:B------:R-:W-:Y:S01]  /*3370*/  FFMA.FTZ R16, R16, UR15, -R149 ;  /* 0x0000000f10107c23 */ /* 0x000fe20008010895 */
[----:B------:R-:W-:Y:S01]  /*3380*/  @!P3 FSEL R22, R22, -INF , !P6 ;  /* 0xff8000001616b808 */ /* 0x000fe20007000000 */
[-C--:B------:R-:W-:Y:S04]  /*3390*/  HMMA.16816.F32.BF16 R44, R144, R142.reuse, R44 ;  /* 0x0000008e902c723c */ /* 0x080fe8000004182c */
[----:B------:R-:W-:Y:S01]  /*33a0*/  MUFU.EX2 R202, R16 ;  /* 0x0000001000ca7308 */ /* 0x000fe20000000800 */
[-C--:B------:R-:W-:Y:S01]  /*33b0*/  @!P3 ISETP.GE.AND P6, PT, R133, R151.reuse, PT ;  /* 0x000000978500b20c */ /* 0x080fe20003fc6270 */
[----:B------:R-:W-:Y:S01]  /*33c0*/  FFMA.FTZ R22, R22, UR15, -R148 ;  /* 0x0000000f16167c23 */ /* 0x000fe20008010894 */
[----:B------:R-:W-:Y:S01]  /*33d0*/  @!P3 FSEL R26, R26, -INF , !P2 ;  /* 0xff8000001a1ab808 */ /* 0x000fe20005000000 */
[C---:B------:R-:W-:Y:S04]  /*33e0*/  HMMA.16816.F32.BF16 R48, R136.reuse, R142, R48 ;  /* 0x0000008e8830723c */ /* 0x040fe80000041830 */
[----:B------:R-:W-:Y:S01]  /*33f0*/  @!P3 ISETP.GE.AND P2, PT, R132, R151, PT ;  /* 0x000000978400b20c */ /* 0x000fe20003f46270 */
[----:B------:R-:W-:Y:S01]  /*3400*/  FFMA.FTZ R26, R26, UR15, -R2 ;  /* 0x0000000f1a1a7c23 */ /* 0x000fe20008010802 */
[----:B------:R-:W-:Y:S01]  /*3410*/  @!P3 FSEL R23, R23, -INF , !P4 ;  /* 0xff8000001717b808 */ /* 0x000fe20006000000 */
[----:B------:R3:W-:Y:S01]  /*3420*/  MUFU.EX2 R225, R14 ;  /* 0x0000000e00e17308 */ /* 0x0007e20000000800 */
[----:B------:R-:W-:Y:S02]  /*3430*/  @!P3 FSEL R24, R24, -INF , !P0 ;  /* 0xff8000001818b808 */ /* 0x000fe40004000000 */
[----:B------:R-:W-:Y:S01]  /*3440*/  @!P3 ISETP.GE.AND P4, PT, R133, R150, PT ;  /* 0x000000968500b20c */ /* 0x000fe20003f86270 */
[----:B------:R-:W-:Y:S01]  /*3450*/  FFMA.FTZ R23, R23, UR15, -R148 ;  /* 0x0000000f17177c23 */ /* 0x000fe20008010894 */
[----:B------:R-:W-:Y:S01]  /*3460*/  @!P3 FSEL R25, R25, -INF , !P1 ;  /* 0xff8000001919b808 */ /* 0x000fe20004800000 */
[--C-:B------:R-:W-:Y:S01]  /*3470*/  FFMA.FTZ R24, R24, UR15, -R3.reuse ;  /* 0x0000000f18187c23 */ /* 0x100fe20008010803 */
[----:B------:R-:W-:Y:S01]  /*3480*/  @!P3 FSEL R27, R27, -INF , !P5 ;  /* 0xff8000001b1bb808 */ /* 0x000fe20006800000 */
[----:B------:R-:W-:Y:S01]  /*3490*/  @!P3 VIADD R141, R0, 0x21 ;  /* 0x00000021008db836 */ /* 0x000fe20000000000 */
[----:B------:R-:W-:Y:S01]  /*34a0*/  @!P3 FSEL R28, R28, -INF , !P6 ;  /* 0xff8000001c1cb808 */ /* 0x000fe20007000000 */
[--C-:B------:R-:W-:Y:S01]  /*34b0*/  FFMA.FTZ R25, R25, UR15, -R3.reuse ;  /* 0x0000000f19197c23 */ /* 0x100fe20008010803 */
[----:B------:R-:W-:Y:S01]  /*34c0*/  @!P3 FSEL R29, R29, -INF , !P2 ;  /* 0xff8000001d1db808 */ /* 0x000fe20005000000 */
[--C-:B------:R-:W-:Y:S01]  /*34d0*/  FFMA.FTZ R27, R27, UR15, -R2.reuse ;  /* 0x0000000f1b1b7c23 */ /* 0x100fe20008010802 */
[CC--:B------:R-:W-:Y:S01]  /*34e0*/  @!P3 ISETP.GE.AND P0, PT, R133.reuse, R153.reuse, PT ;  /* 0x000000998500b20c */ /* 0x0c0fe20003f06270 */
[--C-:B------:R-:W-:Y:S01]  /*34f0*/  FFMA.FTZ R28, R28, UR15, -R3.reuse ;  /* 0x0000000f1c1c7c23 */ /* 0x100fe20008010803 */
[----:B------:R-:W-:Y:S01]  /*3500*/  @!P3 ISETP.GE.AND P1, PT, R133, R152, PT ;  /* 0x000000988500b20c */ /* 0x000fe20003f26270 */
[----:B------:R-:W-:Y:S01]  /*3510*/  FFMA.FTZ R29, R29, UR15, -R3 ;  /* 0x0000000f1d1d7c23 */ /* 0x000fe20008010803 */
[C---:B------:R-:W-:Y:S01]  /*3520*/  @!P3 ISETP.GE.AND P5, PT, R132.reuse, R150, PT ;  /* 0x000000968400b20c */ /* 0x040fe20003fa6270 */
[----:B------:R-:W-:Y:S01]  /*3530*/  MUFU.EX2 R219, R6 ;  /* 0x0000000600db7308 */ /* 0x000fe20000000800 */
[CC--:B------:R-:W-:Y:S01]  /*3540*/  @!P3 ISETP.GE.AND P6, PT, R132.reuse, R153.reuse, PT ;  /* 0x000000998400b20c */ /* 0x0c0fe20003fc6270 */
[----:B--2---:R-:W-:Y:S01]  /*3550*/  IMAD.WIDE.U32 R10, R193, -0x2daee0ad, RZ ;  /* 0xd2511f53c10a7825 */ /* 0x004fe200078e00ff */
[-C--:B------:R-:W-:Y:S02]  /*3560*/  @!P3 ISETP.GE.AND P2, PT, R132, R152.reuse, PT ;  /* 0x000000988400b20c */ /* 0x080fe40003f46270 */
[----:B------:R-:W-:Y:S01]  /*3570*/  @!P3 FSEL R30, R30, -INF , !P4 ;  /* 0xff8000001e1eb808 */ /* 0x000fe20006000000 */
[----:B------:R-:W2:Y:S01]  /*3580*/  LDSM.16.M88.4 R132, [R177+0x1800] ;  /* 0x00180000b184783b */ /* 0x000ea20000000200 */
[----:B------:R-:W-:Y:S01]  /*3590*/  @!P3 FSEL R34, R34, -INF , !P1 ;  /* 0xff8000002222b808 */ /* 0x000fe20004800000 */
[----:B------:R-:W-:Y:S01]  /*35a0*/  @!P3 VIADD R140, R0, 0x20 ;  /* 0x00000020008cb836 */ /* 0x000fe20000000000 */
[-C--:B------:R-:W-:Y:S01]  /*35b0*/  @!P3 ISETP.GE.AND P1, PT, R141, R153.reuse, PT ;  /* 0x000000998d00b20c */ /* 0x080fe20003f26270 */
[----:B------:R-:W-:Y:S01]  /*35c0*/  FFMA.FTZ R30, R30, UR15, -R2 ;  /* 0x0000000f1e1e7c23 */ /* 0x000fe20008010802 */
[----:B------:R-:W-:Y:S01]  /*35d0*/  @!P3 FSEL R35, R35, -INF , !P2 ;  /* 0xff8000002323b808 */ /* 0x000fe20005000000 */
[--C-:B------:R-:W-:Y:S01]  /*35e0*/  FFMA.FTZ R34, R34, UR15, -R148.reuse ;  /* 0x0000000f22227c23 */ /* 0x100fe20008010894 */
[----:B------:R-:W-:Y:S01]  /*35f0*/  @!P3 ISETP.GE.AND P4, PT, R140, R153, PT ;  /* 0x000000998c00b20c */ /* 0x000fe20003f86270 */
[----:B------:R4:W-:Y:S01]  /*3600*/  MUFU.EX2 R218, R7 ;  /* 0x0000000700da7308 */ /* 0x0009e20000000800 */
[----:B------:R-:W-:Y:S01]  /*3610*/  @!P3 FSEL R37, R37, -INF , !P1 ;  /* 0xff8000002525b808 */ /* 0x000fe20004800000 */
[----:B------:R-:W-:Y:S01]  /*3620*/  FFMA.FTZ R35, R35, UR15, -R148 ;  /* 0x0000000f23237c23 */ /* 0x000fe20008010894 */
[----:B------:R-:W-:Y:S02]  /*3630*/  @!P3 FSEL R36, R36, -INF , !P4 ;  /* 0xff8000002424b808 */ /* 0x000fe40006000000 */
[----:B------:R-:W-:Y:S01]  /*3640*/  @!P3 FSEL R31, R31, -INF , !P5 ;  /* 0xff8000001f1fb808 */ /* 0x000fe20006800000 */
[--C-:B------:R-:W-:Y:S01]  /*3650*/  FFMA.FTZ R37, R37, UR15, -R149.reuse ;  /* 0x0000000f25257c23 */ /* 0x100fe20008010895 */
[----:B------:R-:W-:Y:S03]  /*3660*/  @!P3 FSEL R32, R32, -INF , !P0 ;  /* 0xff8000002020b808 */ /* 0x000fe60004000000 */
[----:B------:R-:W-:Y:S01]  /*3670*/  MUFU.EX2 R189, R35 ;  /* 0x0000002300bd7308 */ /* 0x000fe20000000800 */
[----:B------:R-:W-:Y:S01]  /*3680*/  @!P3 FSEL R33, R33, -INF , !P6 ;  /* 0xff8000002121b808 */ /* 0x000fe20007000000 */
[----:B------:R-:W-:Y:S01]  /*3690*/  FFMA.FTZ R31, R31, UR15, -R2 ;  /* 0x0000000f1f1f7c23 */ /* 0x000fe20008010802 */
[C---:B------:R-:W-:Y:S01]  /*36a0*/  @!P3 ISETP.GE.AND P2, PT, R141.reuse, R152, PT ;  /* 0x000000988d00b20c */ /* 0x040fe20003f46270 */
[--C-:B------:R-:W-:Y:S01]  /*36b0*/  FFMA.FTZ R32, R32, UR15, -R149.reuse ;  /* 0x0000000f20207c23 */ /* 0x100fe20008010895 */
[-C--:B------:R-:W-:Y:S01]  /*36c0*/  @!P3 ISETP.GE.AND P4, PT, R141, R151.reuse, PT ;  /* 0x000000978d00b20c */ /* 0x080fe20003f86270 */
[--C-:B------:R-:W-:Y:S01]  /*36d0*/  FFMA.FTZ R33, R33, UR15, -R149.reuse ;  /* 0x0000000f21217c23 */ /* 0x100fe20008010895 */
[----:B------:R-:W-:Y:S01]  /*36e0*/  @!P3 ISETP.GE.AND P1, PT, R141, R150, PT ;  /* 0x000000968d00b20c */ /* 0x000fe20003f26270 */
[--C-:B------:R-:W-:Y:S01]  /*36f0*/  FFMA.FTZ R141, R4, UR15, -R149.reuse ;  /* 0x0000000f048d7c23 */ /* 0x100fe20008010895 */
[C---:B------:R-:W-:Y:S01]  /*3700*/  @!P3 ISETP.GE.AND P5, PT, R140.reuse, R152, PT ;  /* 0x000000988c00b20c */ /* 0x040fe20003fa6270 */
[----:B------:R-:W-:Y:S01]  /*3710*/  MUFU.EX2 R165, R33 ;  /* 0x0000002100a57308 */ /* 0x000fe20000000800 */
[-C--:B------:R-:W-:Y:S01]  /*3720*/  @!P3 ISETP.GE.AND P0, PT, R140, R151.reuse, PT ;  /* 0x000000978c00b20c */ /* 0x080fe20003f06270 */
[----:B------:R-:W-:Y:S01]  /*3730*/  FFMA.FTZ R36, R36, UR15, -R149 ;  /* 0x0000000f24247c23 */ /* 0x000fe20008010895 */
[-C--:B------:R-:W-:Y:S01]  /*3740*/  @!P3 ISETP.GE.AND P6, PT, R140, R150.reuse, PT ;  /* 0x000000968c00b20c */ /* 0x080fe20003fc6270 */
[----:B------:R-:W-:Y:S01]  /*3750*/  @!P3 VIADD R140, R0, 0x28 ;  /* 0x00000028008cb836 */ /* 0x000fe20000000000 */
[----:B------:R-:W-:Y:S01]  /*3760*/  @!P3 FSEL R38, R38, -INF , !P5 ;  /* 0xff8000002626b808 */ /* 0x000fe20006800000 */
[----:B------:R-:W-:Y:S01]  /*3770*/  @!P3 VIADD R4, R0, 0x29 ;  /* 0x000000290004b836 */ /* 0x000fe20000000000 */
[----:B------:R-:W-:Y:S03]  /*3780*/  @!P3 FSEL R42, R42, -INF , !P6 ;  /* 0xff8000002a2ab808 */ /* 0x000fe60007000000 */
[----:B------:R4:W-:Y:S01]  /*3790*/  MUFU.EX2 R220, R13 ;  /* 0x0000000d00dc7308 */ /* 0x0009e20000000800 */
[-C--:B------:R-:W-:Y:S01]  /*37a0*/  @!P3 ISETP.GE.AND P5, PT, R140, R151.reuse, PT ;  /* 0x000000978c00b20c */ /* 0x080fe20003fa6270 */
[----:B------:R-:W-:Y:S01]  /*37b0*/  FFMA.FTZ R38, R38, UR15, -R148 ;  /* 0x0000000f26267c23 */ /* 0x000fe20008010894 */
[----:B------:R-:W-:Y:S01]  /*37c0*/  @!P3 ISETP.GE.AND P6, PT, R4, R151, PT ;  /* 0x000000970400b20c */ /* 0x000fe20003fc6270 */
[--C-:B------:R-:W-:Y:S01]  /*37d0*/  FFMA.FTZ R42, R42, UR15, -R2.reuse ;  /* 0x0000000f2a2a7c23 */ /* 0x100fe20008010802 */
[----:B------:R-:W-:Y:S01]  /*37e0*/  @!P3 FSEL R43, R43, -INF , !P1 ;  /* 0xff8000002b2bb808 */ /* 0x000fe20004800000 */
[-C--:B--2---:R-:W-:Y:S04]  /*37f0*/  HMMA.16816.F32.BF16 R52, R136, R132.reuse, R52 ;  /* 0x000000848834723c */ /* 0x084fe80000041834 */
[----:B------:R2:W2:Y:S01]  /*3800*/  MUFU.EX2 R198, R141 ;  /* 0x0000008d00c67308 */ /* 0x0004a20000000800 */
[----:B------:R-:W-:Y:S01]  /*3810*/  @!P3 FSEL R44, R44, -INF , !P5 ;  /* 0xff8000002c2cb808 */ /* 0x000fe20006800000 */
[----:B------:R-:W-:Y:S01]  /*3820*/  FFMA.FTZ R43, R43, UR15, -R2 ;  /* 0x0000000f2b2b7c23 */ /* 0x000fe20008010802 */
[----:B------:R-:W-:Y:S01]  /*3830*/  @!P3 FSEL R45, R45, -INF , !P6 ;  /* 0xff8000002d2db808 */ /* 0x000fe20007000000 */
[C---:B------:R-:W-:Y:S04]  /*3840*/  HMMA.16816.F32.BF16 R56, R144.reuse, R132, R56 ;  /* 0x000000849038723c */ /* 0x040fe80000041838 */
[----:B------:R-:W-:Y:S01]  /*3850*/  @!P3 ISETP.GE.AND P1, PT, R4, R150, PT ;  /* 0x000000960400b20c */ /* 0x000fe20003f26270 */
[--C-:B------:R-:W-:Y:S01]  /*3860*/  FFMA.FTZ R44, R44, UR15, -R3.reuse ;  /* 0x0000000f2c2c7c23 */ /* 0x100fe20008010803 */
[----:B------:R-:W-:Y:S01]  /*3870*/  @!P3 FSEL R39, R39, -INF , !P2 ;  /* 0xff8000002727b808 */ /* 0x000fe20005000000 */
[-C--:B------:R-:W-:Y:S01]  /*3880*/  HMMA.16816.F32.BF16 R60, R144, R134.reuse, R60 ;  /* 0x00000086903c723c */ /* 0x080fe2000004183c */
[----:B------:R-:W-:Y:S02]  /*3890*/  MUFU.EX2 R213, R18 ;  /* 0x0000001200d57308 */ /* 0x000fe40000000800 */
[-C--:B------:R-:W-:Y:S01]  /*38a0*/  @!P3 ISETP.GE.AND P5, PT, R4, R153.reuse, PT ;  /* 0x000000990400b20c */ /* 0x080fe20003fa6270 */
[----:B------:R-:W-:Y:S01]  /*38b0*/  FFMA.FTZ R39, R39, UR15, -R148 ;  /* 0x0000000f27277c23 */ /* 0x000fe20008010894 */
[----:B------:R-:W-:Y:S01]  /*38c0*/  @!P3 FSEL R40, R40, -INF , !P0 ;  /* 0xff8000002828b808 */ /* 0x000fe20004000000 */
[----:B------:R-:W-:Y:S05]  /*38d0*/  HMMA.16816.F32.BF16 R64, R136, R134, R64 ;  /* 0x000000868840723c */ /* 0x000fea0000041840 */
[----:B------:R-:W-:Y:S01]  /*38e0*/  MUFU.EX2 R209, R19 ;  /* 0x0000001300d17308 */ /* 0x000fe20000000800 */
[----:B------:R-:W-:Y:S05]  /*38f0*/  @!P3 ISETP.GE.AND P6, PT, R4, R152, PT ;  /* 0x000000980400b20c */ /* 0x000fea0003fc6270 */
[----:B------:R-:W-:Y:S01]  /*3900*/  IMAD.WIDE.U32 R144, R159, -0x2daee0ad, RZ ;  /* 0xd2511f539f907825 */ /* 0x000fe200078e00ff */
[C---:B------:R-:W-:Y:S02]  /*3910*/  @!P3 ISETP.GE.AND P2, PT, R140.reuse, R150, PT ;  /* 0x000000968c00b20c */ /* 0x040fe40003f46270 */
[-C--:B------:R-:W-:Y:S02]  /*3920*/  @!P3 ISETP.GE.AND P0, PT, R140, R153.reuse, PT ;  /* 0x000000998c00b20c */ /* 0x080fe40003f06270 */
[----:B------:R-:W-:Y:S01]  /*3930*/  @!P3 FSEL R46, R46, -INF , !P2 ;  /* 0xff8000002e2eb808 */ /* 0x000fe20005000000 */
[----:B------:R-:W-:Y:S01]  /*3940*/  @!P3 VIADD R4, R0, 0x30 ;  /* 0x000000300004b836 */ /* 0x000fe20000000000 */
[----:B------:R-:W-:Y:S01]  /*3950*/  @!P3 FSEL R47, R47, -INF , !P1 ;  /* 0xff8000002f2fb808 */ /* 0x000fe20004800000 */
[----:B------:R-:W-:Y:S01]  /*3960*/  FFMA.FTZ R40, R40, UR15, -R3 ;  /* 0x0000000f28287c23 */ /* 0x000fe20008010803 */
[----:B------:R-:W-:Y:S01]  /*3970*/  @!P3 FSEL R48, R48, -INF , !P0 ;  /* 0xff8000003030b808 */ /* 0x000fe20004000000 */
[--C-:B------:R-:W-:Y:S01]  /*3980*/  FFMA.FTZ R46, R46, UR15, -R2.reuse ;  /* 0x0000000f2e2e7c23 */ /* 0x100fe20008010802 */
[----:B------:R-:W-:Y:S01]  /*3990*/  @!P3 FSEL R49, R49, -INF , !P5 ;  /* 0xff8000003131b808 */ /* 0x000fe20006800000 */
[----:B------:R-:W-:Y:S01]  /*39a0*/  FFMA.FTZ R47, R47, UR15, -R2 ;  /* 0x0000000f2f2f7c23 */ /* 0x000fe20008010802 */
[----:B------:R-:W-:Y:S01]  /*39b0*/  @!P3 FSEL R41, R41, -INF , !P4 ;  /* 0xff8000002929b808 */ /* 0x000fe20006000000 */
[--C-:B------:R-:W-:Y:S01]  /*39c0*/  FFMA.FTZ R48, R48, UR15, -R149.reuse ;  /* 0x0000000f30307c23 */ /* 0x100fe20008010895 */
[C---:B------:R-:W-:Y:S01]  /*39d0*/  @!P3 ISETP.GE.AND P2, PT, R4.reuse, R153, PT ;  /* 0x000000990400b20c */ /* 0x040fe20003f46270 */
[----:B------:R-:W-:Y:S01]  /*39e0*/  FFMA.FTZ R49, R49, UR15, -R149 ;  /* 0x0000000f31317c23 */ /* 0x000fe20008010895 */
[C---:B------:R-:W-:Y:S01]  /*39f0*/  @!P3 ISETP.GE.AND P1, PT, R4.reuse, R152, PT ;  /* 0x000000980400b20c */ /* 0x040fe20003f26270 */
[--C-:B------:R-:W-:Y:S01]  /*3a00*/  FFMA.FTZ R41, R41, UR15, -R3.reuse ;  /* 0x0000000f29297c23 */ /* 0x100fe20008010803 */
[C---:B------:R-:W-:Y:S01]  /*3a10*/  @!P3 ISETP.GE.AND P0, PT, R4.reuse, R151, PT ;  /* 0x000000970400b20c */ /* 0x040fe20003f06270 */
[----:B------:R-:W-:Y:S01]  /*3a20*/  FFMA.FTZ R45, R45, UR15, -R3 ;  /* 0x0000000f2d2d7c23 */ /* 0x000fe20008010803 */
[----:B------:R-:W-:Y:S01]  /*3a30*/  @!P3 ISETP.GE.AND P5, PT, R4, R150, PT ;  /* 0x000000960400b20c */ /* 0x000fe20003fa6270 */
[----:B------:R-:W-:Y:S01]  /*3a40*/  IMAD.WIDE.U32 R146, R157, -0x2daee0ad, RZ ;  /* 0xd2511f539d927825 */ /* 0x000fe200078e00ff */
[-C--:B------:R-:W-:Y:S01]  /*3a50*/  @!P3 ISETP.GE.AND P4, PT, R140, R152.reuse, PT ;  /* 0x000000988c00b20c */ /* 0x080fe20003f86270 */
[----:B------:R-:W-:Y:S01]  /*3a60*/  MUFU.EX2 R199, R17 ;  /* 0x0000001100c77308 */ /* 0x000fe20000000800 */
[----:B------:R-:W-:Y:S01]  /*3a70*/  @!P3 FSEL R51, R51, -INF , !P6 ;  /* 0xff8000003333b808 */ /* 0x000fe20007000000 */
[----:B------:R-:W-:Y:S01]  /*3a80*/  @!P3 VIADD R4, R0, 0x31 ;  /* 0x000000310004b836 */ /* 0x000fe20000000000 */
[----:B------:R-:W-:Y:S01]  /*3a90*/  @!P3 FSEL R50, R50, -INF , !P4 ;  /* 0xff8000003232b808 */ /* 0x000fe20006000000 */
[----:B------:R-:W-:Y:S01]  /*3aa0*/  IMAD.WIDE.U32 R132, R192, -0x2daee0ad, RZ ;  /* 0xd2511f53c0847825 */ /* 0x000fe200078e00ff */
[----:B------:R-:W-:Y:S02]  /*3ab0*/  @!P3 FSEL R52, R52, -INF , !P2 ;  /* 0xff8000003434b808 */ /* 0x000fe40005000000 */
[----:B------:R-:W-:Y:S01]  /*3ac0*/  @!P3 ISETP.GE.AND P4, PT, R4, R153, PT ;  /* 0x000000990400b20c */ /* 0x000fe20003f86270 */
[--C-:B------:R-:W-:Y:S01]  /*3ad0*/  FFMA.FTZ R50, R50, UR15, -R148.reuse ;  /* 0x0000000f32327c23 */ /* 0x100fe20008010894 */
[C---:B------:R-:W-:Y:S01]  /*3ae0*/  @!P3 ISETP.GE.AND P6, PT, R4.reuse, R152, PT ;  /* 0x000000980400b20c */ /* 0x040fe20003fc6270 */
[--C-:B------:R-:W-:Y:S01]  /*3af0*/  FFMA.FTZ R51, R51, UR15, -R148.reuse ;  /* 0x0000000f33337c23 */ /* 0x100fe20008010894 */
[----:B------:R-:W-:Y:S01]  /*3b00*/  @!P3 FSEL R53, R53, -INF , !P4 ;  /* 0xff8000003535b808 */ /* 0x000fe20006000000 */
[----:B------:R-:W-:Y:S01]  /*3b10*/  MUFU.EX2 R163, R50 ;  /* 0x0000003200a37308 */ /* 0x000fe20000000800 */
[-C--:B------:R-:W-:Y:S01]  /*3b20*/  @!P3 ISETP.GE.AND P2, PT, R4, R151.reuse, PT ;  /* 0x000000970400b20c */ /* 0x080fe20003f46270 */
[--C-:B------:R-:W-:Y:S01]  /*3b30*/  FFMA.FTZ R52, R52, UR15, -R149.reuse ;  /* 0x0000000f34347c23 */ /* 0x100fe20008010895 */
[-C--:B------:R-:W-:Y:S01]  /*3b40*/  @!P3 ISETP.GE.AND P4, PT, R4, R150.reuse, PT ;  /* 0x000000960400b20c */ /* 0x080fe20003f86270 */
[----:B------:R-:W-:Y:S01]  /*3b50*/  @!P3 VIADD R4, R0, 0x38 ;  /* 0x000000380004b836 */ /* 0x000fe20000000000 */
[----:B------:R-:W-:Y:S01]  /*3b60*/  @!P3 FSEL R54, R54, -INF , !P1 ;  /* 0xff8000003636b808 */ /* 0x000fe20004800000 */
[----:B------:R-:W-:Y:S01]  /*3b70*/  @!P3 VIADD R0, R0, 0x39 ;  /* 0x000000390000b836 */ /* 0x000fe20000000000 */
[----:B------:R-:W-:Y:S03]  /*3b80*/  @!P3 FSEL R55, R55, -INF , !P6 ;  /* 0xff8000003737b808 */ /* 0x000fe60007000000 */
[----:B------:R-:W-:Y:S01]  /*3b90*/  MUFU.EX2 R162, R51 ;  /* 0x0000003300a27308 */ /* 0x000fe20000000800 */
[-C--:B------:R-:W-:Y:S01]  /*3ba0*/  @!P3 ISETP.GE.AND P1, PT, R4, R151.reuse, PT ;  /* 0x000000970400b20c */ /* 0x080fe20003f26270 */
[----:B------:R-:W-:Y:S01]  /*3bb0*/  FFMA.FTZ R53, R53, UR15, -R149 ;  /* 0x0000000f35357c23 */ /* 0x000fe20008010895 */
        /* <DEDUP_REMOVED lines=8> */
[----:B------:R-:W-:Y:S01]  /*3c40*/  @!P3 FSEL R59, R59, -INF , !P4 ;  /* 0xff8000003b3bb808 */ /* 0x000fe20006000000 */
[--C-:B------:R-:W-:Y:S01]  /*3c50*/  FFMA.FTZ R57, R57, UR15, -R3.reuse ;  /* 0x0000000f39397c23 */ /* 0x100fe20008010803 */
[----:B------:R-:W-:Y:S01]  /*3c60*/  @!P3 FSEL R60, R60, -INF , !P1 ;  /* 0xff8000003c3cb808 */ /* 0x000fe20004800000 */
[--C-:B------:R-:W-:Y:S01]  /*3c70*/  FFMA.FTZ R58, R58, UR15, -R2.reuse ;  /* 0x0000000f3a3a7c23 */ /* 0x100fe20008010802 */
[----:B------:R-:W-:Y:S03]  /*3c80*/  @!P3 FSEL R61, R61, -INF , !P6 ;  /* 0xff8000003d3db808 */ /* 0x000fe60007000000 */
[----:B------:R-:W-:Y:S01]  /*3c90*/  MUFU.EX2 R167, R57 ;  /* 0x0000003900a77308 */ /* 0x000fe20000000800 */
[-C--:B------:R-:W-:Y:S01]  /*3ca0*/  @!P3 ISETP.GE.AND P0, PT, R4, R150.reuse, PT ;  /* 0x000000960400b20c */ /* 0x080fe20003f06270 */
[--C-:B------:R-:W-:Y:S01]  /*3cb0*/  FFMA.FTZ R60, R60, UR15, -R3.reuse ;  /* 0x0000000f3c3c7c23 */ /* 0x100fe20008010803 */
[----:B------:R-:W-:Y:S01]  /*3cc0*/  @!P3 ISETP.GE.AND P2, PT, R0, R150, PT ;  /* 0x000000960000b20c */ /* 0x000fe20003f46270 */
[----:B------:R-:W-:Y:S01]  /*3cd0*/  FFMA.FTZ R3, R61, UR15, -R3 ;  /* 0x0000000f3d037c23 */ /* 0x000fe20008010803 */
[-C--:B------:R-:W-:Y:S01]  /*3ce0*/  @!P3 ISETP.GE.AND P5, PT, R4, R153.reuse, PT ;  /* 0x000000990400b20c */ /* 0x080fe20003fa6270 */
[----:B------:R-:W-:Y:S01]  /*3cf0*/  FFMA.FTZ R59, R59, UR15, -R2 ;  /* 0x0000000f3b3b7c23 */ /* 0x000fe20008010802 */
[----:B------:R-:W-:Y:S03]  /*3d00*/  @!P3 ISETP.GE.AND P4, PT, R0, R153, PT ;  /* 0x000000990000b20c */ /* 0x000fe60003f86270 */
[----:B------:R-:W-:Y:S01]  /*3d10*/  MUFU.EX2 R159, R60 ;  /* 0x0000003c009f7308 */ /* 0x000fe20000000800 */
[-C--:B------:R-:W-:Y:S01]  /*3d20*/  @!P3 ISETP.GE.AND P1, PT, R4, R152.reuse, PT ;  /* 0x000000980400b20c */ /* 0x080fe20003f26270 */
[----:B------:R-:W-:Y:S01]  /*3d30*/  IMAD.WIDE.U32 R4, R155, -0x326172a9, RZ ;  /* 0xcd9e8d579b047825 */ /* 0x000fe200078e00ff */
[----:B------:R-:W-:Y:S02]  /*3d40*/  @!P3 ISETP.GE.AND P6, PT, R0, R152, PT ;  /* 0x000000980000b20c */ /* 0x000fe40003fc6270 */
[----:B------:R-:W-:Y:S01]  /*3d50*/  LOP3.LUT R158, R171, UR37, R158, 0x96, !PT ;  /* 0x00000025ab9e7c12 */ /* 0x000fe2000f8e969e */
[----:B------:R-:W-:Y:S01]  /*3d60*/  FFMA.FTZ R0, R15, UR15, -R2 ;  /* 0x0000000f0f007c23 */ /* 0x000fe20008010802 */
[----:B------:R-:W-:Y:S03]  /*3d70*/  LOP3.LUT R150, R133, UR33, R168, 0x96, !PT ;  /* 0x0000002185967c12 */ /* 0x000fe6000f8e96a8 */
[----:B------:R-:W-:Y:S01]  /*3d80*/  MUFU.EX2 R155, R48 ;  /* 0x00000030009b7308 */ /* 0x000fe20000000800 */
[----:B-1----:R-:W-:Y:S01]  /*3d90*/  LOP3.LUT R12, R9, UR36, R166, 0x96, !PT ;  /* 0x00000024090c7c12 */ /* 0x002fe2000f8e96a6 */
[----:B---3--:R-:W-:Y:S01]  /*3da0*/  IMAD.WIDE.U32 R14, R158, -0x326172a9, RZ ;  /* 0xcd9e8d579e0e7825 */ /* 0x008fe200078e00ff */
[----:B------:R-:W-:Y:S02]  /*3db0*/  LOP3.LUT R142, R5, UR36, R164, 0x96, !PT ;  /* 0x00000024058e7c12 */ /* 0x000fe4000f8e96a4 */
[----:B------:R-:W-:Y:S01]  /*3dc0*/  LOP3.LUT R140, R11, UR33, R188, 0x96, !PT ;  /* 0x000000210b8c7c12 */ /* 0x000fe2000f8e96bc */
[----:B------:R-:W-:Y:S01]  /*3dd0*/  IMAD.WIDE.U32 R150, R150, -0x326172a9, RZ ;  /* 0xcd9e8d5796967825 */ /* 0x000fe200078e00ff */
[----:B------:R-:W-:Y:S03]  /*3de0*/  LOP3.LUT R11, R15, UR36, R164, 0x96, !PT ;  /* 0x000000240f0b7c12 */ /* 0x000fe6000f8e96a4 */
[----:B------:R1:W3:Y:S01]  /*3df0*/  MUFU.EX2 R224, R0 ;  /* 0x0000000000e07308 */ /* 0x0002e20000000800 */
[----:B------:R-:W-:Y:S01]  /*3e00*/  LOP3.LUT R152, R147, UR33, R190, 0x96, !PT ;  /* 0x0000002193987c12 */ /* 0x000fe2000f8e96be */
[----:B------:R-:W-:Y:S01]  /*3e10*/  IMAD.WIDE.U32 R142, R142, -0x2daee0ad, RZ ;  /* 0xd2511f538e8e7825 */ /* 0x000fe200078e00ff */
[----:B------:R-:W-:Y:S02]  /*3e20*/  LOP3.LUT R133, R151, UR32, R8, 0x96, !PT ;  /* 0x0000002097857c12 */ /* 0x000fe4000f8e9608 */
[----:B------:R-:W-:Y:S01]  /*3e30*/  LOP3.LUT R154, R145, UR33, R170, 0x96, !PT ;  /* 0x00000021919a7c12 */ /* 0x000fe2000f8e96aa */
[----:B----4-:R-:W-:Y:S01]  /*3e40*/  IMAD.WIDE.U32 R6, R156, -0x326172a9, RZ ;  /* 0xcd9e8d579c067825 */ /* 0x010fe200078e00ff */
[----:B------:R-:W-:Y:S03]  /*3e50*/  LOP3.LUT R145, R143, UR31, R10, 0x96, !PT ;  /* 0x0000001f8f917c12 */ /* 0x000fe6000f8e960a */
[----:B------:R-:W-:Y:S01]  /*3e60*/  MUFU.EX2 R190, R34 ;  /* 0x0000002200be7308 */ /* 0x000fe20000000800 */
[----:B------:R-:W-:Y:S01]  /*3e70*/  @!P3 FSEL R65, R65, -INF , !P4 ;  /* 0xff8000004141b808 */ /* 0x000fe20006000000 */
[----:B------:R-:W-:Y:S01]  /*3e80*/  IMAD.WIDE.U32 R12, R12, -0x2daee0ad, RZ ;  /* 0xd2511f530c0c7825 */ /* 0x000fe200078e00ff */
[----:B------:R-:W-:Y:S02]  /*3e90*/  LOP3.LUT R166, R7, UR36, R166, 0x96, !PT ;  /* 0x0000002407a67c12 */ /* 0x000fe4000f8e96a6 */
[----:B------:R-:W-:Y:S01]  /*3ea0*/  @!P3 FSEL R66, R66, -INF , !P1 ;  /* 0xff8000004242b808 */ /* 0x000fe20004800000 */
[----:B--2---:R-:W-:Y:S01]  /*3eb0*/  IMAD.WIDE.U32 R140, R140, -0x326172a9, RZ ;  /* 0xcd9e8d578c8c7825 */ /* 0x004fe200078e00ff */
        /* <DEDUP_REMOVED lines=14> */
[----:B-1----:R-:W-:Y:S03]  /*3fa0*/  LOP3.LUT R0, R11, UR31, R144, 0x96, !PT ;  /* 0x0000001f0b007c12 */ /* 0x002fe6000f8e9690 */
[----:B------:R-:W-:Y:S01]  /*3fb0*/  MUFU.EX2 R194, R21 ;  /* 0x0000001500c27308 */ /* 0x000fe20000000800 */
[--C-:B------:R-:W-:Y:S01]  /*3fc0*/  FFMA.FTZ R64, R64, UR15, -R149.reuse ;  /* 0x0000000f40407c23 */ /* 0x100fe20008010895 */
[----:B------:R-:W-:Y:S01]  /*3fd0*/  IMAD.WIDE.U32 R4, R166, -0x2daee0ad, RZ ;  /* 0xd2511f53a6047825 */ /* 0x000fe200078e00ff */
[----:B------:R-:W-:Y:S03]  /*3fe0*/  LOP3.LUT R141, R9, UR32, R14, 0x96, !PT ;  /* 0x00000020098d7c12 */ /* 0x000fe6000f8e960e */
[----:B------:R-:W-:Y:S01]  /*3ff0*/  FFMA.FTZ R149, R65, UR15, -R149 ;  /* 0x0000000f41957c23 */ /* 0x000fe20008010895 */
[----:B------:R-:W-:Y:S01]  /*4000*/  IMAD.WIDE.U32 R144, R145, -0x326172a9, RZ ;  /* 0xcd9e8d5791907825 */ /* 0x000fe200078e00ff */
[----:B------:R-:W-:Y:S02]  /*4010*/  LOP3.LUT R16, R5, UR31, R146, 0x96, !PT ;  /* 0x0000001f05107c12 */ /* 0x000fe4000f8e9692 */
[----:B------:R1:W-:Y:S01]  /*4020*/  MUFU.EX2 R196, R20 ;  /* 0x0000001400c47308 */ /* 0x0003e20000000800 */
[----:B------:R-:W-:Y:S01]  /*4030*/  FFMA.FTZ R62, R62, UR15, -R2 ;  /* 0x0000000f3e3e7c23 */ /* 0x000fe20008010802 */
[----:B------:R-:W-:Y:S01]  /*4040*/  IMAD.WIDE.U32 R12, R13, -0x326172a9, RZ ;  /* 0xcd9e8d570d0c7825 */ /* 0x000fe200078e00ff */
[----:B------:R-:W-:Y:S03]  /*4050*/  LOP3.LUT R5, R145, UR30, R140, 0x96, !PT ;  /* 0x0000001e91057c12 */ /* 0x000fe6000f8e968c */
[----:B------:R-:W-:Y:S01]  /*4060*/  FFMA.FTZ R2, R63, UR15, -R2 ;  /* 0x0000000f3f027c23 */ /* 0x000fe20008010802 */
[----:B------:R-:W-:Y:S01]  /*4070*/  IMAD.WIDE.U32 R146, R147, -0x2daee0ad, RZ ;  /* 0xd2511f5393927825 */ /* 0x000fe200078e00ff */
[----:B------:R-:W-:Y:S02]  /*4080*/  LOP3.LUT R9, R13, UR30, R150, 0x96, !PT ;  /* 0x0000001e0d097c12 */ /* 0x000fe4000f8e9696 */
[----:B------:R-:W-:Y:S01]  /*4090*/  MUFU.EX2 R206, R22 ;  /* 0x0000001600ce7308 */ /* 0x000fe20000000800 */
[----:B------:R-:W-:Y:S01]  /*40a0*/  FFMA.FTZ R66, R66, UR15, -R148 ;  /* 0x0000000f42427c23 */ /* 0x000fe20008010894 */
[----:B------:R-:W-:Y:S01]  /*40b0*/  IMAD.WIDE.U32 R18, R0, -0x326172a9, RZ ;  /* 0xcd9e8d5700127825 */ /* 0x000fe200078e00ff */
[----:B------:R-:W-:Y:S03]  /*40c0*/  LOP3.LUT R133, R147, UR19, R4, 0x96, !PT ;  /* 0x0000001393857c12 */ /* 0x000fe6000f8e9604 */
[----:B------:R-:W-:Y:S01]  /*40d0*/  FFMA.FTZ R148, R67, UR15, -R148 ;  /* 0x0000000f43947c23 */ /* 0x000fe20008010894 */
[----:B------:R-:W-:Y:S01]  /*40e0*/  IMAD.WIDE.U32 R14, R15, -0x2daee0ad, RZ ;  /* 0xd2511f530f0e7825 */ /* 0x000fe200078e00ff */
[----:B------:R-:W-:Y:S02]  /*40f0*/  LOP3.LUT R150, R19, UR30, R8, 0x96, !PT ;  /* 0x0000001e13967c12 */ /* 0x000fe4000f8e9608 */
[----:B------:R2:W-:Y:S01]  /*4100*/  MUFU.EX2 R203, R23 ;  /* 0x0000001700cb7308 */ /* 0x0005e20000000800 */
[----:B------:R-:W-:Y:S01]  /*4110*/  IMAD.WIDE.U32 R140, R141, -0x2daee0ad, RZ ;  /* 0xd2511f538d8c7825 */ /* 0x000fe200078e00ff */
[----:B------:R-:W-:Y:S03]  /*4120*/  LOP3.LUT R142, R15, UR19, R142, 0x96, !PT ;  /* 0x000000130f8e7c12 */ /* 0x000fe6000f8e968e */
[----:B------:R-:W-:Y:S01]  /*4130*/  IMAD.WIDE.U32 R16, R16, -0x326172a9, RZ ;  /* 0xcd9e8d5710107825 */ /* 0x000fe200078e00ff */
[----:B------:R-:W-:Y:S04]  /*4140*/  LOP3.LUT R145, R141, UR19, R10, 0x96, !PT ;  /* 0x000000138d917c12 */ /* 0x000fe8000f8e960a */
[----:B------:R4:W-:Y:S01]  /*4150*/  MUFU.EX2 R210, R24 ;  /* 0x0000001800d27308 */ /* 0x0009e20000000800 */
[----:B------:R-:W-:Y:S01]  /*4160*/  IMAD.WIDE.U32 R6, R6, -0x326172a9, RZ ;  /* 0xcd9e8d5706067825 */ /* 0x000fe200078e00ff */
[----:B------:R-:W-:Y:S03]  /*4170*/  LOP3.LUT R152, R17, UR30, R152, 0x96, !PT ;  /* 0x0000001e11987c12 */ /* 0x000fe6000f8e9698 */
[----:B------:R-:W-:Y:S01]  /*4180*/  IMAD.WIDE.U32 R8, R9, -0x2daee0ad, RZ ;  /* 0xd2511f5309087825 */ /* 0x000fe200078e00ff */
[----:B------:R-:W-:Y:S04]  /*4190*/  LOP3.LUT R12, R7, UR18, R12, 0x96, !PT ;  /* 0x00000012070c7c12 */ /* 0x000fe8000f8e960c */
[----:B------:R-:W-:Y:S01]  /*41a0*/  MUFU.EX2 R166, R32 ;  /* 0x0000002000a67308 */ /* 0x000fe20000000800 */
[C---:B------:R-:W-:Y:S01]  /*41b0*/  LOP3.LUT R17, R6.reuse, 0xff, RZ, 0xc0, !PT ;  /* 0x000000ff06117812 */ /* 0x040fe200078ec0ff */
[----:B------:R-:W-:Y:S01]  /*41c0*/  IMAD.WIDE.U32 R4, R5, -0x2daee0ad, RZ ;  /* 0xd2511f5305047825 */ /* 0x000fe200078e00ff */
[----:B-1----:R-:W-:Y:S02]  /*41d0*/  SHF.R.U32.HI R20, RZ, 0x18, R8 ;  /* 0x00000018ff147819 */ /* 0x002fe40000011608 */
[----:B------:R-:W-:Y:S02]  /*41e0*/  SHF.R.U32.HI R15, RZ, 0x18, R6 ;  /* 0x00000018ff0f7819 */ /* 0x000fe40000011606 */
[----:B------:R-:W-:Y:S03]  /*41f0*/  SHF.R.U32.HI R147, RZ, 0x10, R4 ;  /* 0x00000010ff937819 */ /* 0x000fe60000011604 */
[----:B------:R-:W-:Y:S01]  /*4200*/  MUFU.EX2 R154, R49 ;  /* 0x00000031009a7308 */ /* 0x000fe20000000800 */
[----:B------:R-:W-:Y:S02]  /*4210*/  LOP3.LUT R141, R6, 0xffff, RZ, 0xc0, !PT ;  /* 0x0000ffff068d7812 */ /* 0x000fe400078ec0ff */
[----:B------:R-:W-:Y:S01]  /*4220*/  SHF.R.U32.HI R143, RZ, 0x10, R6 ;  /* 0x00000010ff8f7819 */ /* 0x000fe20000011606 */
[----:B------:R-:W-:Y:S01]  /*4230*/  IMAD.WIDE.U32 R6, R133, -0x326172a9, RZ ;  /* 0xcd9e8d5785067825 */ /* 0x000fe200078e00ff */
[----:B------:R-:W-:Y:S02]  /*4240*/  LOP3.LUT R11, R9, UR17, R132, 0x96, !PT ;  /* 0x00000011090b7c12 */ /* 0x000fe4000f8e9684 */
[----:B------:R-:W-:Y:S03]  /*4250*/  LOP3.LUT R13, R5, UR17, R14, 0x96, !PT ;  /* 0x00000011050d7c12 */ /* 0x000fe6000f8e960e */
[----:B------:R-:W-:Y:S01]  /*4260*/  MUFU.EX2 R151, R66 ;  /* 0x0000004200977308 */ /* 0x000fe20000000800 */
[C---:B------:R-:W-:Y:S02]  /*4270*/  LOP3.LUT R14, R4.reuse, 0xff, RZ, 0xc0, !PT ;  /* 0x000000ff040e7812 */ /* 0x040fe400078ec0ff */
[----:B------:R-:W-:Y:S02]  /*4280*/  SHF.R.U32.HI R21, RZ, 0x18, R4 ;  /* 0x00000018ff157819 */ /* 0x000fe40000011604 */
[----:B------:R-:W-:Y:S01]  /*4290*/  LOP3.LUT R132, R4, 0xffff, RZ, 0xc0, !PT ;  /* 0x0000ffff04847812 */ /* 0x000fe200078ec0ff */
[----:B------:R-:W-:Y:S01]  /*42a0*/  IMAD.WIDE.U32 R4, R142, -0x326172a9, RZ ;  /* 0xcd9e8d578e047825 */ /* 0x000fe200078e00ff */
[----:B------:R-:W-:Y:S03]  /*42b0*/  LOP3.LUT R10, R7, UR18, R16, 0x96, !PT ;  /* 0x00000012070a7c12 */ /* 0x000fe6000f8e9610 */
[----:B------:R-:W-:Y:S01]  /*42c0*/  MUFU.EX2 R168, R62 ;  /* 0x0000003e00a87308 */ /* 0x000fe20000000800 */
[C---:B------:R-:W-:Y:S02]  /*42d0*/  LOP3.LUT R19, R8.reuse, 0xff, RZ, 0xc0, !PT ;  /* 0x000000ff08137812 */ /* 0x040fe400078ec0ff */
[----:B------:R-:W-:Y:S01]  /*42e0*/  LOP3.LUT R0, R5, UR18, R144, 0x96, !PT ;  /* 0x0000001205007c12 */ /* 0x000fe2000f8e9690 */
[----:B------:R-:W-:Y:S01]  /*42f0*/  IMAD.U32 R144, RZ, RZ, UR8 ;  /* 0x00000008ff907e24 */ /* 0x000fe2000f8e00ff */
[----:B--2---:R-:W-:Y:S02]  /*4300*/  LOP3.LUT R23, R8, 0xffff, RZ, 0xc0, !PT ;  /* 0x0000ffff08177812 */ /* 0x004fe400078ec0ff */
[----:B------:R-:W-:Y:S03]  /*4310*/  SHF.R.U32.HI R133, RZ, 0x10, R8 ;  /* 0x00000010ff857819 */ /* 0x000fe60000011608 */
[----:B------:R-:W-:Y:S01]  /*4320*/  MUFU.EX2 R164, R2 ;  /* 0x0000000200a47308 */ /* 0x000fe20000000800 */
[----:B------:R-:W-:Y:S02]  /*4330*/  LOP3.LUT R8, R4, 0xff, RZ, 0xc0, !PT ;  /* 0x000000ff04087812 */ /* 0x000fe400078ec0ff */
[C---:B------:R-:W-:Y:S02]  /*4340*/  LOP3.LUT R16, R6.reuse, 0xff, RZ, 0xc0, !PT ;  /* 0x000000ff06107812 */ /* 0x040fe400078ec0ff */
[--C-:B------:R-:W-:Y:S02]  /*4350*/  SHF.R.U32.HI R22, RZ, 0x18, R6.reuse ;  /* 0x00000018ff167819 */ /* 0x100fe40000011606 */
[----:B----4-:R-:W-:Y:S03]  /*4360*/  SHF.R.U32.HI R24, RZ, 0x10, R6 ;  /* 0x00000010ff187819 */ /* 0x010fe60000011606 */
[----:B------:R-:W-:Y:S01]  /*4370*/  MUFU.EX2 R153, R52 ;  /* 0x0000003400997308 */ /* 0x000fe20000000800 */
[----:B------:R-:W-:Y:S02]  /*4380*/  LOP3.LUT R134, R6, 0xffff, RZ, 0xc0, !PT ;  /* 0x0000ffff06867812 */ /* 0x000fe400078ec0ff */
[----:B------:R-:W-:Y:S02]  /*4390*/  LOP3.LUT R6, R4, 0xffff, RZ, 0xc0, !PT ;  /* 0x0000ffff04067812 */ /* 0x000fe400078ec0ff */
[C---:B------:R-:W-:Y:S02]  /*43a0*/  LOP3.LUT R5, R12.reuse, 0xff, RZ, 0xc0, !PT ;  /* 0x000000ff0c057812 */ /* 0x040fe400078ec0ff */
[--C-:B------:R-:W-:Y:S03]  /*43b0*/  SHF.R.U32.HI R9, RZ, 0x10, R4.reuse ;  /* 0x00000010ff097819 */ /* 0x100fe60000011604 */
[----:B------:R-:W-:Y:S01]  /*43c0*/  MUFU.EX2 R158, R54 ;  /* 0x00000036009e7308 */ /* 0x000fe20000000800 */
[----:B------:R-:W-:Y:S02]  /*43d0*/  ISETP.LE.U32.AND P4, PT, R5, UR16, PT ;  /* 0x0000001005007c0c */ /* 0x000fe4000bf83070 */
[----:B------:R-:W-:Y:S02]  /*43e0*/  SHF.R.U32.HI R7, RZ, 0x18, R4 ;  /* 0x00000018ff077819 */ /* 0x000fe40000011604 */
[----:B------:R-:W-:Y:S02]  /*43f0*/  LOP3.LUT R4, R12, 0xffff, RZ, 0xc0, !PT ;  /* 0x0000ffff0c047812 */ /* 0x000fe400078ec0ff */
[----:B------:R-:W-:Y:S03]  /*4400*/  SHF.R.U32.HI R5, RZ, 0x10, R12 ;  /* 0x00000010ff057819 */ /* 0x000fe6000001160c */
[----:B------:R-:W-:Y:S01]  /*4410*/  MUFU.EX2 R169, R56 ;  /* 0x0000003800a97308 */ /* 0x000fe20000000800 */
[----:B------:R-:W-:Y:S02]  /*4420*/  SHF.R.U32.HI R4, RZ, 0x8, R4 ;  /* 0x00000008ff047819 */ /* 0x000fe40000011604 */
[----:B------:R-:W-:Y:S02]  /*4430*/  LOP3.LUT R5, R5, 0xff, RZ, 0xc0, !PT ;  /* 0x000000ff05057812 */ /* 0x000fe400078ec0ff */
[----:B------:R-:W-:Y:S01]  /*4440*/  LOP3.LUT R4, R4, 0xffff, RZ, 0xc0, !PT ;  /* 0x0000ffff04047812 */ /* 0x000fe200078ec0ff */
[----:B------:R-:W-:Y:S01]  /*4450*/  @!P4 FADD.FTZ R198, -R198, -RZ ;  /* 0x800000ffc6c6c221 */ /* 0x000fe20000010100 */
[----:B------:R-:W-:Y:S03]  /*4460*/  SHF.R.U32.HI R12, RZ, 0x18, R12 ;  /* 0x00000018ff0c7819 */ /* 0x000fe6000001160c */
[----:B------:R-:W-:Y:S01]  /*4470*/  MUFU.EX2 R170, R59 ;  /* 0x0000003b00aa7308 */ /* 0x000fe20000000800 */
[----:B------:R-:W-:Y:S02]  /*4480*/  ISETP.LE.U32.AND P1, PT, R4, UR16, PT ;  /* 0x0000001004007c0c */ /* 0x000fe4000bf23070 */
[----:B------:R-:W-:Y:S02]  /*4490*/  ISETP.LE.U32.AND P3, PT, R5, UR16, PT ;  /* 0x0000001005007c0c */ /* 0x000fe4000bf63070 */
[C---:B------:R-:W-:Y:S02]  /*44a0*/  LOP3.LUT R5, R0.reuse, 0xff, RZ, 0xc0, !PT ;  /* 0x000000ff00057812 */ /* 0x040fe400078ec0ff */
[----:B------:R-:W-:Y:S03]  /*44b0*/  LOP3.LUT R4, R0, 0xffff, RZ, 0xc0, !PT ;  /* 0x0000ffff00047812 */ /* 0x000fe600078ec0ff */
[----:B------:R-:W-:Y:S01]  /*44c0*/  MUFU.EX2 R216, R27 ;  /* 0x0000001b00d87308 */ /* 0x000fe20000000800 */
[----:B------:R-:W-:Y:S02]  /*44d0*/  ISETP.LE.U32.AND P4, PT, R5, UR16, PT ;  /* 0x0000001005007c0c */ /* 0x000fe4000bf83070 */
[----:B------:R-:W-:Y:S02]  /*44e0*/  ISETP.LE.U32.AND P6, PT, R12, UR16, PT ;  /* 0x000000100c007c0c */ /* 0x000fe4000bfc3070 */
[----:B------:R-:W-:Y:S01]  /*44f0*/  SHF.R.U32.HI R4, RZ, 0x8, R4 ;  /* 0x00000008ff047819 */ /* 0x000fe20000011604 */
[----:B------:R-:W-:Y:S01]  /*4500*/  @!P1 FADD.FTZ R212, -R212, -RZ ;  /* 0x800000ffd4d49221 */ /* 0x000fe20000010100 */
[--C-:B------:R-:W-:Y:S01]  /*4510*/  SHF.R.U32.HI R5, RZ, 0x10, R0.reuse ;  /* 0x00000010ff057819 */ /* 0x100fe20000011600 */
[----:B------:R-:W-:Y:S01]  /*4520*/  @!P3 FADD.FTZ R219, -R219, -RZ ;  /* 0x800000ffdbdbb221 */ /* 0x000fe20000010100 */
[----:B------:R-:W-:Y:S01]  /*4530*/  LOP3.LUT R4, R4, 0xffff, RZ, 0xc0, !PT ;  /* 0x0000ffff04047812 */ /* 0x000fe200078ec0ff */
[----:B------:R-:W1:Y:S01]  /*4540*/  MUFU.EX2 R208, R28 ;  /* 0x0000001c00d07308 */ /* 0x000e620000000800 */
[----:B------:R-:W-:Y:S02]  /*4550*/  LOP3.LUT R5, R5, 0xff, RZ, 0xc0, !PT ;  /* 0x000000ff05057812 */ /* 0x000fe400078ec0ff */
[----:B------:R-:W-:Y:S01]  /*4560*/  ISETP.LE.U32.AND P1, PT, R4, UR16, PT ;  /* 0x0000001004007c0c */ /* 0x000fe2000bf23070 */
[----:B------:R-:W-:Y:S01]  /*4570*/  @!P4 FADD.FTZ R223, -R223, -RZ ;  /* 0x800000ffdfdfc221 */ /* 0x000fe20000010100 */
[----:B------:R-:W-:Y:S01]  /*4580*/  ISETP.LE.U32.AND P4, PT, R8, UR16, PT ;  /* 0x0000001008007c0c */ /* 0x000fe2000bf83070 */
[----:B------:R-:W-:Y:S01]  /*4590*/  @!P6 FADD.FTZ R218, -R218, -RZ ;  /* 0x800000ffdadae221 */ /* 0x000fe20000010100 */
[----:B------:R-:W-:Y:S03]  /*45a0*/  SHF.R.U32.HI R0, RZ, 0x18, R0 ;  /* 0x00000018ff007819 */ /* 0x000fe60000011600 */
[----:B------:R-:W-:Y:S01]  /*45b0*/  MUFU.EX2 R211, R25 ;  /* 0x0000001900d37308 */ /* 0x000fe20000000800 */
[----:B------:R-:W-:Y:S02]  /*45c0*/  ISETP.LE.U32.AND P3, PT, R5, UR16, PT ;  /* 0x0000001005007c0c */ /* 0x000fe4000bf63070 */
[----:B------:R-:W-:Y:S02]  /*45d0*/  ISETP.LE.U32.AND P6, PT, R0, UR16, PT ;  /* 0x0000001000007c0c */ /* 0x000fe4000bfc3070 */
[----:B------:R-:W-:Y:S02]  /*45e0*/  SHF.R.U32.HI R0, RZ, 0x8, R6 ;  /* 0x00000008ff007819 */ /* 0x000fe40000011606 */
[----:B------:R-:W-:Y:S01]  /*45f0*/  LOP3.LUT R4, R9, 0xff, RZ, 0xc0, !PT ;  /* 0x000000ff09047812 */ /* 0x000fe200078ec0ff */
[----:B------:R-:W-:Y:S01]  /*4600*/  @!P1 FADD.FTZ R222, -R222, -RZ ;  /* 0x800000ffdede9221 */ /* 0x000fe20000010100 */
[----:B------:R-:W-:Y:S01]  /*4610*/  LOP3.LUT R0, R0, 0xffff, RZ, 0xc0, !PT ;  /* 0x0000ffff00007812 */ /* 0x000fe200078ec0ff */
[----:B------:R-:W-:Y:S01]  /*4620*/  @!P4 FADD.FTZ R221, -R221, -RZ ;  /* 0x800000ffddddc221 */ /* 0x000fe20000010100 */
[----:B------:R-:W-:Y:S01]  /*4630*/  ISETP.LE.U32.AND P0, PT, R17, UR16, PT ;  /* 0x0000001011007c0c */ /* 0x000fe2000bf03070 */
[----:B------:R-:W-:Y:S01]  /*4640*/  MUFU.EX2 R207, R29 ;  /* 0x0000001d00cf7308 */ /* 0x000fe20000000800 */
[----:B------:R-:W-:Y:S01]  /*4650*/  ISETP.LE.U32.AND P1, PT, R0, UR16, PT ;  /* 0x0000001000007c0c */ /* 0x000fe2000bf23070 */
[----:B------:R-:W-:Y:S01]  /*4660*/  @!P3 FADD.FTZ R227, -R227, -RZ ;  /* 0x800000ffe3e3b221 */ /* 0x000fe20000010100 */
[----:B------:R-:W-:Y:S01]  /*4670*/  ISETP.LE.U32.AND P3, PT, R4, UR16, PT ;  /* 0x0000001004007c0c */ /* 0x000fe2000bf63070 */
[----:B------:R-:W-:Y:S01]  /*4680*/  @!P6 FADD.FTZ R226, -R226, -RZ ;  /* 0x800000ffe2e2e221 */ /* 0x000fe20000010100 */
[----:B------:R-:W-:Y:S02]  /*4690*/  SHF.R.U32.HI R0, RZ, 0x8, R141 ;  /* 0x00000008ff007819 */ /* 0x000fe4000001168d */
[----:B------:R-:W-:Y:S03]  /*46a0*/  LOP3.LUT R4, R143, 0xff, RZ, 0xc0, !PT ;  /* 0x000000ff8f047812 */ /* 0x000fe600078ec0ff */
[----:B------:R-:W-:Y:S01]  /*46b0*/  MUFU.EX2 R215, R30 ;  /* 0x0000001e00d77308 */ /* 0x000fe20000000800 */
        /* <DEDUP_REMOVED lines=10> */
[----:B------:R-:W2:Y:S01]  /*4760*/  MUFU.EX2 R214, R31 ;  /* 0x0000001f00d67308 */ /* 0x000ea20000000800 */
[----:B------:R-:W-:Y:S01]  /*4770*/  ISETP.LE.U32.AND P5, PT, R14, UR16, PT ;  /* 0x000000100e007c0c */ /* 0x000fe2000bfa3070 */
[----:B------:R-:W-:Y:S01]  /*4780*/  IMAD.U32 R145, RZ, RZ, UR7 ;  /* 0x00000007ff917e24 */ /* 0x000fe2000f8e00ff */
[----:B------:R-:W-:Y:S01]  /*4790*/  SHF.R.U32.HI R0, RZ, 0x8, R0 ;  /* 0x00000008ff007819 */ /* 0x000fe20000011600 */
[----:B---3--:R-:W-:Y:S01]  /*47a0*/  @!P6 FADD.FTZ R224, -R224, -RZ ;  /* 0x800000ffe0e0e221 */ /* 0x008fe20000010100 */
        /* <DEDUP_REMOVED lines=8> */
[----:B------:R-:W-:Y:S01]  /*4830*/  ISETP.LE.U32.AND P0, PT, R20, UR16, PT ;  /* 0x0000001014007c0c */ /* 0x000fe2000bf03070 */
[----:B-1----:R-:W-:Y:S01]  /*4840*/  @!P5 FADD.FTZ R208, -R208, -RZ ;  /* 0x800000ffd0d0d221 */ /* 0x002fe20000010100 */
[C---:B------:R-:W-:Y:S02]  /*4850*/  LOP3.LUT R14, R4.reuse, 0xff, RZ, 0xc0, !PT ;  /* 0x000000ff040e7812 */ /* 0x040fe400078ec0ff */
[----:B------:R-:W-:Y:S01]  /*4860*/  LOP3.LUT R19, R4, 0xffff, RZ, 0xc0, !PT ;  /* 0x0000ffff04137812 */ /* 0x000fe200078ec0ff */
[----:B--2---:R-:W-:Y:S01]  /*4870*/  @!P4 FADD.FTZ R214, -R214, -RZ ;  /* 0x800000ffd6d6c221 */ /* 0x004fe20000010100 */
[--C-:B------:R-:W-:Y:S03]  /*4880*/  SHF.R.U32.HI R21, RZ, 0x18, R4.reuse ;  /* 0x00000018ff157819 */ /* 0x100fe60000011604 */
[----:B------:R-:W-:Y:S01]  /*4890*/  MUFU.EX2 R160, R37 ;  /* 0x0000002500a07308 */ /* 0x000fe20000000800 */
[----:B------:R-:W-:Y:S01]  /*48a0*/  SHF.R.U32.HI R20, RZ, 0x10, R4 ;  /* 0x00000010ff147819 */ /* 0x000fe20000011604 */
[----:B------:R-:W-:Y:S01]  /*48b0*/  @!P6 FADD.FTZ R166, -R166, -RZ ;  /* 0x800000ffa6a6e221 */ /* 0x000fe20000010100 */
[----:B------:R-:W-:Y:S01]  /*48c0*/  LOP3.LUT R4, R13, 0xff, RZ, 0xc0, !PT ;  /* 0x000000ff0d047812 */ /* 0x000fe200078ec0ff */
[----:B------:R-:W-:Y:S01]  /*48d0*/  @!P1 FADD.FTZ R194, -R194, -RZ ;  /* 0x800000ffc2c29221 */ /* 0x000fe20000010100 */
[----:B------:R-:W-:Y:S01]  /*48e0*/  SHF.R.U32.HI R0, RZ, 0x10, R11 ;  /* 0x00000010ff007819 */ /* 0x000fe2000001160b */
[----:B------:R-:W-:Y:S01]  /*48f0*/  @!P0 FADD.FTZ R189, -R189, -RZ ;  /* 0x800000ffbdbd8221 */ /* 0x000fe20000010100 */
[----:B------:R-:W-:Y:S03]  /*4900*/  ISETP.LE.U32.AND P1, PT, R4, UR16, PT ;  /* 0x0000001004007c0c */ /* 0x000fe6000bf23070 */
[----:B------:R-:W-:Y:S01]  /*4910*/  MUFU.EX2 R188, R38 ;  /* 0x0000002600bc7308 */ /* 0x000fe20000000800 */
[----:B------:R-:W-:Y:S02]  /*4920*/  LOP3.LUT R6, R11, 0xff, RZ, 0xc0, !PT ;  /* 0x000000ff0b067812 */ /* 0x000fe400078ec0ff */
[----:B------:R-:W-:Y:S02]  /*4930*/  LOP3.LUT R0, R0, 0xff, RZ, 0xc0, !PT ;  /* 0x000000ff00007812 */ /* 0x000fe400078ec0ff */
[----:B------:R-:W-:Y:S01]  /*4940*/  ISETP.LE.U32.AND P3, PT, R6, UR16, PT ;  /* 0x0000001006007c0c */ /* 0x000fe2000bf63070 */
[----:B------:R-:W-:Y:S01]  /*4950*/  IMAD.WIDE.U32 R6, R152, -0x2daee0ad, RZ ;  /* 0xd2511f5398067825 */ /* 0x000fe200078e00ff */
[----:B------:R-:W-:Y:S03]  /*4960*/  ISETP.LE.U32.AND P2, PT, R0, UR16, PT ;  /* 0x0000001000007c0c */ /* 0x000fe6000bf43070 */
[----:B------:R-:W-:Y:S01]  /*4970*/  MUFU.EX2 R171, R39 ;  /* 0x0000002700ab7308 */ /* 0x000fe20000000800 */
[--C-:B------:R-:W-:Y:S02]  /*4980*/  SHF.R.U32.HI R4, RZ, 0x10, R13.reuse ;  /* 0x00000010ff047819 */ /* 0x100fe4000001160d */
[----:B------:R-:W-:Y:S01]  /*4990*/  LOP3.LUT R0, R13, 0xffff, RZ, 0xc0, !PT ;  /* 0x0000ffff0d007812 */ /* 0x000fe200078ec0ff */
[----:B------:R-:W-:Y:S01]  /*49a0*/  @!P1 FADD.FTZ R210, -R210, -RZ ;  /* 0x800000ffd2d29221 */ /* 0x000fe20000010100 */
[----:B------:R-:W-:Y:S02]  /*49b0*/  SHF.R.U32.HI R13, RZ, 0x18, R13 ;  /* 0x00000018ff0d7819 */ /* 0x000fe4000001160d */
[----:B------:R-:W-:Y:S03]  /*49c0*/  SHF.R.U32.HI R11, RZ, 0x18, R11 ;  /* 0x00000018ff0b7819 */ /* 0x000fe6000001160b */
[----:B------:R-:W-:Y:S01]  /*49d0*/  MUFU.EX2 R195, R41 ;  /* 0x0000002900c37308 */ /* 0x000fe20000000800 */
[----:B------:R-:W-:Y:S01]  /*49e0*/  ISETP.LE.U32.AND P1, PT, R13, UR16, PT ;  /* 0x000000100d007c0c */ /* 0x000fe2000bf23070 */
[----:B------:R-:W-:Y:S01]  /*49f0*/  @!P3 FADD.FTZ R196, -R196, -RZ ;  /* 0x800000ffc4c4b221 */ /* 0x000fe20000010100 */
[----:B------:R-:W-:Y:S01]  /*4a00*/  SHF.R.U32.HI R0, RZ, 0x8, R0 ;  /* 0x00000008ff007819 */ /* 0x000fe20000011600 */
[----:B------:R-:W-:Y:S01]  /*4a10*/  @!P2 FADD.FTZ R206, -R206, -RZ ;  /* 0x800000ffcecea221 */ /* 0x000fe20000010100 */
[----:B------:R-:W-:Y:S02]  /*4a20*/  ISETP.LE.U32.AND P3, PT, R11, UR16, PT ;  /* 0x000000100b007c0c */ /* 0x000fe4000bf63070 */
[----:B------:R-:W-:Y:S03]  /*4a30*/  SHF.R.U32.HI R11, RZ, 0x8, R132 ;  /* 0x00000008ff0b7819 */ /* 0x000fe60000011684 */
[----:B------:R-:W-:Y:S01]  /*4a40*/  MUFU.EX2 R205, R42 ;  /* 0x0000002a00cd7308 */ /* 0x000fe20000000800 */
[----:B------:R-:W-:Y:S02]  /*4a50*/  LOP3.LUT R0, R0, 0xffff, RZ, 0xc0, !PT ;  /* 0x0000ffff00007812 */ /* 0x000fe400078ec0ff */
[----:B------:R-:W-:Y:S02]  /*4a60*/  LOP3.LUT R11, R11, 0xffff, RZ, 0xc0, !PT ;  /* 0x0000ffff0b0b7812 */ /* 0x000fe400078ec0ff */
[----:B------:R-:W-:Y:S01]  /*4a70*/  ISETP.LE.U32.AND P2, PT, R0, UR16, PT ;  /* 0x0000001000007c0c */ /* 0x000fe2000bf43070 */
[----:B------:R-:W-:Y:S01]  /*4a80*/  @!P1 FADD.FTZ R216, -R216, -RZ ;  /* 0x800000ffd8d89221 */ /* 0x000fe20000010100 */
[----:B------:R-:W-:Y:S03]  /*4a90*/  ISETP.LE.U32.AND P1, PT, R11, UR16, PT ;  /* 0x000000100b007c0c */ /* 0x000fe6000bf23070 */
[----:B------:R-:W-:Y:S01]  /*4aa0*/  MUFU.EX2 R197, R40 ;  /* 0x0000002800c57308 */ /* 0x000fe20000000800 */
[----:B------:R-:W-:Y:S01]  /*4ab0*/  LOP3.LUT R11, R147, 0xff, RZ, 0xc0, !PT ;  /* 0x000000ff930b7812 */ /* 0x000fe200078ec0ff */
[----:B------:R-:W-:Y:S01]  /*4ac0*/  @!P3 FADD.FTZ R203, -R203, -RZ ;  /* 0x800000ffcbcbb221 */ /* 0x000fe20000010100 */
[----:B------:R-:W-:Y:S02]  /*4ad0*/  LOP3.LUT R9, R5, UR18, R18, 0x96, !PT ;  /* 0x0000001205097c12 */ /* 0x000fe4000f8e9612 */
[----:B------:R-:W-:Y:S02]  /*4ae0*/  ISETP.LE.U32.AND P5, PT, R11, UR16, PT ;  /* 0x000000100b007c0c */ /* 0x000fe4000bfa3070 */
[----:B------:R-:W-:Y:S01]  /*4af0*/  LOP3.LUT R0, R4, 0xff, RZ, 0xc0, !PT ;  /* 0x000000ff04007812 */ /* 0x000fe200078ec0ff */
[----:B------:R-:W-:Y:S01]  /*4b00*/  IMAD.WIDE.U32 R4, R150, -0x2daee0ad, RZ ;  /* 0xd2511f5396047825 */ /* 0x000fe200078e00ff */
[C---:B------:R-:W-:Y:S01]  /*4b10*/  LOP3.LUT R17, R6.reuse, 0xffff, RZ, 0xc0, !PT ;  /* 0x0000ffff06117812 */ /* 0x040fe200078ec0ff */
[----:B------:R-:W-:Y:S01]  /*4b20*/  MUFU.EX2 R204, R43 ;  /* 0x0000002b00cc7308 */ /* 0x000fe20000000800 */
[--C-:B------:R-:W-:Y:S01]  /*4b30*/  SHF.R.U32.HI R18, RZ, 0x10, R6.reuse ;  /* 0x00000010ff127819 */ /* 0x100fe20000011606 */
[----:B------:R-:W-:Y:S01]  /*4b40*/  @!P2 FADD.FTZ R211, -R211, -RZ ;  /* 0x800000ffd3d3a221 */ /* 0x000fe20000010100 */
[----:B------:R-:W-:Y:S01]  /*4b50*/  LOP3.LUT R13, R6, 0xff, RZ, 0xc0, !PT ;  /* 0x000000ff060d7812 */ /* 0x000fe200078ec0ff */
[----:B------:R-:W-:Y:S01]  /*4b60*/  @!P1 FADD.FTZ R207, -R207, -RZ ;  /* 0x800000ffcfcf9221 */ /* 0x000fe20000010100 */
[----:B------:R-:W-:Y:S02]  /*4b70*/  SHF.R.U32.HI R12, RZ, 0x18, R6 ;  /* 0x00000018ff0c7819 */ /* 0x000fe40000011606 */
[----:B------:R-:W-:Y:S01]  /*4b80*/  SHF.R.U32.HI R6, RZ, 0x8, R23 ;  /* 0x00000008ff067819 */ /* 0x000fe20000011617 */
[----:B------:R-:W-:Y:S01]  /*4b90*/  @!P5 FADD.FTZ R215, -R215, -RZ ;  /* 0x800000ffd7d7d221 */ /* 0x000fe20000010100 */
[----:B------:R-:W-:Y:S01]  /*4ba0*/  ISETP.LE.U32.AND P3, PT, R0, UR16, PT ;  /* 0x0000001000007c0c */ /* 0x000fe2000bf63070 */
[----:B------:R-:W-:Y:S01]  /*4bb0*/  MUFU.EX2 R201, R46 ;  /* 0x0000002e00c97308 */ /* 0x000fe20000000800 */
[----:B------:R-:W-:Y:S02]  /*4bc0*/  ISETP.LE.U32.AND P2, PT, R16, UR16, PT ;  /* 0x0000001010007c0c */ /* 0x000fe4000bf43070 */
[----:B------:R-:W-:Y:S02]  /*4bd0*/  LOP3.LUT R0, R5, UR17, R140, 0x96, !PT ;  /* 0x0000001105007c12 */ /* 0x000fe4000f8e968c */
[C---:B------:R-:W-:Y:S02]  /*4be0*/  LOP3.LUT R16, R4.reuse, 0xffff, RZ, 0xc0, !PT ;  /* 0x0000ffff04107812 */ /* 0x040fe400078ec0ff */
[----:B------:R-:W-:Y:S03]  /*4bf0*/  LOP3.LUT R8, R7, UR17, R146, 0x96, !PT ;  /* 0x0000001107087c12 */ /* 0x000fe6000f8e9692 */
[----:B------:R-:W-:Y:S01]  /*4c00*/  MUFU.EX2 R200, R47 ;  /* 0x0000002f00c87308 */ /* 0x000fe20000000800 */
[----:B------:R-:W-:Y:S02]  /*4c10*/  LOP3.LUT R11, R4, 0xff, RZ, 0xc0, !PT ;  /* 0x000000ff040b7812 */ /* 0x000fe400078ec0ff */
[--C-:B------:R-:W-:Y:S02]  /*4c20*/  SHF.R.U32.HI R15, RZ, 0x18, R4.reuse ;  /* 0x00000018ff0f7819 */ /* 0x100fe40000011604 */
[----:B------:R-:W-:Y:S01]  /*4c30*/  SHF.R.U32.HI R7, RZ, 0x10, R4 ;  /* 0x00000010ff077819 */ /* 0x000fe20000011604 */
[----:B------:R-:W-:Y:S01]  /*4c40*/  @!P2 FADD.FTZ R155, -R155, -RZ ;  /* 0x800000ff9b9ba221 */ /* 0x000fe20000010100 */
[----:B------:R-:W-:Y:S03]  /*4c50*/  LOP3.LUT R5, R6, 0xffff, RZ, 0xc0, !PT ;  /* 0x0000ffff06057812 */ /* 0x000fe600078ec0ff */
[----:B------:R-:W1:Y:S01]  /*4c60*/  MUFU.EX2 R217, R26 ;  /* 0x0000001a00d97308 */ /* 0x000e620000000800 */
[----:B------:R-:W-:Y:S02]  /*4c70*/  LOP3.LUT R4, R133, 0xff, RZ, 0xc0, !PT ;  /* 0x000000ff85047812 */ /* 0x000fe400078ec0ff */
[----:B------:R-:W-:Y:S02]  /*4c80*/  ISETP.LE.U32.AND P1, PT, R5, UR16, PT ;  /* 0x0000001005007c0c */ /* 0x000fe4000bf23070 */
[----:B------:R-:W-:Y:S02]  /*4c90*/  LOP3.LUT R5, R10, 0xff, RZ, 0xc0, !PT ;  /* 0x000000ff0a057812 */ /* 0x000fe400078ec0ff */
[----:B------:R-:W-:Y:S03]  /*4ca0*/  ISETP.LE.U32.AND P5, PT, R4, UR16, PT ;  /* 0x0000001004007c0c */ /* 0x000fe6000bfa3070 */
[----:B------:R-:W-:Y:S01]  /*4cb0*/  MUFU.EX2 R152, R53 ;  /* 0x0000003500987308 */ /* 0x000fe20000000800 */
[----:B------:R-:W-:Y:S02]  /*4cc0*/  LOP3.LUT R4, R10, 0xffff, RZ, 0xc0, !PT ;  /* 0x0000ffff0a047812 */ /* 0x000fe400078ec0ff */
[----:B------:R-:W-:Y:S02]  /*4cd0*/  ISETP.LE.U32.AND P4, PT, R5, UR16, PT ;  /* 0x0000001005007c0c */ /* 0x000fe4000bf83070 */
[----:B------:R-:W-:Y:S02]  /*4ce0*/  SHF.R.U32.HI R5, RZ, 0x18, R10 ;  /* 0x00000018ff057819 */ /* 0x000fe4000001160a */
[----:B------:R-:W-:Y:S03]  /*4cf0*/  SHF.R.U32.HI R4, RZ, 0x8, R4 ;  /* 0x00000008ff047819 */ /* 0x000fe60000011604 */
[----:B------:R-:W-:Y:S01]  /*4d00*/  MUFU.EX2 R193, R44 ;  /* 0x0000002c00c17308 */ /* 0x000fe20000000800 */
[----:B------:R-:W-:Y:S01]  /*4d10*/  ISETP.LE.U32.AND P6, PT, R5, UR16, PT ;  /* 0x0000001005007c0c */ /* 0x000fe2000bfc3070 */
[----:B-1----:R-:W-:Y:S01]  /*4d20*/  @!P3 FADD.FTZ R217, -R217, -RZ ;  /* 0x800000ffd9d9b221 */ /* 0x002fe20000010100 */
[----:B------:R-:W-:Y:S01]  /*4d30*/  SHF.R.U32.HI R5, RZ, 0x10, R10 ;  /* 0x00000010ff057819 */ /* 0x000fe2000001160a */
[----:B------:R-:W-:Y:S01]  /*4d40*/  @!P5 FADD.FTZ R190, -R190, -RZ ;  /* 0x800000ffbebed221 */ /* 0x000fe20000010100 */
[----:B------:R-:W-:Y:S01]  /*4d50*/  LOP3.LUT R4, R4, 0xffff, RZ, 0xc0, !PT ;  /* 0x0000ffff04047812 */ /* 0x000fe200078ec0ff */
[----:B------:R-:W-:Y:S01]  /*4d60*/  @!P1 FADD.FTZ R165, -R165, -RZ ;  /* 0x800000ffa5a59221 */ /* 0x000fe20000010100 */
[----:B------:R-:W-:Y:S01]  /*4d70*/  LOP3.LUT R5, R5, 0xff, RZ, 0xc0, !PT ;  /* 0x000000ff05057812 */ /* 0x000fe200078ec0ff */
[----:B------:R-:W-:Y:S01]  /*4d80*/  @!P4 FADD.FTZ R161, -R161, -RZ ;  /* 0x800000ffa1a1c221 */ /* 0x000fe20000010100 */
[----:B------:R-:W-:Y:S01]  /*4d90*/  ISETP.LE.U32.AND P5, PT, R4, UR16, PT ;  /* 0x0000001004007c0c */ /* 0x000fe2000bfa3070 */
[----:B------:R-:W-:Y:S01]  /*4da0*/  MUFU.EX2 R150, R64 ;  /* 0x0000004000967308 */ /* 0x000fe20000000800 */
[----:B------:R-:W-:Y:S02]  /*4db0*/  LOP3.LUT R4, R9, 0xffff, RZ, 0xc0, !PT ;  /* 0x0000ffff09047812 */ /* 0x000fe400078ec0ff */
[----:B------:R-:W-:Y:S01]  /*4dc0*/  ISETP.LE.U32.AND P0, PT, R5, UR16, PT ;  /* 0x0000001005007c0c */ /* 0x000fe2000bf03070 */
[----:B------:R-:W-:Y:S01]  /*4dd0*/  @!P6 FADD.FTZ R171, -R171, -RZ ;  /* 0x800000ffababe221 */ /* 0x000fe20000010100 */
[----:B------:R-:W-:Y:S02]  /*4de0*/  LOP3.LUT R5, R9, 0xff, RZ, 0xc0, !PT ;  /* 0x000000ff09057812 */ /* 0x000fe400078ec0ff */
[----:B------:R-:W-:Y:S03]  /*4df0*/  SHF.R.U32.HI R4, RZ, 0x8, R4 ;  /* 0x00000008ff047819 */ /* 0x000fe60000011604 */
[----:B------:R-:W-:Y:S01]  /*4e00*/  MUFU.EX2 R149, R149 ;  /* 0x0000009500957308 */ /* 0x000fe20000000800 */
[----:B------:R-:W-:Y:S02]  /*4e10*/  ISETP.LE.U32.AND P4, PT, R5, UR16, PT ;  /* 0x0000001005007c0c */ /* 0x000fe4000bf83070 */
[----:B------:R-:W-:Y:S01]  /*4e20*/  LOP3.LUT R5, R4, 0xffff, RZ, 0xc0, !PT ;  /* 0x0000ffff04057812 */ /* 0x000fe200078ec0ff */
[----:B------:R-:W-:Y:S01]  /*4e30*/  @!P5 FADD.FTZ R160, -R160, -RZ ;  /* 0x800000ffa0a0d221 */ /* 0x000fe20000010100 */
[--C-:B------:R-:W-:Y:S02]  /*4e40*/  SHF.R.U32.HI R6, RZ, 0x10, R9.reuse ;  /* 0x00000010ff067819 */ /* 0x100fe40000011609 */
[----:B------:R-:W-:Y:S01]  /*4e50*/  ISETP.LE.U32.AND P5, PT, R5, UR16, PT ;  /* 0x0000001005007c0c */ /* 0x000fe2000bfa3070 */
[----:B------:R-:W-:Y:S01]  /*4e60*/  @!P0 FADD.FTZ R188, -R188, -RZ ;  /* 0x800000ffbcbc8221 */ /* 0x000fe20000010100 */
[----:B------:R-:W-:Y:S01]  /*4e70*/  LOP3.LUT R4, R6, 0xff, RZ, 0xc0, !PT ;  /* 0x000000ff06047812 */ /* 0x000fe200078ec0ff */
[----:B------:R-:W1:Y:S01]  /*4e80*/  MUFU.EX2 R192, R45 ;  /* 0x0000002d00c07308 */ /* 0x000e620000000800 */
[----:B------:R-:W-:Y:S02]  /*4e90*/  SHF.R.U32.HI R9, RZ, 0x18, R9 ;  /* 0x00000018ff097819 */ /* 0x000fe40000011609 */
[----:B------:R-:W-:Y:S01]  /*4ea0*/  ISETP.LE.U32.AND P0, PT, R4, UR16, PT ;  /* 0x0000001004007c0c */ /* 0x000fe2000bf03070 */
[----:B------:R-:W-:Y:S01]  /*4eb0*/  @!P4 FADD.FTZ R197, -R197, -RZ ;  /* 0x800000ffc5c5c221 */ /* 0x000fe20000010100 */
[----:B------:R-:W-:Y:S02]  /*4ec0*/  SHF.R.U32.HI R4, RZ, 0x8, R19 ;  /* 0x00000008ff047819 */ /* 0x000fe40000011613 */
[----:B------:R-:W-:Y:S03]  /*4ed0*/  ISETP.LE.U32.AND P6, PT, R9, UR16, PT ;  /* 0x0000001009007c0c */ /* 0x000fe6000bfc3070 */
[----:B------:R-:W2:Y:S01]  /*4ee0*/  MUFU.EX2 R148, R148 ;  /* 0x0000009400947308 */ /* 0x000ea20000000800 */
[----:B------:R-:W-:Y:S01]  /*4ef0*/  LOP3.LUT R4, R4, 0xffff, RZ, 0xc0, !PT ;  /* 0x0000ffff04047812 */ /* 0x000fe200078ec0ff */
[----:B------:R-:W-:Y:S01]  /*4f00*/  @!P5 FADD.FTZ R195, -R195, -RZ ;  /* 0x800000ffc3c3d221 */ /* 0x000fe20000010100 */
[----:B------:R-:W-:Y:S02]  /*4f10*/  ISETP.LE.U32.AND P4, PT, R21, UR16, PT ;  /* 0x0000001015007c0c */ /* 0x000fe4000bf83070 */
[----:B------:R-:W-:Y:S02]  /*4f20*/  ISETP.LE.U32.AND P5, PT, R4, UR16, PT ;  /* 0x0000001004007c0c */ /* 0x000fe4000bfa3070 */
[----:B------:R-:W-:Y:S01]  /*4f30*/  LOP3.LUT R4, R20, 0xff, RZ, 0xc0, !PT ;  /* 0x000000ff14047812 */ /* 0x000fe200078ec0ff */
[----:B------:R-:W-:Y:S01]  /*4f40*/  @!P0 FADD.FTZ R205, -R205, -RZ ;  /* 0x800000ffcdcd8221 */ /* 0x000fe20000010100 */
[----:B------:R-:W-:Y:S02]  /*4f50*/  LOP3.LUT R5, R24, 0xff, RZ, 0xc0, !PT ;  /* 0x000000ff18057812 */ /* 0x000fe400078ec0ff */
[----:B------:R-:W-:Y:S01]  /*4f60*/  ISETP.LE.U32.AND P0, PT, R4, UR16, PT ;  /* 0x0000001004007c0c */ /* 0x000fe2000bf03070 */
[----:B------:R-:W-:Y:S01]  /*4f70*/  @!P6 FADD.FTZ R204, -R204, -RZ ;  /* 0x800000ffcccce221 */ /* 0x000fe20000010100 */
[----:B------:R-:W-:Y:S02]  /*4f80*/  SHF.R.U32.HI R4, RZ, 0x8, R134 ;  /* 0x00000008ff047819 */ /* 0x000fe40000011686 */
[----:B------:R-:W-:Y:S01]  /*4f90*/  ISETP.LE.U32.AND P6, PT, R5, UR16, PT ;  /* 0x0000001005007c0c */ /* 0x000fe2000bfc3070 */
[----:B------:R-:W-:Y:S01]  /*4fa0*/  @!P4 FADD.FTZ R200, -R200, -RZ ;  /* 0x800000ffc8c8c221 */ /* 0x000fe20000010100 */
[----:B------:R-:W-:Y:S01]  /*4fb0*/  LOP3.LUT R5, R4, 0xffff, RZ, 0xc0, !PT ;  /* 0x0000ffff04057812 */ /* 0x000fe200078ec0ff */
[----:B-1----:R-:W-:Y:S01]  /*4fc0*/  @!P5 FADD.FTZ R192, -R192, -RZ ;  /* 0x800000ffc0c0d221 */ /* 0x002fe20000010100 */
[----:B------:R-:W-:Y:S02]  /*4fd0*/  LOP3.LUT R4, R8, 0xff, RZ, 0xc0, !PT ;  /* 0x000000ff08047812 */ /* 0x000fe400078ec0ff */
[----:B------:R-:W-:Y:S02]  /*4fe0*/  ISETP.LE.U32.AND P3, PT, R22, UR16, PT ;  /* 0x0000001016007c0c */ /* 0x000fe4000bf63070 */
[----:B------:R-:W-:Y:S01]  /*4ff0*/  ISETP.LE.U32.AND P4, PT, R4, UR16, PT ;  /* 0x0000001004007c0c */ /* 0x000fe2000bf83070 */
[----:B------:R-:W-:Y:S01]  /*5000*/  @!P0 FADD.FTZ R201, -R201, -RZ ;  /* 0x800000ffc9c98221 */ /* 0x000fe20000010100 */
[----:B------:R-:W-:Y:S02]  /*5010*/  ISETP.LE.U32.AND P0, PT, R5, UR16, PT ;  /* 0x0000001005007c0c */ /* 0x000fe4000bf03070 */
        /* <DEDUP_REMOVED lines=10> */
[----:B------:R-:W-:Y:S02]  /*50c0*/  ISETP.LE.U32.AND P0, PT, R4, UR16, PT ;  /* 0x0000001004007c0c */ /* 0x000fe4000bf03070 */
[----:B------:R-:W-:Y:S02]  /*50d0*/  LOP3.LUT R4, R6, 0xffff, RZ, 0xc0, !PT ;  /* 0x0000ffff06047812 */ /* 0x000fe400078ec0ff */
[----:B------:R-:W-:Y:S01]  /*50e0*/  LOP3.LUT R6, R0, 0xffff, RZ, 0xc0, !PT ;  /* 0x0000ffff00067812 */ /* 0x000fe200078ec0ff */
[----:B------:R-:W-:Y:S01]  /*50f0*/  @!P2 FADD.FTZ R157, -R157, -RZ ;  /* 0x800000ff9d9da221 */ /* 0x000fe20000010100 */
[----:B------:R-:W-:Y:S02]  /*5100*/  ISETP.LE.U32.AND P6, PT, R4, UR16, PT ;  /* 0x0000001004007c0c */ /* 0x000fe4000bfc3070 */
        /* <DEDUP_REMOVED lines=35> */
[----:B------:R-:W-:Y:S02]  /*5340*/  F2FP.RELU.BF16.F32.PACK_AB R2, R157, R158 ;  /* 0x0000009e9d02723e */ /* 0x000fe400000018ff */
[----:B------:R-:W-:Y:S01]  /*5350*/  ISETP.LE.U32.AND P5, PT, R12, UR16, PT ;  /* 0x000000100c007c0c */ /* 0x000fe2000bfa3070 */
[----:B------:R-:W-:Y:S01]  /*5360*/  @!P2 FADD.FTZ R156, -R156, -RZ ;  /* 0x800000ff9c9ca221 */ /* 0x000fe20000010100 */
[----:B------:R-:W-:Y:S02]  /*5370*/  ISETP.LE.U32.AND P0, PT, R15, UR16, PT ;  /* 0x000000100f007c0c */ /* 0x000fe4000bf03070 */
[----:B------:R-:W-:Y:S01]  /*5380*/  ISETP.LE.U32.AND P3, PT, R11, UR16, PT ;  /* 0x000000100b007c0c */ /* 0x000fe2000bf63070 */
[----:B------:R-:W-:Y:S01]  /*5390*/  @!P1 FADD.FTZ R150, -R150, -RZ ;  /* 0x800000ff96969221 */ /* 0x000fe20000010100 */
[----:B------:R-:W-:Y:S02]  /*53a0*/  ISETP.LE.U32.AND P1, PT, R5, UR16, PT ;  /* 0x0000001005007c0c */ /* 0x000fe4000bf23070 */
[----:B------:R-:W-:Y:S02]  /*53b0*/  F2FP.RELU.BF16.F32.PACK_AB R5, R218, R219 ;  /* 0x000000dbda05723e */ /* 0x000fe400000018ff */
[----:B------:R-:W-:Y:S02]  /*53c0*/  FSETP.GE.FTZ.AND P2, PT, R199, RZ, PT ;  /* 0x000000ffc700720b */ /* 0x000fe40003f56000 */
[----:B------:R-:W-:Y:S01]  /*53d0*/  FSETP.GE.FTZ.AND P4, PT, R155, RZ, PT ;  /* 0x000000ff9b00720b */ /* 0x000fe20003f96000 */
[----:B------:R3:W-:Y:S01]  /*53e0*/  STS [R228+0x1c400], R5 ;  /* 0x01c40005e4007388 */ /* 0x0007e20000000800 */
[----:B-1----:R-:W-:Y:S01]  /*53f0*/  F2FP.RELU.BF16.F32.PACK_AB R0, R209, R213 ;  /* 0x000000d5d100723e */ /* 0x002fe200000018ff */
[----:B--2---:R-:W-:Y:S01]  /*5400*/  @!P5 FADD.FTZ R148, -R148, -RZ ;  /* 0x800000ff9494d221 */ /* 0x004fe20000010100 */
[----:B------:R-:W-:Y:S01]  /*5410*/  @!P0 FADD.FTZ R164, -R164, -RZ ;  /* 0x800000ffa4a48221 */ /* 0x000fe20000010100 */
[----:B------:R1:W-:Y:S01]  /*5420*/  STS [R231+0x1c000], R4 ;  /* 0x01c00004e7007388 */ /* 0x0003e20000000800 */
[----:B------:R-:W-:Y:S01]  /*5430*/  @!P3 FADD.FTZ R159, -R159, -RZ ;  /* 0x800000ff9f9fb221 */ /* 0x000fe20000010100 */
[----:B------:R-:W-:Y:S01]  /*5440*/  @!P1 FADD.FTZ R168, -R168, -RZ ;  /* 0x800000ffa8a89221 */ /* 0x000fe20000010100 */
[C---:B------:R-:W-:Y:S01]  /*5450*/  LEA R146, P0, R241.reuse, R144, 0x2 ;  /* 0x00000090f1927211 */ /* 0x040fe200078010ff */
[----:B------:R2:W-:Y:S01]  /*5460*/  STS [R231+0x1c400], R0 ;  /* 0x01c40000e7007388 */ /* 0x0005e20000000800 */
[----:B------:R-:W-:Y:S02]  /*5470*/  FSETP.GE.FTZ.AND P3, PT, R202, RZ, PT ;  /* 0x000000ffca00720b */ /* 0x000fe40003f76000 */
[----:B------:R-:W-:Y:S01]  /*5480*/  LEA.HI.X.SX32 R147, R241, R145, 0x2, P0 ;  /* 0x00000091f1937211 */ /* 0x000fe200000f16ff */
[----:B------:R4:W-:Y:S01]  /*5490*/  STS [R228+0x1e000], R6 ;  /* 0x01e00006e4007388 */ /* 0x0009e20000000800 */
[----:B------:R-:W-:Y:S02]  /*54a0*/  FSETP.GE.FTZ.AND P0, PT, R198, RZ, PT ;  /* 0x000000ffc600720b */ /* 0x000fe40003f16000 */
[----:B------:R-:W-:Y:S01]  /*54b0*/  FSETP.GE.FTZ.AND P1, PT, R196, RZ, PT ;  /* 0x000000ffc400720b */ /* 0x000fe20003f36000 */
[----:B------:R-:W4:Y:S01]  /*54c0*/  LDG.E R144, desc[UR40][R146.64] ;  /* 0x0000002892907981 */ /* 0x000f22000c1e1900 */
[----:B---3--:R-:W-:Y:S02]  /*54d0*/  F2FP.RELU.BF16.F32.PACK_AB R5, R226, R227 ;  /* 0x000000e3e205723e */ /* 0x008fe400000018ff */
[----:B-1----:R-:W-:Y:S03]  /*54e0*/  F2FP.RELU.BF16.F32.PACK_AB R4, R220, R221 ;  /* 0x000000dddc04723e */ /* 0x002fe600000018ff */
[----:B------:R1:W-:Y:S01]  /*54f0*/  STS [R228+0x1e400], R5 ;  /* 0x01e40005e4007388 */ /* 0x0003e20000000800 */
[----:B--2---:R-:W-:Y:S03]  /*5500*/  F2FP.RELU.BF16.F32.PACK_AB R0, R224, R225 ;  /* 0x000000e1e000723e */ /* 0x004fe600000018ff */
        /* <DEDUP_REMOVED lines=42> */
[----:B------:R1:W-:Y:S01]  /*57b0*/  STS [R232+0x1c400], R3 ;  /* 0x01c40003e8007388 */ /* 0x0003e20000000800 */
[----:B------:R-:W-:Y:S03]  /*57c0*/  F2FP.RELU.BF16.F32.PACK_AB R0, R164, R168 ;  /* 0x000000a8a400723e */ /* 0x000fe600000018ff */
[----:B------:R-:W-:Y:S04]  /*57d0*/  STS [R233+0x1e000], R5 ;  /* 0x01e00005e9007388 */ /* 0x000fe80000000800 */
[----:B------:R-:W-:Y:S04]  /*57e0*/  STS [R233+0x1e400], R4 ;  /* 0x01e40004e9007388 */ /* 0x000fe80000000800 */
[----:B------:R2:W-:Y:S04]  /*57f0*/  STS [R232+0x1e000], R2 ;  /* 0x01e00002e8007388 */ /* 0x0005e80000000800 */
[----:B------:R3:W-:Y:S04]  /*5800*/  STS [R232+0x1e400], R0 ;  /* 0x01e40000e8007388 */ /* 0x0007e80000000800 */
[----:B------:R-:W-:Y:S01]  /*5810*/  LDSM.16.M88.4 R64, [R182+UR5+0x8000] ;  /* 0x00800005b640783b */ /* 0x000fe20008000200 */
[----:B-1----:R-:W-:Y:S07]  /*5820*/  IMAD.SHL.U32 R3, R183, 0x2, RZ ;  /* 0x00000002b7037824 */ /* 0x002fee00078e00ff */
[----:B------:R-:W1:Y:S08]  /*5830*/  LDSM.16.M88.4 R16, [R175+0x4000] ;  /* 0x00400000af10783b */ /* 0x000e700000000200 */
[----:B------:R-:W4:Y:S01]  /*5840*/  LDSM.16.M88.4 R60, [R182+UR5+0xa000] ;  /* 0x00a00005b63c783b */ /* 0x000f220008000200 */
[----:B--2---:R-:W-:Y:S05]  /*5850*/  IMAD.U32 R2, RZ, RZ, UR5 ;  /* 0x00000005ff027e24 */ /* 0x004fea000f8e00ff */
[--C-:B---3--:R-:W-:Y:S02]  /*5860*/  IADD3 R0, R182, 0x8000, R2.reuse ;  /* 0x00008000b6007810 */ /* 0x108fe40007ffe002 */
[----:B------:R-:W2:Y:S01]  /*5870*/  LDSM.16.M88.4 R32, [R175+0x4800] ;  /* 0x00480000af20783b */ /* 0x000ea20000000200 */
[----:B------:R-:W-:Y:S07]  /*5880*/  IADD3 R3, R3, 0x8000, R2 ;  /* 0x0000800003037810 */ /* 0x000fee0007ffe002 */
[----:B------:R-:W3:Y:S08]  /*5890*/  LDSM.16.M88.4 R48, [R175+0x5000] ;  /* 0x00500000af30783b */ /* 0x000ef00000000200 */
[----:B------:R-:W3:Y:S01]  /*58a0*/  LDSM.16.M88.4 R132, [R175+0x5800] ;  /* 0x00580000af84783b */ /* 0x000ee20000000200 */
[-C--:B-1----:R-:W-:Y:S07]  /*58b0*/  HMMA.16816.F32.BF16 R4, R64, R16.reuse, RZ ;  /* 0x000000104004723c */ /* 0x082fee00000418ff */
[----:B------:R-:W-:Y:S01]  /*58c0*/  LDSM.16.M88.4 R140, [R178+0x4000] ;  /* 0x00400000b28c783b */ /* 0x000fe20000000200 */
[C---:B----4-:R-:W-:Y:S06]  /*58d0*/  HMMA.16816.F32.BF16 R8, R60.reuse, R16, RZ ;  /* 0x000000103c08723c */ /* 0x050fec00000418ff */
[-C--:B------:R-:W-:Y:S06]  /*58e0*/  HMMA.16816.F32.BF16 R12, R60, R18.reuse, RZ ;  /* 0x000000123c0c723c */ /* 0x080fec00000418ff */
[C---:B------:R-:W-:Y:S06]  /*58f0*/  HMMA.16816.F32.BF16 R16, R64.reuse, R18, RZ ;  /* 0x000000124010723c */ /* 0x040fec00000418ff */
[-C--:B--2---:R-:W-:Y:S06]  /*5900*/  HMMA.16816.F32.BF16 R20, R64, R32.reuse, RZ ;  /* 0x000000204014723c */ /* 0x084fec00000418ff */
        /* <DEDUP_REMOVED lines=66> */
[----:B------:R2:W5:Y:S02]  /*5d30*/  LDG.E R4, desc[UR40][R146.64+0x100] ;  /* 0x0001002892047981 */ /* 0x000564000c1e1900 */
[----:B------:R-:W-:Y:S02]  /*5d40*/  FSEL R0, R0, R144, P0 ;  /* 0x0000009000007208 */ /* 0x000fe40000000000 */
[----:B------:R-:W-:Y:S03]  /*5d50*/  FSETP.GE.FTZ.AND P0, PT, R212, RZ, PT ;  /* 0x000000ffd400720b */ /* 0x000fe60003f16000 */
[----:B------:R-:W-:Y:S01]  /*5d60*/  FMUL.FTZ R198, R198, R0 ;  /* 0x00000000c6c67220 */ /* 0x000fe20000410000 */
[----:B------:R-:W-:Y:S02]  /*5d70*/  FADD.FTZ R0, -R144, R5 ;  /* 0x0000000590007221 */ /* 0x000fe40000010100 */
[----:B------:R-:W3:Y:S03]  /*5d80*/  LDG.E R5, desc[UR40][R146.64+0x20] ;  /* 0x0000202892057981 */ /* 0x000ee6000c1e1900 */
[----:B------:R-:W-:Y:S02]  /*5d90*/  FSEL R0, R0, R144, P0 ;  /* 0x0000009000007208 */ /* 0x000fe40000000000 */
[C---:B------:R-:W-:Y:S01]  /*5da0*/  FADD.FTZ R16, -R144.reuse, R16 ;  /* 0x0000001090107221 */ /* 0x040fe20000010100 */
[----:B------:R-:W-:Y:S01]  /*5db0*/  FADD.FTZ R17, -R144, R17 ;  /* 0x0000001190117221 */ /* 0x000fe20000010100 */
[----:B------:R-:W-:Y:S01]  /*5dc0*/  FSETP.GE.FTZ.AND P0, PT, R194, RZ, PT ;  /* 0x000000ffc200720b */ /* 0x000fe20003f16000 */
[----:B------:R-:W-:Y:S02]  /*5dd0*/  FMUL.FTZ R145, R212, R0 ;  /* 0x00000000d4917220 */ /* 0x000fe40000410000 */
[----:B------:R2:W5:Y:S01]  /*5de0*/  LDG.E R0, desc[UR40][R146.64+0x120] ;  /* 0x0001202892007981 */ /* 0x000562000c1e1900 */
        /* <DEDUP_REMOVED lines=11> */
[----:B------:R-:W-:Y:S01]  /*5ea0*/  FMUL.FTZ R21, R194, R21 ;  /* 0x00000015c2157220 */ /* 0x000fe20000410000 */
        /* <DEDUP_REMOVED lines=8> */
[----:B------:R-:W-:Y:S01]  /*5f30*/  FSEL R132, R16, R144, P3 ;  /* 0x0000009010847208 */ /* 0x000fe20001800000 */
[----:B------:R-:W-:Y:S04]  /*5f40*/  HMMA.16816.F32.BF16 R64, R140, R134, R64 ;  /* 0x000000868c40723c */ /* 0x000fe80000041840 */
[----:B------:R-:W-:Y:S01]  /*5f50*/  FSETP.GE.FTZ.AND P3, PT, R166, RZ, PT ;  /* 0x000000ffa600720b */ /* 0x000fe20003f76000 */
[----:B------:R-:W-:Y:S01]  /*5f60*/  FMUL.FTZ R2, R202, R132 ;  /* 0x00000084ca027220 */ /* 0x000fe20000410000 */
[----:B------:R-:W-:Y:S01]  /*5f70*/  FSEL R16, R17, R144, P2 ;  /* 0x0000009011107208 */ /* 0x000fe20001000000 */
[----:B------:R-:W-:Y:S01]  /*5f80*/  FMUL.FTZ R133, R196, R20 ;  /* 0x00000014c4857220 */ /* 0x000fe20000410000 */
[----:B------:R-:W-:Y:S03]  /*5f90*/  FSETP.GE.FTZ.AND P2, PT, R165, RZ, PT ;  /* 0x000000ffa500720b */ /* 0x000fe60003f56000 */
[----:B------:R-:W-:Y:S01]  /*5fa0*/  F2FP.BF16.F32.PACK_AB R132, R145, R198 ;  /* 0x000000c69184723e */ /* 0x000fe200000010ff */
[----:B------:R-:W-:Y:S01]  /*5fb0*/  FMUL.FTZ R16, R199, R16 ;  /* 0x00000010c7107220 */ /* 0x000fe20000410000 */
[----:B------:R-:W-:Y:S01]  /*5fc0*/  F2FP.BF16.F32.PACK_AB R133, R21, R133 ;  /* 0x000000851585723e */ /* 0x000fe200000010ff */
[C---:B------:R-:W-:Y:S01]  /*5fd0*/  FADD.FTZ R20, -R144.reuse, R32 ;  /* 0x0000002090147221 */ /* 0x040fe20000010100 */
[----:B------:R-:W-:Y:S02]  /*5fe0*/  FADD.FTZ R17, -R144, R33 ;  /* 0x0000002190117221 */ /* 0x000fe40000010100 */
[----:B------:R-:W-:Y:S01]  /*5ff0*/  F2FP.BF16.F32.PACK_AB R134, R16, R2 ;  /* 0x000000021086723e */ /* 0x000fe200000010ff */
[----:B------:R-:W-:Y:S01]  /*6000*/  FADD.FTZ R2, -R144, R37 ;  /* 0x0000002590027221 */ /* 0x000fe20000010100 */
[-C--:B------:R-:W-:Y:S01]  /*6010*/  FSEL R20, R20, R144.reuse, P3 ;  /* 0x0000009014147208 */ /* 0x080fe20001800000 */
[----:B------:R-:W-:Y:S01]  /*6020*/  FADD.FTZ R16, -R144, R36 ;  /* 0x0000002490107221 */ /* 0x000fe20000010100 */
[-C--:B------:R-:W-:Y:S02]  /*6030*/  FSEL R17, R17, R144.reuse, P2 ;  /* 0x0000009011117208 */ /* 0x080fe40001000000 */
[----:B------:R-:W-:Y:S01]  /*6040*/  FSEL R2, R2, R144, P0 ;  /* 0x0000009002027208 */ /* 0x000fe20000000000 */
[----:B------:R-:W-:Y:S01]  /*6050*/  FMUL.FTZ R32, R166, R20 ;  /* 0x00000014a6207220 */ /* 0x000fe20000410000 */
[----:B------:R-:W-:Y:S01]  /*6060*/  FSETP.GE.FTZ.AND P0, PT, R149, RZ, PT ;  /* 0x000000ff9500720b */ /* 0x000fe20003f16000 */
[----:B------:R-:W-:Y:S01]  /*6070*/  FMUL.FTZ R21, R165, R17 ;  /* 0x00000011a5157220 */ /* 0x000fe20000410000 */
[----:B------:R-:W-:Y:S01]  /*6080*/  FSEL R16, R16, R144, P1 ;  /* 0x0000009010107208 */ /* 0x000fe20000800000 */
[----:B------:R-:W-:Y:S01]  /*6090*/  FMUL.FTZ R33, R160, R2 ;  /* 0x00000002a0217220 */ /* 0x000fe20000410000 */
[----:B------:R-:W-:Y:S01]  /*60a0*/  FSETP.GE.FTZ.AND P1, PT, R152, RZ, PT ;  /* 0x000000ff9800720b */ /* 0x000fe20003f36000 */
[----:B------:R-:W-:Y:S01]  /*60b0*/  FADD.FTZ R2, -R144, R53 ;  /* 0x0000003590027221 */ /* 0x000fe20000010100 */
[----:B------:R-:W-:Y:S01]  /*60c0*/  FSETP.GE.FTZ.AND P3, PT, R154, RZ, PT ;  /* 0x000000ff9a00720b */ /* 0x000fe20003f76000 */
[----:B------:R-:W-:Y:S01]  /*60d0*/  FMUL.FTZ R36, R161, R16 ;  /* 0x00000010a1247220 */ /* 0x000fe20000410000 */
[----:B------:R-:W-:Y:S01]  /*60e0*/  FSETP.GE.FTZ.AND P2, PT, R153, RZ, PT ;  /* 0x000000ff9900720b */ /* 0x000fe20003f56000 */
[----:B------:R-:W-:Y:S01]  /*60f0*/  FADD.FTZ R20, -R144, R48 ;  /* 0x0000003090147221 */ /* 0x000fe20000010100 */
[-C--:B------:R-:W-:Y:S01]  /*6100*/  FSEL R2, R2, R144.reuse, P1 ;  /* 0x0000009002027208 */ /* 0x080fe20000800000 */
[----:B------:R-:W-:Y:S01]  /*6110*/  FADD.FTZ R17, -R144, R49 ;  /* 0x0000003190117221 */ /* 0x000fe20000010100 */
[----:B------:R-:W-:Y:S01]  /*6120*/  FSETP.GE.FTZ.AND P1, PT, R150, RZ, PT ;  /* 0x000000ff9600720b */ /* 0x000fe20003f36000 */
[----:B------:R-:W-:Y:S01]  /*6130*/  FADD.FTZ R16, -R144, R52 ;  /* 0x0000003490107221 */ /* 0x000fe20000010100 */
[-C--:B------:R-:W-:Y:S01]  /*6140*/  FSEL R20, R20, R144.reuse, P4 ;  /* 0x0000009014147208 */ /* 0x080fe20002000000 */
[----:B------:R-:W-:Y:S01]  /*6150*/  FADD.FTZ R64, -R144, R64 ;  /* 0x0000004090407221 */ /* 0x000fe20000010100 */
[----:B------:R-:W-:Y:S01]  /*6160*/  FSEL R17, R17, R144, P3 ;  /* 0x0000009011117208 */ /* 0x000fe20001800000 */
        /* <DEDUP_REMOVED lines=14> */
[----:B------:R-:W-:Y:S02]  /*6250*/  F2FP.BF16.F32.PACK_AB R49, R17, R20 ;  /* 0x000000141131723e */ /* 0x000fe400000010ff */
[----:B------:R-:W-:Y:S01]  /*6260*/  F2FP.BF16.F32.PACK_AB R48, R2, R16 ;  /* 0x000000100230723e */ /* 0x000fe200000010ff */
[C---:B---3--:R-:W-:Y:S01]  /*6270*/  FADD.FTZ R6, -R5.reuse, R6 ;  /* 0x0000000605067221 */ /* 0x048fe20000010100 */
[----:B------:R-:W-:Y:S04]  /*6280*/  FADD.FTZ R7, -R5, R7 ;  /* 0x0000000705077221 */ /* 0x000fe80000010100 */
[-C--:B------:R-:W-:Y:S02]  /*6290*/  FSEL R37, R6, R5.reuse, P2 ;  /* 0x0000000506257208 */ /* 0x080fe40001000000 */
[----:B------:R-:W-:Y:S01]  /*62a0*/  FSEL R36, R7, R5, P1 ;  /* 0x0000000507247208 */ /* 0x000fe20000800000 */
[----:B--2---:R-:W-:Y:S06]  /*62b0*/  @!P0 BRA `(.L_x_984) ;  /* 0x00000000006c8947 */ /* 0x004fec0003800000 */
        /* <DEDUP_REMOVED lines=27> */
.L_x_984:
[----:B------:R-:W-:Y:S01]  /*6470*/  FMUL.FTZ R2, R219, R37 ;  /* 0x00000025db027220 */ /* 0x000fe20000410000 */
[----:B-1----:R-:W-:Y:S01]  /*6480*/  FMUL.FTZ R6, R218, R36 ;  /* 0x00000024da067220 */ /* 0x002fe20000410000 */
[C---:B------:R-:W-:Y:S01]  /*6490*/  FADD.FTZ R22, -R5.reuse, R22 ;  /* 0x0000001605167221 */ /* 0x040fe20000010100 */
[C---:B------:R-:W-:Y:S01]  /*64a0*/  FADD.FTZ R19, -R5.reuse, R19 ;  /* 0x0000001305137221 */ /* 0x040fe20000010100 */
[----:B------:R-:W-:Y:S01]  /*64b0*/  FSETP.GE.FTZ.AND P1, PT, R206, RZ, PT ;  /* 0x000000ffce00720b */ /* 0x000fe20003f36000 */
[----:B------:R-:W-:Y:S01]  /*64c0*/  FADD.FTZ R18, -R5, R18 ;  /* 0x0000001205127221 */ /* 0x000fe20000010100 */
[----:B------:R-:W-:Y:S01]  /*64d0*/  FSETP.GE.FTZ.AND P2, PT, R209, RZ, PT ;  /* 0x000000ffd100720b */ /* 0x000fe20003f56000 */
[----:B------:R-:W-:Y:S01]  /*64e0*/  FADD.FTZ R7, -R5, R23 ;  /* 0x0000001705077221 */ /* 0x000fe20000010100 */
[----:B------:R-:W-:Y:S01]  /*64f0*/  FSETP.GE.FTZ.AND P3, PT, R213, RZ, PT ;  /* 0x000000ffd500720b */ /* 0x000fe20003f76000 */
[C---:B------:R-:W-:Y:S01]  /*6500*/  FADD.FTZ R35, -R5.reuse, R35 ;  /* 0x0000002305237221 */ /* 0x040fe20000010100 */
[----:B------:R-:W-:Y:S01]  /*6510*/  F2FP.BF16.F32.PACK_AB R6, R6, R2 ;  /* 0x000000020606723e */ /* 0x000fe200000010ff */
[C---:B------:R-:W-:Y:S01]  /*6520*/  FADD.FTZ R2, -R5.reuse, R34 ;  /* 0x0000002205027221 */ /* 0x040fe20000010100 */
[-C--:B------:R-:W-:Y:S01]  /*6530*/  FSEL R22, R22, R5.reuse, P1 ;  /* 0x0000000516167208 */ /* 0x080fe20000800000 */
[----:B------:R-:W-:Y:S01]  /*6540*/  FADD.FTZ R17, -R5, R39 ;  /* 0x0000002705117221 */ /* 0x000fe20000010100 */
[-C--:B------:R-:W-:Y:S01]  /*6550*/  FSEL R19, R19, R5.reuse, P2 ;  /* 0x0000000513137208 */ /* 0x080fe20001000000 */
        /* <DEDUP_REMOVED lines=10> */
[----:B------:R-:W-:Y:S01]  /*6600*/  FADD.FTZ R18, -R5, R38 ;  /* 0x0000002605127221 */ /* 0x000fe20000010100 */
[-C--:B------:R-:W-:Y:S01]  /*6610*/  FSEL R7, R7, R5.reuse, P2 ;  /* 0x0000000507077208 */ /* 0x080fe20001000000 */
        /* <DEDUP_REMOVED lines=10> */
[----:B------:R-:W-:Y:S01]  /*66c0*/  FADD.FTZ R54, -R5, R54 ;  /* 0x0000003605367221 */ /* 0x000fe20000010100 */
[----:B------:R-:W-:Y:S01]  /*66d0*/  F2FP.BF16.F32.PACK_AB R2, R20, R21 ;  /* 0x000000151402723e */ /* 0x000fe200000010ff */
[----:B-----5:R-:W-:Y:S01]  /*66e0*/  FADD.FTZ R9, -R4, R9 ;  /* 0x0000000904097221 */ /* 0x020fe20000010100 */
[----:B------:R-:W-:Y:S01]  /*66f0*/  F2FP.BF16.F32.PACK_AB R33, R7, R16 ;  /* 0x000000100721723e */ /* 0x000fe200000010ff */
[C---:B------:R-:W-:Y:S01]  /*6700*/  FADD.FTZ R16, -R5.reuse, R55 ;  /* 0x0000003705107221 */ /* 0x040fe20000010100 */
[----:B------:R-:W-:Y:S01]  /*6710*/  FSEL R18, R18, R5, P2 ;  /* 0x0000000512127208 */ /* 0x000fe20001000000 */
[----:B------:R-:W-:Y:S01]  /*6720*/  FADD.FTZ R7, -R5, R66 ;  /* 0x0000004205077221 */ /* 0x000fe20000010100 */
[----:B------:R2:W-:Y:S01]  /*6730*/  STS [R231+0x14400], R2 ;  /* 0x01440002e7007388 */ /* 0x0005e20000000800 */
[----:B------:R-:W-:Y:S01]  /*6740*/  FSETP.GE.FTZ.AND P5, PT, R162, RZ, PT ;  /* 0x000000ffa200720b */ /* 0x000fe20003fb6000 */
[----:B------:R-:W-:Y:S01]  /*6750*/  FADD.FTZ R8, -R4, R8 ;  /* 0x0000000804087221 */ /* 0x000fe20000010100 */
[----:B------:R-:W-:Y:S01]  /*6760*/  FSETP.GE.FTZ.AND P6, PT, R163, RZ, PT ;  /* 0x000000ffa300720b */ /* 0x000fe20003fd6000 */
[----:B------:R-:W-:Y:S01]  /*6770*/  FMUL.FTZ R20, R188, R18 ;  /* 0x00000012bc147220 */ /* 0x000fe20000410000 */
[----:B------:R-:W-:Y:S01]  /*6780*/  FSETP.GE.FTZ.AND P4, PT, R158, RZ, PT ;  /* 0x000000ff9e00720b */ /* 0x000fe20003f96000 */
[C---:B------:R-:W-:Y:S01]  /*6790*/  FADD.FTZ R13, -R4.reuse, R13 ;  /* 0x0000000d040d7221 */ /* 0x040fe20000010100 */
[----:B------:R-:W-:Y:S01]  /*67a0*/  FSETP.GE.FTZ.AND P3, PT, R157, RZ, PT ;  /* 0x000000ff9d00720b */ /* 0x000fe20003f76000 */
[C---:B------:R-:W-:Y:S01]  /*67b0*/  FADD.FTZ R24, -R4.reuse, R24 ;  /* 0x0000001804187221 */ /* 0x040fe20000010100 */
[----:B------:R-:W-:Y:S01]  /*67c0*/  FSETP.GE.FTZ.AND P2, PT, R151, RZ, PT ;  /* 0x000000ff9700720b */ /* 0x000fe20003f56000 */
[----:B------:R-:W-:Y:S01]  /*67d0*/  FADD.FTZ R12, -R4, R12 ;  /* 0x0000000c040c7221 */ /* 0x000fe20000010100 */
[----:B------:R-:W-:Y:S01]  /*67e0*/  F2FP.BF16.F32.PACK_AB R34, R19, R22 ;  /* 0x000000161322723e */ /* 0x000fe200000010ff */
[----:B------:R-:W-:Y:S01]  /*67f0*/  FMUL.FTZ R19, R171, R17 ;  /* 0x00000011ab137220 */ /* 0x000fe20000410000 */
[-C--:B------:R-:W-:Y:S01]  /*6800*/  FSEL R18, R50, R5.reuse, P6 ;  /* 0x0000000532127208 */ /* 0x080fe20003000000 */
[C---:B------:R-:W-:Y:S01]  /*6810*/  FADD.FTZ R25, -R4.reuse, R25 ;  /* 0x0000001904197221 */ /* 0x040fe20000010100 */
[-C--:B------:R-:W-:Y:S01]  /*6820*/  FSEL R17, R51, R5.reuse, P5 ;  /* 0x0000000533117208 */ /* 0x080fe20002800000 */
[----:B-1----:R-:W-:Y:S01]  /*6830*/  FADD.FTZ R6, -R4, R40 ;  /* 0x0000002804067221 */ /* 0x002fe20000010100 */
[-C--:B------:R-:W-:Y:S01]  /*6840*/  FSEL R54, R54, R5.reuse, P4 ;  /* 0x0000000536367208 */ /* 0x080fe20002000000 */
[----:B------:R-:W-:Y:S01]  /*6850*/  FADD.FTZ R29, -R4, R29 ;  /* 0x0000001d041d7221 */ /* 0x000fe20000010100 */
[-C--:B------:R-:W-:Y:S01]  /*6860*/  FSEL R16, R16, R5.reuse, P3 ;  /* 0x0000000510107208 */ /* 0x080fe20001800000 */
[----:B------:R-:W-:Y:S01]  /*6870*/  FADD.FTZ R44, -R4, R44 ;  /* 0x0000002c042c7221 */ /* 0x000fe20000010100 */
[----:B------:R-:W-:Y:S01]  /*6880*/  FSEL R7, R7, R5, P2 ;  /* 0x0000000507077208 */ /* 0x000fe20001000000 */
[----:B------:R-:W-:Y:S01]  /*6890*/  @P1 FADD.FTZ R5, -R5, R67 ;  /* 0x0000004305051221 */ /* 0x000fe20000010100 */
[----:B------:R-:W-:Y:S01]  /*68a0*/  FSETP.GE.FTZ.AND P3, PT, R222, RZ, PT ;  /* 0x000000ffde00720b */ /* 0x000fe20003f76000 */
[----:B------:R-:W-:Y:S01]  /*68b0*/  FMUL.FTZ R54, R158, R54 ;  /* 0x000000369e367220 */ /* 0x000fe20000410000 */
[----:B------:R-:W-:Y:S01]  /*68c0*/  FSETP.GE.FTZ.AND P1, PT, R223, RZ, PT ;  /* 0x000000ffdf00720b */ /* 0x000fe20003f36000 */
[----:B------:R-:W-:Y:S01]  /*68d0*/  FMUL.FTZ R7, R151, R7 ;  /* 0x0000000797077220 */ /* 0x000fe20000410000 */
[----:B------:R-:W-:Y:S01]  /*68e0*/  FMUL.FTZ R5, R148, R5 ;  /* 0x0000000594057220 */ /* 0x000fe20000410000 */
[----:B------:R-:W-:Y:S01]  /*68f0*/  FSETP.GE.FTZ.AND P2, PT, R221, RZ, PT ;  /* 0x000000ffdd00720b */ /* 0x000fe20003f56000 */
[----:B------:R-:W-:Y:S01]  /*6900*/  FMUL.FTZ R16, R157, R16 ;  /* 0x000000109d107220 */ /* 0x000fe20000410000 */
[----:B------:R-:W-:Y:S01]  /*6910*/  FSEL R8, R8, R4, P1 ;  /* 0x0000000408087208 */ /* 0x000fe20000800000 */
[----:B------:R-:W-:Y:S01]  /*6920*/  FMUL.FTZ R18, R163, R18 ;  /* 0x00000012a3127220 */ /* 0x000fe20000410000 */
[----:B------:R-:W-:Y:S01]  /*6930*/  F2FP.BF16.F32.PACK_AB R22, R5, R7 ;  /* 0x000000070516723e */ /* 0x000fe200000010ff */
[----:B------:R-:W-:Y:S01]  /*6940*/  FMUL.FTZ R17, R162, R17 ;  /* 0x00000011a2117220 */ /* 0x000fe20000410000 */
[----:B------:R-:W-:Y:S01]  /*6950*/  FSEL R5, R9, R4, P3 ;  /* 0x0000000409057208 */ /* 0x000fe20001800000 */
[----:B------:R-:W-:Y:S01]  /*6960*/  FMUL.FTZ R8, R223, R8 ;  /* 0x00000008df087220 */ /* 0x000fe20000410000 */
[----:B------:R-:W-:Y:S01]  /*6970*/  FSETP.GE.FTZ.AND P1, PT, R220, RZ, PT ;  /* 0x000000ffdc00720b */ /* 0x000fe20003f36000 */
[----:B------:R-:W-:Y:S01]  /*6980*/  FADD.FTZ R26, -R0, R26 ;  /* 0x0000001a001a7221 */ /* 0x000fe20000010100 */
[----:B------:R-:W-:Y:S01]  /*6990*/  FSETP.GE.FTZ.AND P5, PT, R211, RZ, PT ;  /* 0x000000ffd300720b */ /* 0x000fe20003fb6000 */
[----:B------:R-:W-:Y:S01]  /*69a0*/  FMUL.FTZ R5, R222, R5 ;  /* 0x00000005de057220 */ /* 0x000fe20000410000 */
[----:B------:R-:W-:Y:S01]  /*69b0*/  FSEL R13, R13, R4, P1 ;  /* 0x000000040d0d7208 */ /* 0x000fe20000800000 */
[----:B------:R-:W-:Y:S01]  /*69c0*/  FADD.FTZ R30, -R0, R30 ;  /* 0x0000001e001e7221 */ /* 0x000fe20000010100 */
[----:B------:R-:W-:Y:S01]  /*69d0*/  FSETP.GE.FTZ.AND P1, PT, R210, RZ, PT ;  /* 0x000000ffd200720b */ /* 0x000fe20003f36000 */
[----:B------:R-:W-:Y:S01]  /*69e0*/  STS [R231+0x14000], R134 ;  /* 0x01400086e7007388 */ /* 0x000fe20000000800 */
[----:B--2---:R-:W-:Y:S01]  /*69f0*/  F2FP.BF16.F32.PACK_AB R2, R5, R8 ;  /* 0x000000080502723e */ /* 0x004fe200000010ff */
[----:B------:R-:W-:Y:S01]  /*6a00*/  FADD.FTZ R5, -R4, R41 ;  /* 0x0000002904057221 */ /* 0x000fe20000010100 */
[-C--:B------:R-:W-:Y:S01]  /*6a10*/  FSEL R24, R24, R4.reuse, P1 ;  /* 0x0000000418187208 */ /* 0x080fe20000800000 */
[----:B------:R-:W-:Y:S01]  /*6a20*/  FADD.FTZ R8, -R4, R28 ;  /* 0x0000001c04087221 */ /* 0x000fe20000010100 */
[-C--:B------:R-:W-:Y:S01]  /*6a30*/  FSEL R12, R12, R4.reuse, P2 ;  /* 0x000000040c0c7208 */ /* 0x080fe20001000000 */
[----:B------:R-:W-:Y:S01]  /*6a40*/  FMUL.FTZ R13, R220, R13 ;  /* 0x0000000ddc0d7220 */ /* 0x000fe20000410000 */
[----:B------:R-:W-:Y:S01]  /*6a50*/  FSETP.GE.FTZ.AND P1, PT, R195, RZ, PT ;  /* 0x000000ffc300720b */ /* 0x000fe20003f36000 */
[----:B------:R-:W-:Y:S01]  /*6a60*/  FADD.FTZ R42, -R0, R42 ;  /* 0x0000002a002a7221 */ /* 0x000fe20000010100 */
[----:B------:R-:W-:Y:S01]  /*6a70*/  FSEL R7, R25, R4, P5 ;  /* 0x0000000419077208 */ /* 0x000fe20002800000 */
[----:B------:R-:W-:Y:S01]  /*6a80*/  FMUL.FTZ R12, R221, R12 ;  /* 0x0000000cdd0c7220 */ /* 0x000fe20000410000 */
[----:B------:R-:W-:Y:S01]  /*6a90*/  FSETP.GE.FTZ.AND P4, PT, R208, RZ, PT ;  /* 0x000000ffd000720b */ /* 0x000fe20003f96000 */
[----:B------:R1:W-:Y:S01]  /*6aa0*/  STS [R228+0x16000], R2 ;  /* 0x01600002e4007388 */ /* 0x0003e20000000800 */
[----:B------:R-:W-:Y:S01]  /*6ab0*/  FSETP.GE.FTZ.AND P2, PT, R197, RZ, PT ;  /* 0x000000ffc500720b */ /* 0x000fe20003f56000 */
[----:B------:R-:W-:Y:S01]  /*6ac0*/  FMUL.FTZ R7, R211, R7 ;  /* 0x00000007d3077220 */ /* 0x000fe20000410000 */
[----:B------:R-:W-:Y:S01]  /*6ad0*/  FSEL R5, R5, R4, P1 ;  /* 0x0000000405057208 */ /* 0x000fe20000800000 */
        /* <DEDUP_REMOVED lines=10> */
[----:B------:R-:W-:Y:S01]  /*6b80*/  IMAD R146, R250, UR10, RZ ;  /* 0x0000000afa927c24 */ /* 0x000fe2000f8e02ff */
        /* <DEDUP_REMOVED lines=13> */
[----:B------:R-:W-:Y:S02]  /*6c60*/  FSETP.GE.FTZ.AND P5, PT, R192, RZ, PT ;  /* 0x000000ffc000720b */ /* 0x000fe40003fb6000 */
[----:B------:R-:W-:Y:S02]  /*6c70*/  FSETP.GE.FTZ.AND P4, PT, R169, RZ, PT ;  /* 0x000000ffa900720b */ /* 0x000fe40003f96000 */
[----:B------:R-:W-:Y:S02]  /*6c80*/  FSETP.GE.FTZ.AND P3, PT, R167, RZ, PT ;  /* 0x000000ffa700720b */ /* 0x000fe40003f76000 */
[----:B------:R-:W-:Y:S02]  /*6c90*/  FSETP.GE.FTZ.AND P2, PT, R159, RZ, PT ;  /* 0x000000ff9f00720b */ /* 0x000fe40003f56000 */
[-C--:B------:R-:W-:Y:S02]  /*6ca0*/  FSEL R44, R44, R4.reuse, P6 ;  /* 0x000000042c2c7208 */ /* 0x080fe40003000000 */
[-C--:B------:R-:W-:Y:S02]  /*6cb0*/  FSEL R8, R8, R4.reuse, P5 ;  /* 0x0000000408087208 */ /* 0x080fe40002800000 */
[----:B------:R-:W-:Y:S01]  /*6cc0*/  FSEL R7, R7, R4, P4 ;  /* 0x0000000407077208 */ /* 0x000fe20002000000 */
[----:B------:R-:W-:Y:S01]  /*6cd0*/  FMUL.FTZ R13, R193, R44 ;  /* 0x0000002cc10d7220 */ /* 0x000fe20000410000 */
[----:B------:R-:W-:Y:S01]  /*6ce0*/  FSEL R6, R6, R4, P3 ;  /* 0x0000000406067208 */ /* 0x000fe20001800000 */
        /* <DEDUP_REMOVED lines=38> */
[----:B------:R-:W-:Y:S01]  /*6f50*/  FADD.FTZ R6, -R0, R47 ;  /* 0x0000002f00067221 */ /* 0x000fe20000010100 */
[----:B------:R-:W-:Y:S01]  /*6f60*/  FSETP.GE.FTZ.AND P1, PT, R216, RZ, PT ;  /* 0x000000ffd800720b */ /* 0x000fe20003f36000 */
[----:B------:R-:W-:Y:S01]  /*6f70*/  STS [R228+0x16400], R9 ;  /* 0x01640009e4007388 */ /* 0x000fe20000000800 */
[----:B------:R-:W-:Y:S01]  /*6f80*/  F2FP.BF16.F32.PACK_AB R8, R4, R5 ;  /* 0x000000050408723e */ /* 0x000fe200000010ff */
[----:B------:R-:W-:Y:S01]  /*6f90*/  FADD.FTZ R5, -R0, R46 ;  /* 0x0000002e00057221 */ /* 0x000fe20000010100 */
[-C--:B------:R-:W-:Y:S02]  /*6fa0*/  FSEL R42, R42, R0.reuse, P2 ;  /* 0x000000002a2a7208 */ /* 0x080fe40001000000 */
[----:B------:R-:W-:Y:S01]  /*6fb0*/  STS [R231+0x16000], R21 ;  /* 0x01600015e7007388 */ /* 0x000fe20000000800 */
[----:B------:R-:W-:Y:S01]  /*6fc0*/  FSETP.GE.FTZ.AND P2, PT, R201, RZ, PT ;  /* 0x000000ffc900720b */ /* 0x000fe20003f56000 */
[----:B------:R-:W-:Y:S01]  /*6fd0*/  FADD.FTZ R4, -R0, R59 ;  /* 0x0000003b00047221 */ /* 0x000fe20000010100 */
[----:B------:R-:W-:Y:S02]  /*6fe0*/  FSEL R27, R27, R0, P1 ;  /* 0x000000001b1b7208 */ /* 0x000fe40000800000 */
[----:B------:R-:W-:Y:S01]  /*6ff0*/  STS [R231+0x16400], R8 ;  /* 0x01640008e7007388 */ /* 0x000fe20000000800 */
[----:B------:R-:W-:Y:S01]  /*7000*/  FSETP.GE.FTZ.AND P1, PT, R214, RZ, PT ;  /* 0x000000ffd600720b */ /* 0x000fe20003f36000 */
[----:B------:R-:W-:Y:S01]  /*7010*/  FMUL.FTZ R42, R205, R42 ;  /* 0x0000002acd2a7220 */ /* 0x000fe20000410000 */
[-C--:B------:R-:W-:Y:S01]  /*7020*/  FSEL R5, R5, R0.reuse, P2 ;  /* 0x0000000005057208 */ /* 0x080fe20001000000 */
[----:B------:R-:W-:Y:S01]  /*7030*/  FMUL.FTZ R7, R216, R27 ;  /* 0x0000001bd8077220 */ /* 0x000fe20000410000 */
[----:B------:R-:W-:Y:S01]  /*7040*/  FSEL R31, R31, R0, P1 ;  /* 0x000000001f1f7208 */ /* 0x000fe20000800000 */
[----:B------:R-:W-:Y:S01]  /*7050*/  STS [R235+0x14000], R133 ;  /* 0x01400085eb007388 */ /* 0x000fe20000000800 */
[----:B------:R-:W-:Y:S01]  /*7060*/  FSETP.GE.FTZ.AND P4, PT, R191, RZ, PT ;  /* 0x000000ffbf00720b */ /* 0x000fe20003f96000 */
[----:B------:R-:W-:Y:S01]  /*7070*/  FMUL.FTZ R19, R201, R5 ;  /* 0x00000005c9137220 */ /* 0x000fe20000410000 */
[----:B------:R-:W-:Y:S02]  /*7080*/  F2FP.BF16.F32.PACK_AB R7, R7, R26 ;  /* 0x0000001a0707723e */ /* 0x000fe400000010ff */
[----:B------:R-:W-:Y:S01]  /*7090*/  STS [R235+0x14400], R34 ;  /* 0x01440022eb007388 */ /* 0x000fe20000000800 */
[----:B------:R-:W-:Y:S01]  /*70a0*/  FSEL R5, R58, R0, P4 ;  /* 0x000000003a057208 */ /* 0x000fe20002000000 */
[----:B------:R-:W-:Y:S01]  /*70b0*/  FMUL.FTZ R31, R214, R31 ;  /* 0x0000001fd61f7220 */ /* 0x000fe20000410000 */
[----:B------:R-:W-:Y:S02]  /*70c0*/  FSETP.GE.FTZ.AND P1, PT, R204, RZ, PT ;  /* 0x000000ffcc00720b */ /* 0x000fe40003f36000 */
[----:B------:R-:W-:Y:S01]  /*70d0*/  STS [R234+0x14000], R53 ;  /* 0x01400035ea007388 */ /* 0x000fe20000000800 */
[----:B------:R-:W-:Y:S01]  /*70e0*/  FSETP.GE.FTZ.AND P5, PT, R200, RZ, PT ;  /* 0x000000ffc800720b */ /* 0x000fe20003fb6000 */
[----:B------:R-:W-:Y:S01]  /*70f0*/  FMUL.FTZ R14, R191, R5 ;  /* 0x00000005bf0e7220 */ /* 0x000fe20000410000 */
[----:B------:R-:W-:Y:S02]  /*7100*/  F2FP.BF16.F32.PACK_AB R5, R31, R30 ;  /* 0x0000001e1f05723e */ /* 0x000fe400000010ff */
[----:B------:R-:W-:Y:S01]  /*7110*/  STS [R234+0x14400], R33 ;  /* 0x01440021ea007388 */ /* 0x000fe20000000800 */
[-C--:B------:R-:W-:Y:S02]  /*7120*/  FSEL R43, R43, R0.reuse, P1 ;  /* 0x000000002b2b7208 */ /* 0x080fe40000800000 */
[----:B------:R-:W-:Y:S02]  /*7130*/  FSETP.GE.FTZ.AND P3, PT, R170, RZ, PT ;  /* 0x000000ffaa00720b */ /* 0x000fe40003f76000 */
[----:B------:R-:W-:Y:S01]  /*7140*/  STS [R235+0x16000], R20 ;  /* 0x01600014eb007388 */ /* 0x000fe20000000800 */
[-C--:B------:R-:W-:Y:S01]  /*7150*/  FSEL R6, R6, R0.reuse, P5 ;  /* 0x0000000006067208 */ /* 0x080fe20002800000 */
[----:B------:R-:W-:Y:S01]  /*7160*/  FMUL.FTZ R43, R204, R43 ;  /* 0x0000002bcc2b7220 */ /* 0x000fe20000410000 */
[----:B------:R-:W-:Y:S02]  /*7170*/  FSEL R4, R4, R0, P3 ;  /* 0x0000000004047208 */ /* 0x000fe40001800000 */
[----:B------:R-:W-:Y:S01]  /*7180*/  STS [R235+0x16400], R7 ;  /* 0x01640007eb007388 */ /* 0x000fe20000000800 */
[----:B------:R-:W-:Y:S01]  /*7190*/  FSETP.GE.FTZ.AND P2, PT, R168, RZ, PT ;  /* 0x000000ffa800720b */ /* 0x000fe20003f56000 */
[----:B------:R-:W-:Y:S01]  /*71a0*/  FMUL.FTZ R15, R200, R6 ;  /* 0x00000006c80f7220 */ /* 0x000fe20000410000 */
[----:B------:R-:W-:Y:S02]  /*71b0*/  FSETP.GE.FTZ.AND P1, PT, R164, RZ, PT ;  /* 0x000000ffa400720b */ /* 0x000fe40003f36000 */
[----:B------:R-:W-:Y:S01]  /*71c0*/  STS [R234+0x16000], R17 ;  /* 0x01600011ea007388 */ /* 0x000fe20000000800 */
[----:B------:R-:W-:Y:S01]  /*71d0*/  FSEL R2, R2, R0, P2 ;  /* 0x0000000002027208 */ /* 0x000fe20001000000 */
[----:B------:R-:W-:Y:S01]  /*71e0*/  FMUL.FTZ R11, R170, R4 ;  /* 0x00000004aa0b7220 */ /* 0x000fe20000410000 */
[----:B------:R-:W-:Y:S02]  /*71f0*/  F2FP.BF16.F32.PACK_AB R4, R43, R42 ;  /* 0x0000002a2b04723e */ /* 0x000fe400000010ff */
[----:B------:R-:W-:Y:S01]  /*7200*/  STS [R234+0x16400], R5 ;  /* 0x01640005ea007388 */ /* 0x000fe20000000800 */
[----:B------:R-:W-:Y:S01]  /*7210*/  F2FP.BF16.F32.PACK_AB R64, R144, R64 ;  /* 0x000000409040723e */ /* 0x000fe200000010ff */
[----:B------:R-:W-:Y:S01]  /*7220*/  FMUL.FTZ R10, R168, R2 ;  /* 0x00000002a80a7220 */ /* 0x000fe20000410000 */
[----:B------:R-:W-:Y:S02]  /*7230*/  F2FP.BF16.F32.PACK_AB R2, R15, R19 ;  /* 0x000000130f02723e */ /* 0x000fe400000010ff */
[----:B------:R-:W-:Y:S05]  /*7240*/  STS [R229+0x14000], R52 ;  /* 0x01400034e5007388 */ /* 0x000fea0000000800 */
[----:B------:R-:W-:Y:S01]  /*7250*/  STS [R229+0x14400], R32 ;  /* 0x01440020e5007388 */ /* 0x000fe20000000800 */
[----:B------:R-:W-:Y:S04]  /*7260*/  @P1 FADD.FTZ R0, -R0, R63 ;  /* 0x0000003f00001221 */ /* 0x000fe80000010100 */
[----:B------:R-:W-:Y:S01]  /*7270*/  STS [R230+0x14000], R49 ;  /* 0x01400031e6007388 */ /* 0x000fe20000000800 */
[----:B------:R-:W-:Y:S01]  /*7280*/  FMUL.FTZ R6, R164, R0 ;  /* 0x00000000a4067220 */ /* 0x000fe20000410000 */
[----:B------:R-:W-:Y:S03]  /*7290*/  F2FP.BF16.F32.PACK_AB R0, R11, R14 ;  /* 0x0000000e0b00723e */ /* 0x000fe600000010ff */
[----:B------:R-:W-:Y:S01]  /*72a0*/  STS [R230+0x14400], R23 ;  /* 0x01440017e6007388 */ /* 0x000fe20000000800 */
[----:B------:R-:W-:Y:S04]  /*72b0*/  F2FP.BF16.F32.PACK_AB R6, R6, R10 ;  /* 0x0000000a0606723e */ /* 0x000fe800000010ff */
[----:B------:R-:W-:Y:S05]  /*72c0*/  STS [R229+0x16000], R16 ;  /* 0x01600010e5007388 */ /* 0x000fea0000000800 */
        /* <DEDUP_REMOVED lines=8> */
[----:B------:R1:W-:Y:S05]  /*7350*/  STS [R233+0x16400], R0 ;  /* 0x01640000e9007388 */ /* 0x0003ea0000000800 */
[----:B------:R-:W-:Y:S05]  /*7360*/  STS [R232+0x16000], R18 ;  /* 0x01600012e8007388 */ /* 0x000fea0000000800 */
[----:B------:R-:W-:Y:S01]  /*7370*/  STS [R232+0x16400], R6 ;  /* 0x01640006e8007388 */ /* 0x000fe20000000800 */
[----:B------:R-:W-:Y:S01]  /*7380*/  BAR.SYNC.DEFER_BLOCKING 0x0 ;  /* 0x0000000000007b1d */ /* 0x000fe20000010000 */
[----:B-1----:R-:W-:Y:S05]  /*7390*/  IMAD.IADD R0, R3, 0x1, R174 ;  /* 0x0000000103007824 */ /* 0x002fea00078e02ae */
[----:B------:R-:W-:Y:S05]  /*73a0*/  LDSM.16.MT88.4 R4, [R172+0x1c000] ;  /* 0x01c00000ac04783b */ /* 0x000fea0000004200 */
[----:B------:R-:W1:Y:S05]  /*73b0*/  LDSM.16.MT88.4 R8, [R3] ;  /* 0x000000000308783b */ /* 0x000e6a0000004200 */
[----:B------:R-:W2:Y:S05]  /*73c0*/  LDSM.16.MT88.4 R12, [R172+0x20000] ;  /* 0x02000000ac0c783b */ /* 0x000eaa0000004200 */
[----:B------:R-:W3:Y:S05]  /*73d0*/  LDSM.16.MT88.4 R16, [R0] ;  /* 0x000000000010783b */ /* 0x000eea0000004200 */
[----:B------:R-:W-:Y:S05]  /*73e0*/  LDSM.16.MT88.4 R20, [R172+0x1c800] ;  /* 0x01c80000ac14783b */ /* 0x000fea0000004200 */
[----:B------:R-:W4:Y:S05]  /*73f0*/  LDSM.16.MT88.4 R24, [R3+0x800] ;  /* 0x000800000318783b */ /* 0x000f2a0000004200 */
[----:B------:R-:W4:Y:S05]  /*7400*/  LDSM.16.MT88.4 R28, [R172+0x20800] ;  /* 0x02080000ac1c783b */ /* 0x000f2a0000004200 */
        /* <DEDUP_REMOVED lines=11> */
[----:B------:R-:W1:Y:S05]  /*74c0*/  LDSM.16.MT88.4 R4, [R172+0x1d000] ;  /* 0x01d00000ac04783b */ /* 0x000e6a0000004200 */
[-C--:B----4-:R-:W-:Y:S01]  /*74d0*/  HMMA.16816.F32.BF16 R68, R20, R24.reuse, R68 ;  /* 0x000000181444723c */ /* 0x090fe20000041844 */
[----:B------:R-:W2:Y:S05]  /*74e0*/  LDSM.16.MT88.4 R16, [R0+0x1000] ;  /* 0x001000000010783b */ /* 0x000eaa0000004200 */
        /* <DEDUP_REMOVED lines=9> */
[----:B------:R-:W3:Y:S05]  /*7580*/  LDSM.16.MT88.4 R20, [R172+0x1d800] ;  /* 0x01d80000ac14783b */ /* 0x000eea0000004200 */
[-C--:B-1----:R-:W-:Y:S01]  /*7590*/  HMMA.16816.F32.BF16 R68, R4, R8.reuse, R68 ;  /* 0x000000080444723c */ /* 0x082fe20000041844 */
[----:B------:R-:W1:Y:S05]  /*75a0*/  LDSM.16.MT88.4 R32, [R0+0x1800] ;  /* 0x001800000020783b */ /* 0x000e6a0000004200 */
        /* <DEDUP_REMOVED lines=9> */
[----:B------:R-:W2:Y:S05]  /*7640*/  LDSM.16.MT88.4 R4, [R172+0x1e000] ;  /* 0x01e00000ac04783b */ /* 0x000eaa0000004200 */
[-C--:B---3--:R-:W-:Y:S01]  /*7650*/  HMMA.16816.F32.BF16 R68, R20, R24.reuse, R68 ;  /* 0x000000181444723c */ /* 0x088fe20000041844 */
[----:B------:R-:W3:Y:S05]  /*7660*/  LDSM.16.MT88.4 R16, [R0+0x2000] ;  /* 0x002000000010783b */ /* 0x000eea0000004200 */
[C---:B------:R-:W-:Y:S06]  /*7670*/  HMMA.16816.F32.BF16 R72, R28.reuse, R24, R72 ;  /* 0x000000181c48723c */ /* 0x040fec0000041848 */
[-C--:B------:R-:W-:Y:S06]  /*7680*/  HMMA.16816.F32.BF16 R76, R28, R26.reuse, R76 ;  /* 0x0000001a1c4c723c */ /* 0x080fec000004184c */
[C---:B------:R-:W-:Y:S01]  /*7690*/  HMMA.16816.F32.BF16 R80, R20.reuse, R26, R80 ;  /* 0x0000001a1450723c */ /* 0x040fe20000041850 */
[----:B------:R-:W-:Y:S05]  /*76a0*/  LDSM.16.MT88.4 R24, [R3+0x2800] ;  /* 0x002800000318783b */ /* 0x000fea0000004200 */
[-C--:B-1----:R-:W-:Y:S06]  /*76b0*/  HMMA.16816.F32.BF16 R84, R20, R32.reuse, R84 ;  /* 0x000000201454723c */ /* 0x082fec0000041854 */
[C---:B------:R-:W-:Y:S06]  /*76c0*/  HMMA.16816.F32.BF16 R88, R28.reuse, R32, R88 ;  /* 0x000000201c58723c */ /* 0x040fec0000041858 */
[-C--:B------:R-:W-:Y:S01]  /*76d0*/  HMMA.16816.F32.BF16 R92, R28, R34.reuse, R92 ;  /* 0x000000221c5c723c */ /* 0x080fe2000004185c */
[----:B------:R-:W-:Y:S05]  /*76e0*/  LDSM.16.MT88.4 R28, [R172+0x22800] ;  /* 0x02280000ac1c783b */ /* 0x000fea0000004200 */
[----:B------:R-:W-:Y:S01]  /*76f0*/  HMMA.16816.F32.BF16 R96, R20, R34, R96 ;  /* 0x000000221460723c */ /* 0x000fe20000041860 */
[----:B------:R-:W1:Y:S05]  /*7700*/  LDSM.16.MT88.4 R20, [R172+0x1e800] ;  /* 0x01e80000ac14783b */ /* 0x000e6a0000004200 */
[-C--:B--2---:R-:W-:Y:S01]  /*7710*/  HMMA.16816.F32.BF16 R68, R4, R8.reuse, R68 ;  /* 0x000000080444723c */ /* 0x084fe20000041844 */
[----:B------:R-:W2:Y:S05]  /*7720*/  LDSM.16.MT88.4 R32, [R0+0x2800] ;  /* 0x002800000020783b */ /* 0x000eaa0000004200 */
[C---:B------:R-:W-:Y:S06]  /*7730*/  HMMA.16816.F32.BF16 R72, R12.reuse, R8, R72 ;  /* 0x000000080c48723c */ /* 0x040fec0000041848 */
        /* <DEDUP_REMOVED lines=22> */
[----:B------:R3:W4:Y:S05]  /*78a0*/  LDSM.16.MT88.4 R32, [R0+0x3800] ;  /* 0x003800000020783b */ /* 0x00072a0000004200 */
[C---:B------:R-:W-:Y:S01]  /*78b0*/  HMMA.16816.F32.BF16 R72, R12.reuse, R8, R72 ;  /* 0x000000080c48723c */ /* 0x040fe20000041848 */
[----:B------:R-:W-:Y:S05]  /*78c0*/  BAR.SYNC.DEFER_BLOCKING 0x0 ;  /* 0x0000000000007b1d */ /* 0x000fea0000010000 */
[-C--:B------:R-:W-:Y:S06]  /*78d0*/  HMMA.16816.F32.BF16 R76, R12, R10.reuse, R76 ;  /* 0x0000000a0c4c723c */ /* 0x080fec000004184c */
[C---:B------:R-:W-:Y:S06]  /*78e0*/  HMMA.16816.F32.BF16 R80, R4.reuse, R10, R80 ;  /* 0x0000000a0450723c */ /* 0x040fec0000041850 */
[-C--:B-1----:R-:W-:Y:S05]  /*78f0*/  HMMA.16816.F32.BF16 R84, R4, R16.reuse, R84 ;  /* 0x000000100454723c */ /* 0x082fea0000041854 */
[----:B---3--:R-:W-:Y:S01]  /*7900*/  IMAD.U32 R0, R146, -0x80, RZ ;  /* 0xffffff8092007824 */ /* 0x008fe200078e00ff */
[C---:B------:R-:W-:Y:S05]  /*7910*/  HMMA.16816.F32.BF16 R88, R12.reuse, R16, R88 ;  /* 0x000000100c58723c */ /* 0x040fea0000041858 */
[C---:B------:R-:W-:Y:S01]  /*7920*/  LEA R186, P1, R0.reuse, R186, 0x2 ;  /* 0x000000ba00ba7211 */ /* 0x040fe200078210ff */
[-C--:B------:R-:W-:Y:S05]  /*7930*/  HMMA.16816.F32.BF16 R92, R12, R18.reuse, R92 ;  /* 0x000000120c5c723c */ /* 0x080fea000004185c */
[----:B------:R-:W-:Y:S01]  /*7940*/  LEA.HI.X.SX32 R187, R0, R187, 0x2, P1 ;  /* 0x000000bb00bb7211 */ /* 0x000fe200008f16ff */
[----:B------:R-:W-:Y:S06]  /*7950*/  HMMA.16816.F32.BF16 R96, R4, R18, R96 ;  /* 0x000000120460723c */ /* 0x000fec0000041860 */
[-C--:B--2---:R-:W-:Y:S06]  /*7960*/  HMMA.16816.F32.BF16 R68, R20, R24.reuse, R68 ;  /* 0x000000181444723c */ /* 0x084fec0000041844 */
        /* <DEDUP_REMOVED lines=33> */
.L_x_985:
[----:B------:R-:W-:Y:S01]  /*7b80*/  LDSM.16.M88.4 R32, [R180+UR5+0x14000] ;  /* 0x01400005b420783b */ /* 0x000fe20008000200 */
[----:B------:R-:W-:Y:S01]  /*7b90*/  IMAD.IADD R2, R184, 0x1, R174 ;  /* 0x00000001b8027824 */ /* 0x000fe200078e02ae */
[----:B------:R-:W-:Y:S01]  /*7ba0*/  ULOP3.LUT UR11, UR14, 0x1, URZ, 0xc0, !UPT ;  /* 0x000000010e0b7892 */ /* 0x000fe2000f8ec03f */
[----:B-1----:R-:W-:Y:S01]  /*7bb0*/  VIADD R0, R180, UR5 ;  /* 0x00000005b4007c36 */ /* 0x002fe20008000000 */
[----:B------:R-:W1:Y:S01]  /*7bc0*/  LDSM.16.MT88.4 R16, [R3+0x4000] ;  /* 0x004000000310783b */ /* 0x000e620000004200 */
[----:B------:R-:W-:Y:S01]  /*7bd0*/  IMAD.MOV.U32 R147, RZ, RZ, 0x4 ;  /* 0x00000004ff937424 */ /* 0x000fe200078e00ff */
[----:B------:R-:W-:Y:S01]  /*7be0*/  UISETP.NE.U32.AND UP0, UPT, UR11, 0x1, UPT ;  /* 0x000000010b00788c */ /* 0x000fe2000bf05070 */
[--C-:B------:R-:W-:Y:S01]  /*7bf0*/  IMAD.IADD R144, R181, 0x1, R0.reuse ;  /* 0x00000001b5907824 */ /* 0x100fe200078e0200 */
[----:B------:R-:W2:Y:S01]  /*7c00*/  LDSM.16.M88.4 R28, [R180+UR5+0x16000] ;  /* 0x01600005b41c783b */ /* 0x000ea20008000200 */
[C---:B------:R-:W-:Y:S01]  /*7c10*/  IMAD.IADD R0, R174.reuse, 0x1, R0 ;  /* 0x00000001ae007824 */ /* 0x040fe200078e0200 */
[----:B------:R-:W-:Y:S01]  /*7c20*/  UISETP.GT.AND UP2, UPT, UR14, UR6, UPT ;  /* 0x000000060e00728c */ /* 0x000fe2000bf44270 */
[----:B------:R-:W-:Y:S01]  /*7c30*/  IMAD.IADD R145, R174, 0x1, R144 ;  /* 0x00000001ae917824 */ /* 0x000fe200078e0290 */
[----:B------:R-:W3:Y:S01]  /*7c40*/  LDSM.16.MT88.4 R36, [R2] ;  /* 0x000000000224783b */ /* 0x000ee20000004200 */
[----:B------:R-:W-:Y:S01]  /*7c50*/  IMAD.MOV.U32 R174, RZ, RZ, R252 ;  /* 0x000000ffffae7224 */ /* 0x000fe200078e00fc */
[----:B------:R-:W-:Y:S02]  /*7c60*/  @UP3 UIADD3 UR12, UP1, UR46, -0x200, URZ ;  /* 0xfffffe002e0c3890 */ /* 0x000fe4000ff3e03f */
[----:B------:R-:W-:Y:S01]  /*7c70*/  LDSM.16.MT88.4 R44, [R3+0x4800] ;  /* 0x00480000032c783b */ /* 0x000fe20000004200 */
[----:B------:R-:W-:Y:S02]  /*7c80*/  UIADD3 UR14, UR14, -0x1, URZ ;  /* 0xffffffff0e0e7890 */ /* 0x000fe4000fffe03f */
[----:B------:R-:W-:Y:S01]  /*7c90*/  @UP3 UIADD3.X UR11, UR47, -0x1, URZ, UP1, !UPT ;  /* 0xffffffff2f0b3890 */ /* 0x000fe20008ffe43f */
[----:B------:R-:W4:Y:S04]  /*7ca0*/  LDSM.16.M88.4 R40, [R144+0x14000] ;  /* 0x014000009028783b */ /* 0x000f280000000200 */
[----:B------:R-:W4:Y:S04]  /*7cb0*/  LDSM.16.M88.4 R48, [R144+0x16000] ;  /* 0x016000009030783b */ /* 0x000f280000000200 */
[----:B------:R-:W4:Y:S04]  /*7cc0*/  LDSM.16.MT88.4 R52, [R2+0x800] ;  /* 0x000800000234783b */ /* 0x000f280000004200 */
[----:B------:R-:W-:Y:S04]  /*7cd0*/  LDSM.16.MT88.4 R60, [R3+0x5000] ;  /* 0x00500000033c783b */ /* 0x000fe80000004200 */
[----:B------:R-:W4:Y:S04]  /*7ce0*/  LDSM.16.M88.4 R56, [R0+0x14000] ;  /* 0x014000000038783b */ /* 0x000f280000000200 */
        /* <DEDUP_REMOVED lines=23> */
[----:B------:R-:W3:Y:S04]  /*7e60*/  LDSM.16.M88.4 R40, [R180+UR5+0x18000] ;  /* 0x01800005b428783b */ /* 0x000ee80008000200 */
[----:B------:R-:W4:Y:S01]  /*7e70*/  LDSM.16.M88.4 R52, [R180+UR5+0x1a000] ;  /* 0x01a00005b434783b */ /* 0x000f220008000200 */
        /* <DEDUP_REMOVED lines=22> */
[----:B------:R2:W-:Y:S05]  /*7fe0*/  LDSM.16.M88.4 R36, [R0+0x18000] ;  /* 0x018000000024783b */ /* 0x0005ea0000000200 */
[-C--:B---3--:R-:W-:Y:S06]  /*7ff0*/  HMMA.16816.F32.BF16 R4, R40, R48.reuse, R4 ;  /* 0x000000302804723c */ /* 0x088fec0000041804 */
[C---:B----4-:R-:W-:Y:S06]  /*8000*/  HMMA.16816.F32.BF16 R8, R52.reuse, R48, R8 ;  /* 0x000000303408723c */ /* 0x050fec0000041808 */
[-C--:B------:R-:W-:Y:S06]  /*8010*/  HMMA.16816.F32.BF16 R12, R52, R50.reuse, R12 ;  /* 0x00000032340c723c */ /* 0x080fec000004180c */
[C---:B------:R-:W-:Y:S01]  /*8020*/  HMMA.16816.F32.BF16 R16, R40.reuse, R50, R16 ;  /* 0x000000322810723c */ /* 0x040fe20000041810 */
[----:B------:R-:W3:Y:S04]  /*8030*/  LDSM.16.MT88.4 R48, [R3+0x7000] ;  /* 0x007000000330783b */ /* 0x000ee80000004200 */
[C---:B--2---:R-:W-:Y:S01]  /*8040*/  IMAD R0, R146.reuse, 0x18, RZ ;  /* 0x0000001892007824 */ /* 0x044fe200078e02ff */
        /* <DEDUP_REMOVED lines=15> */
[----:B------:R4:W1:Y:S05]  /*8140*/  LDSM.16.MT88.4 R64, [R2+0x3800] ;  /* 0x003800000240783b */ /* 0x00086a0000004200 */
[----:B------:R-:W-:Y:S06]  /*8150*/  HMMA.16816.F32.BF16 R32, R44, R134, R32 ;  /* 0x000000862c20723c */ /* 0x000fec0000041820 */
[-C--:B---3--:R-:W-:Y:S05]  /*8160*/  HMMA.16816.F32.BF16 R4, R36, R48.reuse, R4 ;  /* 0x000000302404723c */ /* 0x088fea0000041804 */
[C---:B------:R-:W-:Y:S01]  /*8170*/  IMAD.SHL.U32 R44, R146.reuse, 0x8, RZ ;  /* 0x00000008922c7824 */ /* 0x040fe200078e00ff */
[C---:B------:R-:W-:Y:S05]  /*8180*/  HMMA.16816.F32.BF16 R8, R136.reuse, R48, R8 ;  /* 0x000000308808723c */ /* 0x040fea0000041808 */
[----:B------:R-:W-:Y:S01]  /*8190*/  IMAD.SHL.U32 R45, R146, 0x10, RZ ;  /* 0x00000010922d7824 */ /* 0x000fe200078e00ff */
[-C--:B------:R-:W-:Y:S05]  /*81a0*/  HMMA.16816.F32.BF16 R12, R136, R50.reuse, R12 ;  /* 0x00000032880c723c */ /* 0x080fea000004180c */
[----:B----4-:R-:W-:Y:S01]  /*81b0*/  @P0 VIADD R2, R241, 0xffffff80 ;  /* 0xffffff80f1020836 */ /* 0x010fe20000000000 */
[C---:B------:R-:W-:Y:S05]  /*81c0*/  HMMA.16816.F32.BF16 R16, R36.reuse, R50, R16 ;  /* 0x000000322410723c */ /* 0x040fea0000041810 */
[----:B------:R-:W-:Y:S01]  /*81d0*/  @P0 IMAD.WIDE R2, R2, R147, UR46 ;  /* 0x0000002e02020e25 */ /* 0x000fe2000f8e0293 */
[-C--:B--2---:R-:W-:Y:S01]  /*81e0*/  HMMA.16816.F32.BF16 R20, R36, R52.reuse, R20 ;  /* 0x000000342414723c */ /* 0x084fe20000041814 */
[----:B------:R-:W-:Y:S01]  /*81f0*/  @UP3 UMOV UR46, UR12 ;  /* 0x0000000c002e3c82 */ /* 0x000fe20008000000 */
[----:B------:R-:W-:Y:S02]  /*8200*/  @UP3 UMOV UR47, UR11 ;  /* 0x0000000b002f3c82 */ /* 0x000fe40008000000 */
[----:B------:R-:W5:Y:S02]  /*8210*/  @P0 LDG.E R247, desc[UR40][R2.64] ;  /* 0x0000002802f70981 */ /* 0x000f64000c1e1900 */
[C---:B------:R-:W-:Y:S02]  /*8220*/  HMMA.16816.F32.BF16 R24, R136.reuse, R52, R24 ;  /* 0x000000348818723c */ /* 0x040fe40000041818 */
[----:B------:R-:W5:Y:S04]  /*8230*/  @P0 LDG.E R246, desc[UR40][R2.64+0x20] ;  /* 0x0000202802f60981 */ /* 0x000f68000c1e1900 */
[-C--:B------:R-:W-:Y:S01]  /*8240*/  HMMA.16816.F32.BF16 R28, R136, R54.reuse, R28 ;  /* 0x00000036881c723c */ /* 0x080fe2000004181c */
[----:B------:R-:W5:Y:S04]  /*8250*/  @P0 LDG.E R245, desc[UR40][R2.64+0x100] ;  /* 0x0001002802f50981 */ /* 0x000f68000c1e1900 */
[----:B------:R2:W5:Y:S01]  /*8260*/  @P0 LDG.E R244, desc[UR40][R2.64+0x120] ;  /* 0x0001202802f40981 */ /* 0x000562000c1e1900 */
[----:B------:R-:W-:Y:S06]  /*8270*/  HMMA.16816.F32.BF16 R32, R36, R54, R32 ;  /* 0x000000362420723c */ /* 0x000fec0000041820 */
[-C--:B-1----:R-:W-:Y:S05]  /*8280*/  HMMA.16816.F32.BF16 R4, R40, R56.reuse, R4 ;  /* 0x000000382804723c */ /* 0x082fea0000041804 */
[CC--:B------:R-:W-:Y:S01]  /*8290*/  LEA R36, P0, R44.reuse, R186.reuse, 0x2 ;  /* 0x000000ba2c247211 */ /* 0x0c0fe200078010ff */
[C---:B------:R-:W-:Y:S05]  /*82a0*/  HMMA.16816.F32.BF16 R8, R60.reuse, R56, R8 ;  /* 0x000000383c08723c */ /* 0x040fea0000041808 */
[-C--:B------:R-:W-:Y:S01]  /*82b0*/  LEA.HI.X.SX32 R37, R44, R187.reuse, 0x2, P0 ;  /* 0x000000bb2c257211 */ /* 0x080fe200000f16ff */
[-C--:B------:R-:W-:Y:S05]  /*82c0*/  HMMA.16816.F32.BF16 R12, R60, R58.reuse, R12 ;  /* 0x0000003a3c0c723c */ /* 0x080fea000004180c */
[CC--:B------:R-:W-:Y:S01]  /*82d0*/  LEA R38, P0, R0.reuse, R186.reuse, 0x2 ;  /* 0x000000ba00267211 */ /* 0x0c0fe200078010ff */
[C---:B------:R-:W-:Y:S05]  /*82e0*/  HMMA.16816.F32.BF16 R16, R40.reuse, R58, R16 ;  /* 0x0000003a2810723c */ /* 0x040fea0000041810 */
[CC--:B--2---:R-:W-:Y:S01]  /*82f0*/  LEA R2, P1, R45.reuse, R186.reuse, 0x2 ;  /* 0x000000ba2d027211 */ /* 0x0c4fe200078210ff */
[-C--:B------:R-:W-:Y:S01]  /*8300*/  HMMA.16816.F32.BF16 R20, R40, R64.reuse, R20 ;  /* 0x000000402814723c */ /* 0x080fe20000041814 */
[----:B------:R1:W-:Y:S04]  /*8310*/  REDG.E.ADD.F32.FTZ.RN.STRONG.GPU desc[UR40][R186.64], R4 ;  /* 0x00000004ba0079a6 */ /* 0x0003e8000c10f3a8 */
[-C--:B------:R-:W-:Y:S01]  /*8320*/  LEA.HI.X.SX32 R3, R45, R187.reuse, 0x2, P1 ;  /* 0x000000bb2d037211 */ /* 0x080fe200008f16ff */
[C---:B------:R-:W-:Y:S01]  /*8330*/  HMMA.16816.F32.BF16 R24, R60.reuse, R64, R24 ;  /* 0x000000403c18723c */ /* 0x040fe20000041818 */
[----:B------:R2:W-:Y:S04]  /*8340*/  REDG.E.ADD.F32.FTZ.RN.STRONG.GPU desc[UR40][R36.64], R5 ;  /* 0x00000005240079a6 */ /* 0x0005e8000c10f3a8 */
[----:B------:R3:W-:Y:S01]  /*8350*/  REDG.E.ADD.F32.FTZ.RN.STRONG.GPU desc[UR40][R2.64], R6 ;  /* 0x00000006020079a6 */ /* 0x0007e2000c10f3a8 */
[-C--:B------:R-:W-:Y:S05]  /*8360*/  HMMA.16816.F32.BF16 R28, R60, R66.reuse, R28 ;  /* 0x000000423c1c723c */ /* 0x080fea000004181c */
[-C--:B------:R-:W-:Y:S01]  /*8370*/  LEA.HI.X.SX32 R39, R0, R187.reuse, 0x2, P0 ;  /* 0x000000bb00277211 */ /* 0x080fe200000f16ff */
[----:B------:R-:W-:Y:S04]  /*8380*/  HMMA.16816.F32.BF16 R32, R40, R66, R32 ;  /* 0x000000422820723c */ /* 0x000fe80000041820 */
[----:B------:R4:W-:Y:S01]  /*8390*/  REDG.E.ADD.F32.FTZ.RN.STRONG.GPU desc[UR40][R38.64], R7 ;  /* 0x00000007260079a6 */ /* 0x0009e2000c10f3a8 */
[C---:B------:R-:W-:Y:S02]  /*83a0*/  IMAD.SHL.U32 R0, R146.reuse, 0x40, RZ ;  /* 0x0000004092007824 */ /* 0x040fe400078e00ff */
[C---:B------:R-:W-:Y:S04]  /*83b0*/  IMAD.SHL.U32 R40, R146.reuse, 0x20, RZ ;  /* 0x0000002092287824 */ /* 0x040fe800078e00ff */
[----:B------:R-:W-:Y:S01]  /*83c0*/  IMAD R42, R146, 0x28, RZ ;  /* 0x00000028922a7824 */ /* 0x000fe200078e02ff */
[-C--:B-1----:R-:W-:Y:S01]  /*83d0*/  LEA R4, P1, R40, R186.reuse, 0x2 ;  /* 0x000000ba28047211 */ /* 0x082fe200078210ff */
        /* <DEDUP_REMOVED lines=8> */
[----:B------:R-:W-:Y:S02]  /*8460*/  IMAD R38, R146, 0x38, RZ ;  /* 0x0000003892267824 */ /* 0x000fe400078e02ff */
[----:B------:R-:W-:Y:S04]  /*8470*/  LDSM.16.MT88.4 R40, [R172+0x19000] ;  /* 0x01900000ac28783b */ /* 0x000fe80000004200 */
[----:B------:R3:W-:Y:S01]  /*8480*/  REDG.E.ADD.F32.FTZ.RN.STRONG.GPU desc[UR40][R6.64], R10 ;  /* 0x0000000a060079a6 */ /* 0x0007e2000c10f3a8 */
[-C--:B-1----:R-:W-:Y:S01]  /*8490*/  LEA R4, P0, R38, R186.reuse, 0x2 ;  /* 0x000000ba26047211 */ /* 0x082fe200078010ff */
[----:B------:R-:W-:Y:S03]  /*84a0*/  IMAD R8, R146, 0x50, RZ ;  /* 0x0000005092087824 */ /* 0x000fe600078e02ff */
[-C--:B------:R-:W-:Y:S02]  /*84b0*/  LEA.HI.X.SX32 R5, R38, R187.reuse, 0x2, P0 ;  /* 0x000000bb26057211 */ /* 0x080fe400000f16ff */
[-C--:B--2---:R-:W-:Y:S01]  /*84c0*/  LEA R2, P1, R0, R186.reuse, 0x2 ;  /* 0x000000ba00027211 */ /* 0x084fe200078210ff */
[----:B------:R-:W-:Y:S02]  /*84d0*/  IMAD R9, R146, 0x48, RZ ;  /* 0x0000004892097824 */ /* 0x000fe400078e02ff */
[----:B------:R1:W-:Y:S01]  /*84e0*/  REDG.E.ADD.F32.FTZ.RN.STRONG.GPU desc[UR40][R4.64], R11 ;  /* 0x0000000b040079a6 */ /* 0x0003e2000c10f3a8 */
[-C--:B------:R-:W-:Y:S01]  /*84f0*/  LEA.HI.X.SX32 R3, R0, R187.reuse, 0x2, P1 ;  /* 0x000000bb00037211 */ /* 0x080fe200008f16ff */
[C---:B------:R-:W-:Y:S01]  /*8500*/  IMAD R0, R146.reuse, 0x58, RZ ;  /* 0x0000005892007824 */ /* 0x040fe200078e02ff */
[CC--:B---3--:R-:W-:Y:S03]  /*8510*/  LEA R6, P0, R9.reuse, R186.reuse, 0x2 ;  /* 0x000000ba09067211 */ /* 0x0c8fe600078010ff */
[----:B------:R2:W-:Y:S01]  /*8520*/  REDG.E.ADD.F32.FTZ.RN.STRONG.GPU desc[UR40][R2.64], R16 ;  /* 0x00000010020079a6 */ /* 0x0005e2000c10f3a8 */
[-C--:B------:R-:W-:Y:S01]  /*8530*/  LEA.HI.X.SX32 R7, R9, R187.reuse, 0x2, P0 ;  /* 0x000000bb09077211 */ /* 0x080fe200000f16ff */
[----:B------:R-:W-:Y:S04]  /*8540*/  IMAD R9, R146, 0x60, RZ ;  /* 0x0000006092097824 */ /* 0x000fe800078e02ff */
[----:B------:R3:W-:Y:S01]  /*8550*/  REDG.E.ADD.F32.FTZ.RN.STRONG.GPU desc[UR40][R6.64], R17 ;  /* 0x00000011060079a6 */ /* 0x0007e2000c10f3a8 */
[CC--:B-1----:R-:W-:Y:S04]  /*8560*/  LEA R4, P1, R8.reuse, R186.reuse, 0x2 ;  /* 0x000000ba08047211 */ /* 0x0c2fe800078210ff */
[-C--:B------:R-:W-:Y:S01]  /*8570*/  LEA.HI.X.SX32 R5, R8, R187.reuse, 0x2, P1 ;  /* 0x000000bb08057211 */ /* 0x080fe200008f16ff */
[----:B------:R-:W-:Y:S01]  /*8580*/  IMAD R8, R146, 0x68, RZ ;  /* 0x0000006892087824 */ /* 0x000fe200078e02ff */
        /* <DEDUP_REMOVED lines=182> */
.L_x_983:
        /* <DEDUP_REMOVED lines=41> */
[----:B------:R-:W-:Y:S01]  /*9380*/  ULDC.64 UR10, c[0x0][0x450] ;  /* 0x00011400000a7ab9 */ /* 0x000fe20000000a00 */
[----:B-1----:R-:W-:-:S04]  /*9390*/  SHF.R.S32.HI R9, RZ, 0x1f, R31 ;  /* 0x0000001fff097819 */ /* 0x002fc8000001141f */
[----:B------:R-:W-:Y:S01]  /*93a0*/  LEA.HI R9, R9, R31, RZ, 0x3 ;  /* 0x0000001f09097211 */ /* 0x000fe200078f18ff */
[----:B------:R-:W-:Y:S01]  /*93b0*/  FMUL.FTZ R128, R128, UR6 ;  /* 0x0000000680807c20 */ /* 0x000fe20008410000 */
[----:B------:R-:W-:Y:S01]  /*93c0*/  F2FP.BF16.F32.PACK_AB R8, R8, R104 ;  /* 0x000000680808723e */ /* 0x000fe200000010ff */
[----:B------:R-:W-:Y:S01]  /*93d0*/  FMUL.FTZ R129, R129, UR6 ;  /* 0x0000000681817c20 */ /* 0x000fe20008410000 */
[----:B------:R-:W-:Y:S01]  /*93e0*/  F2FP.BF16.F32.PACK_AB R7, R7, R106 ;  /* 0x0000006a0707723e */ /* 0x000fe200000010ff */
[----:B------:R-:W-:Y:S01]  /*93f0*/  FMUL.FTZ R130, R130, UR6 ;  /* 0x0000000682827c20 */ /* 0x000fe20008410000 */
[----:B------:R-:W-:Y:S01]  /*9400*/  SHF.R.S32.HI R0, RZ, 0x3, R9 ;  /* 0x00000003ff007819 */ /* 0x000fe20000011409 */
        /* <DEDUP_REMOVED lines=48> */
[----:B------:R-:W-:Y:S01]  /*9710*/  ULDC.64 UR6, c[0x0][0x458] ;  /* 0x0001160000067ab9 */ /* 0x000fe20000000a00 */
        /* <DEDUP_REMOVED lines=19> */
[----:B------:R-:W-:-:S04]  /*9850*/  UIMAD UR8, UR39, UR10, URZ ;  /* 0x0000000a270872a4 */ /* 0x000fc8000f8e023f */
[----:B------:R-:W-:Y:S02]  /*9860*/  UIMAD UR8, UR4, UR11, UR8 ;  /* 0x0000000b040872a4 */ /* 0x000fe4000f8e0208 */
[----:B------:R-:W-:Y:S02]  /*9870*/  UIMAD UR39, UR39, UR6, URZ ;  /* 0x00000006272772a4 */ /* 0x000fe4000f8e023f */
[----:B------:R-:W-:Y:S01]  /*9880*/  USHF.L.U32 UR12, UR10, 0x6, URZ ;  /* 0x000000060a0c7899 */ /* 0x000fe2000800063f */
[----:B--2---:R1:W-:Y:S04]  /*9890*/  STS [R42], R5 ;  /* 0x000000052a007388 */ /* 0x0043e80000000800 */
[----:B------:R2:W-:Y:S04]  /*98a0*/  STS [R42+0x400], R4 ;  /* 0x000400042a007388 */ /* 0x0005e80000000800 */
[----:B---3--:R-:W-:Y:S04]  /*98b0*/  STS [R44], R3 ;  /* 0x000000032c007388 */ /* 0x008fe80000000800 */
[----:B----4-:R-:W-:Y:S04]  /*98c0*/  STS [R43], R2 ;  /* 0x000000022b007388 */ /* 0x010fe80000000800 */
[----:B------:R-:W-:Y:S04]  /*98d0*/  STS [R42+0x2000], R8 ;  /* 0x002000082a007388 */ /* 0x000fe80000000800 */
[----:B------:R3:W-:Y:S01]  /*98e0*/  STS [R42+0x2400], R7 ;  /* 0x002400072a007388 */ /* 0x0007e20000000800 */
[----:B-1----:R-:W-:-:S03]  /*98f0*/  LOP3.LUT R5, R9, 0xfffffff8, RZ, 0xc0, !PT ;  /* 0xfffffff809057812 */ /* 0x002fc600078ec0ff */
[----:B------:R-:W-:Y:S01]  /*9900*/  STS [R41], R6 ;  /* 0x0000000629007388 */ /* 0x000fe20000000800 */
[----:B--2---:R-:W-:-:S03]  /*9910*/  SHF.R.S32.HI R4, RZ, 0x1f, R0 ;  /* 0x0000001fff047819 */ /* 0x004fc60000011400 */
[----:B------:R-:W-:Y:S01]  /*9920*/  STS [R40], R26 ;  /* 0x0000001a28007388 */ /* 0x000fe20000000800 */
[----:B------:R-:W-:-:S03]  /*9930*/  IADD3 R31, -R5, R31, RZ ;  /* 0x0000001f051f7210 */ /* 0x000fc60007ffe1ff */
[----:B------:R-:W-:Y:S01]  /*9940*/  STS [R39], R25 ;  /* 0x0000001927007388 */ /* 0x000fe20000000800 */
[C---:B------:R-:W-:Y:S02]  /*9950*/  IMAD R5, R4.reuse, UR10, RZ ;  /* 0x0000000a04057c24 */ /* 0x040fe4000f8e02ff */
[----:B------:R-:W-:Y:S01]  /*9960*/  IMAD R4, R4, UR6, RZ ;  /* 0x0000000604047c24 */ /* 0x000fe2000f8e02ff */
[----:B------:R-:W-:Y:S04]  /*9970*/  STS [R38], R27 ;  /* 0x0000001b26007388 */ /* 0x000fe80000000800 */
[----:B------:R-:W-:Y:S01]  /*9980*/  STS [R37], R128 ;  /* 0x0000008025007388 */ /* 0x000fe20000000800 */
[----:B------:R-:W-:-:S03]  /*9990*/  IMAD R9, R0, UR11, R5 ;  /* 0x0000000b00097c24 */ /* 0x000fc6000f8e0205 */
[----:B------:R-:W-:Y:S01]  /*99a0*/  STS [R36], R130 ;  /* 0x0000008224007388 */ /* 0x000fe20000000800 */
[----:B------:R-:W-:-:S03]  /*99b0*/  IMAD R12, R0, UR7, R4 ;  /* 0x00000007000c7c24 */ /* 0x000fc6000f8e0204 */
[----:B------:R-:W-:Y:S01]  /*99c0*/  STS [R35], R121 ;  /* 0x0000007923007388 */ /* 0x000fe20000000800 */
[----:B------:R-:W-:-:S03]  /*99d0*/  IMAD.WIDE.U32 R4, R0, UR6, RZ ;  /* 0x0000000600047c25 */ /* 0x000fc6000f8e00ff */
[----:B------:R-:W-:Y:S04]  /*99e0*/  STS [R34], R122 ;  /* 0x0000007a22007388 */ /* 0x000fe80000000800 */
[----:B------:R-:W-:Y:S04]  /*99f0*/  STS [R33], R124 ;  /* 0x0000007c21007388 */ /* 0x000fe80000000800 */
[----:B------:R-:W-:Y:S04]  /*9a00*/  STS [R32], R126 ;  /* 0x0000007e20007388 */ /* 0x000fe80000000800 */
[----:B------:R-:W-:Y:S01]  /*9a10*/  STS [R42+0x4000], R15 ;  /* 0x0040000f2a007388 */ /* 0x000fe20000000800 */
[----:B---3--:R-:W-:-:S02]  /*9a20*/  IADD3 R7, R5, R12, RZ ;  /* 0x0000000c05077210 */ /* 0x008fc40007ffe0ff */
[----:B------:R-:W1:Y:S01]  /*9a30*/  LDC.64 R12, c[0x0][0x438] ;  /* 0x00010e00ff0c7b82 */ /* 0x000e620000000a00 */
[----:B------:R2:W-:Y:S04]  /*9a40*/  STS [R42+0x4400], R14 ;  /* 0x0044000e2a007388 */ /* 0x0005e80000000800 */
[----:B------:R-:W-:Y:S04]  /*9a50*/  STS [R44+0x4000], R11 ;  /* 0x0040000b2c007388 */ /* 0x000fe80000000800 */
[----:B------:R3:W-:Y:S04]  /*9a60*/  STS [R43+0x4000], R10 ;  /* 0x0040000a2b007388 */ /* 0x0007e80000000800 */
[----:B------:R-:W-:Y:S04]  /*9a70*/  STS [R42+0x6000], R16 ;  /* 0x006000102a007388 */ /* 0x000fe80000000800 */
[----:B------:R-:W-:Y:S04]  /*9a80*/  STS [R42+0x6400], R21 ;  /* 0x006400152a007388 */ /* 0x000fe80000000800 */
[----:B------:R-:W-:Y:S04]  /*9a90*/  STS [R41+0x4000], R20 ;  /* 0x0040001429007388 */ /* 0x000fe80000000800 */
[----:B------:R-:W-:Y:S01]  /*9aa0*/  STS [R40+0x4000], R19 ;  /* 0x0040001328007388 */ /* 0x000fe20000000800 */
[----:B------:R-:W-:Y:S01]  /*9ab0*/  IMAD.WIDE.U32 R2, R0, UR10, RZ ;  /* 0x0000000a00027c25 */ /* 0x000fe2000f8e00ff */
[----:B--2---:R-:W2:Y:S02]  /*9ac0*/  LDC.64 R14, c[0x0][0x440] ;  /* 0x00011000ff0e7b82 */ /* 0x004ea40000000a00 */
[----:B------:R-:W-:Y:S04]  /*9ad0*/  STS [R39+0x4000], R18 ;  /* 0x0040001227007388 */ /* 0x000fe80000000800 */
[----:B------:R4:W-:Y:S02]  /*9ae0*/  STS [R38+0x4000], R17 ;  /* 0x0040001126007388 */ /* 0x0009e40000000800 */
[----:B---3--:R-:W3:Y:S02]  /*9af0*/  LDC.64 R10, c[0x0][0x468] ;  /* 0x00011a00ff0a7b82 */ /* 0x008ee40000000a00 */
[----:B------:R-:W-:Y:S04]  /*9b00*/  STS [R37+0x4000], R23 ;  /* 0x0040001725007388 */ /* 0x000fe80000000800 */
[----:B------:R-:W-:Y:S04]  /*9b10*/  STS [R36+0x4000], R22 ;  /* 0x0040001624007388 */ /* 0x000fe80000000800 */
[----:B------:R-:W-:Y:S04]  /*9b20*/  STS [R35+0x4000], R24 ;  /* 0x0040001823007388 */ /* 0x000fe80000000800 */
[----:B------:R-:W-:Y:S04]  /*9b30*/  STS [R34+0x4000], R29 ;  /* 0x0040001d22007388 */ /* 0x000fe80000000800 */
[----:B------:R-:W-:Y:S01]  /*9b40*/  STS [R33+0x4000], R28 ;  /* 0x0040001c21007388 */ /* 0x000fe20000000800 */
[----:B------:R-:W-:-:S03]  /*9b50*/  IADD3 R3, R3, R9, RZ ;  /* 0x0000000903037210 */ /* 0x000fc60007ffe0ff */
[----:B------:R-:W-:Y:S01]  /*9b60*/  STS [R32+0x4000], R30 ;  /* 0x0040001e20007388 */ /* 0x000fe20000000800 */
[----:B------:R-:W-:Y:S01]  /*9b70*/  MOV R8, UR10 ;  /* 0x0000000a00087c02 */ /* 0x000fe20008000f00 */
[----:B----4-:R-:W4:Y:S04]  /*9b80*/  LDC.64 R16, c[0x0][0x470] ;  /* 0x00011c00ff107b82 */ /* 0x010f280000000a00 */
[----:B------:R-:W-:Y:S01]  /*9b90*/  IMAD.WIDE.U32 R8, R8, UR4, R2 ;  /* 0x0000000408087c25 */ /* 0x000fe2000f8e0002 */
[----:B------:R-:W-:-:S03]  /*9ba0*/  SHF.L.U32 R2, R31, 0x3, RZ ;  /* 0x000000031f027819 */ /* 0x000fc600000006ff */
[C---:B-1----:R-:W-:Y:S01]  /*9bb0*/  IMAD R0, R12.reuse, UR25, RZ ;  /* 0x000000190c007c24 */ /* 0x042fe2000f8e02ff */
[----:B------:R-:W-:Y:S02]  /*9bc0*/  SHF.R.S32.HI R3, RZ, 0x1f, R2 ;  /* 0x0000001fff037819 */ /* 0x000fe40000011402 */
[----:B------:R-:W-:Y:S01]  /*9bd0*/  MOV R6, R4 ;  /* 0x0000000400067202 */ /* 0x000fe20000000f00 */
[----:B------:R-:W-:Y:S02]  /*9be0*/  IMAD R13, R13, UR20, R0 ;  /* 0x000000140d0d7c24 */ /* 0x000fe4000f8e0200 */
[----:B------:R-:W-:Y:S01]  /*9bf0*/  IMAD.WIDE.U32 R4, R12, UR20, R2 ;  /* 0x000000140c047c25 */ /* 0x000fe2000f8e0002 */
[----:B------:R-:W-:Y:S01]  /*9c00*/  LEA R0, R251, UR5, 0x1 ;  /* 0x00000005fb007c11 */ /* 0x000fe2000f8e08ff */
[----:B------:R-:W-:Y:S02]  /*9c10*/  BAR.SYNC.DEFER_BLOCKING 0x0 ;  /* 0x0000000000007b1d */ /* 0x000fe40000010000 */
[----:B---3--:R-:W-:Y:S01]  /*9c20*/  IMAD R12, R10, UR26, RZ ;  /* 0x0000001a0a0c7c24 */ /* 0x008fe2000f8e02ff */
[----:B------:R-:W-:Y:S01]  /*9c30*/  IADD3 R5, R5, R13, RZ ;  /* 0x0000000d05057210 */ /* 0x000fe20007ffe0ff */
[----:B--2---:R-:W-:-:S02]  /*9c40*/  IMAD R13, R14, UR25, RZ ;  /* 0x000000190e0d7c24 */ /* 0x004fc4000f8e02ff */
[----:B------:R-:W-:Y:S02]  /*9c50*/  IMAD R11, R11, UR21, R12 ;  /* 0x000000150b0b7c24 */ /* 0x000fe4000f8e020c */
[----:B------:R-:W-:-:S04]  /*9c60*/  IMAD.WIDE.U32 R4, R10, UR21, R4 ;  /* 0x000000150a047c25 */ /* 0x000fc8000f8e0004 */
[----:B------:R-:W-:Y:S02]  /*9c70*/  IMAD R10, R15, UR20, R13 ;  /* 0x000000140f0a7c24 */ /* 0x000fe4000f8e020d */
[----:B------:R-:W-:Y:S01]  /*9c80*/  IMAD.WIDE.U32 R2, R14, UR20, R2 ;  /* 0x000000140e027c25 */ /* 0x000fe2000f8e0002 */
[----:B------:R-:W-:Y:S01]  /*9c90*/  IADD3 R5, R5, R11, RZ ;  /* 0x0000000b05057210 */ /* 0x000fe20007ffe0ff */
[----:B------:R-:W1:Y:S04]  /*9ca0*/  LDS.128 R44, [R0+0xc000] ;  /* 0x00c00000002c7984 */ /* 0x000e680000000c00 */
[----:B------:R-:W2:Y:S01]  /*9cb0*/  LDS.128 R40, [R0+0xd000] ;  /* 0x00d0000000287984 */ /* 0x000ea20000000c00 */
[----:B------:R-:W-:-:S03]  /*9cc0*/  IADD3 R8, P0, R4, R8, RZ ;  /* 0x0000000804087210 */ /* 0x000fc60007f1e0ff */
[----:B------:R-:W3:Y:S01]  /*9cd0*/  LDS.128 R36, [R0+0xe000] ;  /* 0x00e0000000247984 */ /* 0x000ee20000000c00 */
[----:B------:R-:W-:Y:S01]  /*9ce0*/  IADD3 R3, R3, R10, RZ ;  /* 0x0000000a03037210 */ /* 0x000fe20007ffe0ff */
[C---:B----4-:R-:W-:Y:S01]  /*9cf0*/  IMAD R4, R16.reuse, UR26, RZ ;  /* 0x0000001a10047c24 */ /* 0x050fe2000f8e02ff */
[----:B------:R-:W-:Y:S01]  /*9d00*/  IADD3.X R10, R5, UR8, R9, P0, !PT ;  /* 0x00000008050a7c10 */ /* 0x000fe200087fe409 */
[----:B------:R-:W4:Y:S01]  /*9d10*/  LDS.128 R32, [R0+0xf000] ;  /* 0x00f0000000207984 */ /* 0x000f220000000c00 */
[----:B------:R-:W-:Y:S01]  /*9d20*/  MOV R12, UR6 ;  /* 0x00000006000c7c02 */ /* 0x000fe20008000f00 */
[----:B------:R-:W-:Y:S01]  /*9d30*/  IMAD R9, R17, UR21, R4 ;  /* 0x0000001511097c24 */ /* 0x000fe2000f8e0204 */
[----:B------:R-:W-:Y:S01]  /*9d40*/  ULDC.64 UR8, c[0x0][0x3f0] ;  /* 0x0000fc0000087ab9 */ /* 0x000fe20000000a00 */
[----:B------:R-:W4:Y:S01]  /*9d50*/  LDS.128 R28, [R0+0x10000] ;  /* 0x01000000001c7984 */ /* 0x000f220000000c00 */
[----:B------:R-:W-:-:S03]  /*9d60*/  IMAD.WIDE.U32 R4, R16, UR21, R2 ;  /* 0x0000001510047c25 */ /* 0x000fc6000f8e0002 */
[----:B------:R-:W4:Y:S04]  /*9d70*/  LDS.128 R24, [R0+0x11000] ;  /* 0x0110000000187984 */ /* 0x000f280000000c00 */
[----:B------:R-:W4:Y:S04]  /*9d80*/  LDS.128 R20, [R0+0x12000] ;  /* 0x0120000000147984 */ /* 0x000f280000000c00 */
[----:B------:R1:W4:Y:S01]  /*9d90*/  LDS.128 R16, [R0+0x13000] ;  /* 0x0130000000107984 */ /* 0x0003220000000c00 */
[----:B------:R-:W-:Y:S01]  /*9da0*/  IMAD.WIDE.U32 R6, R12, UR4, R6 ;  /* 0x000000040c067c25 */ /* 0x000fe2000f8e0006 */
[----:B------:R-:W-:Y:S01]  /*9db0*/  UIMAD UR4, UR4, UR7, UR39 ;  /* 0x00000007040472a4 */ /* 0x000fe2000f8e0227 */
[----:B------:R-:W-:-:S02]  /*9dc0*/  LEA R2, P1, R8, UR8, 0x1 ;  /* 0x0000000808027c11 */ /* 0x000fc4000f8208ff */
[----:B------:R-:W-:Y:S01]  /*9dd0*/  IADD3 R5, R5, R9, RZ ;  /* 0x0000000905057210 */ /* 0x000fe20007ffe0ff */
[----:B------:R-:W-:Y:S01]  /*9de0*/  USHF.L.U64.HI UR10, UR10, 0x6, UR11 ;  /* 0x000000060a0a7899 */ /* 0x000fe2000801020b */
[----:B------:R-:W-:Y:S01]  /*9df0*/  LEA.HI.X R3, R8, UR9, R10, 0x1, P1 ;  /* 0x0000000908037c11 */ /* 0x000fe200088f0c0a */
[----:B------:R-:W-:Y:S01]  /*9e00*/  ULDC.64 UR8, c[0x0][0x3f8] ;  /* 0x0000fe0000087ab9 */ /* 0x000fe20000000a00 */
[----:B------:R-:W-:-:S04]  /*9e10*/  IADD3 R8, P1, R2, UR12, RZ ;  /* 0x0000000c02087c10 */ /* 0x000fc8000ff3e0ff */
[----:B------:R-:W-:Y:S02]  /*9e20*/  IADD3.X R9, R3, UR10, RZ, P1, !PT ;  /* 0x0000000a03097c10 */ /* 0x000fe40008ffe4ff */
[----:B-1----:R-:W-:-:S04]  /*9e30*/  IADD3 R0, P0, R4, R6, RZ ;  /* 0x0000000604007210 */ /* 0x002fc80007f1e0ff */
[----:B------:R-:W-:Y:S01]  /*9e40*/  IADD3.X R6, R5, UR4, R7, P0, !PT ;  /* 0x0000000405067c10 */ /* 0x000fe200087fe407 */
[----:B------:R-:W-:Y:S01]  /*9e50*/  USHF.L.U32 UR4, UR6, 0x6, URZ ;  /* 0x0000000606047899 */ /* 0x000fe2000800063f */
[----:B------:R-:W-:Y:S01]  /*9e60*/  LEA R10, P0, R0, UR8, 0x1 ;  /* 0x00000008000a7c11 */ /* 0x000fe2000f8008ff */
[----:B------:R-:W-:-:S03]  /*9e70*/  USHF.L.U64.HI UR6, UR6, 0x6, UR7 ;  /* 0x0000000606067899 */ /* 0x000fc60008010207 */
[----:B------:R-:W-:Y:S02]  /*9e80*/  LEA.HI.X R11, R0, UR9, R6, 0x1, P0 ;  /* 0x00000009000b7c11 */ /* 0x000fe400080f0c06 */
[----:B------:R-:W-:Y:S02]  /*9e90*/  IADD3 R6, P1, R8, UR12, RZ ;  /* 0x0000000c08067c10 */ /* 0x000fe4000ff3e0ff */
[----:B------:R-:W-:Y:S01]  /*9ea0*/  IADD3 R4, P0, R10, UR4, RZ ;  /* 0x000000040a047c10 */ /* 0x000fe2000ff1e0ff */
[----:B------:R1:W-:Y:S01]  /*9eb0*/  STG.E.128 desc[UR40][R2.64], R44 ;  /* 0x0000002c02007986 */ /* 0x0003e2000c101d28 */
[----:B------:R-:W-:Y:S02]  /*9ec0*/  IADD3.X R7, R9, UR10, RZ, P1, !PT ;  /* 0x0000000a09077c10 */ /* 0x000fe40008ffe4ff */
[----:B------:R-:W-:Y:S02]  /*9ed0*/  IADD3.X R5, R11, UR6, RZ, P0, !PT ;  /* 0x000000060b057c10 */ /* 0x000fe400087fe4ff */
[----:B------:R-:W-:Y:S01]  /*9ee0*/  IADD3 R12, P1, R6, UR12, RZ ;  /* 0x0000000c060c7c10 */ /* 0x000fe2000ff3e0ff */
[----:B--2---:R-:W-:Y:S03]  /*9ef0*/  STG.E.128 desc[UR40][R8.64], R40 ;  /* 0x0000002808007986 */ /* 0x004fe6000c101d28 */
[----:B------:R-:W-:Y:S01]  /*9f00*/  IADD3.X R13, R7, UR10, RZ, P1, !PT ;  /* 0x0000000a070d7c10 */ /* 0x000fe20008ffe4ff */
[----:B---3--:R2:W-:Y:S04]  /*9f10*/  STG.E.128 desc[UR40][R6.64], R36 ;  /* 0x0000002406007986 */ /* 0x0085e8000c101d28 */
[----:B----4-:R3:W-:Y:S04]  /*9f20*/  STG.E.128 desc[UR40][R12.64], R32 ;  /* 0x000000200c007986 */ /* 0x0107e8000c101d28 */
[----:B------:R3:W-:Y:S01]  /*9f30*/  STG.E.128 desc[UR40][R10.64], R28 ;  /* 0x0000001c0a007986 */ /* 0x0007e2000c101d28 */
[----:B-1----:R-:W-:-:S04]  /*9f40*/  IADD3 R2, P0, R4, UR4, RZ ;  /* 0x0000000404027c10 */ /* 0x002fc8000ff1e0ff */
[----:B------:R-:W-:Y:S02]  /*9f50*/  IADD3.X R3, R5, UR6, RZ, P0, !PT ;  /* 0x0000000605037c10 */ /* 0x000fe400087fe4ff */
[----:B--2---:R-:W-:Y:S01]  /*9f60*/  IADD3 R6, P0, R2, UR4, RZ ;  /* 0x0000000402067c10 */ /* 0x004fe2000ff1e0ff */
[----:B------:R3:W-:Y:S03]  /*9f70*/  STG.E.128 desc[UR40][R4.64], R24 ;  /* 0x0000001804007986 */ /* 0x0007e6000c101d28 */
[----:B------:R-:W-:Y:S01]  /*9f80*/  IADD3.X R7, R3, UR6, RZ, P0, !PT ;  /* 0x0000000603077c10 */ /* 0x000fe200087fe4ff */
[----:B------:R3:W-:Y:S04]  /*9f90*/  STG.E.128 desc[UR40][R2.64], R20 ;  /* 0x0000001402007986 */ /* 0x0007e8000c101d28 */
[----:B------:R3:W-:Y:S04]  /*9fa0*/  STG.E.128 desc[UR40][R6.64], R16 ;  /* 0x0000001006007986 */ /* 0x0007e8000c101d28 */
.L_x_980:
        /* <DEDUP_REMOVED lines=11> */
.L_x_987:
[----:B------:R-:W-:Y:S05]  /*a060*/  EXIT ;  /* 0x000000000000794d */ /* 0x000fea0003800000 */
.L_x_989:
        /* <DEDUP_REMOVED lines=9> */
.L_x_1277:


//--------------------- .text._ZN5flash44flash_bwd_dq_dk_dv_loop_seqk_parallel_kernelI23Flash_bwd_kernel_traitsILi64ELi128ELi128ELi8ELi4ELi4ELi4ELb0ELb0EN7cutlass10bfloat16_tE19Flash_kernel_traitsILi64ELi128ELi128ELi8ES3_EELb0ELb1ELb0ELb0ELb1ELb1ELb1EEEvNS_16Flash_bwd_paramsE --------------------------
	.section	.text._ZN5flash44flash_bwd_dq_dk_dv_loop_seqk_parallel_kernelI23Flash_bwd_kernel_traitsILi64ELi128ELi128ELi8ELi4ELi4ELi4ELb0ELb0EN7cutlass10bfloat16_tE19Flash_kernel_traitsILi64ELi128ELi128ELi8ES3_EELb0ELb1ELb0ELb0ELb1ELb1ELb1EEEvNS_16Flash_bwd_paramsE,"ax",@progbits
	.align	128
        .global         _ZN5flash44flash_bwd_dq_dk_dv_loop_seqk_parallel_kernelI23Flash_bwd_kernel_traitsILi64ELi128ELi128ELi8ELi4ELi4ELi4ELb0ELb0EN7cutlass10bfloat16_tE19Flash_kernel_traitsILi64ELi128ELi128ELi8ES3_EELb0ELb1ELb0ELb0ELb1ELb1ELb1EEEvNS_16Flash_bwd_paramsE
        .type           _ZN5flash44flash_bwd_dq_dk_dv_loop_seqk_parallel_kernelI23Flash_bwd_kernel_traitsILi64ELi128ELi128ELi8ELi4ELi4ELi4ELb0ELb0EN7cutlass10bfloat16_tE19Flash_kernel_traitsILi64ELi128ELi128ELi8ES3_EELb0ELb1ELb0ELb0ELb1ELb1ELb1EEEvNS_16Flash_bwd_paramsE,@function
        .size           _ZN5flash44flash_bwd_dq_dk_dv_loop_seqk_parallel_kernelI23Flash_bwd_kernel_traitsILi64ELi128ELi128ELi8ELi4ELi4ELi4ELb0ELb0EN7cutlass10bfloat16_tE19Flash_kernel_traitsILi64ELi128ELi128ELi8ES3_EELb0ELb1ELb0ELb0ELb1ELb1ELb1EEEvNS_16Flash_bwd_paramsE,(.L_x_1278 - _ZN5flash44flash_bwd_dq_dk_dv_loop_seqk_parallel_kernelI23Flash_bwd_kernel_traitsILi64ELi128ELi128ELi8ELi4ELi4ELi4ELb0ELb0EN7cutlass10bfloat16_tE19Flash_kernel_traitsILi64ELi128ELi128ELi8ES3_EELb0ELb1ELb0ELb0ELb1ELb1ELb1EEEvNS_16Flash_bwd_paramsE)
        .other          _ZN5flash44flash_bwd_dq_dk_dv_loop_seqk_parallel_kernelI23Flash_bwd_kernel_traitsILi64ELi128ELi128ELi8ELi4ELi4ELi4ELb0ELb0EN7cutlass10bfloat16_tE19Flash_kernel_traitsILi64ELi128ELi128ELi8ES3_EELb0ELb1ELb0ELb0ELb1ELb1ELb1EEEvNS_16Flash_bwd_paramsE,@"STO_CUDA_ENTRY STV_DEFAULT"
_ZN5flash44flash_bwd_dq_dk_dv_loop_seqk_parallel_kernelI23Flash_bwd_kernel_traitsILi64ELi128ELi128ELi8ELi4ELi4ELi4ELb0ELb0EN7cutlass10bfloat16_tE19Flash_kernel_traitsILi64ELi128ELi128ELi8ES3_EELb0ELb1ELb0ELb0ELb1ELb1ELb1EEEvNS_16Flash_bwd_paramsE:
.text._ZN5flash44flash_bwd_dq_dk_dv_loop_seqk_parallel_kernelI23Flash_bwd_kernel_traitsILi64ELi128ELi128ELi8ELi4ELi4ELi4ELb0ELb0EN7cutlass10bfloat16_tE19Flash_kernel_traitsILi64ELi128ELi128ELi8ES3_EELb0ELb1ELb0ELb0ELb1ELb1ELb1EEEvNS_16Flash_bwd_paramsE:
        /* <DEDUP_REMOVED lines=14> */
[----:B------:R-:W-:Y:S01]  /*00e0*/  UMOV UR5, 0x400 ;  /* 0x0000040000057882 */ /* 0x000fe20000000000 */
[----:B------:R-:W-:Y:S01]  /*00f0*/  UMOV UR7, 0x400 ;  /* 0x0000040000077882 */ /* 0x000fe20000000000 */
[----:B------:R-:W-:Y:S01]  /*0100*/  UMOV UR10, 0x400 ;  /* 0x00000400000a7882 */ /* 0x000fe20000000000 */
[----:B------:R-:W-:Y:S01]  /*0110*/  ULDC.64 UR40, c[0x0][0x208] ;  /* 0x0000820000287ab9 */ /* 0x000fe20000000a00 */
[----:B------:R-:W-:Y:S02]  /*0120*/  UMOV UR34, 0xffffc000 ;  /* 0xffffc00000227882 */ /* 0x000fe40000000000 */
[----:B------:R-:W3:Y:S08]  /*0130*/  S2UR UR4, SR_CgaCtaId ;  /* 0x00000000000479c3 */ /* 0x000ef00000008800 */
[----:B------:R-:W4:Y:S01]  /*0140*/  S2UR UR6, SR_CgaCtaId ;  /* 0x00000000000679c3 */ /* 0x000f220000008800 */
[----:B--2---:R-:W-:-:S07]  /*0150*/  ULEA UR8, UR8, UR11, 0x18 ;  /* 0x0000000b08087291 */ /* 0x004fce000f8ec03f */
[----:B------:R-:W2:Y:S01]  /*0160*/  S2UR UR24, SR_CTAID.Y ;  /* 0x00000000001879c3 */ /* 0x000ea20000002600 */
[----:B-1----:R-:W-:Y:S01]  /*0170*/  SHF.R.S32.HI R187, RZ, 0x1f, R15 ;  /* 0x0000001fffbb7819 */ /* 0x002fe2000001140f */
[----:B---3--:R-:W-:-:S06]  /*0180*/  ULEA UR4, UR4, UR5, 0x18 ;  /* 0x0000000504047291 */ /* 0x008fcc000f8ec03f */
[----:B------:R-:W1:Y:S01]  /*0190*/  S2UR UR27, SR_CTAID.Z ;  /* 0x00000000001b79c3 */ /* 0x000e620000002700 */
[----:B------:R-:W-:Y:S01]  /*01a0*/  UIADD3 UR5, UR8, 0xc000, URZ ;  /* 0x0000c00008057890 */ /* 0x000fe2000fffe03f */
[CC--:B------:R-:W-:Y:S02]  /*01b0*/  LEA.HI R3, R187.reuse, R15.reuse, RZ, 0x4 ;  /* 0x0000000fbb037211 */ /* 0x0c0fe400078f20ff */
[----:B------:R-:W-:Y:S02]  /*01c0*/  LEA.HI R5, R187, R15, RZ, 0x5 ;  /* 0x0000000fbb057211 */ /* 0x000fe400078f28ff */
[----:B------:R-:W-:Y:S01]  /*01d0*/  SHF.R.S32.HI R4, RZ, 0x4, R3 ;  /* 0x00000004ff047819 */ /* 0x000fe20000011403 */
[----:B----4-:R-:W-:Y:S01]  /*01e0*/  ULEA UR6, UR6, UR7, 0x18 ;  /* 0x0000000706067291 */ /* 0x010fe2000f8ec03f */
[----:B------:R-:W-:Y:S01]  /*01f0*/  SHF.R.S32.HI R6, RZ, 0x5, R5 ;  /* 0x00000005ff067819 */ /* 0x000fe20000011405 */
[----:B------:R-:W3:Y:S01]  /*0200*/  S2UR UR9, SR_CgaCtaId ;  /* 0x00000000000979c3 */ /* 0x000ee20000008800 */
[----:B------:R-:W-:-:S02]  /*0210*/  LEA.HI R2, R3, R4, RZ, 0x1 ;  /* 0x0000000403027211 */ /* 0x000fc400078f08ff */
[----:B------:R-:W-:Y:S02]  /*0220*/  SHF.R.S32.HI R0, RZ, 0x1f, R5 ;  /* 0x0000001fff007819 */ /* 0x000fe40000011405 */
[----:B------:R-:W-:Y:S02]  /*0230*/  LOP3.LUT R2, R2, 0xfffffffe, RZ, 0xc0, !PT ;  /* 0xfffffffe02027812 */ /* 0x000fe400078ec0ff */
[-C--:B------:R-:W-:Y:S01]  /*0240*/  LEA.HI R14, R187, R15.reuse, RZ, 0x2 ;  /* 0x0000000fbb0e7211 */ /* 0x080fe200078f10ff */
[----:B------:R-:W4:Y:S01]  /*0250*/  S2UR UR23, SR_CTAID.Z ;  /* 0x00000000001779c3 */ /* 0x000f220000002700 */
[----:B------:R-:W-:Y:S01]  /*0260*/  LEA.HI R0, R0, R6, RZ, 0x2 ;  /* 0x0000000600007211 */ /* 0x000fe200078f10ff */
[----:B------:R-:W-:Y:S01]  /*0270*/  IMAD.IADD R12, R4, 0x1, -R2 ;  /* 0x00000001040c7824 */ /* 0x000fe200078e0a02 */
[----:B------:R-:W-:Y:S01]  /*0280*/  LOP3.LUT R2, R3, 0xfffffff0, RZ, 0xc0, !PT ;  /* 0xfffffff003027812 */ /* 0x000fe200078ec0ff */
[----:B--2---:R-:W-:Y:S01]  /*0290*/  USHF.R.S32.HI UR26, URZ, 0x1f, UR24 ;  /* 0x0000001f3f1a7899 */ /* 0x004fe20008011418 */
[----:B------:R-:W-:Y:S01]  /*02a0*/  LOP3.LUT R4, R5, 0xffffffe0, RZ, 0xc0, !PT ;  /* 0xffffffe005047812 */ /* 0x000fe200078ec0ff */
[----:B------:R-:W-:Y:S01]  /*02b0*/  UIMAD.WIDE UR30, UR24, 0x80, URZ ;  /* 0x00000080181e78a5 */ /* 0x000fe2000f8e023f */
[----:B------:R-:W-:Y:S01]  /*02c0*/  SHF.R.S32.HI R10, RZ, 0x2, R14 ;  /* 0x00000002ff0a7819 */ /* 0x000fe2000001140e */
[C---:B------:R-:W-:Y:S01]  /*02d0*/  IMAD.IADD R2, R15.reuse, 0x1, -R2 ;  /* 0x000000010f027824 */ /* 0x040fe200078e0a02 */
[----:B------:R-:W-:Y:S01]  /*02e0*/  SHF.R.S32.HI R3, RZ, 0x1f, R14 ;  /* 0x0000001fff037819 */ /* 0x000fe2000001140e */
[----:B------:R-:W-:Y:S01]  /*02f0*/  IMAD.IADD R4, R15, 0x1, -R4 ;  /* 0x000000010f047824 */ /* 0x000fe200078e0a04 */
[----:B------:R-:W-:Y:S01]  /*0300*/  LOP3.LUT R0, R0, 0xfffffffc, RZ, 0xc0, !PT ;  /* 0xfffffffc00007812 */ /* 0x000fe200078ec0ff */
[----:B------:R-:W2:Y:S01]  /*0310*/  S2UR UR22, SR_CTAID.Y ;  /* 0x00000000001679c3 */ /* 0x000ea20000002600 */
[----:B------:R-:W-:Y:S01]  /*0320*/  LEA.HI R11, R187, R15, RZ, 0x3 ;  /* 0x0000000fbb0b7211 */ /* 0x000fe200078f18ff */
[----:B-1----:R-:W-:Y:S01]  /*0330*/  USHF.R.S32.HI UR25, URZ, 0x1f, UR27 ;  /* 0x0000001f3f197899 */ /* 0x002fe2000801141b */
[----:B------:R-:W-:Y:S01]  /*0340*/  LEA.HI R3, R3, R10, RZ, 0x3 ;  /* 0x0000000a03037211 */ /* 0x000fe200078f18ff */
[----:B------:R-:W-:Y:S01]  /*0350*/  IMAD.IADD R9, R6, 0x1, -R0 ;  /* 0x0000000106097824 */ /* 0x000fe200078e0a00 */
[----:B------:R-:W-:Y:S01]  /*0360*/  SHF.R.S32.HI R5, RZ, 0x3, R11 ;  /* 0x00000003ff057819 */ /* 0x000fe2000001140b */
[----:B---3--:R-:W-:Y:S01]  /*0370*/  ULEA UR7, UR9, UR10, 0x18 ;  /* 0x0000000a09077291 */ /* 0x008fe2000f8ec03f */
[----:B------:R-:W-:-:S02]  /*0380*/  LOP3.LUT R0, R11, 0xfffffff8, RZ, 0xc0, !PT ;  /* 0xfffffff80b007812 */ /* 0x000fc400078ec0ff */
[----:B------:R-:W-:Y:S01]  /*0390*/  SHF.R.S32.HI R7, RZ, 0x1f, R2 ;  /* 0x0000001fff077819 */ /* 0x000fe20000011402 */
[----:B------:R-:W-:Y:S01]  /*03a0*/  IMAD.SHL.U32 R5, R5, 0x40, RZ ;  /* 0x0000004005057824 */ /* 0x000fe200078e00ff */
[----:B------:R-:W-:Y:S01]  /*03b0*/  LOP3.LUT R3, R3, 0xfffffff8, RZ, 0xc0, !PT ;  /* 0xfffffff803037812 */ /* 0x000fe200078ec0ff */
[----:B------:R-:W-:Y:S01]  /*03c0*/  IMAD.IADD R0, R15, 0x1, -R0 ;  /* 0x000000010f007824 */ /* 0x000fe200078e0a00 */
[----:B------:R-:W-:Y:S01]  /*03d0*/  SHF.R.S32.HI R6, RZ, 0x1f, R4 ;  /* 0x0000001fff067819 */ /* 0x000fe20000011404 */
[----:B----4-:R-:W-:Y:S01]  /*03e0*/  USHF.R.S32.HI UR32, URZ, 0x1f, UR23 ;  /* 0x0000001f3f207899 */ /* 0x010fe20008011417 */
[----:B------:R-:W-:Y:S01]  /*03f0*/  LEA.HI R13, R7, R2, RZ, 0x3 ;  /* 0x00000002070d7211 */ /* 0x000fe200078f18ff */
[----:B------:R-:W-:Y:S01]  /*0400*/  IMAD.IADD R3, R10, 0x1, -R3 ;  /* 0x000000010a037824 */ /* 0x000fe200078e0a03 */
[----:B------:R-:W-:Y:S01]  /*0410*/  LEA.HI R10, R6, R4, RZ, 0x2 ;  /* 0x00000004060a7211 */ /* 0x000fe200078f10ff */
[C---:B------:R-:W-:Y:S01]  /*0420*/  IMAD.SHL.U32 R8, R0.reuse, 0x8, RZ ;  /* 0x0000000800087824 */ /* 0x040fe200078e00ff */
[----:B------:R-:W-:Y:S01]  /*0430*/  LOP3.LUT R4, R13, 0xfffffff8, RZ, 0xc0, !PT ;  /* 0xfffffff80d047812 */ /* 0x000fe200078ec0ff */
[----:B------:R-:W-:Y:S01]  /*0440*/  IMAD.SHL.U32 R184, R0, 0x40, RZ ;  /* 0x0000004000b87824 */ /* 0x000fe200078e00ff */
[----:B------:R-:W-:-:S02]  /*0450*/  LOP3.LUT R5, R5, 0x1c0, RZ, 0xc0, !PT ;  /* 0x000001c005057812 */ /* 0x000fc400078ec0ff */
[-C--:B------:R-:W-:Y:S01]  /*0460*/  LEA.HI R7, R187, R15.reuse, RZ, 0x6 ;  /* 0x0000000fbb077211 */ /* 0x080fe200078f30ff */
[----:B------:R-:W-:Y:S01]  /*0470*/  IMAD.IADD R16, R2, 0x1, -R4 ;  /* 0x0000000102107824 */ /* 0x000fe200078e0a04 */
[----:B------:R-:W-:Y:S01]  /*0480*/  LOP3.LUT R6, R5, 0x38, R8, 0xf8, !PT ;  /* 0x0000003805067812 */ /* 0x000fe200078ef808 */
[----:B--2---:R-:W-:Y:S01]  /*0490*/  USHF.R.S32.HI UR29, URZ, 0x1f, UR22 ;  /* 0x0000001f3f1d7899 */ /* 0x004fe20008011416 */
[----:B------:R-:W-:Y:S02]  /*04a0*/  LOP3.LUT R2, R3, 0x1, RZ, 0xc0, !PT ;  /* 0x0000000103027812 */ /* 0x000fe400078ec0ff */
[----:B------:R-:W-:Y:S02]  /*04b0*/  SHF.R.U32.HI R5, RZ, 0x3, R5 ;  /* 0x00000003ff057819 */ /* 0x000fe40000011605 */
[----:B------:R-:W-:Y:S02]  /*04c0*/  LEA.HI R187, R187, R15, RZ, 0x7 ;  /* 0x0000000fbbbb7211 */ /* 0x000fe400078f38ff */
[----:B------:R-:W-:Y:S01]  /*04d0*/  ISETP.NE.U32.AND P0, PT, R2, 0x1, PT ;  /* 0x000000010200780c */ /* 0x000fe20003f05070 */
[----:B------:R-:W-:Y:S01]  /*04e0*/  IMAD.SHL.U32 R2, R9, 0x10, RZ ;  /* 0x0000001009027824 */ /* 0x000fe200078e00ff */
[----:B------:R-:W-:Y:S01]  /*04f0*/  LOP3.LUT R6, R6, R5, RZ, 0x3c, !PT ;  /* 0x0000000506067212 */ /* 0x000fe200078e3cff */
[----:B------:R-:W-:Y:S01]  /*0500*/  IMAD.SHL.U32 R5, R7, 0x8, RZ ;  /* 0x0000000807057824 */ /* 0x000fe200078e00ff */
[----:B------:R-:W-:-:S02]  /*0510*/  SHF.R.S32.HI R187, RZ, 0x7, R187 ;  /* 0x00000007ffbb7819 */ /* 0x000fc400000114bb */
[C---:B------:R-:W-:Y:S01]  /*0520*/  R2P PR, R3.reuse, 0x6 ;  /* 0x0000000603007804 */ /* 0x040fe20000000000 */
[----:B------:R-:W-:Y:S01]  /*0530*/  IMAD.SHL.U32 R3, R3, 0x40, RZ ;  /* 0x0000004003037824 */ /* 0x000fe200078e00ff */
[----:B------:R-:W-:Y:S01]  /*0540*/  LOP3.LUT R6, R6, 0xfffffe00, R5, 0xf8, !PT ;  /* 0xfffffe0006067812 */ /* 0x000fe200078ef805 */
[----:B------:R-:W-:Y:S01]  /*0550*/  IMAD.SHL.U32 R5, R187, 0x8, RZ ;  /* 0x00000008bb057824 */ /* 0x000fe200078e00ff */
[----:B------:R-:W-:Y:S02]  /*0560*/  LOP3.LUT R4, R14, 0x7ffffffc, RZ, 0xc0, !PT ;  /* 0x7ffffffc0e047812 */ /* 0x000fe400078ec0ff */
[C---:B------:R-:W-:Y:S01]  /*0570*/  LOP3.LUT P4, RZ, R0.reuse, 0x2, RZ, 0xc0, !PT ;  /* 0x0000000200ff7812 */ /* 0x040fe2000788c0ff */
[----:B------:R1:W-:Y:S01]  /*0580*/  STL [R1+0x4c], R6 ;  /* 0x00004c0601007387 */ /* 0x0003e20000100800 */
[----:B------:R-:W-:Y:S02]  /*0590*/  LOP3.LUT P3, RZ, R0, 0x4, RZ, 0xc0, !PT ;  /* 0x0000000400ff7812 */ /* 0x000fe4000786c0ff */
[----:B------:R-:W-:-:S02]  /*05a0*/  LOP3.LUT R0, R3, 0x1c0, RZ, 0xc0, !PT ;  /* 0x000001c003007812 */ /* 0x000fc400078ec0ff */
[----:B------:R-:W-:Y:S02]  /*05b0*/  LOP3.LUT R184, R184, 0x1c0, RZ, 0xc0, !PT ;  /* 0x000001c0b8b87812 */ /* 0x000fe400078ec0ff */
[----:B------:R-:W-:Y:S02]  /*05c0*/  SHF.R.U32.HI R3, RZ, 0x3, R0 ;  /* 0x00000003ff037819 */ /* 0x000fe40000011600 */
[----:B------:R-:W-:Y:S02]  /*05d0*/  LEA.HI.SX32 R10, R10, R2, 0x1e ;  /* 0x000000020a0a7211 */ /* 0x000fe400078ff2ff */
[----:B------:R-:W-:Y:S02]  /*05e0*/  LOP3.LUT R7, R3, R0, RZ, 0xfc, !PT ;  /* 0x0000000003077212 */ /* 0x000fe400078efcff */
[----:B------:R-:W-:Y:S01]  /*05f0*/  LOP3.LUT R2, R184, 0x30, R2, 0xf8, !PT ;  /* 0x00000030b8027812 */ /* 0x000fe200078ef802 */
[----:B------:R-:W-:Y:S01]  /*0600*/  STL [R1+0x70], R10 ;  /* 0x0000700a01007387 */ /* 0x000fe20000100800 */
[----:B-1----:R-:W-:Y:S01]  /*0610*/  IMAD.IADD R6, R15, 0x1, -R4 ;  /* 0x000000010f067824 */ /* 0x002fe200078e0a04 */
[----:B------:R-:W-:Y:S01]  /*0620*/  LOP3.LUT R4, R5, 0x8, RZ, 0xc0, !PT ;  /* 0x0000000805047812 */ /* 0x000fe200078ec0ff */
[----:B------:R-:W-:-:S02]  /*0630*/  IMAD.SHL.U32 R15, R15, 0x2, RZ ;  /* 0x000000020f0f7824 */ /* 0x000fc400078e00ff */
[----:B------:R-:W-:Y:S01]  /*0640*/  IMAD.SHL.U32 R5, R12, 0x10, RZ ;  /* 0x000000100c057824 */ /* 0x000fe200078e00ff */
[----:B------:R-:W-:Y:S01]  /*0650*/  LOP3.LUT R8, R3, R0, R4, 0x1e, !PT ;  /* 0x0000000003087212 */ /* 0x000fe200078e1e04 */
[----:B------:R-:W-:Y:S01]  /*0660*/  IMAD.SHL.U32 R0, R6, 0x2, RZ ;  /* 0x0000000206007824 */ /* 0x000fe200078e00ff */
[----:B------:R-:W-:Y:S02]  /*0670*/  LOP3.LUT R3, R15, 0x6, RZ, 0xc0, !PT ;  /* 0x000000060f037812 */ /* 0x000fe400078ec0ff */
[----:B------:R-:W-:Y:S02]  /*0680*/  LOP3.LUT R14, R4, 0x10, R5, 0xf8, !PT ;  /* 0x00000010040e7812 */ /* 0x000fe400078ef805 */
[----:B------:R-:W-:Y:S01]  /*0690*/  LOP3.LUT R5, R2, 0x8, R11, 0xf8, !PT ;  /* 0x0000000802057812 */ /* 0x000fe200078ef80b */
[C---:B------:R-:W-:Y:S01]  /*06a0*/  IMAD R6, R187.reuse, 0x40, R3 ;  /* 0x00000040bb067824 */ /* 0x040fe200078e0203 */
[----:B------:R-:W-:Y:S01]  /*06b0*/  LOP3.LUT R4, R184, 0x8, R11, 0xf8, !PT ;  /* 0x00000008b8047812 */ /* 0x000fe200078ef80b */
[----:B------:R-:W-:Y:S01]  /*06c0*/  IMAD R3, R187, 0x2000, R0 ;  /* 0x00002000bb037824 */ /* 0x000fe200078e0200 */
[----:B------:R-:W-:Y:S01]  /*06d0*/  SHF.R.U32.HI R184, RZ, 0x3, R184 ;  /* 0x00000003ffb87819 */ /* 0x000fe200000116b8 */
[----:B------:R-:W-:Y:S01]  /*06e0*/  IMAD R0, R9, 0x400, R0 ;  /* 0x0000040009007824 */ /* 0x000fe200078e0200 */
[----:B------:R1:W-:Y:S01]  /*06f0*/  STL [R1+0x68], R6 ;  /* 0x0000680601007387 */ /* 0x0003e20000100800 */
[----:B------:R-:W-:Y:S01]  /*0700*/  IMAD.SHL.U32 R2, R12, 0x200, RZ ;  /* 0x000002000c027824 */ /* 0x000fe200078e00ff */
[----:B------:R-:W-:Y:S01]  /*0710*/  LOP3.LUT R4, R4, R184, RZ, 0x3c, !PT ;  /* 0x000000b804047212 */ /* 0x000fe200078e3cff */
[----:B------:R-:W-:-:S02]  /*0720*/  IMAD.IADD R8, R0, 0x1, R8 ;  /* 0x0000000100087824 */ /* 0x000fc400078e0208 */
[----:B------:R-:W-:Y:S01]  /*0730*/  IMAD R3, R9, 0x400, R3 ;  /* 0x0000040009037824 */ /* 0x000fe200078e0203 */
[----:B------:R-:W-:Y:S01]  /*0740*/  LOP3.LUT R184, R2, R5, R184, 0xf6, !PT ;  /* 0x0000000502b87212 */ /* 0x000fe200078ef6b8 */
[----:B------:R-:W-:Y:S01]  /*0750*/  VIADD R0, R10, 0xffffff80 ;  /* 0xffffff800a007836 */ /* 0x000fe20000000000 */
[----:B------:R-:W-:Y:S01]  /*0760*/  LEA R8, R8, UR5, 0x1 ;  /* 0x0000000508087c11 */ /* 0x000fe2000f8e08ff */
[----:B------:R-:W-:Y:S01]  /*0770*/  IMAD.IADD R7, R7, 0x1, R3 ;  /* 0x0000000107077824 */ /* 0x000fe200078e0203 */
[----:B------:R-:W-:Y:S01]  /*0780*/  LEA R184, R184, UR8, 0x1 ;  /* 0x00000008b8b87c11 */ /* 0x000fe2000f8e08ff */
[----:B------:R-:W-:Y:S01]  /*0790*/  IMAD R187, R187, 0x1000, R2 ;  /* 0x00001000bbbb7824 */ /* 0x000fe200078e0202 */
[----:B------:R-:W-:Y:S01]  /*07a0*/  SHF.R.S32.HI R3, RZ, 0x1f, R0 ;  /* 0x0000001fff037819 */ /* 0x000fe20000011400 */
[----:B------:R-:W-:Y:S01]  /*07b0*/  IMAD.SHL.U32 R2, R16, 0x40, RZ ;  /* 0x0000004010027824 */ /* 0x000fe200078e00ff */
[----:B------:R-:W-:Y:S01]  /*07c0*/  LEA R7, R7, UR8, 0x1 ;  /* 0x0000000807077c11 */ /* 0x000fe2000f8e08ff */
[----:B------:R-:W-:Y:S01]  /*07d0*/  IMAD.SHL.U32 R5, R12, 0x8, RZ ;  /* 0x000000080c057824 */ /* 0x000fe200078e00ff */
[----:B------:R-:W-:Y:S01]  /*07e0*/  SHF.L.U64.HI R3, R0, 0x2, R3 ;  /* 0x0000000200037819 */ /* 0x000fe20000010203 */
[----:B------:R-:W-:Y:S01]  /*07f0*/  IMAD.IADD R187, R187, 0x1, R4 ;  /* 0x00000001bbbb7824 */ /* 0x000fe200078e0204 */
[----:B------:R-:W-:Y:S01]  /*0800*/  LOP3.LUT R2, R2, 0x1c0, RZ, 0xc0, !PT ;  /* 0x000001c002027812 */ /* 0x000fe200078ec0ff */
[----:B------:R-:W-:-:S02]  /*0810*/  IMAD.SHL.U32 R4, R13, 0x40, RZ ;  /* 0x000000400d047824 */ /* 0x000fc400078e00ff */
[----:B------:R2:W-:Y:S01]  /*0820*/  STL [R1+0x64], R3 ;  /* 0x0000640301007387 */ /* 0x0005e20000100800 */
[C---:B------:R-:W-:Y:S01]  /*0830*/  VIADD R13, R8.reuse, 0x2420 ;  /* 0x00002420080d7836 */ /* 0x040fe20000000000 */
[----:B------:R-:W-:Y:S01]  /*0840*/  LEA R187, R187, UR5, 0x1 ;  /* 0x00000005bbbb7c11 */ /* 0x000fe2000f8e08ff */
[----:B------:R-:W-:Y:S01]  /*0850*/  @P1 VIADD R13, R8, 0x23e0 ;  /* 0x000023e0080d1836 */ /* 0x000fe20000000000 */
[----:B-1----:R-:W1:Y:S01]  /*0860*/  LDC R6, c[0x0][0x2c4] ;  /* 0x0000b100ff067b82 */ /* 0x002e620000000800 */
[----:B------:R-:W-:Y:S01]  /*0870*/  LOP3.LUT R0, R4, 0xfffffe00, RZ, 0xc0, !PT ;  /* 0xfffffe0004007812 */ /* 0x000fe200078ec0ff */
[C---:B------:R-:W-:Y:S02]  /*0880*/  VIADD R12, R8.reuse, 0x2040 ;  /* 0x00002040080c7836 */ /* 0x040fe40000000000 */
[----:B------:R-:W-:Y:S02]  /*0890*/  @P2 VIADD R12, R8, 0x1fc0 ;  /* 0x00001fc0080c2836 */ /* 0x000fe40000000000 */
[----:B------:R-:W-:Y:S01]  /*08a0*/  IMAD R4, R9, 0x400, R0 ;  /* 0x0000040009047824 */ /* 0x000fe200078e0200 */
[----:B--2---:R-:W-:-:S02]  /*08b0*/  LOP3.LUT R3, R2, 0x8, R5, 0xf8, !PT ;  /* 0x0000000802037812 */ /* 0x004fc400078ef805 */
[----:B------:R-:W-:-:S04]  /*08c0*/  SHF.R.U32.HI R5, RZ, 0x3, R2 ;  /* 0x00000003ff057819 */ /* 0x000fc80000011602 */
[----:B------:R-:W-:Y:S01]  /*08d0*/  LOP3.LUT R2, R5, R14, R2, 0x1e, !PT ;  /* 0x0000000e05027212 */ /* 0x000fe200078e1e02 */
[C---:B------:R-:W-:Y:S01]  /*08e0*/  VIADD R14, R8.reuse, 0x420 ;  /* 0x00000420080e7836 */ /* 0x040fe20000000000 */
[----:B------:R-:W-:Y:S01]  /*08f0*/  LOP3.LUT R3, R3, R5, RZ, 0x3c, !PT ;  /* 0x0000000503037212 */ /* 0x000fe200078e3cff */
[----:B------:R-:W-:Y:S01]  /*0900*/  @P1 VIADD R14, R8, 0x3e0 ;  /* 0x000003e0080e1836 */ /* 0x000fe20000000000 */
[----:B------:R-:W-:Y:S01]  /*0910*/  LOP3.LUT R194, R2, R0, RZ, 0xfc, !PT ;  /* 0x0000000002c27212 */ /* 0x000fe200078efcff */
[----:B------:R-:W-:Y:S01]  /*0920*/  IMAD.MOV.U32 R0, RZ, RZ, 0x20 ;  /* 0x00000020ff007424 */ /* 0x000fe200078e00ff */
[----:B-1----:R-:W-:Y:S01]  /*0930*/  IADD3 R5, R10, 0x1, -R6 ;  /* 0x000000010a057810 */ /* 0x002fe20007ffe806 */
[----:B------:R-:W-:Y:S02]  /*0940*/  IMAD.MOV.U32 R2, RZ, RZ, -0x10 ;  /* 0xfffffff0ff027424 */ /* 0x000fe400078e00ff */
[----:B------:R-:W-:Y:S01]  /*0950*/  IMAD.IADD R193, R4, 0x1, R3 ;  /* 0x0000000104c17824 */ /* 0x000fe200078e0203 */
[----:B------:R-:W-:Y:S01]  /*0960*/  SEL R189, R0, 0xffffffe0, !P4 ;  /* 0xffffffe000bd7807 */ /* 0x000fe20006000000 */
[----:B------:R-:W-:Y:S01]  /*0970*/  IMAD.MOV.U32 R3, RZ, RZ, 0x40 ;  /* 0x00000040ff037424 */ /* 0x000fe200078e00ff */
[----:B------:R-:W-:Y:S01]  /*0980*/  SEL R2, R2, 0x10, !P0 ;  /* 0x0000001002027807 */ /* 0x000fe20004000000 */
[----:B------:R-:W-:Y:S01]  /*0990*/  IMAD.MOV.U32 R4, RZ, RZ, 0x440 ;  /* 0x00000440ff047424 */ /* 0x000fe200078e00ff */
[----:B------:R-:W-:Y:S01]  /*09a0*/  SEL R0, R0, 0xffffffe0, !P1 ;  /* 0xffffffe000007807 */ /* 0x000fe20004800000 */
[----:B------:R1:W-:Y:S01]  /*09b0*/  STL [R1+0x60], R5 ;  /* 0x0000600501007387 */ /* 0x0003e20000100800 */
[----:B------:R-:W-:Y:S01]  /*09c0*/  SEL R188, R3, 0xffffffc0, !P3 ;  /* 0xffffffc003bc7807 */ /* 0x000fe20005800000 */
[----:B------:R-:W-:Y:S01]  /*09d0*/  IMAD.IADD R11, R7, 0x1, R2 ;  /* 0x00000001070b7824 */ /* 0x000fe200078e0202 */
[----:B------:R-:W-:Y:S01]  /*09e0*/  SEL R3, R3, 0xffffffc0, !P2 ;  /* 0xffffffc003037807 */ /* 0x000fe20005000000 */
[----:B------:R-:W-:Y:S01]  /*09f0*/  IMAD.IADD R6, R7, 0x1, R0 ;  /* 0x0000000107067824 */ /* 0x000fe200078e0200 */
[----:B------:R-:W-:Y:S01]  /*0a00*/  SEL R4, R4, 0x3c0, !P2 ;  /* 0x000003c004047807 */ /* 0x000fe20005000000 */
[----:B------:R-:W-:Y:S01]  /*0a10*/  STL [R1+0x6c], R8 ;  /* 0x00006c0801007387 */ /* 0x000fe20000100800 */
[----:B------:R-:W-:-:S02]  /*0a20*/  IMAD.IADD R188, R187, 0x1, R188 ;  /* 0x00000001bbbc7824 */ /* 0x000fc400078e02bc */
[----:B------:R-:W-:Y:S01]  /*0a30*/  IMAD.IADD R10, R7, 0x1, R3 ;  /* 0x00000001070a7824 */ /* 0x000fe200078e0203 */
[----:B------:R2:W-:Y:S01]  /*0a40*/  STL [R1+0x8], R7 ;  /* 0x0000080701007387 */ /* 0x0005e20000100800 */
[----:B------:R-:W-:Y:S02]  /*0a50*/  IMAD.IADD R9, R3, 0x1, R8 ;  /* 0x0000000103097824 */ /* 0x000fe400078e0208 */
[----:B------:R-:W-:Y:S01]  /*0a60*/  IMAD.IADD R2, R2, 0x1, R10 ;  /* 0x0000000102027824 */ /* 0x000fe200078e020a */
[----:B------:R3:W-:Y:S01]  /*0a70*/  STL [R1+0x14], R11 ;  /* 0x0000140b01007387 */ /* 0x0007e20000100800 */
[----:B------:R-:W-:Y:S02]  /*0a80*/  IMAD.IADD R190, R187, 0x1, R189 ;  /* 0x00000001bbbe7824 */ /* 0x000fe400078e02bd */
[----:B------:R-:W-:Y:S01]  /*0a90*/  IMAD.IADD R189, R189, 0x1, R188 ;  /* 0x00000001bdbd7824 */ /* 0x000fe200078e02bc */
[----:B------:R4:W-:Y:S04]  /*0aa0*/  STL [R1+0x24], R6 ;  /* 0x0000240601007387 */ /* 0x0009e80000100800 */
[----:B------:R-:W-:Y:S01]  /*0ab0*/  STL [R1+0xc], R10 ;  /* 0x00000c0a01007387 */ /* 0x000fe20000100800 */
[----:B-1----:R-:W-:-:S02]  /*0ac0*/  VIADD R5, R8, 0x2020 ;  /* 0x0000202008057836 */ /* 0x002fc40000000000 */
[----:B------:R-:W-:-:S04]  /*0ad0*/  @P1 VIADD R5, R8, 0x1fe0 ;  /* 0x00001fe008051836 */ /* 0x000fc80000000000 */
[----:B------:R-:W-:Y:S02]  /*0ae0*/  IMAD.IADD R3, R3, 0x1, R5 ;  /* 0x0000000103037824 */ /* 0x000fe400078e0205 */
[----:B--2---:R-:W-:Y:S02]  /*0af0*/  IMAD.IADD R7, R0, 0x1, R8 ;  /* 0x0000000100077824 */ /* 0x004fe400078e0208 */
[----:B---3--:R-:W-:-:S03]  /*0b00*/  IMAD.IADD R11, R11, 0x1, R0 ;  /* 0x000000010b0b7824 */ /* 0x008fc600078e0200 */
[----:B------:R1:W-:Y:S01]  /*0b10*/  STL [R1+0xa0], R7 ;  /* 0x0000a00701007387 */ /* 0x0003e20000100800 */
[----:B----4-:R-:W-:-:S03]  /*0b20*/  IMAD.IADD R6, R8, 0x1, R4 ;  /* 0x0000000108067824 */ /* 0x010fc600078e0204 */
        /* <DEDUP_REMOVED lines=22> */
.L_x_998:
        /* <DEDUP_REMOVED lines=8> */
[----:B-12---:R-:W1:Y:S02]  /*0d10*/  @P0 S2R R0, SR_CTAID.Y ;  /* 0x0000000000000919 */ /* 0x006e640000002600 */
        /* <DEDUP_REMOVED lines=22> */
[----:B------:R-:W-:Y:S05]  /*0e80*/  @P0 BRA `(.L_x_990) ;  /* 0x0000009000580947 */ /* 0x000fea0003800000 */
        /* <DEDUP_REMOVED lines=73> */
.L_x_991:
[----:B------:R-:W-:Y:S01]  /*1320*/  UIMAD UR35, UR24, UR15, UR27 ;  /* 0x0000000f182372a4 */ /* 0x000fe2000f8e021b */
[----:B------:R-:W-:-:S03]  /*1330*/  ULDC UR52, c[0x0][0x2d4] ;  /* 0x0000b50000347ab9 */ /* 0x000fc60000000800 */
[----:B------:R-:W-:-:S12]  /*1340*/  UIMAD UR35, UR35, UR52, URZ ;  /* 0x00000034232372a4 */ /* 0x000fd8000f8e023f */
.L_x_992:
[----:B------:R-:W2:Y:S01]  /*1350*/  LDL R15, [R1+0x4c] ;  /* 0x00004c00010f7983 */ /* 0x000ea20000100800 */
[----:B------:R-:W-:Y:S01]  /*1360*/  UIMAD UR10, UR15, UR14, URZ ;  /* 0x0000000e0f0a72a4 */ /* 0x000fe2000f8e023f */
[----:B------:R-:W-:Y:S01]  /*1370*/  IMAD.U32 R10, RZ, RZ, UR11 ;  /* 0x0000000bff0a7e24 */ /* 0x000fe2000f8e00ff */
[----:B------:R-:W1:Y:S01]  /*1380*/  LDC.64 R18, c[0x0][0x418] ;  /* 0x00010600ff127b82 */ /* 0x000e620000000a00 */
[----:B------:R-:W3:Y:S01]  /*1390*/  S2R R27, SR_TID.X ;  /* 0x00000000001b7919 */ /* 0x000ee20000002100 */
[----:B------:R-:W-:Y:S02]  /*13a0*/  USHF.L.U32 UR9, UR10, 0x7, URZ ;  /* 0x000000070a097899 */ /* 0x000fe4000800063f */
[----:B------:R-:W-:Y:S02]  /*13b0*/  UIADD3 UR33, UP1, UR38, UR33, URZ ;  /* 0x0000002126217290 */ /* 0x000fe4000ff3e03f */
[----:B------:R-:W-:Y:S02]  /*13c0*/  UIMAD.WIDE UR52, UR24, UR52, UR42 ;  /* 0x00000034183472a5 */ /* 0x000fe4000f8e022a */
[----:B------:R-:W4:Y:S01]  /*13d0*/  LDC.64 R20, c[0x0][0x228] ;  /* 0x00008a00ff147b82 */ /* 0x000f220000000a00 */
[----:B------:R-:W-:Y:S01]  /*13e0*/  UIMAD.WIDE.U32 UR50, UR14, UR15, URZ ;  /* 0x0000000f0e3272a5 */ /* 0x000fe2000f8e003f */
[----:B------:R-:W-:Y:S01]  /*13f0*/  ULDC.64 UR20, c[0x0][0x240] ;  /* 0x0000900000147ab9 */ /* 0x000fe20000000a00 */
[----:B------:R-:W-:Y:S01]  /*1400*/  USHF.R.S32.HI UR47, URZ, 0x1f, UR14 ;  /* 0x0000001f3f2f7899 */ /* 0x000fe2000801140e */
[----:B------:R-:W-:-:S03]  /*1410*/  ULDC.64 UR16, c[0x0][0x420] ;  /* 0x0001080000107ab9 */ /* 0x000fc60000000a00 */
[----:B------:R-:W-:Y:S01]  /*1420*/  IMAD.U32 R16, RZ, RZ, UR50 ;  /* 0x00000032ff107e24 */ /* 0x000fe2000f8e00ff */
[----:B------:R-:W-:Y:S01]  /*1430*/  UIMAD UR47, UR47, UR15, URZ ;  /* 0x0000000f2f2f72a4 */ /* 0x000fe2000f8e023f */
[----:B------:R-:W-:Y:S01]  /*1440*/  IMAD.U32 R17, RZ, RZ, UR51 ;  /* 0x00000033ff117e24 */ /* 0x000fe2000f8e00ff */
[----:B------:R-:W-:Y:S01]  /*1450*/  ULDC.64 UR18, c[0x0][0x258] ;  /* 0x0000960000127ab9 */ /* 0x000fe20000000a00 */
[----:B------:R-:W-:Y:S02]  /*1460*/  UIADD3.X UR44, UR45, UR44, URZ, UP1, !UPT ;  /* 0x0000002c2d2c7290 */ /* 0x000fe40008ffe43f */
[----:B------:R-:W-:-:S04]  /*1470*/  UIMAD UR47, UR48, UR14, UR47 ;  /* 0x0000000e302f72a4 */ /* 0x000fc8000f8e022f */
[----:B------:R-:W-:Y:S01]  /*1480*/  UIADD3 UR47, UR51, UR47, URZ ;  /* 0x0000002f332f7290 */ /* 0x000fe2000fffe03f */
[----:B---3--:R-:W-:-:S04]  /*1490*/  SHF.R.S32.HI R28, RZ, 0x1f, R27 ;  /* 0x0000001fff1c7819 */ /* 0x008fc8000001141b */
[CC--:B------:R-:W-:Y:S02]  /*14a0*/  LEA.HI R2, R28.reuse, R27.reuse, RZ, 0x5 ;  /* 0x0000001b1c027211 */ /* 0x0c0fe400078f28ff */
[----:B------:R-:W-:Y:S02]  /*14b0*/  LEA.HI R9, R28, R27, RZ, 0x3 ;  /* 0x0000001b1c097211 */ /* 0x000fe400078f18ff */
[----:B------:R-:W-:Y:S02]  /*14c0*/  LOP3.LUT R0, R2, 0xffffffe0, RZ, 0xc0, !PT ;  /* 0xffffffe002007812 */ /* 0x000fe400078ec0ff */
[----:B------:R-:W-:Y:S02]  /*14d0*/  SHF.R.S32.HI R2, RZ, 0x5, R2 ;  /* 0x00000005ff027819 */ /* 0x000fe40000011402 */
[----:B------:R-:W-:Y:S01]  /*14e0*/  SHF.R.S32.HI R6, RZ, 0x3, R9 ;  /* 0x00000003ff067819 */ /* 0x000fe20000011409 */
[----:B------:R-:W-:Y:S01]  /*14f0*/  IMAD.IADD R0, R27, 0x1, -R0 ;  /* 0x000000011b007824 */ /* 0x000fe200078e0a00 */
[----:B------:R-:W-:-:S02]  /*1500*/  LOP3.LUT R9, R9, 0xfffffff8, RZ, 0xc0, !PT ;  /* 0xfffffff809097812 */ /* 0x000fc400078ec0ff */
[----:B------:R-:W-:Y:S01]  /*1510*/  SHF.R.S32.HI R8, RZ, 0x1f, R6 ;  /* 0x0000001fff087819 */ /* 0x000fe20000011406 */
[----:B------:R-:W-:Y:S01]  /*1520*/  IMAD R0, R2, UR10, R0 ;  /* 0x0000000a02007c24 */ /* 0x000fe2000f8e0200 */
[----:B------:R-:W-:Y:S01]  /*1530*/  ULDC.64 UR10, c[0x0][0x248] ;  /* 0x00009200000a7ab9 */ /* 0x000fe20000000a00 */
[----:B------:R-:W-:Y:S01]  /*1540*/  IMAD.U32 R2, RZ, RZ, UR8 ;  /* 0x00000008ff027e24 */ /* 0x000fe2000f8e00ff */
[----:B------:R-:W-:Y:S01]  /*1550*/  USHF.R.S32.HI UR8, URZ, 0x1f, UR9 ;  /* 0x0000001f3f087899 */ /* 0x000fe20008011409 */
[----:B------:R-:W-:Y:S01]  /*1560*/  IMAD.WIDE.U32 R4, R6, UR10, RZ ;  /* 0x0000000a06047c25 */ /* 0x000fe2000f8e00ff */
[----:B------:R-:W-:Y:S02]  /*1570*/  IADD3 R10, P2, P0, R0, UR9, R10 ;  /* 0x00000009000a7c10 */ /* 0x000fe4000f85e00a */
[----:B------:R-:W-:Y:S01]  /*1580*/  SHF.R.S32.HI R0, RZ, 0x1f, R0 ;  /* 0x0000001fff007819 */ /* 0x000fe20000011400 */
[----:B------:R-:W-:-:S03]  /*1590*/  IMAD.U32 R22, RZ, RZ, UR10 ;  /* 0x0000000aff167e24 */ /* 0x000fc6000f8e00ff */
[----:B------:R-:W-:Y:S01]  /*15a0*/  IADD3.X R0, R0, UR8, R2, P2, P0 ;  /* 0x0000000800007c10 */ /* 0x000fe200097e0402 */
[----:B------:R-:W-:Y:S01]  /*15b0*/  ULDC.64 UR8, c[0x0][0x250] ;  /* 0x0000940000087ab9 */ /* 0x000fe20000000a00 */
[----:B------:R-:W-:Y:S01]  /*15c0*/  IADD3 R10, P0, R10, R11, RZ ;  /* 0x0000000b0a0a7210 */ /* 0x000fe20007f1e0ff */
[----:B------:R-:W-:Y:S02]  /*15d0*/  IMAD R7, R8, UR8, RZ ;  /* 0x0000000808077c24 */ /* 0x000fe4000f8e02ff */
[----:B------:R-:W-:Y:S02]  /*15e0*/  IMAD.U32 R24, RZ, RZ, UR8 ;  /* 0x00000008ff187e24 */ /* 0x000fe4000f8e00ff */
[----:B------:R-:W-:Y:S02]  /*15f0*/  IMAD.X R11, R0, 0x1, R3, P0 ;  /* 0x00000001000b7824 */ /* 0x000fe400000e0603 */
[----:B------:R-:W-:Y:S02]  /*1600*/  IMAD R0, R8, UR10, RZ ;  /* 0x0000000a08007c24 */ /* 0x000fe4000f8e02ff */
[----:B------:R-:W-:-:S04]  /*1610*/  IMAD.WIDE.U32 R2, R6, UR8, RZ ;  /* 0x0000000806027c25 */ /* 0x000fc8000f8e00ff */
[C---:B------:R-:W-:Y:S02]  /*1620*/  IMAD R7, R6.reuse, UR9, R7 ;  /* 0x0000000906077c24 */ /* 0x040fe4000f8e0207 */
[C---:B------:R-:W-:Y:S02]  /*1630*/  IMAD R0, R6.reuse, UR11, R0 ;  /* 0x0000000b06007c24 */ /* 0x040fe4000f8e0200 */
[----:B------:R-:W-:Y:S02]  /*1640*/  IMAD.IADD R3, R3, 0x1, R7 ;  /* 0x0000000103037824 */ /* 0x000fe400078e0207 */
[----:B------:R-:W-:Y:S01]  /*1650*/  IMAD.IADD R5, R5, 0x1, R0 ;  /* 0x0000000105057824 */ /* 0x000fe200078e0200 */
[----:B------:R-:W-:Y:S01]  /*1660*/  IADD3 R0, P0, R6, UR42, RZ ;  /* 0x0000002a06007c10 */ /* 0x000fe2000ff1e0ff */
[----:B------:R-:W-:Y:S02]  /*1670*/  IMAD.IADD R7, R27, 0x1, -R9 ;  /* 0x000000011b077824 */ /* 0x000fe400078e0a09 */
[----:B------:R-:W-:Y:S01]  /*1680*/  IMAD.WIDE.U32 R22, R22, UR33, R4 ;  /* 0x0000002116167c25 */ /* 0x000fe2000f8e0004 */
[----:B------:R-:W-:Y:S01]  /*1690*/  IADD3.X R12, R8, UR43, RZ, P0, !PT ;  /* 0x0000002b080c7c10 */ /* 0x000fe200087fe4ff */
[----:B------:R-:W-:-:S02]  /*16a0*/  UIADD3 UR43, UP0, UR52, UR12, URZ ;  /* 0x0000000c342b7290 */ /* 0x000fc4000ff1e03f */
[----:B------:R-:W-:Y:S01]  /*16b0*/  IMAD.SHL.U32 R6, R7, 0x8, RZ ;  /* 0x0000000807067824 */ /* 0x000fe200078e00ff */
[----:B------:R-:W-:Y:S01]  /*16c0*/  ULDC.64 UR12, c[0x0][0x428] ;  /* 0x00010a00000c7ab9 */ /* 0x000fe20000000a00 */
[----:B------:R-:W-:Y:S01]  /*16d0*/  IMAD R4, R12, UR20, RZ ;  /* 0x000000140c047c24 */ /* 0x000fe2000f8e02ff */
[----:B------:R-:W-:Y:S01]  /*16e0*/  UIMAD UR14, UR25, UR12, URZ ;  /* 0x0000000c190e72a4 */ /* 0x000fe2000f8e023f */
[----:B------:R-:W-:Y:S01]  /*16f0*/  IMAD.WIDE.U32 R24, R24, UR33, R2 ;  /* 0x0000002118187c25 */ /* 0x000fe2000f8e0002 */
[----:B------:R-:W-:Y:S01]  /*1700*/  SHF.R.S32.HI R7, RZ, 0x1f, R6 ;  /* 0x0000001fff077819 */ /* 0x000fe20000011406 */
[----:B------:R-:W-:Y:S02]  /*1710*/  UIADD3.X UR46, UR53, UR46, URZ, UP0, !UPT ;  /* 0x0000002e352e7290 */ /* 0x000fe400087fe43f */
[----:B-1----:R-:W-:Y:S01]  /*1720*/  IMAD R2, R18, UR26, RZ ;  /* 0x0000001a12027c24 */ /* 0x002fe2000f8e02ff */
[----:B------:R-:W-:Y:S01]  /*1730*/  UIMAD UR47, UR47, UR43, URZ ;  /* 0x0000002b2f2f72a4 */ /* 0x000fe2000f8e023f */
[C---:B------:R-:W-:Y:S01]  /*1740*/  IMAD R4, R0.reuse, UR21, R4 ;  /* 0x0000001500047c24 */ /* 0x040fe2000f8e0204 */
[----:B------:R-:W-:Y:S01]  /*1750*/  USHF.L.U64.HI UR21, UR20, 0x6, UR21 ;  /* 0x0000000614157899 */ /* 0x000fe20008010215 */
[----:B------:R-:W-:Y:S01]  /*1760*/  IMAD.WIDE.U32 R8, R0, UR20, R6 ;  /* 0x0000001400087c25 */ /* 0x000fe2000f8e0006 */
[----:B------:R-:W-:-:S02]  /*1770*/  UIMAD UR46, UR46, UR50, UR47 ;  /* 0x000000322e2e72a4 */ /* 0x000fc4000f8e022f */
[----:B------:R-:W-:Y:S01]  /*1780*/  USHF.L.U32 UR20, UR20, 0x6, URZ ;  /* 0x0000000614147899 */ /* 0x000fe2000800063f */
[----:B------:R-:W-:Y:S01]  /*1790*/  IMAD.WIDE.U32 R16, R16, UR43, R10 ;  /* 0x0000002b10107c25 */ /* 0x000fe2000f8e000a */
[----:B------:R-:W-:-:S03]  /*17a0*/  UIMAD UR43, UR27, UR13, UR14 ;  /* 0x0000000d1b2b72a4 */ /* 0x000fc6000f8e020e */
        /* <DEDUP_REMOVED lines=10> */
[C---:B------:R-:W-:Y:S01]  /*1850*/  IMAD R10, R0.reuse, UR17, R5 ;  /* 0x00000011000a7c24 */ /* 0x040fe2000f8e0205 */
[----:B------:R-:W-:Y:S01]  /*1860*/  USHF.L.U64.HI UR17, UR16, 0x6, UR17 ;  /* 0x0000000610117899 */ /* 0x000fe20008010211 */
[----:B------:R-:W-:-:S04]  /*1870*/  IMAD.WIDE.U32 R2, R0, UR16, R2 ;  /* 0x0000001000027c25 */ /* 0x000fc8000f8e0002 */
[----:B------:R-:W-:Y:S02]  /*1880*/  IMAD.IADD R3, R3, 0x1, R10 ;  /* 0x0000000103037824 */ /* 0x000fe400078e020a */
[----:B------:R-:W-:Y:S01]  /*1890*/  IMAD.U32 R0, RZ, RZ, UR12 ;  /* 0x0000000cff007e24 */ /* 0x000fe2000f8e00ff */
[----:B------:R-:W-:Y:S01]  /*18a0*/  ULDC.64 UR12, c[0x0][0x400] ;  /* 0x00010000000c7ab9 */ /* 0x000fe20000000a00 */
[----:B------:R-:W-:Y:S01]  /*18b0*/  IMAD R11, R20, UR26, RZ ;  /* 0x0000001a140b7c24 */ /* 0x000fe2000f8e02ff */
[----:B------:R-:W-:Y:S01]  /*18c0*/  LEA R196, P0, R16, UR12, 0x2 ;  /* 0x0000000c10c47c11 */ /* 0x000fe2000f8010ff */
[----:B------:R-:W-:-:S04]  /*18d0*/  IMAD.WIDE.U32 R2, R0, UR27, R2 ;  /* 0x0000001b00027c25 */ /* 0x000fc8000f8e0002 */
[----:B------:R-:W-:Y:S01]  /*18e0*/  IMAD R11, R21, UR24, R11 ;  /* 0x00000018150b7c24 */ /* 0x000fe2000f8e020b */
[C---:B------:R-:W-:Y:S01]  /*18f0*/  LEA R32, P2, R2.reuse, UR14, 0x1 ;  /* 0x0000000e02207c11 */ /* 0x040fe2000f8408ff */
[----:B------:R-:W-:Y:S01]  /*1900*/  VIADD R0, R3, UR43 ;  /* 0x0000002b03007c36 */ /* 0x000fe20008000000 */
[----:B------:R-:W-:Y:S01]  /*1910*/  USHF.L.U32 UR14, UR16, 0x6, URZ ;  /* 0x00000006100e7899 */ /* 0x000fe2000800063f */
[----:B------:R-:W-:Y:S01]  /*1920*/  VIADD R3, R17, UR46 ;  /* 0x0000002e11037c36 */ /* 0x000fe20008000000 */
[----:B------:R-:W-:Y:S01]  /*1930*/  UIADD3 UR16, UR37, -0x1, URZ ;  /* 0xffffffff25107890 */ /* 0x000fe2000fffe03f */
[----:B------:R-:W-:Y:S01]  /*1940*/  IMAD.IADD R5, R9, 0x1, R11 ;  /* 0x0000000109057824 */ /* 0x000fe200078e020b */
[----:B------:R-:W-:Y:S01]  /*1950*/  LEA.HI.X R33, R2, UR15, R0, 0x1, P2 ;  /* 0x0000000f02217c11 */ /* 0x000fe200090f0c00 */
[----:B------:R-:W-:Y:S01]  /*1960*/  IMAD.U32 R9, RZ, RZ, UR18 ;  /* 0x00000012ff097e24 */ /* 0x000fe2000f8e00ff */
[----:B------:R-:W-:Y:S01]  /*1970*/  UIMAD UR18, UR25, UR18, URZ ;  /* 0x00000012191272a4 */ /* 0x000fe2000f8e023f */
[----:B------:R-:W-:Y:S01]  /*1980*/  IMAD.MOV.U32 R4, RZ, RZ, R8 ;  /* 0x000000ffff047224 */ /* 0x000fe200078e0008 */
[----:B------:R-:W-:Y:S01]  /*1990*/  LEA.HI.X R197, R16, UR13, R3, 0x2, P0 ;  /* 0x0000000d10c57c11 */ /* 0x000fe200080f1403 */
[----:B------:R-:W-:Y:S01]  /*19a0*/  ULDC.64 UR12, c[0x0][0x210] ;  /* 0x00008400000c7ab9 */ /* 0x000fe20000000a00 */
[----:B------:R-:W3:Y:S01]  /*19b0*/  LDC.64 R16, c[0x0][0x238] ;  /* 0x00008e00ff107b82 */ /* 0x000ee20000000a00 */
[----:B------:R-:W-:Y:S01]  /*19c0*/  UIMAD UR18, UR27, UR19, UR18 ;  /* 0x000000131b1272a4 */ /* 0x000fe2000f8e0212 */
[----:B------:R-:W-:Y:S01]  /*19d0*/  IMAD.WIDE.U32 R8, R9, UR27, R4 ;  /* 0x0000001b09087c25 */ /* 0x000fe2000f8e0004 */
[----:B------:R-:W-:Y:S01]  /*19e0*/  IADD3 R4, P0, R32, UR14, RZ ;  /* 0x0000000e20047c10 */ /* 0x000fe2000ff1e0ff */
[----:B------:R4:W-:Y:S02]  /*19f0*/  STL.64 [R1+0x30], R32 ;  /* 0x0000302001007387 */ /* 0x0009e40000100a00 */
[----:B-1----:R-:W-:Y:S01]  /*1a00*/  IMAD R10, R12, UR26, RZ ;  /* 0x0000001a0c0a7c24 */ /* 0x002fe2000f8e02ff */
[----:B------:R-:W-:Y:S01]  /*1a10*/  LEA R30, P2, R8, UR12, 0x1 ;  /* 0x0000000c081e7c11 */ /* 0x000fe2000f8408ff */
[----:B------:R-:W-:Y:S01]  /*1a20*/  VIADD R2, R9, UR18 ;  /* 0x0000001209027c36 */ /* 0x000fe20008000000 */
[----:B------:R-:W-:Y:S01]  /*1a30*/  IADD3.X R5, R33, UR17, RZ, P0, !PT ;  /* 0x0000001121057c10 */ /* 0x000fe200087fe4ff */
[----:B------:R-:W-:-:S03]  /*1a40*/  IMAD R10, R13, UR24, R10 ;  /* 0x000000180d0a7c24 */ /* 0x000fc6000f8e020a */
[----:B------:R-:W-:Y:S01]  /*1a50*/  LEA.HI.X R31, R8, UR13, R2, 0x1, P2 ;  /* 0x0000000d081f7c11 */ /* 0x000fe200090f0c02 */
[----:B------:R-:W-:Y:S01]  /*1a60*/  ULDC.64 UR12, c[0x0][0x260] ;  /* 0x00009800000c7ab9 */ /* 0x000fe20000000a00 */
[----:B------:R-:W-:-:S03]  /*1a70*/  IADD3 R2, P0, R4, UR14, RZ ;  /* 0x0000000e04027c10 */ /* 0x000fc6000ff1e0ff */
[----:B------:R4:W-:Y:S01]  /*1a80*/  STL.64 [R1+0x28], R30 ;  /* 0x0000281e01007387 */ /* 0x0009e20000100a00 */
[----:B------:R-:W-:Y:S02]  /*1a90*/  IADD3.X R3, R5, UR17, RZ, P0, !PT ;  /* 0x0000001105037c10 */ /* 0x000fe400087fe4ff */
[----:B------:R-:W-:Y:S01]  /*1aa0*/  IADD3 R8, P0, R2, UR14, RZ ;  /* 0x0000000e02087c10 */ /* 0x000fe2000ff1e0ff */
[----:B------:R-:W-:-:S03]  /*1ab0*/  ULEA.HI UR14, UR16, UR16, URZ, 0x1 ;  /* 0x00000010100e7291 */ /* 0x000fc6000f8f083f */
[----:B------:R-:W-:Y:S01]  /*1ac0*/  IADD3.X R9, R3, UR17, RZ, P0, !PT ;  /* 0x0000001103097c10 */ /* 0x000fe200087fe4ff */
[----:B------:R-:W-:-:S04]  /*1ad0*/  ULOP3.LUT UR14, UR14, 0xfffffffe, URZ, 0xc0, !UPT ;  /* 0xfffffffe0e0e7892 */ /* 0x000fc8000f8ec03f */
[----:B------:R-:W-:-:S04]  /*1ae0*/  UIADD3 UR14, UR16, -UR14, URZ ;  /* 0x8000000e100e7290 */ /* 0x000fc8000fffe03f */
[----:B------:R-:W-:Y:S01]  /*1af0*/  UISETP.NE.AND UP0, UPT, UR14, 0x1, UPT ;  /* 0x000000010e00788c */ /* 0x000fe2000bf05270 */
[----:B------:R-:W-:Y:S05]  /*1b00*/  @P1 BAR.SYNC.DEFER_BLOCKING 0x0 ;  /* 0x0000000000001b1d */ /* 0x000fea0000010000 */
[----:B------:R-:W-:Y:S01]  /*1b10*/  PLOP3.LUT P1, PT, PT, PT, UP0, 0x80, 0x0 ;  /* 0x000000000000781c */ /* 0x000fe20003f2f008 */
[----:B------:R-:W-:Y:S01]  /*1b20*/  ULDC.64 UR14, c[0x0][0x218] ;  /* 0x00008600000e7ab9 */ /* 0x000fe20000000a00 */
[----:B--2---:R-:W-:-:S05]  /*1b30*/  LEA R0, R15, UR6, 0x1 ;  /* 0x000000060f007c11 */ /* 0x004fca000f8e08ff */
[----:B------:R-:W-:Y:S01]  /*1b40*/  @!PT LDS RZ, [RZ] ;  /* 0x00000000fffff984 */ /* 0x000fe20000000800 */
[----:B------:R-:W-:Y:S01]  /*1b50*/  @!PT LDS RZ, [RZ] ;  /* 0x00000000fffff984 */ /* 0x000fe20000000800 */
[----:B------:R-:W-:Y:S01]  /*1b60*/  @!PT LDS RZ, [RZ] ;  /* 0x00000000fffff984 */ /* 0x000fe20000000800 */
[----:B------:R-:W-:Y:S04]  /*1b70*/  LDGSTS.E.BYPASS.LTC128B.128 [R0+0x8000], desc[UR40][R32.64] ;  /* 0x0800000020007fae */ /* 0x000fe8000b901d68 */
[----:B------:R1:W-:Y:S04]  /*1b80*/  LDGSTS.E.BYPASS.LTC128B.128 [R0+0x9000], desc[UR40][R4.64] ;  /* 0x0900000004007fae */ /* 0x0003e8000b901d68 */
[----:B------:R2:W-:Y:S04]  /*1b90*/  LDGSTS.E.BYPASS.LTC128B.128 [R0+0xa000], desc[UR40][R2.64] ;  /* 0x0a00000002007fae */ /* 0x0005e8000b901d68 */
[----:B------:R5:W-:Y:S01]  /*1ba0*/  LDGSTS.E.BYPASS.LTC128B.128 [R0+0xb000], desc[UR40][R8.64] ;  /* 0x0b00000008007fae */ /* 0x000be2000b901d68 */
[----:B-1----:R-:W-:-:S04]  /*1bb0*/  IMAD.WIDE.U32 R4, R12, UR24, R6 ;  /* 0x000000180c047c25 */ /* 0x002fc8000f8e0006 */
[----:B--2---:R-:W-:Y:S02]  /*1bc0*/  IMAD.IADD R3, R5, 0x1, R10 ;  /* 0x0000000105037824 */ /* 0x004fe400078e020a */
[----:B------:R-:W-:Y:S02]  /*1bd0*/  IMAD.MOV.U32 R2, RZ, RZ, R4 ;  /* 0x000000ffff027224 */ /* 0x000fe400078e0004 */
[----:B---3--:R-:W-:Y:S02]  /*1be0*/  IMAD R5, R16, UR26, RZ ;  /* 0x0000001a10057c24 */ /* 0x008fe4000f8e02ff */
[----:B------:R-:W-:Y:S02]  /*1bf0*/  IMAD R4, R26, UR12, RZ ;  /* 0x0000000c1a047c24 */ /* 0x000fe4000f8e02ff */
[----:B------:R-:W-:Y:S02]  /*1c00*/  IMAD R17, R17, UR24, R5 ;  /* 0x0000001811117c24 */ /* 0x000fe4000f8e0205 */
[----:B------:R-:W-:-:S02]  /*1c10*/  IMAD R11, R14, UR13, R4 ;  /* 0x0000000d0e0b7c24 */ /* 0x000fc4000f8e0204 */
[----:B------:R-:W-:Y:S02]  /*1c20*/  IMAD.WIDE.U32 R4, R16, UR24, R6 ;  /* 0x0000001810047c25 */ /* 0x000fe4000f8e0006 */
[----:B------:R-:W2:Y:S02]  /*1c30*/  LDL R16, [R1+0x70] ;  /* 0x0000700001107983 */ /* 0x000ea40000100800 */
[----:B-----5:R-:W-:Y:S01]  /*1c40*/  IMAD.WIDE.U32 R8, R14, UR12, R2 ;  /* 0x0000000c0e087c25 */ /* 0x020fe2000f8e0002 */
[----:B------:R-:W-:Y:S01]  /*1c50*/  UIMAD UR12, UR44, UR10, URZ ;  /* 0x0000000a2c0c72a4 */ /* 0x000fe2000f8e023f */
[----:B------:R-:W-:Y:S02]  /*1c60*/  IADD3 R2, P0, R30, UR20, RZ ;  /* 0x000000141e027c10 */ /* 0x000fe4000ff1e0ff */
[----:B------:R-:W-:Y:S01]  /*1c70*/  VIADD R3, R15, 0x2000 ;  /* 0x000020000f037836 */ /* 0x000fe20000000000 */
[----:B------:R-:W-:Y:S01]  /*1c80*/  UIMAD UR12, UR33, UR11, UR12 ;  /* 0x0000000b210c72a4 */ /* 0x000fe2000f8e020c */
[----:B------:R-:W-:-:S03]  /*1c90*/  IMAD.IADD R6, R9, 0x1, R11 ;  /* 0x0000000109067824 */ /* 0x000fc600078e020b */
[----:B------:R-:W-:Y:S02]  /*1ca0*/  SEL R10, R3, R15, !P1 ;  /* 0x0000000f030a7207 */ /* 0x000fe40004800000 */
[----:B------:R-:W-:Y:S02]  /*1cb0*/  IADD3.X R3, R31, UR21, RZ, P0, !PT ;  /* 0x000000151f037c10 */ /* 0x000fe400087fe4ff */
[----:B------:R-:W-:Y:S02]  /*1cc0*/  LEA R15, R10, UR6, 0x1 ;  /* 0x000000060a0f7c11 */ /* 0x000fe4000f8e08ff */
[----:B------:R-:W-:Y:S01]  /*1cd0*/  IADD3 R8, P0, R8, R22, RZ ;  /* 0x0000001608087210 */ /* 0x000fe20007f1e0ff */
[----:B------:R-:W-:Y:S02]  /*1ce0*/  IMAD.IADD R5, R5, 0x1, R17 ;  /* 0x0000000105057824 */ /* 0x000fe400078e0211 */
[----:B------:R-:W-:Y:S01]  /*1cf0*/  LDGSTS.E.BYPASS.LTC128B.128 [R15], desc[UR40][R30.64] ;  /* 0x000000001e0f7fae */ /* 0x000fe2000b901d68 */
[----:B------:R-:W-:Y:S01]  /*1d00*/  IADD3.X R7, R6, UR12, R23, P0, !PT ;  /* 0x0000000c06077c10 */ /* 0x000fe200087fe417 */
[----:B------:R-:W-:-:S02]  /*1d10*/  ULDC.64 UR12, c[0x0][0x268] ;  /* 0x00009a00000c7ab9 */ /* 0x000fc40000000a00 */
[----:B------:R1:W-:Y:S01]  /*1d20*/  LDGSTS.E.BYPASS.LTC128B.128 [R15+0x1000], desc[UR40][R2.64] ;  /* 0x01000000020f7fae */ /* 0x0003e2000b901d68 */
[----:B------:R-:W-:Y:S02]  /*1d30*/  IMAD R6, R26, UR12, RZ ;  /* 0x0000000c1a067c24 */ /* 0x000fe4000f8e02ff */
[----:B------:R-:W-:Y:S01]  /*1d40*/  IMAD.WIDE.U32 R4, R14, UR12, R4 ;  /* 0x0000000c0e047c25 */ /* 0x000fe2000f8e0004 */
[----:B------:R-:W-:-:S03]  /*1d50*/  UIMAD UR12, UR44, UR8, URZ ;  /* 0x000000082c0c72a4 */ /* 0x000fc6000f8e023f */
[----:B------:R-:W-:Y:S01]  /*1d60*/  IMAD R6, R14, UR13, R6 ;  /* 0x0000000d0e067c24 */ /* 0x000fe2000f8e0206 */
[----:B------:R-:W-:-:S03]  /*1d70*/  UIMAD UR12, UR33, UR9, UR12 ;  /* 0x00000009210c72a4 */ /* 0x000fc6000f8e020c */
[----:B------:R-:W-:Y:S01]  /*1d80*/  IMAD.IADD R6, R5, 0x1, R6 ;  /* 0x0000000105067824 */ /* 0x000fe200078e0206 */
[----:B------:R-:W-:Y:S01]  /*1d90*/  USHF.L.U64.HI UR13, UR10, 0x6, UR11 ;  /* 0x000000060a0d7899 */ /* 0x000fe2000801020b */
        /* <DEDUP_REMOVED lines=15> */
[----:B------:R-:W-:Y:S01]  /*1e90*/  UIADD3 UR36, UR42, UR36, URZ ;  /* 0x000000242a247290 */ /* 0x000fe2000fffe03f */
[----:B------:R-:W-:Y:S01]  /*1ea0*/  ULDC.64 UR10, c[0x0][0x2b0] ;  /* 0x0000ac00000a7ab9 */ /* 0x000fe20000000a00 */
[----:B-1----:R-:W-:-:S04]  /*1eb0*/  IADD3 R2, P2, R2, UR20, RZ ;  /* 0x0000001402027c10 */ /* 0x002fc8000ff5e0ff */
[----:B------:R-:W-:Y:S02]  /*1ec0*/  IADD3.X R3, R3, UR21, RZ, P2, !PT ;  /* 0x0000001503037c10 */ /* 0x000fe400097fe4ff */
[----:B------:R-:W-:Y:S02]  /*1ed0*/  IADD3 R10, P2, R12, UR14, RZ ;  /* 0x0000000e0c0a7c10 */ /* 0x000fe4000ff5e0ff */
[----:B------:R-:W-:Y:S01]  /*1ee0*/  IADD3.X R5, R7, UR8, RZ, P0, !PT ;  /* 0x0000000807057c10 */ /* 0x000fe200087fe4ff */
        /* <DEDUP_REMOVED lines=11> */
[----:B-----5:R-:W-:-:S03]  /*1fa0*/  IADD3 R8, P0, R2, UR12, RZ ;  /* 0x0000000c02087c10 */ /* 0x020fc6000ff1e0ff */
[----:B------:R-:W-:Y:S01]  /*1fb0*/  LDGSTS.E.BYPASS.LTC128B.128 [R0+0xf000], desc[UR40][R12.64] ;  /* 0x0f0000000c007fae */ /* 0x000fe2000b901d68 */
[----:B------:R-:W-:Y:S01]  /*1fc0*/  UIMAD.WIDE UR10, UR36, 0x4, UR10 ;  /* 0x00000004240a78a5 */ /* 0x000fe2000f8e020a */
[----:B------:R-:W-:Y:S01]  /*1fd0*/  IADD3.X R9, R3, UR8, RZ, P0, !PT ;  /* 0x0000000803097c10 */ /* 0x000fe200087fe4ff */
[----:B------:R-:W-:Y:S01]  /*1fe0*/  UIADD3 UR8, -UR39, UR5, UR38 ;  /* 0x0000000527087290 */ /* 0x000fe2000fffe126 */
[----:B------:R-:W-:Y:S01]  /*1ff0*/  LDGSTS.E.BYPASS.LTC128B.128 [R0+0x10000], desc[UR40][R6.64] ;  /* 0x1000000006007fae */ /* 0x000fe2000b901d68 */
[----:B------:R-:W-:Y:S02]  /*2000*/  UIADD3 UR35, UR42, UR35, URZ ;  /* 0x000000232a237290 */ /* 0x000fe4000fffe03f */
[----:B------:R-:W-:Y:S01]  /*2010*/  UIADD3 UR9, UR8, -UR9, URZ ;  /* 0x8000000908097290 */ /* 0x000fe2000fffe03f */
[----:B------:R-:W-:Y:S01]  /*2020*/  LDGSTS.E.BYPASS.LTC128B.128 [R0+0x11000], desc[UR40][R4.64] ;  /* 0x1100000004007fae */ /* 0x000fe2000b901d68 */
[----:B------:R-:W-:Y:S02]  /*2030*/  ULDC.64 UR12, c[0x0][0x478] ;  /* 0x00011e00000c7ab9 */ /* 0x000fe40000000a00 */
[----:B------:R-:W-:Y:S01]  /*2040*/  USHF.R.S32.HI UR8, URZ, 0x1f, UR9 ;  /* 0x0000001f3f087899 */ /* 0x000fe20008011409 */
[----:B------:R2:W-:Y:S03]  /*2050*/  LDGSTS.E.BYPASS.LTC128B.128 [R0+0x12000], desc[UR40][R2.64] ;  /* 0x1200000002007fae */ /* 0x0005e6000b901d68 */
[----:B------:R-:W-:Y:S01]  /*2060*/  ULEA.HI UR8, UR8, UR9, URZ, 0x7 ;  /* 0x0000000908087291 */ /* 0x000fe2000f8f383f */
[----:B------:R1:W-:Y:S03]  /*2070*/  LDGSTS.E.BYPASS.LTC128B.128 [R0+0x13000], desc[UR40][R8.64] ;  /* 0x1300000008007fae */ /* 0x0003e6000b901d68 */
[----:B------:R-:W-:Y:S01]  /*2080*/  USHF.R.S32.HI UR8, URZ, 0x7, UR8 ;  /* 0x000000073f087899 */ /* 0x000fe20008011408 */
[----:B------:R-:W0:Y:S03]  /*2090*/  LDGDEPBAR ;  /* 0x00000000000079af */ /* 0x000e260000000000 */
[----:B------:R-:W-:-:S04]  /*20a0*/  UISETP.LT.AND UP0, UPT, URZ, UR8, UPT ;  /* 0x000000083f00728c */ /* 0x000fc8000bf01270 */
[----:B------:R-:W-:-:S04]  /*20b0*/  USEL UR8, URZ, UR8, !UP0 ;  /* 0x000000083f087287 */ /* 0x000fc8000c000000 */
[----:B------:R-:W-:-:S06]  /*20c0*/  UISETP.GT.AND UP0, UPT, UR37, UR8, UPT ;  /* 0x000000082500728c */ /* 0x000fcc000bf04270 */
[----:B------:R-:W-:Y:S01]  /*20d0*/  PLOP3.LUT P0, PT, PT, PT, UP0, 0x80, 0x0 ;  /* 0x000000000000781c */ /* 0x000fe20003f0f008 */
[----:B------:R-:W-:Y:S01]  /*20e0*/  UMOV UR9, UR11 ;  /* 0x0000000b00097c82 */ /* 0x000fe20008000000 */
        /* <DEDUP_REMOVED lines=33> */
[----:B--2---:R-:W-:Y:S01]  /*2300*/  IMAD.SHL.U32 R2, R16, 0x4, RZ ;  /* 0x0000000410027824 */ /* 0x004fe200078e00ff */
[----:B------:R-:W-:-:S04]  /*2310*/  SHF.R.S32.HI R4, RZ, 0x1f, R16 ;  /* 0x0000001fff047819 */ /* 0x000fc80000011410 */
[----:B-1----:R-:W-:Y:S02]  /*2320*/  SHF.L.U64.HI R0, R16, 0x2, R4 ;  /* 0x0000000210007819 */ /* 0x002fe40000010204 */
[----:B------:R-:W-:-:S04]  /*2330*/  IADD3 R2, P2, R2, UR10, RZ ;  /* 0x0000000a02027c10 */ /* 0x000fc8000ff5e0ff */
[----:B------:R-:W-:Y:S01]  /*2340*/  IADD3.X R3, R0, UR9, RZ, P2, !PT ;  /* 0x0000000900037c10 */ /* 0x000fe200097fe4ff */
[----:B----4-:R-:W-:Y:S08]  /*2350*/  @!P0 BRA `(.L_x_993) ;  /* 0x0000006c00f48947 */ /* 0x010ff00003800000 */
[----:B------:R-:W2:Y:S04]  /*2360*/  LDG.E R8, desc[UR40][R2.64] ;  /* 0x0000002802087981 */ /* 0x000ea8000c1e1900 */
[----:B------:R-:W3:Y:S04]  /*2370*/  LDG.E R7, desc[UR40][R2.64+0x20] ;  /* 0x0000202802077981 */ /* 0x000ee8000c1e1900 */
[----:B------:R-:W4:Y:S04]  /*2380*/  LDG.E R6, desc[UR40][R2.64+0x100] ;  /* 0x0001002802067981 */ /* 0x000f28000c1e1900 */
[----:B------:R1:W5:Y:S01]  /*2390*/  LDG.E R5, desc[UR40][R2.64+0x120] ;  /* 0x0001202802057981 */ /* 0x000362000c1e1900 */
[----:B------:R-:W-:Y:S01]  /*23a0*/  LEA.HI R0, R28, R27, RZ, 0x4 ;  /* 0x0000001b1c007211 */ /* 0x000fe200078f20ff */
[----:B------:R-:W-:Y:S01]  /*23b0*/  VIADD R191, R193, 0x2000 ;  /* 0x00002000c1bf7836 */ /* 0x000fe20000000000 */
[----:B------:R-:W-:Y:S01]  /*23c0*/  UIADD3 UR14, UR38, UR5, URZ ;  /* 0x00000005260e7290 */ /* 0x000fe2000fffe03f */
[----:B------:R-:W-:Y:S01]  /*23d0*/  STL [R1+0x38], R15 ;  /* 0x0000380f01007387 */ /* 0x000fe20000100800 */
[----:B------:R-:W-:Y:S01]  /*23e0*/  LOP3.LUT R0, R0, 0xfffffff0, RZ, 0xc0, !PT ;  /* 0xfffffff000007812 */ /* 0x000fe200078ec0ff */
[----:B------:R-:W-:Y:S01]  /*23f0*/  IMAD.MOV.U32 R192, RZ, RZ, 0x20 ;  /* 0x00000020ffc07424 */ /* 0x000fe200078e00ff */
[----:B------:R-:W-:Y:S01]  /*2400*/  SEL R191, R191, R193, !P1 ;  /* 0x000000c1bfbf7207 */ /* 0x000fe20004800000 */
[----:B------:R-:W-:Y:S01]  /*2410*/  IMAD.MOV.U32 R186, RZ, RZ, 0x40 ;  /* 0x00000040ffba7424 */ /* 0x000fe200078e00ff */
[----:B------:R-:W-:Y:S01]  /*2420*/  UMOV UR11, UR13 ;  /* 0x0000000d000b7c82 */ /* 0x000fe20008000000 */
[----:B------:R-:W-:Y:S01]  /*2430*/  IMAD.IADD R0, R27, 0x1, -R0 ;  /* 0x000000011b007824 */ /* 0x000fe200078e0a00 */
[----:B------:R-:W-:Y:S01]  /*2440*/  ULDC UR13, c[0x0][0x270] ;  /* 0x00009c00000d7ab9 */ /* 0x000fe20000000800 */
[----:B------:R-:W-:Y:S01]  /*2450*/  IMAD.MOV.U32 R127, RZ, RZ, RZ ;  /* 0x000000ffff7f7224 */ /* 0x000fe200078e00ff */
[----:B------:R-:W-:-:S02]  /*2460*/  UIADD3 UR14, -UR39, 0x80, UR14 ;  /* 0x00000080270e7890 */ /* 0x000fc4000fffe10e */
[----:B-1----:R-:W-:Y:S01]  /*2470*/  SHF.R.S32.HI R2, RZ, 0x1f, R0 ;  /* 0x0000001fff027819 */ /* 0x002fe20000011400 */
[----:B------:R-:W-:-:S03]  /*2480*/  IMAD.MOV.U32 R3, RZ, RZ, 0x40 ;  /* 0x00000040ff037424 */ /* 0x000fc600078e00ff */
[----:B------:R-:W-:-:S04]  /*2490*/  LEA.HI R2, R2, R0, RZ, 0x3 ;  /* 0x0000000002027211 */ /* 0x000fc800078f18ff */
[----:B------:R-:W-:-:S05]  /*24a0*/  LOP3.LUT R2, R2, 0xfffffff8, RZ, 0xc0, !PT ;  /* 0xfffffff802027812 */ /* 0x000fca00078ec0ff */
[----:B------:R-:W-:Y:S01]  /*24b0*/  IMAD.IADD R0, R0, 0x1, -R2 ;  /* 0x0000000100007824 */ /* 0x000fe200078e0a02 */
[C---:B------:R-:W-:Y:S01]  /*24c0*/  SHF.L.U64.HI R2, R16.reuse, 0x2, R4 ;  /* 0x0000000210027819 */ /* 0x040fe20000010204 */
[----:B------:R-:W-:-:S03]  /*24d0*/  IMAD.SHL.U32 R4, R16, 0x4, RZ ;  /* 0x0000000410047824 */ /* 0x000fc600078e00ff */
[C---:B------:R-:W-:Y:S01]  /*24e0*/  LOP3.LUT P0, RZ, R0.reuse, 0x2, RZ, 0xc0, !PT ;  /* 0x0000000200ff7812 */ /* 0x040fe2000780c0ff */
[----:B------:R1:W-:Y:S01]  /*24f0*/  STL [R1+0x58], R2 ;  /* 0x0000580201007387 */ /* 0x0003e20000100800 */
[----:B------:R-:W-:Y:S01]  /*2500*/  LOP3.LUT P2, RZ, R0, 0x4, RZ, 0xc0, !PT ;  /* 0x0000000400ff7812 */ /* 0x000fe2000784c0ff */
[----:B------:R-:W-:-:S05]  /*2510*/  VIADD R0, R194, 0x2000 ;  /* 0x00002000c2007836 */ /* 0x000fca0000000000 */
[----:B------:R-:W-:Y:S01]  /*2520*/  SEL R0, R0, R194, !P1 ;  /* 0x000000c200007207 */ /* 0x000fe20004800000 */
[----:B-1----:R-:W-:Y:S01]  /*2530*/  VIADD R2, R16, 0xffffff80 ;  /* 0xffffff8010027836 */ /* 0x002fe20000000000 */
[----:B--2---:R1:W-:Y:S04]  /*2540*/  STL [R1+0x48], R8 ;  /* 0x0000480801007387 */ /* 0x0043e80000100800 */
[----:B------:R1:W-:Y:S04]  /*2550*/  STL [R1+0x5c], R4 ;  /* 0x00005c0401007387 */ /* 0x0003e80000100800 */
[----:B---3--:R1:W-:Y:S04]  /*2560*/  STL [R1+0x44], R7 ;  /* 0x0000440701007387 */ /* 0x0083e80000100800 */
[----:B----4-:R1:W-:Y:S04]  /*2570*/  STL [R1+0x40], R6 ;  /* 0x0000400601007387 */ /* 0x0103e80000100800 */
[----:B-----5:R1:W-:Y:S01]  /*2580*/  STL [R1+0x3c], R5 ;  /* 0x00003c0501007387 */ /* 0x0203e20000100800 */
[----:B------:R-:W-:Y:S01]  /*2590*/  IMAD.SHL.U32 R2, R2, 0x4, RZ ;  /* 0x0000000402027824 */ /* 0x000fe200078e00ff */
[----:B------:R-:W-:Y:S01]  /*25a0*/  LEA R185, R0, UR6, 0x1 ;  /* 0x0000000600b97c11 */ /* 0x000fe2000f8e08ff */
[----:B------:R-:W-:Y:S01]  /*25b0*/  ULDC UR17, c[0x0][0x39c] ;  /* 0x0000e70000117ab9 */ /* 0x000fe20000000800 */
[----:B------:R-:W-:Y:S01]  /*25c0*/  SEL R0, R3, 0xffffffc0, !P2 ;  /* 0xffffffc003007807 */ /* 0x000fe20005000000 */
[----:B------:R-:W-:Y:S01]  /*25d0*/  ULDC UR15, c[0x0][0x2ec] ;  /* 0x0000bb00000f7ab9 */ /* 0x000fe20000000800 */
[----:B------:R1:W-:Y:S01]  /*25e0*/  STL [R1+0x54], R2 ;  /* 0x0000540201007387 */ /* 0x0003e20000100800 */
[----:B------:R-:W-:-:S02]  /*25f0*/  LEA R191, R191, UR6, 0x1 ;  /* 0x00000006bfbf7c11 */ /* 0x000fc4000f8e08ff */
[----:B------:R-:W-:Y:S01]  /*2600*/  SEL R192, R192, 0xffffffe0, !P0 ;  /* 0xffffffe0c0c07807 */ /* 0x000fe20004000000 */
[----:B------:R1:W-:Y:S01]  /*2610*/  STL [R1+0x50], R0 ;  /* 0x0000500001007387 */ /* 0x0003e20000100800 */
[----:B------:R-:W-:-:S07]  /*2620*/  SEL R186, R186, 0xffffffc0, !P2 ;  /* 0xffffffc0baba7807 */ /* 0x000fce0005000000 */
.L_x_996:
[----:B------:R-:W0:Y:S01]  /*2630*/  LDGDEPBAR ;  /* 0x00000000000079af */ /* 0x000e220000000000 */
[----:B-1----:R-:W-:Y:S01]  /*2640*/  IADD3 R0, R191, R192, RZ ;  /* 0x000000c0bf007210 */ /* 0x002fe20007ffe0ff */
[----:B------:R-:W-:Y:S06]  /*2650*/  USHF.L.U32 UR5, UR16, 0x7, URZ ;  /* 0x0000000710057899 */ /* 0x000fec000800063f */
[----:B------:R-:W2:Y:S01]  /*2660*/  LDL R198, [R1+0x60] ;  /* 0x0000600001c67983 */ /* 0x000ea20000100800 */
[----:B------:R-:W-:Y:S02]  /*2670*/  UISETP.GT.AND UP3, UPT, UR16, UR8, UPT ;  /* 0x000000081000728c */ /* 0x000fe4000bf64270 */
[----:B------:R-:W-:Y:S01]  /*2680*/  UISETP.GE.AND UP0, UPT, UR5, UR14, UPT ;  /* 0x0000000e0500728c */ /* 0x000fe2000bf06270 */
[----:B------:R-:W3:Y:S04]  /*2690*/  LDL R195, [R1+0x68] ;  /* 0x0000680001c37983 */ /* 0x000ee80000100800 */
[----:B------:R-:W4:Y:S01]  /*26a0*/  LDL R3, [R1+0x48] ;  /* 0x0000480001037983 */ /* 0x000f220000100800 */
[----:B------:R-:W-:Y:S03]  /*26b0*/  PLOP3.LUT P0, PT, PT, PT, UP0, 0x80, 0x0 ;  /* 0x000000000000781c */ /* 0x000fe60003f0f008 */
[----:B------:R-:W2:Y:S04]  /*26c0*/  LDL R2, [R1+0x44] ;  /* 0x0000440001027983 */ /* 0x000ea80000100800 */
        /* <DEDUP_REMOVED lines=38> */
[----:B------:R-:W1:Y:S08]  /*2930*/  LDSM.16.M88.4 R16, [R187] ;  /* 0x00000000bb10783b */ /* 0x000e700000000200 */
[----:B------:R-:W2:Y:S08]  /*2940*/  LDSM.16.M88.4 R60, [R191+0x2000] ;  /* 0x00200000bf3c783b */ /* 0x000eb00000000200 */
[----:B------:R-:W4:Y:S08]  /*2950*/  LDSM.16.M88.4 R32, [R187+0x800] ;  /* 0x00080000bb20783b */ /* 0x000f300000000200 */
[----:B------:R-:W3:Y:S08]  /*2960*/  LDSM.16.M88.4 R48, [R187+0x1000] ;  /* 0x00100000bb30783b */ /* 0x000ef00000000200 */
[----:B------:R-:W3:Y:S01]  /*2970*/  LDSM.16.M88.4 R132, [R187+0x1800] ;  /* 0x00180000bb84783b */ /* 0x000ee20000000200 */
        /* <DEDUP_REMOVED lines=10> */
[----:B------:R-:W4:Y:S05]  /*2a20*/  LDSM.16.M88.4 R152, [R190+0x1000] ;  /* 0x00100000be98783b */ /* 0x000f2a0000000200 */
[-C--:B------:R-:W-:Y:S01]  /*2a30*/  HMMA.16816.F32.BF16 R28, R60, R34.reuse, RZ ;  /* 0x000000223c1c723c */ /* 0x080fe200000418ff */
[----:B--2---:R-:W-:Y:S02]  /*2a40*/  IMAD.IADD R0, R0, 0x1, R186 ;  /* 0x0000000100007824 */ /* 0x004fe400078e02ba */
[----:B------:R-:W2:Y:S03]  /*2a50*/  LDSM.16.M88.4 R156, [R190+0x1800] ;  /* 0x00180000be9c783b */ /* 0x000ea60000000200 */
        /* <DEDUP_REMOVED lines=8> */
[----:B------:R-:W-:Y:S01]  /*2ae0*/  LDSM.16.M88.4 R176, [R0] ;  /* 0x0000000000b0783b */ /* 0x000fe20000000200 */
[-C--:B------:R-:W-:Y:S06]  /*2af0*/  HMMA.16816.F32.BF16 R52, R64, R132.reuse, RZ ;  /* 0x000000844034723c */ /* 0x080fec00000418ff */
[C---:B------:R-:W-:Y:S01]  /*2b00*/  HMMA.16816.F32.BF16 R56, R60.reuse, R132, RZ ;  /* 0x000000843c38723c */ /* 0x040fe200000418ff */
[----:B------:R-:W-:Y:S05]  /*2b10*/  LDSM.16.M88.4 R180, [R189] ;  /* 0x00000000bdb4783b */ /* 0x000fea0000000200 */
[-C--:B------:R-:W-:Y:S01]  /*2b20*/  HMMA.16816.F32.BF16 R60, R60, R134.reuse, RZ ;  /* 0x000000863c3c723c */ /* 0x080fe200000418ff */
[----:B------:R-:W-:Y:S05]  /*2b30*/  IADD3 R132, R191, R186, RZ ;  /* 0x000000babf847210 */ /* 0x000fea0007ffe0ff */
[----:B------:R-:W-:Y:S01]  /*2b40*/  HMMA.16816.F32.BF16 R64, R64, R134, RZ ;  /* 0x000000864040723c */ /* 0x000fe200000418ff */
[----:B------:R-:W3:Y:S05]  /*2b50*/  LDSM.16.M88.4 R160, [R132] ;  /* 0x0000000084a0783b */ /* 0x000eea0000000200 */
[-C--:B-1----:R-:W-:Y:S03]  /*2b60*/  HMMA.16816.F32.BF16 R4, R136, R140.reuse, R4 ;  /* 0x0000008c8804723c */ /* 0x082fe60000041804 */
[----:B------:R-:W1:Y:S03]  /*2b70*/  LDSM.16.M88.4 R132, [R132+0x2000] ;  /* 0x002000008484783b */ /* 0x000e660000000200 */
[C---:B------:R-:W-:Y:S06]  /*2b80*/  HMMA.16816.F32.BF16 R8, R144.reuse, R140, R8 ;  /* 0x0000008c9008723c */ /* 0x040fec0000041808 */
[-C--:B------:R-:W-:Y:S06]  /*2b90*/  HMMA.16816.F32.BF16 R12, R144, R142.reuse, R12 ;  /* 0x0000008e900c723c */ /* 0x080fec000004180c */
[C---:B------:R-:W-:Y:S01]  /*2ba0*/  HMMA.16816.F32.BF16 R16, R136.reuse, R142, R16 ;  /* 0x0000008e8810723c */ /* 0x040fe20000041810 */
[----:B------:R-:W1:Y:S05]  /*2bb0*/  LDSM.16.M88.4 R140, [R188+0x800] ;  /* 0x00080000bc8c783b */ /* 0x000e6a0000000200 */
[-C--:B------:R-:W-:Y:S06]  /*2bc0*/  HMMA.16816.F32.BF16 R20, R136, R148.reuse, R20 ;  /* 0x000000948814723c */ /* 0x080fec0000041814 */
[C---:B------:R-:W-:Y:S06]  /*2bd0*/  HMMA.16816.F32.BF16 R24, R144.reuse, R148, R24 ;  /* 0x000000949018723c */ /* 0x040fec0000041818 */
[-C--:B------:R-:W-:Y:S06]  /*2be0*/  HMMA.16816.F32.BF16 R28, R144, R150.reuse, R28 ;  /* 0x00000096901c723c */ /* 0x080fec000004181c */
[C---:B------:R-:W-:Y:S06]  /*2bf0*/  HMMA.16816.F32.BF16 R32, R136.reuse, R150, R32 ;  /* 0x000000968820723c */ /* 0x040fec0000041820 */
[-C--:B----4-:R-:W-:Y:S06]  /*2c00*/  HMMA.16816.F32.BF16 R36, R136, R152.reuse, R36 ;  /* 0x000000988824723c */ /* 0x090fec0000041824 */
[C---:B------:R-:W-:Y:S06]  /*2c10*/  HMMA.16816.F32.BF16 R40, R144.reuse, R152, R40 ;  /* 0x000000989028723c */ /* 0x040fec0000041828 */
[-C--:B------:R-:W-:Y:S06]  /*2c20*/  HMMA.16816.F32.BF16 R44, R144, R154.reuse, R44 ;  /* 0x0000009a902c723c */ /* 0x080fec000004182c */
[C---:B------:R-:W-:Y:S06]  /*2c30*/  HMMA.16816.F32.BF16 R48, R136.reuse, R154, R48 ;  /* 0x0000009a8830723c */ /* 0x040fec0000041830 */
[-C--:B--2---:R-:W-:Y:S06]  /*2c40*/  HMMA.16816.F32.BF16 R52, R136, R156.reuse, R52 ;  /* 0x0000009c8834723c */ /* 0x084fec0000041834 */
[C---:B------:R-:W-:Y:S06]  /*2c50*/  HMMA.16816.F32.BF16 R56, R144.reuse, R156, R56 ;  /* 0x0000009c9038723c */ /* 0x040fec0000041838 */
[-C--:B------:R-:W-:Y:S06]  /*2c60*/  HMMA.16816.F32.BF16 R60, R144, R158.reuse, R60 ;  /* 0x0000009e903c723c */ /* 0x080fec000004183c */
[----:B------:R-:W-:Y:S01]  /*2c70*/  HMMA.16816.F32.BF16 R64, R136, R158, R64 ;  /* 0x0000009e8840723c */ /* 0x000fe20000041840 */
[----:B------:R2:W4:Y:S05]  /*2c80*/  LDSM.16.M88.4 R136, [R0+0x2000] ;  /* 0x002000000088783b */ /* 0x00052a0000000200 */
[-C--:B---3--:R-:W-:Y:S06]  /*2c90*/  HMMA.16816.F32.BF16 R4, R160, R164.reuse, R4 ;  /* 0x000000a4a004723c */ /* 0x088fec0000041804 */
[C---:B-1----:R-:W-:Y:S06]  /*2ca0*/  HMMA.16816.F32.BF16 R8, R132.reuse, R164, R8 ;  /* 0x000000a48408723c */ /* 0x042fec0000041808 */
[-C--:B------:R-:W-:Y:S06]  /*2cb0*/  HMMA.16816.F32.BF16 R12, R132, R166.reuse, R12 ;  /* 0x000000a6840c723c */ /* 0x080fec000004180c */
[C---:B------:R-:W-:Y:S01]  /*2cc0*/  HMMA.16816.F32.BF16 R16, R160.reuse, R166, R16 ;  /* 0x000000a6a010723c */ /* 0x040fe20000041810 */
[----:B--2---:R-:W-:Y:S05]  /*2cd0*/  MOV R0, UR28 ;  /* 0x0000001c00007c02 */ /* 0x004fea0008000f00 */
[-C--:B------:R-:W-:Y:S05]  /*2ce0*/  HMMA.16816.F32.BF16 R20, R160, R140.reuse, R20 ;  /* 0x0000008ca014723c */ /* 0x080fea0000041814 */
[----:B------:R-:W-:Y:S01]  /*2cf0*/  @!P0 IMAD R0, R0, 0x80, R195 ;  /* 0x0000008000008824 */ /* 0x000fe200078e02c3 */
[C---:B------:R-:W-:Y:S01]  /*2d00*/  HMMA.16816.F32.BF16 R24, R132.reuse, R140, R24 ;  /* 0x0000008c8418723c */ /* 0x040fe20000041818 */
[----:B------:R-:W-:Y:S05]  /*2d10*/  MOV R195, 0x8 ;  /* 0x0000000800c37802 */ /* 0x000fea0000000f00 */
        /* <DEDUP_REMOVED lines=11> */
[C---:B----4-:R-:W-:Y:S06]  /*2dd0*/  HMMA.16816.F32.BF16 R8, R136.reuse, R180, R8 ;  /* 0x000000b48808723c */ /* 0x050fec0000041808 */
[-C--:B------:R-:W-:Y:S06]  /*2de0*/  HMMA.16816.F32.BF16 R12, R136, R182.reuse, R12 ;  /* 0x000000b6880c723c */ /* 0x080fec000004180c */
[C---:B------:R-:W-:Y:S06]  /*2df0*/  HMMA.16816.F32.BF16 R16, R176.reuse, R182, R16 ;  /* 0x000000b6b010723c */ /* 0x040fec0000041810 */
[----:B------:R-:W-:Y:S01]  /*2e00*/  FMUL.FTZ R4, R4, UR17 ;  /* 0x0000001104047c20 */ /* 0x000fe20008410000 */
[----:B------:R-:W-:Y:S01]  /*2e10*/  FMUL.FTZ R5, R5, UR17 ;  /* 0x0000001105057c20 */ /* 0x000fe20008410000 */
[----:B------:R-:W-:Y:S02]  /*2e20*/  FMUL.FTZ R6, R6, UR17 ;  /* 0x0000001106067c20 */ /* 0x000fe40008410000 */
[----:B------:R-:W1:Y:S01]  /*2e30*/  MUFU.TANH R147, R4 ;  /* 0x0000000400937308 */ /* 0x000e620000002400 */
        /* <DEDUP_REMOVED lines=12> */
[----:B------:R-:W3:Y:S01]  /*2f00*/  MUFU.TANH R149, R5 ;  /* 0x0000000500957308 */ /* 0x000ee20000002400 */
[----:B------:R-:W-:Y:S01]  /*2f10*/  FMUL.FTZ R18, R18, UR17 ;  /* 0x0000001112127c20 */ /* 0x000fe20008410000 */
[----:B------:R-:W-:Y:S08]  /*2f20*/  FMUL.FTZ R17, R17, UR17 ;  /* 0x0000001111117c20 */ /* 0x000ff00008410000 */
[----:B------:R4:W-:Y:S01]  /*2f30*/  MUFU.TANH R227, R14 ;  /* 0x0000000e00e37308 */ /* 0x0009e20000002400 */
[----:B--2---:R-:W-:Y:S04]  /*2f40*/  MOV R8, UR5 ;  /* 0x0000000500087c02 */ /* 0x004fe80008000f00 */
[----:B------:R-:W-:Y:S05]  /*2f50*/  @!P0 IADD3 R8, R8, UR39, R198 ;  /* 0x0000002708088c10 */ /* 0x000fea000fffe0c6 */
[----:B------:R-:W-:Y:S10]  /*2f60*/  MUFU.TANH R71, R6 ;  /* 0x0000000600477308 */ /* 0x000ff40000002400 */
[----:B------:R2:W-:Y:S01]  /*2f70*/  MUFU.TANH R226, R15 ;  /* 0x0000000f00e27308 */ /* 0x0005e20000002400 */
[----:B----4-:R-:W4:Y:S09]  /*2f80*/  LDL R14, [R1+0x40] ;  /* 0x00004000010e7983 */ /* 0x010f320000100800 */
[----:B------:R1:W3:Y:S10]  /*2f90*/  MUFU.TANH R70, R7 ;  /* 0x0000000700467308 */ /* 0x0002f40000002400 */
[----:B------:R3:W3:Y:S01]  /*2fa0*/  MUFU.TANH R228, R11 ;  /* 0x0000000b00e47308 */ /* 0x0006e20000002400 */
[----:B--2---:R-:W2:Y:S09]  /*2fb0*/  LDL R15, [R1+0x3c] ;  /* 0x00003c00010f7983 */ /* 0x004eb20000100800 */
[----:B------:R3:W-:Y:S01]  /*2fc0*/  MUFU.TANH R209, R13 ;  /* 0x0000000d00d17308 */ /* 0x0007e20000002400 */
[----:B-1----:R-:W1:Y:S09]  /*2fd0*/  LDSM.16.M88.4 R4, [R189+0x800] ;  /* 0x00080000bd04783b */ /* 0x002e720000000200 */
[----:B------:R1:W-:Y:S01]  /*2fe0*/  MUFU.TANH R230, R10 ;  /* 0x0000000a00e67308 */ /* 0x0003e20000002400 */
[----:B---3--:R-:W-:Y:S01]  /*2ff0*/  FMUL.FTZ R11, R3, 1.4426950216293334961 ;  /* 0x3fb8aa3b030b7820 */ /* 0x008fe20000410000 */
[----:B------:R-:W-:Y:S04]  /*3000*/  MOV R3, R147 ;  /* 0x0000009300037202 */ /* 0x000fe80000000f00 */
[----:B------:R-:W-:Y:S04]  /*3010*/  FSEL R11, R11, RZ, P2 ;  /* 0x000000ff0b0b7208 */ /* 0x000fe80001000000 */
[----:B------:R-:W-:Y:S01]  /*3020*/  MUFU.TANH R180, R19 ;  /* 0x0000001300b47308 */ /* 0x000fe20000002400 */
[----:B------:R-:W-:Y:S04]  /*3030*/  @!P0 VIMNMX R13, R8, UR39, PT ;  /* 0x00000027080d8c48 */ /* 0x000fe8000bfe0100 */
[-C--:B------:R-:W-:Y:S05]  /*3040*/  @!P0 ISETP.GE.AND P3, PT, R0, R13.reuse, PT ;  /* 0x0000000d0000820c */ /* 0x080fea0003f66270 */
[----:B------:R3:W-:Y:S01]  /*3050*/  MUFU.TANH R210, R12 ;  /* 0x0000000c00d27308 */ /* 0x0007e20000002400 */
[----:B------:R-:W-:Y:S01]  /*3060*/  @!P0 FSEL R3, R147, -INF , !P3 ;  /* 0xff80000093038808 */ /* 0x000fe20005800000 */
[----:B-1----:R-:W-:Y:S01]  /*3070*/  FMUL.FTZ R10, R2, 1.4426950216293334961 ;  /* 0x3fb8aa3b020a7820 */ /* 0x002fe20000410000 */
[----:B------:R-:W-:Y:S03]  /*3080*/  @!P0 VIADD R2, R0, 0x1 ;  /* 0x0000000100028836 */ /* 0x000fe60000000000 */
[--C-:B------:R-:W-:Y:S01]  /*3090*/  FFMA.FTZ R3, R3, UR15, -R11.reuse ;  /* 0x0000000f03037c23 */ /* 0x100fe2000801080b */
[----:B------:R-:W-:Y:S03]  /*30a0*/  FSEL R10, R10, RZ, P1 ;  /* 0x000000ff0a0a7208 */ /* 0x000fe60000800000 */
[----:B------:R-:W-:Y:S01]  /*30b0*/  MUFU.TANH R181, R18 ;  /* 0x0000001200b57308 */ /* 0x000fe20000002400 */
[----:B------:R-:W-:Y:S09]  /*30c0*/  @!P0 ISETP.GE.AND P2, PT, R2, R13, PT ;  /* 0x0000000d0200820c */ /* 0x000ff20003f46270 */
[----:B------:R1:W4:Y:S01]  /*30d0*/  MUFU.TANH R213, R9 ;  /* 0x0000000900d57308 */ /* 0x0003220000002400 */
[----:B---3--:R-:W-:Y:S01]  /*30e0*/  @!P0 VIADDMNMX R12, R8, R195, UR39, PT ;  /* 0x00000027080c8e46 */ /* 0x008fe2000b8001c3 */
[-C--:B------:R-:W-:Y:S03]  /*30f0*/  HMMA.16816.F32.BF16 R20, R176, R4.reuse, R20 ;  /* 0x00000004b014723c */ /* 0x080fe60000041814 */
[-C--:B------:R-:W-:Y:S05]  /*3100*/  @!P0 ISETP.GE.AND P1, PT, R0, R12.reuse, PT ;  /* 0x0000000c0000820c */ /* 0x080fea0003f26270 */
[----:B------:R3:W-:Y:S01]  /*3110*/  MUFU.EX2 R19, R3 ;  /* 0x0000000300137308 */ /* 0x0007e20000000800 */
[C---:B------:R-:W-:Y:S06]  /*3120*/  HMMA.16816.F32.BF16 R24, R136.reuse, R4, R24 ;  /* 0x000000048818723c */ /* 0x040fec0000041818 */
[-C--:B------:R-:W-:Y:S03]  /*3130*/  HMMA.16816.F32.BF16 R28, R136, R6.reuse, R28 ;  /* 0x00000006881c723c */ /* 0x080fe6000004181c */
[----:B------:R-:W-:Y:S02]  /*3140*/  MUFU.TANH R95, R16 ;  /* 0x00000010005f7308 */ /* 0x000fe40000002400 */
[----:B-1----:R-:W-:Y:S02]  /*3150*/  MOV R9, 0x40 ;  /* 0x0000004000097802 */ /* 0x002fe40000000f00 */
[----:B------:R-:W-:Y:S01]  /*3160*/  MOV R5, R149 ;  /* 0x0000009500057202 */ /* 0x000fe20000000f00 */
[----:B------:R-:W-:Y:S03]  /*3170*/  IMAD.MOV.U32 R4, RZ, RZ, R70 ;  /* 0x000000ffff047224 */ /* 0x000fe600078e0046 */
[----:B------:R-:W-:Y:S01]  /*3180*/  @!P0 FSEL R5, R149, -INF , !P2 ;  /* 0xff80000095058808 */ /* 0x000fe20005000000 */
[C---:B------:R-:W-:Y:S01]  /*3190*/  HMMA.16816.F32.BF16 R32, R176.reuse, R6, R32 ;  /* 0x00000006b020723c */ /* 0x040fe20000041820 */
[----:B------:R1:W-:Y:S03]  /*31a0*/  MUFU.TANH R94, R17 ;  /* 0x00000011005e7308 */ /* 0x0003e60000002400 */
[----:B---3--:R-:W-:Y:S01]  /*31b0*/  MOV R3, R71 ;  /* 0x0000004700037202 */ /* 0x008fe20000000f00 */
[----:B------:R-:W-:Y:S01]  /*31c0*/  FFMA.FTZ R5, R5, UR15, -R11 ;  /* 0x0000000f05057c23 */ /* 0x000fe2000801080b */
[----:B------:R-:W-:Y:S01]  /*31d0*/  @!P0 FSEL R3, R71, -INF , !P1 ;  /* 0xff80000047038808 */ /* 0x000fe20004800000 */
[----:B------:R-:W-:Y:S01]  /*31e0*/  FMUL.FTZ R20, R20, UR17 ;  /* 0x0000001114147c20 */ /* 0x000fe20008410000 */
[----:B------:R-:W-:Y:S03]  /*31f0*/  @!P0 ISETP.GE.AND P2, PT, R2, R12, PT ;  /* 0x0000000c0200820c */ /* 0x000fe60003f46270 */
[----:B------:R3:W-:Y:S01]  /*3200*/  MUFU.EX2 R100, R5 ;  /* 0x0000000500647308 */ /* 0x0007e20000000800 */
[----:B------:R-:W-:Y:S01]  /*3210*/  FFMA.FTZ R3, R3, UR15, -R10 ;  /* 0x0000000f03037c23 */ /* 0x000fe2000801080a */
[----:B------:R-:W-:Y:S01]  /*3220*/  FMUL.FTZ R21, R21, UR17 ;  /* 0x0000001115157c20 */ /* 0x000fe20008410000 */
[----:B------:R-:W-:Y:S01]  /*3230*/  @!P0 FSEL R4, R70, -INF , !P2 ;  /* 0xff80000046048808 */ /* 0x000fe20005000000 */
[----:B------:R-:W-:Y:S01]  /*3240*/  FMUL.FTZ R22, R22, UR17 ;  /* 0x0000001116167c20 */ /* 0x000fe20008410000 */
[----:B------:R-:W-:Y:S01]  /*3250*/  FMUL.FTZ R23, R23, UR17 ;  /* 0x0000001117177c20 */ /* 0x000fe20008410000 */
[----:B------:R-:W-:Y:S04]  /*3260*/  @!P0 VIADDMNMX R9, R8, R9, UR39, PT ;  /* 0x0000002708098e46 */ /* 0x000fe8000b800109 */
[----:B------:R3:W-:Y:S01]  /*3270*/  MUFU.EX2 R69, R3 ;  /* 0x0000000300457308 */ /* 0x0007e20000000800 */
[----:B------:R-:W-:Y:S01]  /*3280*/  FMUL.FTZ R24, R24, UR17 ;  /* 0x0000001118187c20 */ /* 0x000fe20008410000 */
[----:B------:R-:W-:Y:S01]  /*3290*/  FMUL.FTZ R25, R25, UR17 ;  /* 0x0000001119197c20 */ /* 0x000fe20008410000 */
[-C--:B------:R-:W-:Y:S01]  /*32a0*/  @!P0 ISETP.GE.AND P1, PT, R0, R9.reuse, PT ;  /* 0x000000090000820c */ /* 0x080fe20003f26270 */
[----:B------:R-:W-:Y:S01]  /*32b0*/  FMUL.FTZ R26, R26, UR17 ;  /* 0x000000111a1a7c20 */ /* 0x000fe20008410000 */
[----:B------:R-:W-:Y:S01]  /*32c0*/  @!P0 ISETP.GE.AND P4, PT, R2, R9, PT ;  /* 0x000000090200820c */ /* 0x000fe20003f86270 */
[----:B-1----:R-:W-:Y:S02]  /*32d0*/  IMAD.MOV.U32 R17, RZ, RZ, R226 ;  /* 0x000000ffff117224 */ /* 0x002fe400078e00e2 */
[----:B------:R-:W-:Y:S02]  /*32e0*/  FMUL.FTZ R32, R32, UR17 ;  /* 0x0000001120207c20 */ /* 0x000fe40008410000 */
[----:B------:R-:W-:Y:S01]  /*32f0*/  MUFU.TANH R204, R24 ;  /* 0x0000001800cc7308 */ /* 0x000fe20000002400 */
[----:B---3--:R-:W-:Y:S02]  /*3300*/  IMAD.MOV.U32 R5, RZ, RZ, R228 ;  /* 0x000000ffff057224 */ /* 0x008fe400078e00e4 */
[----:B------:R-:W-:Y:S01]  /*3310*/  FMUL.FTZ R33, R33, UR17 ;  /* 0x0000001121217c20 */ /* 0x000fe20008410000 */
[----:B------:R-:W-:Y:S01]  /*3320*/  FMUL.FTZ R34, R34, UR17 ;  /* 0x0000001122227c20 */ /* 0x000fe20008410000 */
[----:B------:R-:W-:Y:S01]  /*3330*/  FMUL.FTZ R35, R35, UR17 ;  /* 0x0000001123237c20 */ /* 0x000fe20008410000 */
[----:B------:R-:W-:Y:S01]  /*3340*/  MOV R16, R227 ;  /* 0x000000e300107202 */ /* 0x000fe20000000f00 */
[----:B------:R-:W-:Y:S01]  /*3350*/  FMUL.FTZ R27, R27, UR17 ;  /* 0x000000111b1b7c20 */ /* 0x000fe20008410000 */
[----:B------:R-:W-:Y:S02]  /*3360*/  FMUL.FTZ R30, R30, UR17 ;  /* 0x000000111e1e7c20 */ /* 0x000fe40008410000 */
[----:B------:R-:W-:Y:S01]  /*3370*/  MUFU.TANH R89, R32 ;  /* 0x0000002000597308 */ /* 0x000fe20000002400 */
[----:B------:R-:W-:Y:S01]  /*3380*/  FFMA.FTZ R3, R4, UR15, -R10 ;  /* 0x0000000f04037c23 */ /* 0x000fe2000801080a */
[----:B------:R-:W-:Y:S01]  /*3390*/  FMUL.FTZ R28, R28, UR17 ;  /* 0x000000111c1c7c20 */ /* 0x000fe20008410000 */
[----:B------:R-:W-:Y:S01]  /*33a0*/  IMAD.MOV.U32 R4, RZ, RZ, R214 ;  /* 0x000000ffff047224 */ /* 0x000fe200078e00d6 */
[----:B------:R-:W-:Y:S01]  /*33b0*/  @!P0 FSEL R4, R214, -INF , !P1 ;  /* 0xff800000d6048808 */ /* 0x000fe20004800000 */
[----:B------:R-:W-:Y:S01]  /*33c0*/  FMUL.FTZ R29, R29, UR17 ;  /* 0x000000111d1d7c20 */ /* 0x000fe20008410000 */
[----:B------:R-:W-:Y:S04]  /*33d0*/  FMUL.FTZ R31, R31, UR17 ;  /* 0x000000111f1f7c20 */ /* 0x000fe80008410000 */
[----:B------:R-:W-:Y:S10]  /*33e0*/  MUFU.TANH R203, R25 ;  /* 0x0000001900cb7308 */ /* 0x000ff40000002400 */
[----:B------:R-:W-:Y:S10]  /*33f0*/  MUFU.EX2 R68, R3 ;  /* 0x0000000300447308 */ /* 0x000ff40000000800 */
[----:B------:R1:W-:Y:S10]  /*3400*/  MUFU.TANH R93, R20 ;  /* 0x00000014005d7308 */ /* 0x0003f40000002400 */
[----:B------:R-:W-:Y:S10]  /*3410*/  MUFU.TANH R199, R29 ;  /* 0x0000001d00c77308 */ /* 0x000ff40000002400 */
[----:B------:R3:W-:Y:S01]  /*3420*/  MUFU.TANH R92, R21 ;  /* 0x00000015005c7308 */ /* 0x0007e20000002400 */
[----:B-1----:R-:W2:Y:S09]  /*3430*/  LDL R20, [R1+0x20] ;  /* 0x0000200001147983 */ /* 0x002eb20000100800 */
[----:B------:R-:W-:Y:S10]  /*3440*/  MUFU.TANH R88, R33 ;  /* 0x0000002100587308 */ /* 0x000ff40000002400 */
[----:B------:R1:W-:Y:S01]  /*3450*/  MUFU.TANH R169, R22 ;  /* 0x0000001600a97308 */ /* 0x0003e20000002400 */
[----:B---3--:R-:W3:Y:S09]  /*3460*/  LDL R21, [R1+0x24] ;  /* 0x0000240001157983 */ /* 0x008ef20000100800 */
[----:B------:R-:W-:Y:S10]  /*3470*/  MUFU.TANH R164, R34 ;  /* 0x0000002200a47308 */ /* 0x000ff40000002400 */
[----:B------:R1:W-:Y:S02]  /*3480*/  MUFU.TANH R168, R23 ;  /* 0x0000001700a87308 */ /* 0x0003e40000002400 */
[----:B-1----:R-:W3:Y:S08]  /*3490*/  LDL R22, [R1+0x14] ;  /* 0x0000140001167983 */ /* 0x002ef00000100800 */
[----:B------:R-:W-:Y:S10]  /*34a0*/  MUFU.TANH R163, R35 ;  /* 0x0000002300a37308 */ /* 0x000ff40000002400 */
[----:B------:R-:W-:Y:S01]  /*34b0*/  MUFU.TANH R220, R26 ;  /* 0x0000001a00dc7308 */ /* 0x000fe20000002400 */
[----:B------:R-:W3:Y:S09]  /*34c0*/  LDL R23, [R1+0x8] ;  /* 0x0000080001177983 */ /* 0x000ef20000100800 */
[----:B------:R-:W-:Y:S10]  /*34d0*/  MUFU.TANH R218, R27 ;  /* 0x0000001b00da7308 */ /* 0x000ff40000002400 */
[----:B------:R-:W-:Y:S10]  /*34e0*/  MUFU.TANH R216, R30 ;  /* 0x0000001e00d87308 */ /* 0x000ff40000002400 */
[----:B------:R-:W-:Y:S10]  /*34f0*/  MUFU.TANH R200, R28 ;  /* 0x0000001c00c87308 */ /* 0x000ff40000002400 */
[----:B------:R-:W-:Y:S01]  /*3500*/  MUFU.TANH R215, R31 ;  /* 0x0000001f00d77308 */ /* 0x000fe20000002400 */
[C---:B----4-:R-:W-:Y:S01]  /*3510*/  FMUL.FTZ R3, R14.reuse, 1.4426950216293334961 ;  /* 0x3fb8aa3b0e037820 */ /* 0x050fe20000410000 */
        /* <DEDUP_REMOVED lines=10> */
[C---:B--2---:R-:W-:Y:S01]  /*35c0*/  FMUL.FTZ R2, R15.reuse, 1.4426950216293334961 ;  /* 0x3fb8aa3b0f027820 */ /* 0x044fe20000410000 */
[----:B------:R-:W-:Y:S02]  /*35d0*/  FSETP.NEU.FTZ.AND P1, PT, R15, -INF , PT ;  /* 0xff8000000f00780b */ /* 0x000fe40003f3d000 */
[----:B------:R-:W-:Y:S01]  /*35e0*/  @!P0 FSEL R5, R228, -INF , !P2 ;  /* 0xff800000e4058808 */ /* 0x000fe20005000000 */
[--C-:B------:R-:W-:Y:S01]  /*35f0*/  FFMA.FTZ R14, R14, UR15, -R3.reuse ;  /* 0x0000000f0e0e7c23 */ /* 0x100fe20008010803 */
        /* <DEDUP_REMOVED lines=14> */
[--C-:B-1----:R-:W-:Y:S01]  /*36e0*/  FFMA.FTZ R4, R5, UR15, -R2.reuse ;  /* 0x0000000f05047c23 */ /* 0x102fe20008010802 */
[----:B--2---:R-:W-:Y:S01]  /*36f0*/  STL [R1+0x4], R24 ;  /* 0x0000041801007387 */ /* 0x004fe20000100800 */
[----:B------:R-:W-:Y:S07]  /*3700*/  MOV R5, R210 ;  /* 0x000000d200057202 */ /* 0x000fee0000000f00 */
[----:B------:R1:W2:Y:S01]  /*3710*/  MUFU.EX2 R25, R4 ;  /* 0x0000000400197308 */ /* 0x0002a20000000800 */
[----:B------:R-:W-:Y:S02]  /*3720*/  @!P0 FSEL R5, R210, -INF , !P1 ;  /* 0xff800000d2058808 */ /* 0x000fe40004800000 */
[C---:B------:R-:W-:Y:S03]  /*3730*/  @!P0 ISETP.GE.AND P1, PT, R14.reuse, R9, PT ;  /* 0x000000090e00820c */ /* 0x040fe60003f26270 */
[--C-:B------:R-:W-:Y:S04]  /*3740*/  FFMA.FTZ R5, R5, UR15, -R3.reuse ;  /* 0x0000000f05057c23 */ /* 0x100fe80008010803 */
[----:B------:R4:W-:Y:S01]  /*3750*/  MUFU.EX2 R244, R5 ;  /* 0x0000000500f47308 */ /* 0x0009e20000000800 */
[----:B-1----:R-:W-:Y:S01]  /*3760*/  MOV R4, R209 ;  /* 0x000000d100047202 */ /* 0x002fe20000000f00 */
[----:B--2---:R-:W-:Y:S01]  /*3770*/  STL [R1], R25 ;  /* 0x0000001901007387 */ /* 0x004fe20000100800 */
[----:B------:R-:W-:Y:S02]  /*3780*/  @!P0 FSEL R4, R209, -INF , !P1 ;  /* 0xff800000d1048808 */ /* 0x000fe40004800000 */
[----:B------:R-:W-:Y:S01]  /*3790*/  @!P0 ISETP.GE.AND P1, PT, R14, R8, PT ;  /* 0x000000080e00820c */ /* 0x000fe20003f26270 */
[----:B------:R-:W2:Y:S02]  /*37a0*/  LDL R148, [R1+0x5c] ;  /* 0x00005c0001947983 */ /* 0x000ea40000100800 */
[----:B------:R-:W-:Y:S01]  /*37b0*/  FFMA.FTZ R18, R4, UR15, -R3 ;  /* 0x0000000f04127c23 */ /* 0x000fe20008010803 */
[----:B------:R-:W-:Y:S01]  /*37c0*/  @!P0 FSEL R17, R226, -INF , !P1 ;  /* 0xff800000e2118808 */ /* 0x000fe20004800000 */
[----:B------:R-:W2:Y:S01]  /*37d0*/  LDL R144, [R1+0x58] ;  /* 0x0000580001907983 */ /* 0x000ea20000100800 */
[----:B------:R-:W-:Y:S01]  /*37e0*/  @!P0 ISETP.GE.AND P1, PT, R15, R13, PT ;  /* 0x0000000d0f00820c */ /* 0x000fe20003f26270 */
[----:B------:R-:W-:Y:S01]  /*37f0*/  MUFU.EX2 R243, R18 ;  /* 0x0000001200f37308 */ /* 0x000fe20000000800 */
[----:B------:R-:W-:Y:S02]  /*3800*/  IMAD.MOV.U32 R15, RZ, RZ, R181 ;  /* 0x000000ffff0f7224 */ /* 0x000fe400078e00b5 */
[----:B------:R-:W-:Y:S01]  /*3810*/  FFMA.FTZ R16, R17, UR15, -R2 ;  /* 0x0000000f11107c23 */ /* 0x000fe20008010802 */
[----:B----4-:R-:W1:Y:S01]  /*3820*/  LDSM.16.M88.4 R4, [R189+0x1000] ;  /* 0x00100000bd04783b */ /* 0x010e620000000200 */
[----:B------:R-:W-:Y:S02]  /*3830*/  MOV R17, R94 ;  /* 0x0000005e00117202 */ /* 0x000fe40000000f00 */
[----:B------:R-:W-:Y:S03]  /*3840*/  @!P0 FSEL R15, R181, -INF , !P2 ;  /* 0xff800000b50f8808 */ /* 0x000fe60005000000 */
[----:B------:R4:W-:Y:S02]  /*3850*/  MUFU.EX2 R251, R16 ;  /* 0x0000001000fb7308 */ /* 0x0009e40000000800 */
[--C-:B------:R-:W-:Y:S08]  /*3860*/  FFMA.FTZ R15, R15, UR15, -R10.reuse ;  /* 0x0000000f0f0f7c23 */ /* 0x100ff0000801080a */
[----:B------:R1:W-:Y:S01]  /*3870*/  MUFU.EX2 R232, R15 ;  /* 0x0000000f00e87308 */ /* 0x0003e20000000800 */
[----:B----4-:R-:W-:Y:S02]  /*3880*/  MOV R16, R95 ;  /* 0x0000005f00107202 */ /* 0x010fe40000000f00 */
[----:B------:R-:W-:Y:S02]  /*3890*/  @!P0 FSEL R16, R95, -INF , !P1 ;  /* 0xff8000005f108808 */ /* 0x000fe40004800000 */
[-C--:B------:R-:W-:Y:S03]  /*38a0*/  @!P0 ISETP.GE.AND P1, PT, R14, R13.reuse, PT ;  /* 0x0000000d0e00820c */ /* 0x080fe60003f26270 */
[--C-:B------:R-:W-:Y:S01]  /*38b0*/  FFMA.FTZ R16, R16, UR15, -R11.reuse ;  /* 0x0000000f10107c23 */ /* 0x100fe2000801080b */
[----:B------:R-:W-:Y:S02]  /*38c0*/  @!P0 FSEL R17, R94, -INF , !P1 ;  /* 0xff8000005e118808 */ /* 0x000fe40004800000 */
[----:B------:R-:W-:Y:S01]  /*38d0*/  @!P0 ISETP.GE.AND P1, PT, R14, R12, PT ;  /* 0x0000000c0e00820c */ /* 0x000fe20003f26270 */
[----:B------:R4:W-:Y:S01]  /*38e0*/  MUFU.EX2 R99, R16 ;  /* 0x0000001000637308 */ /* 0x0009e20000000800 */
[----:B------:R-:W-:Y:S02]  /*38f0*/  MOV R14, R180 ;  /* 0x000000b4000e7202 */ /* 0x000fe40000000f00 */
[----:B------:R-:W-:Y:S02]  /*3900*/  @!P0 FSEL R14, R180, -INF , !P1 ;  /* 0xff800000b40e8808 */ /* 0x000fe40004800000 */
[----:B-1----:R-:W-:Y:S01]  /*3910*/  @!P0 IADD3 R15, R0, 0x10, RZ ;  /* 0x00000010000f8810 */ /* 0x002fe20007ffe0ff */
[-C--:B------:R-:W-:Y:S03]  /*3920*/  HMMA.16816.F32.BF16 R36, R176, R4.reuse, R36 ;  /* 0x00000004b024723c */ /* 0x080fe60000041824 */
[--C-:B------:R-:W-:Y:S01]  /*3930*/  FFMA.FTZ R14, R14, UR15, -R10.reuse ;  /* 0x0000000f0e0e7c23 */ /* 0x100fe2000801080a */
[C---:B------:R-:W-:Y:S02]  /*3940*/  @!P0 ISETP.GE.AND P1, PT, R15.reuse, R13, PT ;  /* 0x0000000d0f00820c */ /* 0x040fe40003f26270 */
[C---:B------:R-:W-:Y:S01]  /*3950*/  HMMA.16816.F32.BF16 R40, R136.reuse, R4, R40 ;  /* 0x000000048828723c */ /* 0x040fe20000041828 */
[----:B------:R1:W-:Y:S03]  /*3960*/  MUFU.EX2 R231, R14 ;  /* 0x0000000e00e77308 */ /* 0x0003e60000000800 */
[----:B------:R-:W-:Y:S01]  /*3970*/  @!P0 ISETP.GE.AND P2, PT, R15, R12, PT ;  /* 0x0000000c0f00820c */ /* 0x000fe20003f46270 */
[----:B----4-:R-:W-:Y:S01]  /*3980*/  FFMA.FTZ R16, R17, UR15, -R11 ;  /* 0x0000000f11107c23 */ /* 0x010fe2000801080b */
[-C--:B------:R-:W-:Y:S05]  /*3990*/  HMMA.16816.F32.BF16 R44, R136, R6.reuse, R44 ;  /* 0x00000006882c723c */ /* 0x080fea000004182c */
[----:B------:R4:W-:Y:S01]  /*39a0*/  MUFU.EX2 R98, R16 ;  /* 0x0000001000627308 */ /* 0x0009e20000000800 */
[----:B------:R-:W-:Y:S01]  /*39b0*/  MOV R4, R92 ;  /* 0x0000005c00047202 */ /* 0x000fe20000000f00 */
[C---:B------:R-:W-:Y:S04]  /*39c0*/  HMMA.16816.F32.BF16 R48, R176.reuse, R6, R48 ;  /* 0x00000006b030723c */ /* 0x040fe80000041830 */
[----:B------:R-:W-:Y:S01]  /*39d0*/  MOV R17, R215 ;  /* 0x000000d700117202 */ /* 0x000fe20000000f00 */
[----:B------:R-:W-:Y:S01]  /*39e0*/  FMUL.FTZ R36, R36, UR17 ;  /* 0x0000001124247c20 */ /* 0x000fe20008410000 */
[----:B-1----:R-:W-:Y:S01]  /*39f0*/  @!P0 IADD3 R14, R0, 0x11, RZ ;  /* 0x00000011000e8810 */ /* 0x002fe20007ffe0ff */
[----:B------:R-:W-:Y:S02]  /*3a00*/  FMUL.FTZ R37, R37, UR17 ;  /* 0x0000001125257c20 */ /* 0x000fe40008410000 */
[----:B------:R-:W-:Y:S02]  /*3a10*/  MUFU.TANH R85, R36 ;  /* 0x0000002400557308 */ /* 0x000fe40000002400 */
[----:B------:R-:W-:Y:S01]  /*3a20*/  FMUL.FTZ R38, R38, UR17 ;  /* 0x0000001126267c20 */ /* 0x000fe20008410000 */
[----:B------:R-:W-:Y:S01]  /*3a30*/  FMUL.FTZ R39, R39, UR17 ;  /* 0x0000001127277c20 */ /* 0x000fe20008410000 */
[----:B------:R-:W-:Y:S01]  /*3a40*/  FMUL.FTZ R40, R40, UR17 ;  /* 0x0000001128287c20 */ /* 0x000fe20008410000 */
[----:B----4-:R-:W-:Y:S01]  /*3a50*/  IMAD.MOV.U32 R16, RZ, RZ, R93 ;  /* 0x000000ffff107224 */ /* 0x010fe200078e005d */
[----:B------:R-:W-:Y:S01]  /*3a60*/  @!P0 FSEL R16, R93, -INF , !P1 ;  /* 0xff8000005d108808 */ /* 0x000fe20004800000 */
[----:B------:R-:W-:Y:S01]  /*3a70*/  FMUL.FTZ R42, R42, UR17 ;  /* 0x000000112a2a7c20 */ /* 0x000fe20008410000 */
[----:B------:R-:W-:Y:S02]  /*3a80*/  @!P0 ISETP.GE.AND P1, PT, R14, R13, PT ;  /* 0x0000000d0e00820c */ /* 0x000fe40003f26270 */
[----:B------:R-:W1:Y:S01]  /*3a90*/  MUFU.TANH R84, R37 ;  /* 0x0000002500547308 */ /* 0x000e620000002400 */
[----:B------:R-:W-:Y:S01]  /*3aa0*/  FMUL.FTZ R41, R41, UR17 ;  /* 0x0000001129297c20 */ /* 0x000fe20008410000 */
[--C-:B------:R-:W-:Y:S01]  /*3ab0*/  FFMA.FTZ R5, R16, UR15, -R11.reuse ;  /* 0x0000000f10057c23 */ /* 0x100fe2000801080b */
[----:B------:R-:W-:Y:S01]  /*3ac0*/  @!P0 FSEL R4, R92, -INF , !P1 ;  /* 0xff8000005c048808 */ /* 0x000fe20004800000 */
[----:B------:R-:W-:Y:S01]  /*3ad0*/  FMUL.FTZ R43, R43, UR17 ;  /* 0x000000112b2b7c20 */ /* 0x000fe20008410000 */
[----:B------:R-:W-:Y:S01]  /*3ae0*/  @!P0 ISETP.GE.AND P1, PT, R14, R12, PT ;  /* 0x0000000c0e00820c */ /* 0x000fe20003f26270 */
        /* <DEDUP_REMOVED lines=11> */
[-C--:B------:R-:W-:Y:S01]  /*3ba0*/  @!P0 ISETP.GE.AND P1, PT, R15, R9.reuse, PT ;  /* 0x000000090f00820c */ /* 0x080fe20003f26270 */
[----:B------:R-:W-:Y:S01]  /*3bb0*/  FMUL.FTZ R46, R46, UR17 ;  /* 0x000000112e2e7c20 */ /* 0x000fe20008410000 */
[----:B------:R-:W-:Y:S07]  /*3bc0*/  FMUL.FTZ R47, R47, UR17 ;  /* 0x000000112f2f7c20 */ /* 0x000fee0008410000 */
[----:B------:R-:W-:Y:S10]  /*3bd0*/  MUFU.TANH R81, R48 ;  /* 0x0000003000517308 */ /* 0x000ff40000002400 */
[----:B------:R1:W-:Y:S01]  /*3be0*/  MUFU.EX2 R96, R4 ;  /* 0x0000000400607308 */ /* 0x0003e20000000800 */
[----:B----4-:R-:W-:Y:S01]  /*3bf0*/  IMAD.MOV.U32 R5, RZ, RZ, R169 ;  /* 0x000000ffff057224 */ /* 0x010fe200078e00a9 */
[----:B------:R-:W-:Y:S02]  /*3c00*/  @!P0 FSEL R5, R169, -INF , !P2 ;  /* 0xff800000a9058808 */ /* 0x000fe40005000000 */
[----:B------:R-:W-:Y:S01]  /*3c10*/  @!P0 ISETP.GE.AND P2, PT, R15, R8, PT ;  /* 0x000000080f00820c */ /* 0x000fe20003f46270 */
[----:B------:R-:W-:Y:S05]  /*3c20*/  @!P0 VIADD R15, R0, 0x18 ;  /* 0x00000018000f8836 */ /* 0x000fea0000000000 */
[----:B------:R-:W-:Y:S10]  /*3c30*/  MUFU.TANH R80, R49 ;  /* 0x0000003100507308 */ /* 0x000ff40000002400 */
[----:B------:R-:W-:Y:S01]  /*3c40*/  MUFU.TANH R159, R38 ;  /* 0x00000026009f7308 */ /* 0x000fe20000002400 */
[----:B-1----:R-:W-:Y:S01]  /*3c50*/  FFMA.FTZ R4, R5, UR15, -R10 ;  /* 0x0000000f05047c23 */ /* 0x002fe2000801080a */
        /* <DEDUP_REMOVED lines=8> */
[----:B-1----:R-:W-:Y:S01]  /*3ce0*/  FFMA.FTZ R4, R16, UR15, -R10 ;  /* 0x0000000f10047c23 */ /* 0x002fe2000801080a */
[----:B------:R-:W-:Y:S08]  /*3cf0*/  IMAD.MOV.U32 R16, RZ, RZ, R203 ;  /* 0x000000ffff107224 */ /* 0x000ff000078e00cb */
[----:B------:R1:W-:Y:S10]  /*3d00*/  MUFU.EX2 R221, R4 ;  /* 0x0000000400dd7308 */ /* 0x0003f40000000800 */
[----:B------:R-:W-:Y:S01]  /*3d10*/  MUFU.TANH R158, R39 ;  /* 0x00000027009e7308 */ /* 0x000fe20000002400 */
[----:B----4-:R-:W-:Y:S09]  /*3d20*/  MOV R5, R200 ;  /* 0x000000c800057202 */ /* 0x010ff20000000f00 */
[----:B------:R-:W-:Y:S01]  /*3d30*/  MUFU.TANH R183, R40 ;  /* 0x0000002800b77308 */ /* 0x000fe20000002400 */
[----:B-1----:R-:W-:Y:S02]  /*3d40*/  MOV R4, R204 ;  /* 0x000000cc00047202 */ /* 0x002fe40000000f00 */
[----:B------:R-:W-:Y:S02]  /*3d50*/  @!P0 FSEL R4, R204, -INF , !P1 ;  /* 0xff800000cc048808 */ /* 0x000fe40004800000 */
[-C--:B------:R-:W-:Y:S05]  /*3d60*/  @!P0 ISETP.GE.AND P1, PT, R14, R9.reuse, PT ;  /* 0x000000090e00820c */ /* 0x080fea0003f26270 */
[----:B------:R-:W-:Y:S01]  /*3d70*/  MUFU.TANH R208, R42 ;  /* 0x0000002a00d07308 */ /* 0x000fe20000002400 */
[--C-:B------:R-:W-:Y:S01]  /*3d80*/  FFMA.FTZ R4, R4, UR15, -R3.reuse ;  /* 0x0000000f04047c23 */ /* 0x100fe20008010803 */
[----:B------:R-:W-:Y:S02]  /*3d90*/  @!P0 FSEL R16, R203, -INF , !P1 ;  /* 0xff800000cb108808 */ /* 0x000fe40004800000 */
[----:B------:R-:W-:Y:S03]  /*3da0*/  @!P0 ISETP.GE.AND P1, PT, R14, R8, PT ;  /* 0x000000080e00820c */ /* 0x000fe60003f26270 */
[--C-:B------:R-:W-:Y:S03]  /*3db0*/  FFMA.FTZ R14, R16, UR15, -R3.reuse ;  /* 0x0000000f100e7c23 */ /* 0x100fe60008010803 */
[----:B------:R1:W-:Y:S01]  /*3dc0*/  MUFU.EX2 R240, R4 ;  /* 0x0000000400f07308 */ /* 0x0003e20000000800 */
[----:B------:R-:W-:Y:S02]  /*3dd0*/  MOV R16, R216 ;  /* 0x000000d800107202 */ /* 0x000fe40000000f00 */
[----:B------:R-:W-:Y:S02]  /*3de0*/  @!P0 FSEL R16, R216, -INF , !P2 ;  /* 0xff800000d8108808 */ /* 0x000fe40005000000 */
[C---:B------:R-:W-:Y:S05]  /*3df0*/  @!P0 ISETP.GE.AND P2, PT, R15.reuse, R12, PT ;  /* 0x0000000c0f00820c */ /* 0x040fea0003f46270 */
[----:B------:R4:W-:Y:S01]  /*3e00*/  MUFU.EX2 R239, R14 ;  /* 0x0000000e00ef7308 */ /* 0x0009e20000000800 */
[--C-:B------:R-:W-:Y:S09]  /*3e10*/  FFMA.FTZ R16, R16, UR15, -R2.reuse ;  /* 0x0000000f10107c23 */ /* 0x100ff20008010802 */
[----:B------:R-:W-:Y:S01]  /*3e20*/  MUFU.EX2 R246, R16 ;  /* 0x0000001000f67308 */ /* 0x000fe20000000800 */
[----:B-1----:R-:W-:Y:S02]  /*3e30*/  MOV R4, R218 ;  /* 0x000000da00047202 */ /* 0x002fe40000000f00 */
[----:B------:R-:W-:Y:S02]  /*3e40*/  @!P0 FSEL R4, R218, -INF , !P1 ;  /* 0xff800000da048808 */ /* 0x000fe40004800000 */
[-C--:B------:R-:W-:Y:S03]  /*3e50*/  @!P0 ISETP.GE.AND P1, PT, R15, R9.reuse, PT ;  /* 0x000000090f00820c */ /* 0x080fe60003f26270 */
[--C-:B------:R-:W-:Y:S01]  /*3e60*/  FFMA.FTZ R4, R4, UR15, -R2.reuse ;  /* 0x0000000f04047c23 */ /* 0x100fe20008010802 */
[----:B----4-:R-:W-:Y:S01]  /*3e70*/  @!P0 IADD3 R14, R0, 0x19, RZ ;  /* 0x00000019000e8810 */ /* 0x010fe20007ffe0ff */
[----:B------:R-:W-:Y:S01]  /*3e80*/  MUFU.TANH R207, R43 ;  /* 0x0000002b00cf7308 */ /* 0x000fe20000002400 */
[----:B------:R-:W-:Y:S02]  /*3e90*/  @!P0 FSEL R5, R200, -INF , !P1 ;  /* 0xff800000c8058808 */ /* 0x000fe40004800000 */
[C---:B------:R-:W-:Y:S03]  /*3ea0*/  @!P0 ISETP.GE.AND P1, PT, R14.reuse, R9, PT ;  /* 0x000000090e00820c */ /* 0x040fe60003f26270 */
[----:B------:R-:W-:Y:S04]  /*3eb0*/  FFMA.FTZ R5, R5, UR15, -R3 ;  /* 0x0000000f05057c23 */ /* 0x000fe80008010803 */
[----:B------:R1:W-:Y:S10]  /*3ec0*/  MUFU.EX2 R249, R4 ;  /* 0x0000000400f97308 */ /* 0x0003f40000000800 */
[----:B------:R4:W-:Y:S10]  /*3ed0*/  MUFU.EX2 R236, R5 ;  /* 0x0000000500ec7308 */ /* 0x0009f40000000800 */
[----:B------:R-:W-:Y:S01]  /*3ee0*/  MUFU.TANH R167, R44 ;  /* 0x0000002c00a77308 */ /* 0x000fe20000002400 */
[----:B-1----:R-:W-:Y:S01]  /*3ef0*/  IMAD.MOV.U32 R4, RZ, RZ, R199 ;  /* 0x000000ffff047224 */ /* 0x002fe200078e00c7 */
[----:B------:R-:W-:Y:S02]  /*3f00*/  @!P0 FSEL R4, R199, -INF , !P1 ;  /* 0xff800000c7048808 */ /* 0x000fe40004800000 */
[----:B------:R-:W-:Y:S03]  /*3f10*/  @!P0 ISETP.GE.AND P1, PT, R14, R8, PT ;  /* 0x000000080e00820c */ /* 0x000fe60003f26270 */
[----:B------:R-:W-:Y:S01]  /*3f20*/  FFMA.FTZ R18, R4, UR15, -R3 ;  /* 0x0000000f04127c23 */ /* 0x000fe20008010803 */
[----:B------:R-:W-:Y:S01]  /*3f30*/  @!P0 FSEL R17, R215, -INF , !P1 ;  /* 0xff800000d7118808 */ /* 0x000fe20004800000 */
[----:B----4-:R-:W1:Y:S01]  /*3f40*/  LDSM.16.M88.4 R4, [R189+0x1800] ;  /* 0x00180000bd04783b */ /* 0x010e620000000200 */
[-C--:B------:R-:W-:Y:S01]  /*3f50*/  @!P0 ISETP.GE.AND P1, PT, R15, R13.reuse, PT ;  /* 0x0000000d0f00820c */ /* 0x080fe20003f26270 */
[----:B------:R-:W4:Y:S01]  /*3f60*/  MUFU.TANH R166, R45 ;  /* 0x0000002d00a67308 */ /* 0x000f220000002400 */
        /* <DEDUP_REMOVED lines=8> */
[----:B---3--:R-:W-:Y:S01]  /*3ff0*/  IMAD.MOV.U32 R16, RZ, RZ, R89 ;  /* 0x000000ffff107224 */ /* 0x008fe200078e0059 */
[----:B------:R-:W-:Y:S02]  /*4000*/  @!P0 FSEL R16, R89, -INF , !P1 ;  /* 0xff80000059108808 */ /* 0x000fe40004800000 */
[-C--:B------:R-:W-:Y:S03]  /*4010*/  @!P0 ISETP.GE.AND P1, PT, R14, R13.reuse, PT ;  /* 0x0000000d0e00820c */ /* 0x080fe60003f26270 */
[----:B------:R-:W-:Y:S01]  /*4020*/  FFMA.FTZ R16, R16, UR15, -R11 ;  /* 0x0000000f10107c23 */ /* 0x000fe2000801080b */
[----:B------:R-:W-:Y:S02]  /*4030*/  @!P0 FSEL R17, R88, -INF , !P1 ;  /* 0xff80000058118808 */ /* 0x000fe40004800000 */
[----:B------:R-:W3:Y:S01]  /*4040*/  MUFU.TANH R201, R47 ;  /* 0x0000002f00c97308 */ /* 0x000ee20000002400 */
[-C--:B------:R-:W-:Y:S01]  /*4050*/  @!P0 ISETP.GE.AND P1, PT, R14, R12.reuse, PT ;  /* 0x0000000c0e00820c */ /* 0x080fe20003f26270 */
[----:B------:R-:W-:Y:S01]  /*4060*/  IMAD.MOV.U32 R14, RZ, RZ, R163 ;  /* 0x000000ffff0e7224 */ /* 0x000fe200078e00a3 */
[----:B--2---:R-:W-:Y:S02]  /*4070*/  @!P0 IADD3 R15, R0, 0x20, RZ ;  /* 0x00000020000f8810 */ /* 0x004fe40007ffe0ff */
[----:B------:R-:W-:Y:S01]  /*4080*/  @!P0 FSEL R14, R163, -INF , !P1 ;  /* 0xff800000a30e8808 */ /* 0x000fe20004800000 */
[-C--:B-1----:R-:W-:Y:S04]  /*4090*/  HMMA.16816.F32.BF16 R52, R176, R4.reuse, R52 ;  /* 0x00000004b034723c */ /* 0x082fe80000041834 */
[----:B------:R1:W-:Y:S01]  /*40a0*/  MUFU.EX2 R91, R16 ;  /* 0x00000010005b7308 */ /* 0x0003e20000000800 */
[C---:B------:R-:W-:Y:S01]  /*40b0*/  @!P0 ISETP.GE.AND P1, PT, R15.reuse, R13, PT ;  /* 0x0000000d0f00820c */ /* 0x040fe20003f26270 */
[----:B------:R-:W-:Y:S01]  /*40c0*/  FFMA.FTZ R14, R14, UR15, -R10 ;  /* 0x0000000f0e0e7c23 */ /* 0x000fe2000801080a */
        /* <DEDUP_REMOVED lines=9> */
[----:B----4-:R-:W-:Y:S01]  /*4160*/  MOV R6, R166 ;  /* 0x000000a600067202 */ /* 0x010fe20000000f00 */
[----:B------:R-:W-:Y:S05]  /*4170*/  FMUL.FTZ R53, R53, UR17 ;  /* 0x0000001135357c20 */ /* 0x000fea0008410000 */
[----:B------:R1:W-:Y:S01]  /*4180*/  MUFU.EX2 R90, R16 ;  /* 0x00000010005a7308 */ /* 0x0003e20000000800 */
[----:B--2---:R-:W-:Y:S02]  /*4190*/  @!P0 VIADD R14, R0, 0x21 ;  /* 0x00000021000e8836 */ /* 0x004fe40000000000 */
        /* <DEDUP_REMOVED lines=19> */
[--C-:B------:R-:W-:Y:S01]  /*42d0*/  FFMA.FTZ R5, R16, UR15, -R11.reuse ;  /* 0x0000000f10057c23 */ /* 0x100fe2000801080b */
[----:B------:R-:W-:Y:S01]  /*42e0*/  @!P0 FSEL R4, R84, -INF , !P1 ;  /* 0xff80000054048808 */ /* 0x000fe20004800000 */
[----:B------:R-:W-:Y:S01]  /*42f0*/  IMAD.MOV.U32 R16, RZ, RZ, R158 ;  /* 0x000000ffff107224 */ /* 0x000fe200078e009e */
[----:B------:R-:W-:Y:S01]  /*4300*/  @!P0 ISETP.GE.AND P1, PT, R14, R12, PT ;  /* 0x0000000c0e00820c */ /* 0x000fe20003f26270 */
[----:B------:R1:W-:Y:S02]  /*4310*/  MUFU.EX2 R87, R5 ;  /* 0x0000000500577308 */ /* 0x0003e40000000800 */
[----:B------:R-:W-:Y:S01]  /*4320*/  FFMA.FTZ R4, R4, UR15, -R11 ;  /* 0x0000000f04047c23 */ /* 0x000fe2000801080b */
[----:B------:R-:W-:Y:S02]  /*4330*/  @!P0 FSEL R16, R158, -INF , !P1 ;  /* 0xff8000009e108808 */ /* 0x000fe40004800000 */
[----:B------:R-:W-:Y:S05]  /*4340*/  @!P0 ISETP.GE.AND P1, PT, R15, R9, PT ;  /* 0x000000090f00820c */ /* 0x000fea0003f26270 */
[----:B------:R4:W-:Y:S10]  /*4350*/  MUFU.EX2 R86, R4 ;  /* 0x0000000400567308 */ /* 0x0009f40000000800 */
[----:B------:R-:W-:Y:S01]  /*4360*/  MUFU.TANH R152, R55 ;  /* 0x0000003700987308 */ /* 0x000fe20000002400 */
[----:B-1----:R-:W-:Y:S02]  /*4370*/  MOV R5, R159 ;  /* 0x0000009f00057202 */ /* 0x002fe40000000f00 */
[----:B------:R-:W-:Y:S02]  /*4380*/  @!P0 FSEL R5, R159, -INF , !P2 ;  /* 0xff8000009f058808 */ /* 0x000fe40005000000 */
[----:B------:R-:W-:Y:S05]  /*4390*/  @!P0 ISETP.GE.AND P2, PT, R15, R8, PT ;  /* 0x000000080f00820c */ /* 0x000fea0003f46270 */
[----:B------:R-:W1:Y:S01]  /*43a0*/  MUFU.TANH R153, R54 ;  /* 0x0000003600997308 */ /* 0x000e620000002400 */
[----:B----4-:R-:W-:Y:S01]  /*43b0*/  FFMA.FTZ R4, R5, UR15, -R10 ;  /* 0x0000000f05047c23 */ /* 0x010fe2000801080a */
[----:B------:R-:W-:Y:S01]  /*43c0*/  IMAD.MOV.U32 R5, RZ, RZ, R208 ;  /* 0x000000ffff057224 */ /* 0x000fe200078e00d0 */
[----:B------:R-:W-:Y:S07]  /*43d0*/  @!P0 FSEL R5, R208, -INF , !P2 ;  /* 0xff800000d0058808 */ /* 0x000fee0005000000 */
[----:B------:R4:W-:Y:S01]  /*43e0*/  MUFU.EX2 R206, R4 ;  /* 0x0000000400ce7308 */ /* 0x0009e20000000800 */
[----:B------:R-:W-:Y:S09]  /*43f0*/  FFMA.FTZ R5, R5, UR15, -R2 ;  /* 0x0000000f05057c23 */ /* 0x000ff20008010802 */
[----:B------:R3:W-:Y:S10]  /*4400*/  MUFU.EX2 R242, R5 ;  /* 0x0000000500f27308 */ /* 0x0007f40000000800 */
[----:B------:R-:W-:Y:S01]  /*4410*/  MUFU.TANH R161, R57 ;  /* 0x0000003900a17308 */ /* 0x000fe20000002400 */
[----:B----4-:R-:W-:Y:S01]  /*4420*/  FFMA.FTZ R4, R16, UR15, -R10 ;  /* 0x0000000f10047c23 */ /* 0x010fe2000801080a */
[----:B------:R-:W-:Y:S08]  /*4430*/  MOV R16, R182 ;  /* 0x000000b600107202 */ /* 0x000ff00000000f00 */
[----:B------:R4:W-:Y:S01]  /*4440*/  MUFU.EX2 R205, R4 ;  /* 0x0000000400cd7308 */ /* 0x0009e20000000800 */
[----:B---3--:R-:W-:Y:S04]  /*4450*/  @!P0 IADD3 R5, R0, 0x28, RZ ;  /* 0x0000002800058810 */ /* 0x008fe80007ffe0ff */
[-C--:B------:R-:W-:Y:S05]  /*4460*/  @!P0 ISETP.GE.AND P2, PT, R5, R8.reuse, PT ;  /* 0x000000080500820c */ /* 0x080fea0003f46270 */
[----:B------:R-:W3:Y:S10]  /*4470*/  MUFU.TANH R160, R56 ;  /* 0x0000003800a07308 */ /* 0x000ef40000002400 */
[----:B------:R-:W3:Y:S01]  /*4480*/  MUFU.TANH R157, R60 ;  /* 0x0000003c009d7308 */ /* 0x000ee20000002400 */
[----:B----4-:R-:W-:Y:S02]  /*4490*/  MOV R4, R183 ;  /* 0x000000b700047202 */ /* 0x010fe40000000f00 */
[----:B------:R-:W-:Y:S02]  /*44a0*/  @!P0 FSEL R4, R183, -INF , !P1 ;  /* 0xff800000b7048808 */ /* 0x000fe40004800000 */
[----:B------:R-:W-:Y:S03]  /*44b0*/  @!P0 ISETP.GE.AND P1, PT, R14, R9, PT ;  /* 0x000000090e00820c */ /* 0x000fe60003f26270 */
[--C-:B------:R-:W-:Y:S01]  /*44c0*/  FFMA.FTZ R4, R4, UR15, -R3.reuse ;  /* 0x0000000f04047c23 */ /* 0x100fe20008010803 */
[----:B------:R-:W-:Y:S01]  /*44d0*/  @!P0 FSEL R16, R182, -INF , !P1 ;  /* 0xff800000b6108808 */ /* 0x000fe20004800000 */
[----:B------:R-:W4:Y:S01]  /*44e0*/  MUFU.TANH R198, R58 ;  /* 0x0000003a00c67308 */ /* 0x000f220000002400 */
[-C--:B------:R-:W-:Y:S03]  /*44f0*/  @!P0 ISETP.GE.AND P1, PT, R14, R8.reuse, PT ;  /* 0x000000080e00820c */ /* 0x080fe60003f26270 */
[----:B------:R-:W-:Y:S06]  /*4500*/  FFMA.FTZ R14, R16, UR15, -R3 ;  /* 0x0000000f100e7c23 */ /* 0x000fec0008010803 */
[----:B------:R2:W-:Y:S10]  /*4510*/  MUFU.EX2 R229, R4 ;  /* 0x0000000400e57308 */ /* 0x0005f40000000800 */
[----:B------:R1:W-:Y:S10]  /*4520*/  MUFU.EX2 R225, R14 ;  /* 0x0000000e00e17308 */ /* 0x0003f40000000800 */
[----:B------:R-:W4:Y:S01]  /*4530*/  MUFU.TANH R195, R59 ;  /* 0x0000003b00c37308 */ /* 0x000f220000002400 */
        /* <DEDUP_REMOVED lines=16> */
[----:B---3--:R-:W-:Y:S01]  /*4640*/  IMAD.MOV.U32 R7, RZ, RZ, R202 ;  /* 0x000000ffff077224 */ /* 0x008fe200078e00ca */
        /* <DEDUP_REMOVED lines=8> */
[----:B------:R-:W2:Y:S01]  /*46d0*/  MUFU.TANH R173, R62 ;  /* 0x0000003e00ad7308 */ /* 0x000ea20000002400 */
[----:B---3--:R-:W-:Y:S01]  /*46e0*/  FFMA.FTZ R6, R7, UR15, -R2 ;  /* 0x0000000f07067c23 */ /* 0x008fe20008010802 */
[----:B------:R-:W-:Y:S08]  /*46f0*/  IMAD.MOV.U32 R7, RZ, RZ, R80 ;  /* 0x000000ffff077224 */ /* 0x000ff000078e0050 */
[----:B------:R3:W-:Y:S10]  /*4700*/  MUFU.EX2 R238, R6 ;  /* 0x0000000600ee7308 */ /* 0x0007f40000000800 */
[----:B------:R-:W2:Y:S01]  /*4710*/  MUFU.TANH R172, R63 ;  /* 0x0000003f00ac7308 */ /* 0x000ea20000002400 */
[----:B---3--:R-:W-:Y:S09]  /*4720*/  FFMA.FTZ R6, R14, UR15, -R2 ;  /* 0x0000000f0e067c23 */ /* 0x008ff20008010802 */
[----:B------:R3:W-:Y:S02]  /*4730*/  MUFU.EX2 R237, R6 ;  /* 0x0000000600ed7308 */ /* 0x0007e40000000800 */
[----:B---3--:R-:W-:Y:S02]  /*4740*/  MOV R6, R81 ;  /* 0x0000005100067202 */ /* 0x008fe40000000f00 */
[----:B------:R-:W-:Y:S02]  /*4750*/  @!P0 FSEL R6, R81, -INF , !P1 ;  /* 0xff80000051068808 */ /* 0x000fe40004800000 */
[----:B------:R-:W-:Y:S03]  /*4760*/  @!P0 ISETP.GE.AND P1, PT, R4, R13, PT ;  /* 0x0000000d0400820c */ /* 0x000fe60003f26270 */
[--C-:B------:R-:W-:Y:S01]  /*4770*/  FFMA.FTZ R6, R6, UR15, -R11.reuse ;  /* 0x0000000f06067c23 */ /* 0x100fe2000801080b */
[----:B------:R-:W-:Y:S02]  /*4780*/  @!P0 FSEL R7, R80, -INF , !P1 ;  /* 0xff80000050078808 */ /* 0x000fe40004800000 */
[-C--:B------:R-:W-:Y:S01]  /*4790*/  @!P0 ISETP.GE.AND P1, PT, R5, R12.reuse, PT ;  /* 0x0000000c0500820c */ /* 0x080fe20003f26270 */
[----:B------:R3:W-:Y:S01]  /*47a0*/  MUFU.EX2 R83, R6 ;  /* 0x0000000600537308 */ /* 0x0007e20000000800 */
[----:B------:R-:W-:Y:S02]  /*47b0*/  MOV R5, R155 ;  /* 0x0000009b00057202 */ /* 0x000fe40000000f00 */
[----:B------:R-:W-:Y:S02]  /*47c0*/  @!P0 FSEL R5, R155, -INF , !P1 ;  /* 0xff8000009b058808 */ /* 0x000fe40004800000 */
[----:B------:R-:W-:Y:S02]  /*47d0*/  @!P0 ISETP.GE.AND P1, PT, R4, R12, PT ;  /* 0x0000000c0400820c */ /* 0x000fe40003f26270 */
[----:B------:R-:W-:Y:S02]  /*47e0*/  MOV R4, R154 ;  /* 0x0000009a00047202 */ /* 0x000fe40000000f00 */
[----:B------:R-:W-:Y:S01]  /*47f0*/  @!P0 FSEL R4, R154, -INF , !P1 ;  /* 0xff8000009a048808 */ /* 0x000fe20004800000 */
[--C-:B---3--:R-:W-:Y:S04]  /*4800*/  FFMA.FTZ R6, R7, UR15, -R11.reuse ;  /* 0x0000000f07067c23 */ /* 0x108fe8000801080b */
[--C-:B------:R-:W-:Y:S01]  /*4810*/  FFMA.FTZ R7, R4, UR15, -R10.reuse ;  /* 0x0000000f04077c23 */ /* 0x100fe2000801080a */
[----:B------:R-:W-:Y:S01]  /*4820*/  @!P0 IADD3 R4, R0, 0x31, RZ ;  /* 0x0000003100048810 */ /* 0x000fe20007ffe0ff */
[----:B------:R3:W-:Y:S03]  /*4830*/  MUFU.EX2 R82, R6 ;  /* 0x0000000600527308 */ /* 0x0007e60000000800 */
[C---:B------:R-:W-:Y:S02]  /*4840*/  @!P0 ISETP.GE.AND P2, PT, R4.reuse, R12, PT ;  /* 0x0000000c0400820c */ /* 0x040fe40003f46270 */
[C---:B------:R-:W-:Y:S02]  /*4850*/  @!P0 ISETP.GE.AND P5, PT, R4.reuse, R9, PT ;  /* 0x000000090400820c */ /* 0x040fe40003fa6270 */
[-C--:B------:R-:W-:Y:S03]  /*4860*/  @!P0 ISETP.GE.AND P3, PT, R4, R8.reuse, PT ;  /* 0x000000080400820c */ /* 0x080fe60003f66270 */
[----:B------:R4:W-:Y:S01]  /*4870*/  MUFU.EX2 R174, R7 ;  /* 0x0000000700ae7308 */ /* 0x0009e20000000800 */
[----:B---3--:R-:W-:Y:S01]  /*4880*/  FFMA.FTZ R6, R5, UR15, -R10 ;  /* 0x0000000f05067c23 */ /* 0x008fe2000801080a */
[----:B------:R-:W-:Y:S08]  /*4890*/  @!P0 VIADD R5, R0, 0x30 ;  /* 0x0000003000058836 */ /* 0x000ff00000000000 */
[----:B------:R3:W2:Y:S01]  /*48a0*/  MUFU.EX2 R175, R6 ;  /* 0x0000000600af7308 */ /* 0x0006a20000000800 */
[C---:B------:R-:W-:Y:S01]  /*48b0*/  @!P0 ISETP.GE.AND P1, PT, R5.reuse, R13, PT ;  /* 0x0000000d0500820c */ /* 0x040fe20003f26270 */
[----:B----4-:R-:W-:Y:S01]  /*48c0*/  IMAD.MOV.U32 R7, RZ, RZ, R74 ;  /* 0x000000ffff077224 */ /* 0x010fe200078e004a */
[----:B------:R-:W-:Y:S02]  /*48d0*/  @!P0 ISETP.GE.AND P4, PT, R5, R8, PT ;  /* 0x000000080500820c */ /* 0x000fe40003f86270 */
[----:B---3--:R-:W-:Y:S02]  /*48e0*/  MOV R6, R75 ;  /* 0x0000004b00067202 */ /* 0x008fe40000000f00 */
[----:B------:R-:W-:Y:S02]  /*48f0*/  @!P0 FSEL R6, R75, -INF , !P1 ;  /* 0xff8000004b068808 */ /* 0x000fe40004800000 */
[-C--:B------:R-:W-:Y:S01]  /*4900*/  @!P0 ISETP.GE.AND P1, PT, R4, R13.reuse, PT ;  /* 0x0000000d0400820c */ /* 0x080fe20003f26270 */
[C---:B------:R-:W-:Y:S01]  /*4910*/  @!P0 VIADD R4, R0.reuse, 0x38 ;  /* 0x0000003800048836 */ /* 0x040fe20000000000 */
[----:B------:R-:W-:Y:S01]  /*4920*/  @!P0 IADD3 R0, R0, 0x39, RZ ;  /* 0x0000003900008810 */ /* 0x000fe20007ffe0ff */
[--C-:B------:R-:W-:Y:S01]  /*4930*/  FFMA.FTZ R6, R6, UR15, -R11.reuse ;  /* 0x0000000f06067c23 */ /* 0x100fe2000801080b */
[----:B------:R-:W-:Y:S02]  /*4940*/  @!P0 FSEL R7, R74, -INF , !P1 ;  /* 0xff8000004a078808 */ /* 0x000fe40004800000 */
[----:B------:R-:W-:Y:S01]  /*4950*/  @!P0 ISETP.GE.AND P1, PT, R5, R12, PT ;  /* 0x0000000c0500820c */ /* 0x000fe20003f26270 */
[----:B------:R3:W-:Y:S01]  /*4960*/  MUFU.EX2 R79, R6 ;  /* 0x00000006004f7308 */ /* 0x0007e20000000800 */
[----:B------:R-:W-:Y:S01]  /*4970*/  @!P0 ISETP.GE.AND P6, PT, R4, R13, PT ;  /* 0x0000000d0400820c */ /* 0x000fe20003fc6270 */
[----:B------:R-:W-:Y:S08]  /*4980*/  FFMA.FTZ R7, R7, UR15, -R11 ;  /* 0x0000000f07077c23 */ /* 0x000ff0000801080b */
[----:B------:R4:W-:Y:S01]  /*4990*/  MUFU.EX2 R78, R7 ;  /* 0x00000007004e7308 */ /* 0x0009e20000000800 */
[----:B---3--:R-:W-:Y:S02]  /*49a0*/  MOV R6, R153 ;  /* 0x0000009900067202 */ /* 0x008fe40000000f00 */
[----:B------:R-:W-:Y:S02]  /*49b0*/  @!P0 FSEL R6, R153, -INF , !P1 ;  /* 0xff80000099068808 */ /* 0x000fe40004800000 */
[-C--:B------:R-:W-:Y:S03]  /*49c0*/  @!P0 ISETP.GE.AND P1, PT, R5, R9.reuse, PT ;  /* 0x000000090500820c */ /* 0x080fe60003f26270 */
[--C-:B------:R-:W-:Y:S01]  /*49d0*/  FFMA.FTZ R6, R6, UR15, -R10.reuse ;  /* 0x0000000f06067c23 */ /* 0x100fe2000801080a */
[----:B----4-:R-:W-:Y:S02]  /*49e0*/  MOV R7, R152 ;  /* 0x0000009800077202 */ /* 0x010fe40000000f00 */
[----:B------:R-:W-:Y:S01]  /*49f0*/  @!P0 FSEL R7, R152, -INF , !P2 ;  /* 0xff80000098078808 */ /* 0x000fe20005000000 */
[----:B------:R3:W-:Y:S01]  /*4a00*/  MUFU.EX2 R171, R6 ;  /* 0x0000000600ab7308 */ /* 0x0007e20000000800 */
[-C--:B------:R-:W-:Y:S03]  /*4a10*/  @!P0 ISETP.GE.AND P2, PT, R4, R9.reuse, PT ;  /* 0x000000090400820c */ /* 0x080fe60003f46270 */
[----:B------:R-:W-:Y:S06]  /*4a20*/  FFMA.FTZ R5, R7, UR15, -R10 ;  /* 0x0000000f07057c23 */ /* 0x000fec000801080a */
[----:B------:R4:W-:Y:S01]  /*4a30*/  MUFU.EX2 R170, R5 ;  /* 0x0000000500aa7308 */ /* 0x0009e20000000800 */
[----:B---3--:R-:W-:Y:S02]  /*4a40*/  MOV R6, R160 ;  /* 0x000000a000067202 */ /* 0x008fe40000000f00 */
[----:B------:R-:W-:Y:S02]  /*4a50*/  @!P0 FSEL R6, R160, -INF , !P1 ;  /* 0xff800000a0068808 */ /* 0x000fe40004800000 */
[----:B------:R-:W-:Y:S01]  /*4a60*/  @!P0 ISETP.GE.AND P1, PT, R0, R9, PT ;  /* 0x000000090000820c */ /* 0x000fe20003f26270 */
[----:B------:R-:W-:Y:S01]  /*4a70*/  IMAD.MOV.U32 R9, RZ, RZ, R157 ;  /* 0x000000ffff097224 */ /* 0x000fe200078e009d */
[----:B------:R-:W-:Y:S01]  /*4a80*/  @!P0 FSEL R9, R157, -INF , !P2 ;  /* 0xff8000009d098808 */ /* 0x000fe20005000000 */
[----:B------:R-:W-:Y:S01]  /*4a90*/  FFMA.FTZ R7, R6, UR15, -R3 ;  /* 0x0000000f06077c23 */ /* 0x000fe20008010803 */
[----:B----4-:R-:W-:Y:S01]  /*4aa0*/  IMAD.MOV.U32 R5, RZ, RZ, R161 ;  /* 0x000000ffff057224 */ /* 0x010fe200078e00a1 */
[----:B------:R-:W-:Y:S02]  /*4ab0*/  @!P0 FSEL R5, R161, -INF , !P5 ;  /* 0xff800000a1058808 */ /* 0x000fe40006800000 */
[----:B------:R-:W-:Y:S01]  /*4ac0*/  MOV R6, R198 ;  /* 0x000000c600067202 */ /* 0x000fe20000000f00 */
[----:B------:R3:W-:Y:S01]  /*4ad0*/  MUFU.EX2 R179, R7 ;  /* 0x0000000700b37308 */ /* 0x0007e20000000800 */
[----:B------:R-:W-:Y:S01]  /*4ae0*/  @!P0 FSEL R6, R198, -INF , !P4 ;  /* 0xff800000c6068808 */ /* 0x000fe20006000000 */
[--C-:B------:R-:W-:Y:S01]  /*4af0*/  FFMA.FTZ R5, R5, UR15, -R3.reuse ;  /* 0x0000000f05057c23 */ /* 0x100fe20008010803 */
[C---:B------:R-:W-:Y:S02]  /*4b00*/  @!P0 ISETP.GE.AND P2, PT, R4.reuse, R8, PT ;  /* 0x000000080400820c */ /* 0x040fe40003f46270 */
[-C--:B------:R-:W-:Y:S01]  /*4b10*/  @!P0 ISETP.GE.AND P4, PT, R4, R12.reuse, PT ;  /* 0x0000000c0400820c */ /* 0x080fe20003f86270 */
[--C-:B------:R-:W-:Y:S01]  /*4b20*/  FFMA.FTZ R6, R6, UR15, -R2.reuse ;  /* 0x0000000f06067c23 */ /* 0x100fe20008010802 */
[----:B------:R-:W-:Y:S03]  /*4b30*/  F2FP.BF16.F32.PACK_AB R4, R68, R69 ;  /* 0x000000454404723e */ /* 0x000fe600000010ff */
[----:B------:R4:W-:Y:S01]  /*4b40*/  MUFU.EX2 R178, R5 ;  /* 0x0000000500b27308 */ /* 0x0009e20000000800 */
[C---:B------:R-:W-:Y:S09]  /*4b50*/  @!P0 ISETP.GE.AND P5, PT, R0.reuse, R13, PT ;  /* 0x0000000d0000820c */ /* 0x040ff20003fa6270 */
[----:B------:R2:W-:Y:S01]  /*4b60*/  MUFU.EX2 R234, R6 ;  /* 0x0000000600ea7308 */ /* 0x0005e20000000800 */
[----:B---3--:R-:W-:Y:S02]  /*4b70*/  MOV R7, R195 ;  /* 0x000000c300077202 */ /* 0x008fe40000000f00 */
[----:B------:R-:W-:Y:S02]  /*4b80*/  @!P0 FSEL R7, R195, -INF , !P3 ;  /* 0xff800000c3078808 */ /* 0x000fe40005800000 */
[----:B------:R-:W-:Y:S02]  /*4b90*/  @!P0 ISETP.GE.AND P3, PT, R0, R12, PT ;  /* 0x0000000c0000820c */ /* 0x000fe40003f66270 */
[----:B-1----:R-:W-:Y:S02]  /*4ba0*/  MOV R12, R156 ;  /* 0x0000009c000c7202 */ /* 0x002fe40000000f00 */
[----:B----4-:R-:W-:Y:S02]  /*4bb0*/  F2FP.BF16.F32.PACK_AB R5, R100, R19 ;  /* 0x000000136405723e */ /* 0x010fe400000010ff */
[----:B------:R-:W-:Y:S02]  /*4bc0*/  @!P0 FSEL R12, R156, -INF , !P1 ;  /* 0xff8000009c0c8808 */ /* 0x000fe40004800000 */
[----:B------:R-:W-:Y:S01]  /*4bd0*/  @!P0 ISETP.GE.AND P1, PT, R0, R8, PT ;  /* 0x000000080000820c */ /* 0x000fe20003f26270 */
[----:B------:R1:W-:Y:S01]  /*4be0*/  STS [R23+0x1c000], R5 ;  /* 0x01c0000517007388 */ /* 0x0003e20000000800 */
[----:B------:R-:W-:Y:S02]  /*4bf0*/  F2FP.BF16.F32.PACK_AB R0, R231, R232 ;  /* 0x000000e8e700723e */ /* 0x000fe400000010ff */
[----:B--2---:R-:W-:Y:S01]  /*4c00*/  F2FP.BF16.F32.PACK_AB R6, R247, R248 ;  /* 0x000000f8f706723e */ /* 0x004fe200000010ff */
[----:B------:R-:W2:Y:S04]  /*4c10*/  LDL R8, [R1+0x1c] ;  /* 0x00001c0001087983 */ /* 0x000ea80000100800 */
[----:B------:R3:W-:Y:S01]  /*4c20*/  STS [R23+0x1c400], R4 ;  /* 0x01c4000417007388 */ /* 0x0007e20000000800 */
[----:B-1----:R-:W-:Y:S03]  /*4c30*/  FFMA.FTZ R5, R7, UR15, -R2 ;  /* 0x0000000f07057c23 */ /* 0x002fe60008010802 */
[----:B------:R-:W4:Y:S01]  /*4c40*/  LDL R7, [R1+0x18] ;  /* 0x0000180001077983 */ /* 0x000f220000100800 */
[----:B------:R1:W-:Y:S01]  /*4c50*/  MUFU.EX2 R233, R5 ;  /* 0x0000000500e97308 */ /* 0x0003e20000000800 */
[----:B---3--:R-:W-:Y:S05]  /*4c60*/  F2FP.BF16.F32.PACK_AB R4, R98, R99 ;  /* 0x000000636204723e */ /* 0x008fea00000010ff */
[----:B------:R3:W-:Y:S04]  /*4c70*/  STS [R22+0x1c000], R4 ;  /* 0x01c0000416007388 */ /* 0x0007e80000000800 */
[----:B------:R3:W-:Y:S04]  /*4c80*/  STS [R22+0x1c400], R0 ;  /* 0x01c4000016007388 */ /* 0x0007e80000000800 */
[----:B------:R3:W-:Y:S01]  /*4c90*/  STS [R23+0x1e000], R6 ;  /* 0x01e0000617007388 */ /* 0x0007e20000000800 */
[----:B-1----:R-:W-:Y:S05]  /*4ca0*/  F2FP.BF16.F32.PACK_AB R5, R25, R24 ;  /* 0x000000181905723e */ /* 0x002fea00000010ff */
[----:B------:R1:W-:Y:S01]  /*4cb0*/  STS [R23+0x1e400], R5 ;  /* 0x01e4000517007388 */ /* 0x0003e20000000800 */
[----:B---3--:R-:W-:Y:S01]  /*4cc0*/  F2FP.BF16.F32.PACK_AB R4, R251, R252 ;  /* 0x000000fcfb04723e */ /* 0x008fe200000010ff */
[--C-:B------:R-:W-:Y:S01]  /*4cd0*/  FFMA.FTZ R0, R9, UR15, -R3.reuse ;  /* 0x0000000f09007c23 */ /* 0x100fe20008010803 */
[----:B------:R-:W-:Y:S01]  /*4ce0*/  FFMA.FTZ R3, R12, UR15, -R3 ;  /* 0x0000000f0c037c23 */ /* 0x000fe20008010803 */
[----:B------:R-:W3:Y:S01]  /*4cf0*/  LDL R9, [R1+0x10] ;  /* 0x0000100001097983 */ /* 0x000ee20000100800 */
[----:B------:R-:W-:Y:S01]  /*4d00*/  MOV R6, R73 ;  /* 0x0000004900067202 */ /* 0x000fe20000000f00 */
[----:B------:R1:W-:Y:S02]  /*4d10*/  MUFU.EX2 R177, R0 ;  /* 0x0000000000b17308 */ /* 0x0003e40000000800 */
[----:B------:R-:W2:Y:S01]  /*4d20*/  LDL R12, [R1+0xc] ;  /* 0x00000c00010c7983 */ /* 0x000ea20000100800 */
[----:B------:R-:W-:Y:S02]  /*4d30*/  @!P0 FSEL R6, R73, -INF , !P6 ;  /* 0xff80000049068808 */ /* 0x000fe40007000000 */
[----:B-1----:R-:W-:Y:S03]  /*4d40*/  F2FP.BF16.F32.PACK_AB R5, R243, R244 ;  /* 0x000000f4f305723e */ /* 0x002fe600000010ff */
[--C-:B------:R-:W-:Y:S02]  /*4d50*/  FFMA.FTZ R6, R6, UR15, -R11.reuse ;  /* 0x0000000f06067c23 */ /* 0x100fe4000801080b */
[----:B------:R1:W-:Y:S01]  /*4d60*/  MUFU.EX2 R176, R3 ;  /* 0x0000000300b07308 */ /* 0x0003e20000000800 */
[----:B------:R1:W-:Y:S04]  /*4d70*/  STS [R22+0x1e000], R5 ;  /* 0x01e0000516007388 */ /* 0x0003e80000000800 */
[----:B------:R1:W-:Y:S05]  /*4d80*/  STS [R22+0x1e400], R4 ;  /* 0x01e4000416007388 */ /* 0x0003ea0000000800 */
[----:B------:R1:W-:Y:S01]  /*4d90*/  MUFU.EX2 R77, R6 ;  /* 0x00000006004d7308 */ /* 0x0003e20000000800 */
[----:B------:R-:W-:Y:S05]  /*4da0*/  F2FP.BF16.F32.PACK_AB R0, R96, R97 ;  /* 0x000000616000723e */ /* 0x000fea00000010ff */
[----:B------:R1:W-:Y:S02]  /*4db0*/  STS [R21+0x1c000], R0 ;  /* 0x01c0000015007388 */ /* 0x0003e40000000800 */
[----:B-1----:R-:W-:Y:S02]  /*4dc0*/  F2FP.BF16.F32.PACK_AB R3, R90, R91 ;  /* 0x0000005b5a03723e */ /* 0x002fe400000010ff */
[----:B------:R-:W-:Y:S01]  /*4dd0*/  MOV R6, R151 ;  /* 0x0000009700067202 */ /* 0x000fe20000000f00 */
[----:B------:R-:W-:Y:S01]  /*4de0*/  IMAD.MOV.U32 R5, RZ, RZ, R72 ;  /* 0x000000ffff057224 */ /* 0x000fe200078e0048 */
[----:B------:R-:W-:Y:S02]  /*4df0*/  @!P0 FSEL R5, R72, -INF , !P5 ;  /* 0xff80000048058808 */ /* 0x000fe40006800000 */
[----:B------:R-:W-:Y:S02]  /*4e00*/  @!P0 FSEL R6, R151, -INF , !P4 ;  /* 0xff80000097068808 */ /* 0x000fe40006000000 */
[----:B------:R-:W-:Y:S01]  /*4e10*/  F2FP.BF16.F32.PACK_AB R4, R221, R222 ;  /* 0x000000dedd04723e */ /* 0x000fe200000010ff */
[----:B------:R-:W-:Y:S01]  /*4e20*/  FFMA.FTZ R11, R5, UR15, -R11 ;  /* 0x0000000f050b7c23 */ /* 0x000fe2000801080b */
[----:B------:R-:W-:Y:S01]  /*4e30*/  MOV R5, R150 ;  /* 0x0000009600057202 */ /* 0x000fe20000000f00 */
[--C-:B------:R-:W-:Y:S01]  /*4e40*/  FFMA.FTZ R6, R6, UR15, -R10.reuse ;  /* 0x0000000f06067c23 */ /* 0x100fe2000801080a */
[----:B------:R-:W-:Y:S01]  /*4e50*/  @!P0 FSEL R5, R150, -INF , !P3 ;  /* 0xff80000096058808 */ /* 0x000fe20005800000 */
[----:B------:R1:W-:Y:S01]  /*4e60*/  STS [R21+0x1c400], R4 ;  /* 0x01c4000415007388 */ /* 0x0003e20000000800 */
[----:B------:R-:W1:Y:S01]  /*4e70*/  MUFU.EX2 R76, R11 ;  /* 0x0000000b004c7308 */ /* 0x000e620000000800 */
[----:B------:R-:W-:Y:S02]  /*4e80*/  F2FP.BF16.F32.PACK_AB R0, R211, R212 ;  /* 0x000000d4d300723e */ /* 0x000fe400000010ff */
[----:B------:R1:W-:Y:S01]  /*4e90*/  STS [R20+0x1c000], R3 ;  /* 0x01c0000314007388 */ /* 0x0003e20000000800 */
[----:B------:R-:W-:Y:S01]  /*4ea0*/  FFMA.FTZ R10, R5, UR15, -R10 ;  /* 0x0000000f050a7c23 */ /* 0x000fe2000801080a */
[----:B------:R-:W-:Y:S01]  /*4eb0*/  IMAD.MOV.U32 R5, RZ, RZ, R173 ;  /* 0x000000ffff057224 */ /* 0x000fe200078e00ad */
[----:B------:R-:W-:Y:S01]  /*4ec0*/  @!P0 FSEL R5, R173, -INF , !P2 ;  /* 0xff800000ad058808 */ /* 0x000fe20005000000 */
[----:B------:R1:W-:Y:S03]  /*4ed0*/  STS [R20+0x1c400], R0 ;  /* 0x01c4000014007388 */ /* 0x0003e60000000800 */
[----:B------:R1:W-:Y:S01]  /*4ee0*/  MUFU.EX2 R165, R6 ;  /* 0x0000000600a57308 */ /* 0x0003e20000000800 */
[--C-:B------:R-:W-:Y:S09]  /*4ef0*/  FFMA.FTZ R5, R5, UR15, -R2.reuse ;  /* 0x0000000f05057c23 */ /* 0x100ff20008010802 */
[----:B------:R1:W-:Y:S02]  /*4f00*/  MUFU.EX2 R224, R5 ;  /* 0x0000000500e07308 */ /* 0x0003e40000000800 */
[----:B-1----:R-:W-:Y:S08]  /*4f10*/  F2FP.BF16.F32.PACK_AB R4, R239, R240 ;  /* 0x000000f0ef04723e */ /* 0x002ff000000010ff */
[----:B------:R-:W1:Y:S01]  /*4f20*/  MUFU.EX2 R162, R10 ;  /* 0x0000000a00a27308 */ /* 0x000e620000000800 */
[----:B------:R-:W-:Y:S02]  /*4f30*/  MOV R6, R172 ;  /* 0x000000ac00067202 */ /* 0x000fe40000000f00 */
[----:B------:R-:W-:Y:S01]  /*4f40*/  F2FP.BF16.F32.PACK_AB R3, R249, R250 ;  /* 0x000000faf903723e */ /* 0x000fe200000010ff */
[----:B------:R1:W-:Y:S01]  /*4f50*/  STS [R21+0x1e000], R4 ;  /* 0x01e0000415007388 */ /* 0x0003e20000000800 */
[----:B------:R-:W-:Y:S02]  /*4f60*/  @!P0 FSEL R6, R172, -INF , !P1 ;  /* 0xff800000ac068808 */ /* 0x000fe40004800000 */
[----:B------:R-:W-:Y:S01]  /*4f70*/  F2FP.BF16.F32.PACK_AB R0, R235, R236 ;  /* 0x000000eceb00723e */ /* 0x000fe200000010ff */
[----:B------:R1:W-:Y:S01]  /*4f80*/  STS [R21+0x1e400], R3 ;  /* 0x01e4000315007388 */ /* 0x0003e20000000800 */
[----:B------:R-:W-:Y:S01]  /*4f90*/  IADD3 R148, P0, R148, UR12, RZ ;  /* 0x0000000c94947c10 */ /* 0x000fe2000ff1e0ff */
[----:B------:R-:W-:Y:S01]  /*4fa0*/  FFMA.FTZ R2, R6, UR15, -R2 ;  /* 0x0000000f06027c23 */ /* 0x000fe20008010802 */
[----:B------:R-:W-:Y:S01]  /*4fb0*/  F2FP.BF16.F32.PACK_AB R5, R174, R175 ;  /* 0x000000afae05723e */ /* 0x000fe200000010ff */
[----:B------:R1:W-:Y:S02]  /*4fc0*/  STS [R20+0x1e000], R0 ;  /* 0x01e0000014007388 */ /* 0x0003e40000000800 */
[----:B------:R1:W4:Y:S02]  /*4fd0*/  MUFU.EX2 R223, R2 ;  /* 0x0000000200df7308 */ /* 0x0003240000000800 */
[----:B-1----:R-:W-:Y:S02]  /*4fe0*/  F2FP.BF16.F32.PACK_AB R4, R86, R87 ;  /* 0x000000575604723e */ /* 0x002fe400000010ff */
[----:B------:R-:W-:Y:S02]  /*4ff0*/  F2FP.BF16.F32.PACK_AB R2, R76, R77 ;  /* 0x0000004d4c02723e */ /* 0x000fe400000010ff */
[----:B------:R-:W-:Y:S02]  /*5000*/  F2FP.BF16.F32.PACK_AB R3, R205, R206 ;  /* 0x000000cecd03723e */ /* 0x000fe400000010ff */
[----:B------:R-:W-:Y:S05]  /*5010*/  F2FP.BF16.F32.PACK_AB R0, R245, R246 ;  /* 0x000000f6f500723e */ /* 0x000fea00000010ff */
[----:B------:R1:W-:Y:S02]  /*5020*/  STS [R20+0x1e400], R0 ;  /* 0x01e4000014007388 */ /* 0x0003e40000000800 */
[----:B-1----:R-:W-:Y:S02]  /*5030*/  F2FP.BF16.F32.PACK_AB R0, R82, R83 ;  /* 0x000000535200723e */ /* 0x002fe400000010ff */
[----:B--2---:R1:W-:Y:S04]  /*5040*/  STS [R12+0x1c000], R4 ;  /* 0x01c000040c007388 */ /* 0x0043e80000000800 */
[----:B------:R2:W-:Y:S04]  /*5050*/  STS [R12+0x1c400], R3 ;  /* 0x01c400030c007388 */ /* 0x0005e80000000800 */
[----:B---3--:R3:W-:Y:S04]  /*5060*/  STS [R9+0x1c000], R0 ;  /* 0x01c0000009007388 */ /* 0x0087e80000000800 */
[----:B------:R4:W-:Y:S01]  /*5070*/  STS [R9+0x1c400], R5 ;  /* 0x01c4000509007388 */ /* 0x0009e20000000800 */
[----:B-1----:R-:W-:Y:S02]  /*5080*/  F2FP.BF16.F32.PACK_AB R4, R225, R229 ;  /* 0x000000e5e104723e */ /* 0x002fe400000010ff */
[----:B--2---:R-:W-:Y:S03]  /*5090*/  F2FP.BF16.F32.PACK_AB R3, R241, R242 ;  /* 0x000000f2f103723e */ /* 0x004fe600000010ff */
        /* <DEDUP_REMOVED lines=13> */
[----:B------:R4:W-:Y:S04]  /*5170*/  STS [R7+0x1c400], R0 ;  /* 0x01c4000007007388 */ /* 0x0009e80000000800 */
[----:B------:R-:W-:Y:S01]  /*5180*/  STS [R8+0x1e000], R5 ;  /* 0x01e0000508007388 */ /* 0x000fe20000000800 */
[----:B-1----:R-:W-:Y:S02]  /*5190*/  F2FP.BF16.F32.PACK_AB R4, R233, R234 ;  /* 0x000000eae904723e */ /* 0x002fe400000010ff */
[----:B--2---:R-:W-:Y:S03]  /*51a0*/  F2FP.BF16.F32.PACK_AB R3, R176, R177 ;  /* 0x000000b1b003723e */ /* 0x004fe600000010ff */
[----:B------:R-:W-:Y:S01]  /*51b0*/  STS [R8+0x1e400], R4 ;  /* 0x01e4000408007388 */ /* 0x000fe20000000800 */
[----:B---3--:R-:W-:Y:S03]  /*51c0*/  F2FP.BF16.F32.PACK_AB R2, R223, R224 ;  /* 0x000000e0df02723e */ /* 0x008fe600000010ff */
[----:B------:R1:W-:Y:S01]  /*51d0*/  STS [R7+0x1e000], R3 ;  /* 0x01e0000307007388 */ /* 0x0003e20000000800 */
[----:B----4-:R-:W-:Y:S03]  /*51e0*/  LEA R0, R193, UR6, 0x1 ;  /* 0x00000006c1007c11 */ /* 0x010fe6000f8e08ff */
[----:B------:R2:W-:Y:S01]  /*51f0*/  STS [R7+0x1e400], R2 ;  /* 0x01e4000207007388 */ /* 0x0005e20000000800 */
[----:B------:R-:W-:Y:S03]  /*5200*/  IADD3 R145, R186, R0, RZ ;  /* 0x00000000ba917210 */ /* 0x000fe60007ffe0ff */
[----:B------:R-:W-:Y:S01]  /*5210*/  LDSM.16.M88.4 R64, [R0+0x8000] ;  /* 0x008000000040783b */ /* 0x000fe20000000200 */
[----:B------:R-:W-:Y:S07]  /*5220*/  IMAD.IADD R146, R192, 0x1, R0 ;  /* 0x00000001c0927824 */ /* 0x000fee00078e0200 */
[----:B------:R3:W-:Y:S08]  /*5230*/  LDSM.16.M88.4 R60, [R0+0xa000] ;  /* 0x00a00000003c783b */ /* 0x0007f00000000200 */
[----:B------:R-:W-:Y:S01]  /*5240*/  LDSM.16.M88.4 R32, [R187+0x4800] ;  /* 0x00480000bb20783b */ /* 0x000fe20000000200 */
[----:B-1----:R-:W-:Y:S02]  /*5250*/  MOV R3, R149 ;  /* 0x0000009500037202 */ /* 0x002fe40000000f00 */
[----:B------:R-:W-:Y:S02]  /*5260*/  IADD3.X R149, R144, UR11, RZ, P0, !PT ;  /* 0x0000000b90957c10 */ /* 0x000fe400087fe4ff */
[----:B--2---:R-:W-:Y:S02]  /*5270*/  MOV R2, R19 ;  /* 0x0000001300027202 */ /* 0x004fe40000000f00 */
[----:B------:R-:W-:Y:S01]  /*5280*/  PLOP3.LUT P0, PT, PT, PT, UP3, 0x80, 0x0 ;  /* 0x000000000000781c */ /* 0x000fe20003f0f038 */
[----:B------:R-:W1:Y:S01]  /*5290*/  LDSM.16.M88.4 R16, [R187+0x4000] ;  /* 0x00400000bb10783b */ /* 0x000e620000000200 */
[----:B---3--:R-:W-:Y:S07]  /*52a0*/  FFMA.FTZ R0, -R147, R147, 1 ;  /* 0x3f80000093007423 */ /* 0x008fee0000010193 */
[----:B------:R-:W2:Y:S01]  /*52b0*/  LDG.E R144, desc[UR40][R148.64] ;  /* 0x0000002894907981 */ /* 0x000ea2000c1e1900 */
[----:B------:R-:W-:Y:S03]  /*52c0*/  FMUL.FTZ R0, R0, UR17 ;  /* 0x0000001100007c20 */ /* 0x000fe60008410000 */
[----:B------:R-:W3:Y:S08]  /*52d0*/  LDSM.16.M88.4 R48, [R187+0x5000] ;  /* 0x00500000bb30783b */ /* 0x000ef00000000200 */
[----:B------:R-:W4:Y:S08]  /*52e0*/  LDSM.16.M88.4 R132, [R187+0x5800] ;  /* 0x00580000bb84783b */ /* 0x000f300000000200 */
[----:B------:R-:W-:Y:S08]  /*52f0*/  LDSM.16.M88.4 R136, [R146+0x8000] ;  /* 0x008000009288783b */ /* 0x000ff00000000200 */
[----:B------:R-:W4:Y:S01]  /*5300*/  LDSM.16.M88.4 R140, [R190+0x4000] ;  /* 0x00400000be8c783b */ /* 0x000f220000000200 */
        /* <DEDUP_REMOVED lines=12> */
[-C--:B----4-:R-:W-:Y:S06]  /*53d0*/  HMMA.16816.F32.BF16 R52, R64, R132.reuse, RZ ;  /* 0x000000844034723c */ /* 0x090fec00000418ff */
[C---:B------:R-:W-:Y:S06]  /*53e0*/  HMMA.16816.F32.BF16 R56, R60.reuse, R132, RZ ;  /* 0x000000843c38723c */ /* 0x040fec00000418ff */
[-C--:B------:R-:W-:Y:S06]  /*53f0*/  HMMA.16816.F32.BF16 R60, R60, R134.reuse, RZ ;  /* 0x000000863c3c723c */ /* 0x080fec00000418ff */
[----:B------:R-:W-:Y:S01]  /*5400*/  HMMA.16816.F32.BF16 R64, R64, R134, RZ ;  /* 0x000000864040723c */ /* 0x000fe200000418ff */
[----:B------:R-:W1:Y:S05]  /*5410*/  LDSM.16.M88.4 R132, [R146+0xa000] ;  /* 0x00a000009284783b */ /* 0x000e6a0000000200 */
[-C--:B------:R-:W-:Y:S06]  /*5420*/  HMMA.16816.F32.BF16 R4, R136, R140.reuse, R4 ;  /* 0x0000008c8804723c */ /* 0x080fec0000041804 */
[C---:B-1----:R-:W-:Y:S06]  /*5430*/  HMMA.16816.F32.BF16 R8, R132.reuse, R140, R8 ;  /* 0x0000008c8408723c */ /* 0x042fec0000041808 */
        /* <DEDUP_REMOVED lines=40> */
[----:B------:R-:W-:Y:S05]  /*56c0*/  IADD3 R140, R192, R145, RZ ;  /* 0x00000091c08c7210 */ /* 0x000fea0007ffe0ff */
        /* <DEDUP_REMOVED lines=8> */
[----:B------:R-:W-:Y:S04]  /*5750*/  FADD.FTZ R5, -R144, R5 ;  /* 0x0000000590057221 */ /* 0x000fe80000010100 */
[----:B------:R-:W-:Y:S01]  /*5760*/  FMUL.FTZ R4, R2, R4 ;  /* 0x0000000402047220 */ /* 0x000fe20000410000 */
[----:B------:R-:W-:Y:S01]  /*5770*/  FMUL.FTZ R5, R100, R5 ;  /* 0x0000000564057220 */ /* 0x000fe20000410000 */
[----:B------:R2:W5:Y:S02]  /*5780*/  LDG.E R2, desc[UR40][R148.64+0x100] ;  /* 0x0001002894027981 */ /* 0x000564000c1e1900 */
[----:B------:R-:W-:Y:S01]  /*5790*/  FMUL.FTZ R147, R4, R0 ;  /* 0x0000000004937220 */ /* 0x000fe20000410000 */
[----:B------:R-:W-:Y:S01]  /*57a0*/  MOV R4, R3 ;  /* 0x0000000300047202 */ /* 0x000fe20000000f00 */
[----:B------:R2:W5:Y:S04]  /*57b0*/  LDL.LU R100, [R1+0x124] ;  /* 0x0001240001647983 */ /* 0x0005680000300800 */
[----:B------:R-:W3:Y:S01]  /*57c0*/  LDG.E R3, desc[UR40][R148.64+0x20] ;  /* 0x0000202894037981 */ /* 0x000ee2000c1e1900 */
[----:B------:R-:W-:Y:S02]  /*57d0*/  FFMA.FTZ R4, -R4, R4, 1 ;  /* 0x3f80000004047423 */ /* 0x000fe40000010104 */
[----:B------:R-:W-:Y:S01]  /*57e0*/  FADD.FTZ R16, -R144, R16 ;  /* 0x0000001090107221 */ /* 0x000fe20000010100 */
[----:B------:R2:W5:Y:S01]  /*57f0*/  LDG.E R0, desc[UR40][R148.64+0x120] ;  /* 0x0001202894007981 */ /* 0x000562000c1e1900 */
[----:B------:R-:W-:Y:S01]  /*5800*/  FMUL.FTZ R4, R4, UR17 ;  /* 0x0000001104047c20 */ /* 0x000fe20008410000 */
[-C--:B-1----:R-:W-:Y:S06]  /*5810*/  HMMA.16816.F32.BF16 R20, R132, R136.reuse, R20 ;  /* 0x000000888414723c */ /* 0x082fec0000041814 */
[C---:B------:R-:W-:Y:S06]  /*5820*/  HMMA.16816.F32.BF16 R24, R140.reuse, R136, R24 ;  /* 0x000000888c18723c */ /* 0x040fec0000041818 */
[-C--:B------:R-:W-:Y:S06]  /*5830*/  HMMA.16816.F32.BF16 R28, R140, R138.reuse, R28 ;  /* 0x0000008a8c1c723c */ /* 0x080fec000004181c */
[C---:B------:R-:W-:Y:S01]  /*5840*/  HMMA.16816.F32.BF16 R32, R132.reuse, R138, R32 ;  /* 0x0000008a8420723c */ /* 0x040fe20000041820 */
[----:B------:R-:W1:Y:S05]  /*5850*/  LDSM.16.M88.4 R136, [R189+0x5000] ;  /* 0x00500000bd88783b */ /* 0x000e6a0000000200 */
[C---:B------:R-:W-:Y:S11]  /*5860*/  FADD.FTZ R20, -R144.reuse, R20 ;  /* 0x0000001490147221 */ /* 0x040ff60000010100 */
[----:B------:R-:W-:Y:S07]  /*5870*/  @!UPT UIADD3 URZ, URZ, URZ, URZ ;  /* 0x0000003f3f3ff290 */ /* 0x000fee000fffe03f */
[C---:B------:R-:W-:Y:S01]  /*5880*/  FADD.FTZ R32, -R144.reuse, R32 ;  /* 0x0000002090207221 */ /* 0x040fe20000010100 */
[C---:B------:R-:W-:Y:S01]  /*5890*/  FADD.FTZ R33, -R144.reuse, R33 ;  /* 0x0000002190217221 */ /* 0x040fe20000010100 */
        /* <DEDUP_REMOVED lines=10> */
[----:B------:R-:W-:Y:S01]  /*5940*/  FMUL.FTZ R132, R5, R4 ;  /* 0x0000000405847220 */ /* 0x000fe20000410000 */
[C---:B------:R-:W-:Y:S03]  /*5950*/  FADD.FTZ R4, -R144.reuse, R17 ;  /* 0x0000001190047221 */ /* 0x040fe60000010100 */
[----:B------:R-:W-:Y:S01]  /*5960*/  FMUL.FTZ R17, R99, R16 ;  /* 0x0000001063117220 */ /* 0x000fe20000410000 */
[----:B------:R-:W-:Y:S01]  /*5970*/  FMUL.FTZ R133, R97, R20 ;  /* 0x0000001461857220 */ /* 0x000fe20000410000 */
[----:B------:R2:W5:Y:S01]  /*5980*/  LDL.LU R99, [R1+0x120] ;  /* 0x0001200001637983 */ /* 0x0005620000300800 */
[----:B------:R-:W-:Y:S01]  /*5990*/  FADD.FTZ R134, -R144, R21 ;  /* 0x0000001590867221 */ /* 0x000fe20000010100 */
[----:B------:R-:W-:Y:S01]  /*59a0*/  FMUL.FTZ R21, R98, R4 ;  /* 0x0000000462157220 */ /* 0x000fe20000410000 */
[----:B------:R-:W-:Y:S01]  /*59b0*/  FFMA.FTZ R4, -R95, R95, 1 ;  /* 0x3f8000005f047423 */ /* 0x000fe2000001015f */
[----:B------:R2:W5:Y:S01]  /*59c0*/  LDL.LU R98, [R1+0x11c] ;  /* 0x00011c0001627983 */ /* 0x0005620000300800 */
[----:B------:R-:W-:Y:S01]  /*59d0*/  FMUL.FTZ R134, R96, R134 ;  /* 0x0000008660867220 */ /* 0x000fe20000410000 */
[----:B------:R-:W-:Y:S01]  /*59e0*/  FFMA.FTZ R16, -R94, R94, 1 ;  /* 0x3f8000005e107423 */ /* 0x000fe2000001015e */
[----:B------:R-:W-:Y:S01]  /*59f0*/  FFMA.FTZ R20, -R93, R93, 1 ;  /* 0x3f8000005d147423 */ /* 0x000fe2000001015d */
[----:B------:R2:W5:Y:S01]  /*5a00*/  LDL.LU R97, [R1+0x118] ;  /* 0x0001180001617983 */ /* 0x0005620000300800 */
[----:B------:R-:W-:Y:S01]  /*5a10*/  FFMA.FTZ R5, -R92, R92, 1 ;  /* 0x3f8000005c057423 */ /* 0x000fe2000001015c */
[----:B------:R-:W-:Y:S01]  /*5a20*/  FMUL.FTZ R52, R79, R52 ;  /* 0x000000344f347220 */ /* 0x000fe20000410000 */
[----:B------:R-:W-:Y:S01]  /*5a30*/  FADD.FTZ R53, -R144, R53 ;  /* 0x0000003590357221 */ /* 0x000fe20000010100 */
[----:B------:R2:W5:Y:S01]  /*5a40*/  LDL.LU R96, [R1+0x114] ;  /* 0x0001140001607983 */ /* 0x0005620000300800 */
[----:B------:R-:W-:Y:S01]  /*5a50*/  FMUL.FTZ R4, R4, UR17 ;  /* 0x0000001104047c20 */ /* 0x000fe20008410000 */
[----:B------:R-:W-:Y:S01]  /*5a60*/  FMUL.FTZ R20, R20, UR17 ;  /* 0x0000001114147c20 */ /* 0x000fe20008410000 */
[----:B------:R-:W-:Y:S01]  /*5a70*/  FMUL.FTZ R53, R78, R53 ;  /* 0x000000354e357220 */ /* 0x000fe20000410000 */
[----:B------:R2:W5:Y:S01]  /*5a80*/  LDL.LU R95, [R1+0x110] ;  /* 0x00011000015f7983 */ /* 0x0005620000300800 */
[----:B------:R-:W-:Y:S01]  /*5a90*/  FMUL.FTZ R4, R17, R4 ;  /* 0x0000000411047220 */ /* 0x000fe20000410000 */
[----:B------:R-:W-:Y:S01]  /*5aa0*/  FMUL.FTZ R20, R133, R20 ;  /* 0x0000001485147220 */ /* 0x000fe20000410000 */
[----:B------:R-:W-:Y:S01]  /*5ab0*/  FFMA.FTZ R133, -R89, R89, 1 ;  /* 0x3f80000059857423 */ /* 0x000fe20000010159 */
[----:B------:R2:W5:Y:S01]  /*5ac0*/  LDL.LU R94, [R1+0x10c] ;  /* 0x00010c00015e7983 */ /* 0x0005620000300800 */
[----:B------:R-:W-:Y:S01]  /*5ad0*/  FMUL.FTZ R16, R16, UR17 ;  /* 0x0000001110107c20 */ /* 0x000fe20008410000 */
[----:B------:R-:W-:Y:S01]  /*5ae0*/  F2FP.BF16.F32.PACK_AB R17, R132, R147 ;  /* 0x000000938411723e */ /* 0x000fe200000010ff */
[----:B------:R-:W-:Y:S01]  /*5af0*/  FFMA.FTZ R132, -R88, R88, 1 ;  /* 0x3f80000058847423 */ /* 0x000fe20000010158 */
[----:B------:R2:W5:Y:S01]  /*5b00*/  LDL.LU R93, [R1+0x108] ;  /* 0x00010800015d7983 */ /* 0x0005620000300800 */
[----:B------:R-:W-:Y:S01]  /*5b10*/  FMUL.FTZ R5, R5, UR17 ;  /* 0x0000001105057c20 */ /* 0x000fe20008410000 */
[----:B------:R-:W-:Y:S01]  /*5b20*/  FMUL.FTZ R16, R21, R16 ;  /* 0x0000001015107220 */ /* 0x000fe20000410000 */
[----:B------:R-:W-:Y:S01]  /*5b30*/  FADD.FTZ R21, -R144, R37 ;  /* 0x0000002590157221 */ /* 0x000fe20000010100 */
[----:B------:R2:W5:Y:S01]  /*5b40*/  LDL.LU R92, [R1+0x104] ;  /* 0x00010400015c7983 */ /* 0x0005620000300800 */
[----:B------:R-:W-:Y:S01]  /*5b50*/  FMUL.FTZ R5, R134, R5 ;  /* 0x0000000586057220 */ /* 0x000fe20000410000 */
[----:B------:R-:W-:Y:S01]  /*5b60*/  FMUL.FTZ R133, R133, UR17 ;  /* 0x0000001185857c20 */ /* 0x000fe20008410000 */
[----:B------:R-:W-:Y:S01]  /*5b70*/  F2FP.BF16.F32.PACK_AB R16, R16, R4 ;  /* 0x000000041010723e */ /* 0x000fe200000010ff */
[----:B------:R-:W-:Y:S01]  /*5b80*/  FMUL.FTZ R4, R91, R32 ;  /* 0x000000205b047220 */ /* 0x000fe20000410000 */
[----:B------:R-:W-:Y:S01]  /*5b90*/  FMUL.FTZ R21, R86, R21 ;  /* 0x0000001556157220 */ /* 0x000fe20000410000 */
[----:B------:R2:W5:Y:S01]  /*5ba0*/  LDL.LU R91, [R1+0x100] ;  /* 0x00010000015b7983 */ /* 0x0005620000300800 */
[----:B------:R-:W-:Y:S01]  /*5bb0*/  F2FP.BF16.F32.PACK_AB R134, R5, R20 ;  /* 0x000000140586723e */ /* 0x000fe200000010ff */
[----:B------:R-:W-:Y:S01]  /*5bc0*/  FMUL.FTZ R5, R90, R33 ;  /* 0x000000215a057220 */ /* 0x000fe20000410000 */
[----:B------:R-:W-:Y:S01]  /*5bd0*/  FFMA.FTZ R37, -R85, R85, 1 ;  /* 0x3f80000055257423 */ /* 0x000fe20000010155 */
[----:B------:R2:W5:Y:S01]  /*5be0*/  LDL.LU R90, [R1+0xfc] ;  /* 0x0000fc00015a7983 */ /* 0x0005620000300800 */
[----:B------:R-:W-:Y:S01]  /*5bf0*/  FFMA.FTZ R33, -R81, R81, 1 ;  /* 0x3f80000051217423 */ /* 0x000fe20000010151 */
[----:B------:R-:W-:Y:S01]  /*5c00*/  FFMA.FTZ R32, -R80, R80, 1 ;  /* 0x3f80000050207423 */ /* 0x000fe20000010150 */
[----:B------:R-:W-:Y:S01]  /*5c10*/  FADD.FTZ R20, -R144, R36 ;  /* 0x0000002490147221 */ /* 0x000fe20000010100 */
[----:B------:R2:W5:Y:S01]  /*5c20*/  LDL.LU R89, [R1+0xf8] ;  /* 0x0000f80001597983 */ /* 0x0005620000300800 */
[----:B------:R-:W-:Y:S01]  /*5c30*/  FFMA.FTZ R36, -R84, R84, 1 ;  /* 0x3f80000054247423 */ /* 0x000fe20000010154 */
[----:B------:R-:W-:Y:S01]  /*5c40*/  FMUL.FTZ R133, R4, R133 ;  /* 0x0000008504857220 */ /* 0x000fe20000410000 */
[----:B------:R-:W-:Y:S01]  /*5c50*/  FMUL.FTZ R20, R87, R20 ;  /* 0x0000001457147220 */ /* 0x000fe20000410000 */
[----:B------:R2:W5:Y:S01]  /*5c60*/  LDL.LU R88, [R1+0xf4] ;  /* 0x0000f40001587983 */ /* 0x0005620000300800 */
[C---:B------:R-:W-:Y:S01]  /*5c70*/  FADD.FTZ R4, -R144.reuse, R48 ;  /* 0x0000003090047221 */ /* 0x040fe20000010100 */
[----:B------:R-:W-:Y:S01]  /*5c80*/  FADD.FTZ R48, -R144, R64 ;  /* 0x0000004090307221 */ /* 0x000fe20000010100 */
[----:B------:R-:W-:Y:S01]  /*5c90*/  FMUL.FTZ R36, R36, UR17 ;  /* 0x0000001124247c20 */ /* 0x000fe20008410000 */
[----:B------:R2:W5:Y:S01]  /*5ca0*/  LDL.LU R87, [R1+0xf0] ;  /* 0x0000f00001577983 */ /* 0x0005620000300800 */
[----:B------:R-:W-:Y:S01]  /*5cb0*/  FMUL.FTZ R4, R83, R4 ;  /* 0x0000000453047220 */ /* 0x000fe20000410000 */
[----:B------:R-:W-:Y:S01]  /*5cc0*/  FMUL.FTZ R48, R77, R48 ;  /* 0x000000304d307220 */ /* 0x000fe20000410000 */
[----:B------:R-:W-:Y:S01]  /*5cd0*/  FMUL.FTZ R36, R21, R36 ;  /* 0x0000002415247220 */ /* 0x000fe20000410000 */
[----:B------:R2:W5:Y:S01]  /*5ce0*/  LDL.LU R86, [R1+0xec] ;  /* 0x0000ec0001567983 */ /* 0x0005620000300800 */
[----:B------:R-:W-:Y:S01]  /*5cf0*/  FFMA.FTZ R21, -R75, R75, 1 ;  /* 0x3f8000004b157423 */ /* 0x000fe2000001014b */
[----:B------:R-:W-:Y:S01]  /*5d00*/  FMUL.FTZ R37, R37, UR17 ;  /* 0x0000001125257c20 */ /* 0x000fe20008410000 */
[----:B------:R-:W-:Y:S01]  /*5d10*/  FMUL.FTZ R33, R33, UR17 ;  /* 0x0000001121217c20 */ /* 0x000fe20008410000 */
[----:B------:R2:W5:Y:S01]  /*5d20*/  LDL.LU R85, [R1+0xe8] ;  /* 0x0000e80001557983 */ /* 0x0005620000300800 */
[----:B------:R-:W-:Y:S01]  /*5d30*/  FMUL.FTZ R132, R132, UR17 ;  /* 0x0000001184847c20 */ /* 0x000fe20008410000 */
[----:B------:R-:W-:Y:S01]  /*5d40*/  FMUL.FTZ R37, R20, R37 ;  /* 0x0000002514257220 */ /* 0x000fe20000410000 */
[----:B------:R-:W-:Y:S01]  /*5d50*/  FFMA.FTZ R20, -R74, R74, 1 ;  /* 0x3f8000004a147423 */ /* 0x000fe2000001014a */
[----:B------:R2:W5:Y:S01]  /*5d60*/  LDL.LU R84, [R1+0xe4] ;  /* 0x0000e40001547983 */ /* 0x0005620000300800 */
[----:B------:R-:W-:Y:S01]  /*5d70*/  FMUL.FTZ R132, R5, R132 ;  /* 0x0000008405847220 */ /* 0x000fe20000410000 */
[C---:B------:R-:W-:Y:S01]  /*5d80*/  FADD.FTZ R5, -R144.reuse, R49 ;  /* 0x0000003190057221 */ /* 0x040fe20000010100 */
[----:B------:R-:W-:Y:S01]  /*5d90*/  FADD.FTZ R49, -R144, R65 ;  /* 0x0000004190317221 */ /* 0x000fe20000010100 */
[----:B------:R2:W5:Y:S01]  /*5da0*/  LDL.LU R83, [R1+0xe0] ;  /* 0x0000e00001537983 */ /* 0x0005620000300800 */
[----:B------:R-:W-:Y:S01]  /*5db0*/  FMUL.FTZ R32, R32, UR17 ;  /* 0x0000001120207c20 */ /* 0x000fe20008410000 */
[----:B------:R-:W-:Y:S01]  /*5dc0*/  FMUL.FTZ R5, R82, R5 ;  /* 0x0000000552057220 */ /* 0x000fe20000410000 */
[----:B------:R-:W-:Y:S01]  /*5dd0*/  FMUL.FTZ R49, R76, R49 ;  /* 0x000000314c317220 */ /* 0x000fe20000410000 */
[----:B------:R2:W5:Y:S01]  /*5de0*/  LDL.LU R82, [R1+0xdc] ;  /* 0x0000dc0001527983 */ /* 0x0005620000300800 */
[----:B------:R-:W-:Y:S01]  /*5df0*/  FMUL.FTZ R33, R4, R33 ;  /* 0x0000002104217220 */ /* 0x000fe20000410000 */
[----:B------:R-:W-:Y:S01]  /*5e00*/  FFMA.FTZ R4, -R72, R72, 1 ;  /* 0x3f80000048047423 */ /* 0x000fe20000010148 */
        /* <DEDUP_REMOVED lines=14> */
[----:B------:R-:W-:Y:S02]  /*5ef0*/  F2FP.BF16.F32.PACK_AB R132, R132, R133 ;  /* 0x000000858484723e */ /* 0x000fe400000010ff */
[----:B------:R-:W-:Y:S01]  /*5f00*/  FMUL.FTZ R4, R49, R4 ;  /* 0x0000000431047220 */ /* 0x000fe20000410000 */
[----:B------:R2:W5:Y:S01]  /*5f10*/  LDL.LU R77, [R1+0xc8] ;  /* 0x0000c800014d7983 */ /* 0x0005620000300800 */
[----:B------:R-:W-:Y:S02]  /*5f20*/  F2FP.BF16.F32.PACK_AB R49, R36, R37 ;  /* 0x000000252431723e */ /* 0x000fe400000010ff */
[----:B------:R-:W-:Y:S01]  /*5f30*/  F2FP.BF16.F32.PACK_AB R37, R20, R21 ;  /* 0x000000151425723e */ /* 0x000fe200000010ff */
[----:B------:R2:W5:Y:S01]  /*5f40*/  LDL.LU R76, [R1+0xc4] ;  /* 0x0000c400014c7983 */ /* 0x0005620000300800 */
[----:B------:R-:W-:Y:S01]  /*5f50*/  FFMA.FTZ R20, -R71, R71, 1 ;  /* 0x3f80000047147423 */ /* 0x000fe20000010147 */
[----:B------:R-:W-:Y:S01]  /*5f60*/  FFMA.FTZ R21, -R70, R70, 1 ;  /* 0x3f80000046157423 */ /* 0x000fe20000010146 */
[----:B------:R-:W-:Y:S01]  /*5f70*/  F2FP.BF16.F32.PACK_AB R36, R4, R5 ;  /* 0x000000050424723e */ /* 0x000fe200000010ff */
[----:B------:R2:W5:Y:S01]  /*5f80*/  LDL.LU R75, [R1+0xc0] ;  /* 0x0000c000014b7983 */ /* 0x0005620000300800 */
[----:B------:R-:W-:Y:S01]  /*5f90*/  FMUL.FTZ R20, R20, UR17 ;  /* 0x0000001114147c20 */ /* 0x000fe20008410000 */
[----:B------:R-:W-:Y:S02]  /*5fa0*/  FMUL.FTZ R21, R21, UR17 ;  /* 0x0000001115157c20 */ /* 0x000fe40008410000 */
        /* <DEDUP_REMOVED lines=12> */
[----:B------:R-:W3:Y:S01]  /*6070*/  LDL.LU.64 R136, [R1+0x28] ;  /* 0x0000280001887983 */ /* 0x000ee20000300a00 */
[----:B------:R-:W1:Y:S01]  /*6080*/  LDC.64 R6, c[0x0][0x240] ;  /* 0x00009000ff067b82 */ /* 0x000e620000000a00 */
[----:B------:R-:W-:Y:S02]  /*6090*/  ULOP3.LUT UR5, UR16, 0x1, URZ, 0xc0, !UPT ;  /* 0x0000000110057892 */ /* 0x000fe4000f8ec03f */
[----:B------:R-:W4:Y:S02]  /*60a0*/  LDL.LU R64, [R1+0x38] ;  /* 0x0000380001407983 */ /* 0x000f240000300800 */
[----:B------:R-:W-:Y:S04]  /*60b0*/  UISETP.NE.U32.AND UP0, UPT, UR5, 0x1, UPT ;  /* 0x000000010500788c */ /* 0x000fe8000bf05070 */
[----:B------:R-:W-:Y:S06]  /*60c0*/  USEL UR5, UR34, 0x4000, !UP0 ;  /* 0x0000400022057887 */ /* 0x000fec000c000000 */
[----:B------:R-:W-:Y:S01]  /*60d0*/  IADD3 R191, R191, UR5, RZ ;  /* 0x00000005bfbf7c10 */ /* 0x000fe2000fffe0ff */
[----:B----4-:R-:W-:Y:S01]  /*60e0*/  VIADD R64, R64, UR5 ;  /* 0x0000000540407c36 */ /* 0x010fe20008000000 */
[C---:B-1----:R-:W-:Y:S01]  /*60f0*/  SHF.L.U64.HI R7, R6.reuse, 0x6, R7 ;  /* 0x0000000606077819 */ /* 0x042fe20000010207 */
[C---:B------:R-:W-:Y:S02]  /*6100*/  IMAD.U32 R4, R6.reuse, -0x80, RZ ;  /* 0xffffff8006047824 */ /* 0x040fe400078e00ff */
[----:B------:R-:W-:Y:S03]  /*6110*/  IMAD.SHL.U32 R6, R6, 0x40, RZ ;  /* 0x0000004006067824 */ /* 0x000fe600078e00ff */
[C---:B---3--:R-:W-:Y:S04]  /*6120*/  LEA R5, P1, R4.reuse, R136, 0x1 ;  /* 0x0000008804057211 */ /* 0x048fe800078208ff */
[----:B------:R-:W-:Y:S01]  /*6130*/  LEA.HI.X.SX32 R4, R4, R137, 0x1, P1 ;  /* 0x0000008904047211 */ /* 0x000fe200008f0eff */
[----:B------:R-:W-:Y:S03]  /*6140*/  IMAD.MOV.U32 R52, RZ, RZ, R5 ;  /* 0x000000ffff347224 */ /* 0x000fe600078e0005 */
[----:B------:R-:W-:Y:S02]  /*6150*/  MOV R53, R4 ;  /* 0x0000000400357202 */ /* 0x000fe40000000f00 */
[-C--:B------:R-:W-:Y:S03]  /*6160*/  IADD3 R4, P1, R52, R6.reuse, RZ ;  /* 0x0000000634047210 */ /* 0x080fe60007f3e0ff */
[----:B------:R-:W-:Y:S01]  /*6170*/  @!PT LDS RZ, [RZ] ;  /* 0x00000000fffff984 */ /* 0x000fe20000000800 */
[----:B------:R-:W-:Y:S01]  /*6180*/  @!PT LDS RZ, [RZ] ;  /* 0x00000000fffff984 */ /* 0x000fe20000000800 */
[----:B------:R-:W-:Y:S01]  /*6190*/  @!PT LDS RZ, [RZ] ;  /* 0x00000000fffff984 */ /* 0x000fe20000000800 */
[----:B------:R-:W-:Y:S02]  /*61a0*/  LDGSTS.E.BYPASS.LTC128B.128 [R64], desc[UR40][R52.64] ;  /* 0x0000000034407fae */ /* 0x000fe4000b901d68 */
[--C-:B------:R-:W-:Y:S02]  /*61b0*/  IMAD.X R5, R53, 0x1, R7.reuse, P1 ;  /* 0x0000000135057824 */ /* 0x100fe400008e0607 */
[----:B------:R1:W-:Y:S04]  /*61c0*/  STL.64 [R1+0x28], R52 ;  /* 0x0000283401007387 */ /* 0x0003e80000100a00 */
[----:B------:R3:W-:Y:S04]  /*61d0*/  LDGSTS.E.BYPASS.LTC128B.128 [R64+0x1000], desc[UR40][R4.64] ;  /* 0x0100000004407fae */ /* 0x0007e8000b901d68 */
[----:B------:R1:W-:Y:S01]  /*61e0*/  STL [R1+0x38], R64 ;  /* 0x0000384001007387 */ /* 0x0003e20000100800 */
[-C--:B---3--:R-:W-:Y:S04]  /*61f0*/  IADD3 R4, P1, R4, R6.reuse, RZ ;  /* 0x0000000604047210 */ /* 0x088fe80007f3e0ff */
[----:B------:R-:W-:Y:S02]  /*6200*/  IADD3.X R5, R5, R7, RZ, P1, !PT ;  /* 0x0000000705057210 */ /* 0x000fe40000ffe4ff */
[----:B------:R-:W-:Y:S03]  /*6210*/  IADD3 R6, P1, R4, R6, RZ ;  /* 0x0000000604067210 */ /* 0x000fe60007f3e0ff */
[----:B------:R1:W-:Y:S02]  /*6220*/  LDGSTS.E.BYPASS.LTC128B.128 [R64+0x2000], desc[UR40][R4.64] ;  /* 0x0200000004407fae */ /* 0x0003e4000b901d68 */
[----:B------:R-:W-:Y:S05]  /*6230*/  IMAD.X R7, R5, 0x1, R7, P1 ;  /* 0x0000000105077824 */ /* 0x000fea00008e0607 */
[----:B------:R1:W-:Y:S04]  /*6240*/  LDGSTS.E.BYPASS.LTC128B.128 [R64+0x3000], desc[UR40][R6.64] ;  /* 0x0300000006407fae */ /* 0x0003e8000b901d68 */
[----:B------:R-:W0:Y:S02]  /*6250*/  LDGDEPBAR ;  /* 0x00000000000079af */ /* 0x000e240000000000 */
.L_x_994:
[----:B-1----:R-:W3:Y:S01]  /*6260*/  LDL.LU R53, [R1+0x4] ;  /* 0x0000040001357983 */ /* 0x002ee20000300800 */
[C---:B-----5:R-:W-:Y:S01]  /*6270*/  FADD.FTZ R10, -R0.reuse, R10 ;  /* 0x0000000a000a7221 */ /* 0x060fe20000010100 */
[----:B------:R-:W-:Y:S01]  /*6280*/  FADD.FTZ R11, -R0, R11 ;  /* 0x0000000b000b7221 */ /* 0x000fe20000010100 */
[----:B------:R-:W-:Y:S01]  /*6290*/  FFMA.FTZ R7, -R181, R181, 1 ;  /* 0x3f800000b5077423 */ /* 0x000fe200000101b5 */
[----:B------:R-:W4:Y:S01]  /*62a0*/  LDL.LU R52, [R1] ;  /* 0x0000000001347983 */ /* 0x000f220000300800 */
[C---:B------:R-:W-:Y:S01]  /*62b0*/  FADD.FTZ R19, -R3.reuse, R19 ;  /* 0x0000001303137221 */ /* 0x040fe20000010100 */
[----:B------:R-:W-:Y:S01]  /*62c0*/  FADD.FTZ R18, -R3, R18 ;  /* 0x0000001203127221 */ /* 0x000fe20000010100 */
[----:B------:R-:W-:Y:S01]  /*62d0*/  FFMA.FTZ R6, -R180, R180, 1 ;  /* 0x3f800000b4067423 */ /* 0x000fe200000101b4 */
[----:B------:R-:W2:Y:S01]  /*62e0*/  LDL R137, [R1+0x8] ;  /* 0x0000080001897983 */ /* 0x000ea20000100800 */
[----:B------:R-:W-:Y:S01]  /*62f0*/  FFMA.FTZ R5, -R169, R169, 1 ;  /* 0x3f800000a9057423 */ /* 0x000fe200000101a9 */
[----:B------:R-:W-:Y:S01]  /*6300*/  FADD.FTZ R22, -R3, R22 ;  /* 0x0000001603167221 */ /* 0x000fe20000010100 */
[----:B------:R-:W-:Y:S01]  /*6310*/  FFMA.FTZ R4, -R168, R168, 1 ;  /* 0x3f800000a8047423 */ /* 0x000fe200000101a8 */
[----:B------:R-:W2:Y:S01]  /*6320*/  LDL R136, [R1+0x14] ;  /* 0x0000140001887983 */ /* 0x000ea20000100800 */
[----:B------:R-:W-:Y:S01]  /*6330*/  FMUL.FTZ R19, R231, R19 ;  /* 0x00000013e7137220 */ /* 0x000fe20000410000 */
[----:B------:R-:W-:Y:S01]  /*6340*/  FMUL.FTZ R18, R232, R18 ;  /* 0x00000012e8127220 */ /* 0x000fe20000410000 */
[----:B------:R-:W-:Y:S01]  /*6350*/  FADD.FTZ R23, -R3, R23 ;  /* 0x0000001703177221 */ /* 0x000fe20000010100 */
[----:B------:R-:W2:Y:S01]  /*6360*/  LDL R135, [R1+0x24] ;  /* 0x0000240001877983 */ /* 0x000ea20000100800 */
[----:B------:R-:W-:Y:S01]  /*6370*/  FMUL.FTZ R22, R222, R22 ;  /* 0x00000016de167220 */ /* 0x000fe20000410000 */
[----:B------:R-:W-:Y:S01]  /*6380*/  FMUL.FTZ R20, R33, R20 ;  /* 0x0000001421147220 */ /* 0x000fe20000410000 */
[----:B------:R-:W-:Y:S01]  /*6390*/  FMUL.FTZ R23, R221, R23 ;  /* 0x00000017dd177220 */ /* 0x000fe20000410000 */
[----:B------:R-:W2:Y:S01]  /*63a0*/  LDL R133, [R1+0x20] ;  /* 0x0000200001857983 */ /* 0x000ea20000100800 */
[C---:B------:R-:W-:Y:S01]  /*63b0*/  FADD.FTZ R38, -R3.reuse, R38 ;  /* 0x0000002603267221 */ /* 0x040fe20000010100 */
[C---:B------:R-:W-:Y:S01]  /*63c0*/  FADD.FTZ R39, -R3.reuse, R39 ;  /* 0x0000002703277221 */ /* 0x040fe20000010100 */
[----:B------:R-:W-:Y:S01]  /*63d0*/  FADD.FTZ R50, -R3, R50 ;  /* 0x0000003203327221 */ /* 0x000fe20000010100 */
[----:B------:R-:W2:Y:S01]  /*63e0*/  LDL R65, [R1+0xc] ;  /* 0x00000c0001417983 */ /* 0x000ea20000100800 */
[----:B------:R-:W-:Y:S01]  /*63f0*/  FMUL.FTZ R38, R206, R38 ;  /* 0x00000026ce267220 */ /* 0x000fe20000410000 */
[----:B------:R-:W-:Y:S01]  /*6400*/  FMUL.FTZ R39, R205, R39 ;  /* 0x00000027cd277220 */ /* 0x000fe20000410000 */
[C---:B------:R-:W-:Y:S01]  /*6410*/  FADD.FTZ R51, -R3.reuse, R51 ;  /* 0x0000003303337221 */ /* 0x040fe20000010100 */
[----:B------:R-:W2:Y:S01]  /*6420*/  LDL R64, [R1+0x10] ;  /* 0x0000100001407983 */ /* 0x000ea20000100800 */
        /* <DEDUP_REMOVED lines=8> */
[----:B------:R-:W-:Y:S01]  /*64b0*/  FFMA.FTZ R3, -R150, R150, 1 ;  /* 0x3f80000096037423 */ /* 0x000fe20000010196 */
[----:B------:R-:W-:Y:S01]  /*64c0*/  FMUL.FTZ R67, R162, R67 ;  /* 0x00000043a2437220 */ /* 0x000fe20000410000 */
[----:B------:R-:W-:Y:S01]  /*64d0*/  FMUL.FTZ R55, R170, R55 ;  /* 0x00000037aa377220 */ /* 0x000fe20000410000 */
[----:B------:R-:W-:Y:S01]  /*64e0*/  FMUL.FTZ R66, R165, R66 ;  /* 0x00000042a5427220 */ /* 0x000fe20000410000 */
[----:B------:R-:W-:Y:S01]  /*64f0*/  FMUL.FTZ R3, R3, UR17 ;  /* 0x0000001103037c20 */ /* 0x000fe20008410000 */
[C---:B------:R-:W-:Y:S01]  /*6500*/  FADD.FTZ R13, -R2.reuse, R13 ;  /* 0x0000000d020d7221 */ /* 0x040fe20000010100 */
[----:B------:R-:W-:Y:S01]  /*6510*/  FMUL.FTZ R35, R211, R35 ;  /* 0x00000023d3237220 */ /* 0x000fe20000410000 */
[C---:B------:R-:W-:Y:S01]  /*6520*/  FADD.FTZ R8, -R2.reuse, R8 ;  /* 0x0000000802087221 */ /* 0x040fe20000010100 */
[C---:B------:R-:W-:Y:S01]  /*6530*/  FADD.FTZ R9, -R2.reuse, R9 ;  /* 0x0000000902097221 */ /* 0x040fe20000010100 */
[----:B------:R-:W-:Y:S01]  /*6540*/  FMUL.FTZ R13, R243, R13 ;  /* 0x0000000df30d7220 */ /* 0x000fe20000410000 */
[----:B------:R-:W-:Y:S01]  /*6550*/  FADD.FTZ R29, -R2, R29 ;  /* 0x0000001d021d7221 */ /* 0x000fe20000010100 */
[----:B------:R-:W-:Y:S01]  /*6560*/  FMUL.FTZ R8, R248, R8 ;  /* 0x00000008f8087220 */ /* 0x000fe20000410000 */
[----:B------:R-:W-:Y:S01]  /*6570*/  FMUL.FTZ R9, R247, R9 ;  /* 0x00000009f7097220 */ /* 0x000fe20000410000 */
[----:B------:R-:W-:Y:S01]  /*6580*/  FMUL.FTZ R54, R171, R54 ;  /* 0x00000036ab367220 */ /* 0x000fe20000410000 */
[----:B------:R-:W-:Y:S01]  /*6590*/  FMUL.FTZ R29, R235, R29 ;  /* 0x0000001deb1d7220 */ /* 0x000fe20000410000 */
[----:B------:R-:W-:Y:S01]  /*65a0*/  FADD.FTZ R12, -R2, R12 ;  /* 0x0000000c020c7221 */ /* 0x000fe20000010100 */
[----:B------:R-:W-:Y:S01]  /*65b0*/  FMUL.FTZ R34, R212, R34 ;  /* 0x00000022d4227220 */ /* 0x000fe20000410000 */
[C---:B------:R-:W-:Y:S01]  /*65c0*/  FADD.FTZ R25, -R2.reuse, R25 ;  /* 0x0000001902197221 */ /* 0x040fe20000010100 */
[----:B------:R-:W-:Y:S01]  /*65d0*/  FADD.FTZ R28, -R2, R28 ;  /* 0x0000001c021c7221 */ /* 0x000fe20000010100 */
[----:B------:R-:W-:Y:S01]  /*65e0*/  FMUL.FTZ R12, R244, R12 ;  /* 0x0000000cf40c7220 */ /* 0x000fe20000410000 */
[----:B------:R-:W-:Y:S01]  /*65f0*/  FADD.FTZ R41, -R2, R41 ;  /* 0x0000002902297221 */ /* 0x000fe20000010100 */
[----:B------:R-:W-:Y:S01]  /*6600*/  FMUL.FTZ R25, R239, R25 ;  /* 0x00000019ef197220 */ /* 0x000fe20000410000 */
[----:B------:R-:W-:Y:S01]  /*6610*/  FMUL.FTZ R28, R236, R28 ;  /* 0x0000001cec1c7220 */ /* 0x000fe20000410000 */
[C---:B------:R-:W-:Y:S01]  /*6620*/  FADD.FTZ R24, -R2.reuse, R24 ;  /* 0x0000001802187221 */ /* 0x040fe20000010100 */
[----:B------:R-:W-:Y:S01]  /*6630*/  FMUL.FTZ R41, R225, R41 ;  /* 0x00000029e1297220 */ /* 0x000fe20000410000 */
[C---:B------:R-:W-:Y:S01]  /*6640*/  FADD.FTZ R40, -R2.reuse, R40 ;  /* 0x0000002802287221 */ /* 0x040fe20000010100 */
[C---:B------:R-:W-:Y:S01]  /*6650*/  FADD.FTZ R44, -R2.reuse, R44 ;  /* 0x0000002c022c7221 */ /* 0x040fe20000010100 */
[C---:B------:R-:W-:Y:S01]  /*6660*/  FADD.FTZ R45, -R2.reuse, R45 ;  /* 0x0000002d022d7221 */ /* 0x040fe20000010100 */
[C---:B------:R-:W-:Y:S01]  /*6670*/  FADD.FTZ R56, -R2.reuse, R56 ;  /* 0x0000003802387221 */ /* 0x040fe20000010100 */
[C---:B------:R-:W-:Y:S01]  /*6680*/  FADD.FTZ R57, -R2.reuse, R57 ;  /* 0x0000003902397221 */ /* 0x040fe20000010100 */
[C---:B------:R-:W-:Y:S01]  /*6690*/  FADD.FTZ R60, -R2.reuse, R60 ;  /* 0x0000003c023c7221 */ /* 0x040fe20000010100 */
[----:B------:R-:W-:Y:S01]  /*66a0*/  FADD.FTZ R61, -R2, R61 ;  /* 0x0000003d023d7221 */ /* 0x000fe20000010100 */
[----:B------:R-:W-:Y:S01]  /*66b0*/  FFMA.FTZ R2, -R160, R160, 1 ;  /* 0x3f800000a0027423 */ /* 0x000fe200000101a0 */
[----:B------:R-:W-:Y:S01]  /*66c0*/  FMUL.FTZ R44, R219, R44 ;  /* 0x0000002cdb2c7220 */ /* 0x000fe20000410000 */
[----:B------:R-:W-:Y:S01]  /*66d0*/  FMUL.FTZ R45, R217, R45 ;  /* 0x0000002dd92d7220 */ /* 0x000fe20000410000 */
        /* <DEDUP_REMOVED lines=21> */
[C---:B------:R-:W-:Y:S01]  /*6830*/  FADD.FTZ R58, -R0.reuse, R58 ;  /* 0x0000003a003a7221 */ /* 0x040fe20000010100 */
[----:B------:R-:W-:Y:S01]  /*6840*/  FMUL.FTZ R31, R245, R31 ;  /* 0x0000001ff51f7220 */ /* 0x000fe20000410000 */
[C---:B------:R-:W-:Y:S01]  /*6850*/  FADD.FTZ R59, -R0.reuse, R59 ;  /* 0x0000003b003b7221 */ /* 0x040fe20000010100 */
[----:B------:R-:W-:Y:S01]  /*6860*/  FADD.FTZ R47, -R0, R47 ;  /* 0x0000002f002f7221 */ /* 0x000fe20000010100 */
[----:B------:R-:W-:Y:S01]  /*6870*/  FMUL.FTZ R58, R234, R58 ;  /* 0x0000003aea3a7220 */ /* 0x000fe20000410000 */
[C---:B------:R-:W-:Y:S01]  /*6880*/  FADD.FTZ R42, -R0.reuse, R42 ;  /* 0x0000002a002a7221 */ /* 0x040fe20000010100 */
[----:B------:R-:W-:Y:S01]  /*6890*/  FMUL.FTZ R59, R233, R59 ;  /* 0x0000003be93b7220 */ /* 0x000fe20000410000 */
[----:B------:R-:W-:Y:S01]  /*68a0*/  FMUL.FTZ R47, R237, R47 ;  /* 0x0000002fed2f7220 */ /* 0x000fe20000410000 */
[----:B------:R-:W-:Y:S01]  /*68b0*/  FADD.FTZ R62, -R0, R62 ;  /* 0x0000003e003e7221 */ /* 0x000fe20000010100 */
[----:B------:R-:W-:Y:S01]  /*68c0*/  FMUL.FTZ R42, R242, R42 ;  /* 0x0000002af22a7220 */ /* 0x000fe20000410000 */
[----:B------:R-:W-:Y:S01]  /*68d0*/  FADD.FTZ R63, -R0, R63 ;  /* 0x0000003f003f7221 */ /* 0x000fe20000010100 */
[----:B------:R-:W-:Y:S01]  /*68e0*/  FFMA.FTZ R0, -R172, R172, 1 ;  /* 0x3f800000ac007423 */ /* 0x000fe200000101ac */
[----:B------:R-:W-:Y:S02]  /*68f0*/  FMUL.FTZ R62, R224, R62 ;  /* 0x0000003ee03e7220 */ /* 0x000fe40000410000 */
[----:B------:R-:W-:Y:S01]  /*6900*/  FMUL.FTZ R63, R223, R63 ;  /* 0x0000003fdf3f7220 */ /* 0x000fe20000410000 */
[----:B------:R-:W-:Y:S01]  /*6910*/  FMUL.FTZ R0, R0, UR17 ;  /* 0x0000001100007c20 */ /* 0x000fe20008410000 */
[----:B---3--:R-:W-:Y:S02]  /*6920*/  FMUL.FTZ R10, R53, R10 ;  /* 0x0000000a350a7220 */ /* 0x008fe40000410000 */
[----:B------:R-:W3:Y:S01]  /*6930*/  LDL R53, [R1+0x1c] ;  /* 0x00001c0001357983 */ /* 0x000ee20000100800 */
[----:B----4-:R-:W-:Y:S03]  /*6940*/  FMUL.FTZ R11, R52, R11 ;  /* 0x0000000b340b7220 */ /* 0x010fe60000410000 */
[----:B------:R-:W4:Y:S04]  /*6950*/  LDL R52, [R1+0x18] ;  /* 0x0000180001347983 */ /* 0x000f280000100800 */
[----:B--2---:R1:W-:Y:S02]  /*6960*/  STS [R137+0x14000], R17 ;  /* 0x0140001189007388 */ /* 0x0043e40000000800 */
[----:B-1----:R-:W-:Y:S01]  /*6970*/  FMUL.FTZ R17, R32, R21 ;  /* 0x0000001520117220 */ /* 0x002fe20000410000 */
[----:B------:R-:W-:Y:S01]  /*6980*/  FMUL.FTZ R21, R7, UR17 ;  /* 0x0000001107157c20 */ /* 0x000fe20008410000 */
[----:B------:R-:W-:Y:S01]  /*6990*/  FMUL.FTZ R7, R6, UR17 ;  /* 0x0000001106077c20 */ /* 0x000fe20008410000 */
[----:B------:R-:W-:Y:S01]  /*69a0*/  FMUL.FTZ R6, R5, UR17 ;  /* 0x0000001105067c20 */ /* 0x000fe20008410000 */
[----:B------:R-:W-:Y:S01]  /*69b0*/  FMUL.FTZ R5, R4, UR17 ;  /* 0x0000001104057c20 */ /* 0x000fe20008410000 */
[----:B------:R-:W-:Y:S01]  /*69c0*/  FMUL.FTZ R18, R18, R21 ;  /* 0x0000001512127220 */ /* 0x000fe20000410000 */
[----:B------:R-:W-:Y:S01]  /*69d0*/  FMUL.FTZ R4, R19, R7 ;  /* 0x0000000713047220 */ /* 0x000fe20000410000 */
[----:B------:R-:W-:Y:S01]  /*69e0*/  FMUL.FTZ R22, R22, R6 ;  /* 0x0000000616167220 */ /* 0x000fe20000410000 */
[----:B------:R-:W-:Y:S01]  /*69f0*/  FFMA.FTZ R7, -R164, R164, 1 ;  /* 0x3f800000a4077423 */ /* 0x000fe200000101a4 */
[----:B------:R-:W-:Y:S01]  /*6a00*/  FFMA.FTZ R6, -R163, R163, 1 ;  /* 0x3f800000a3067423 */ /* 0x000fe200000101a3 */
[----:B------:R-:W-:Y:S01]  /*6a10*/  FMUL.FTZ R23, R23, R5 ;  /* 0x0000000517177220 */ /* 0x000fe20000410000 */
[----:B------:R-:W-:Y:S01]  /*6a20*/  F2FP.BF16.F32.PACK_AB R5, R17, R20 ;  /* 0x000000141105723e */ /* 0x000fe200000010ff */
[----:B------:R-:W-:Y:S01]  /*6a30*/  FMUL.FTZ R32, R67, R3 ;  /* 0x0000000343207220 */ /* 0x000fe20000410000 */
[----:B------:R-:W-:Y:S01]  /*6a40*/  F2FP.BF16.F32.PACK_AB R4, R4, R18 ;  /* 0x000000120404723e */ /* 0x000fe200000010ff */
[----:B------:R-:W-:Y:S01]  /*6a50*/  FMUL.FTZ R18, R7, UR17 ;  /* 0x0000001107127c20 */ /* 0x000fe20008410000 */
[----:B------:R-:W-:Y:S01]  /*6a60*/  FMUL.FTZ R17, R6, UR17 ;  /* 0x0000001106117c20 */ /* 0x000fe20008410000 */
[----:B------:R-:W-:Y:S01]  /*6a70*/  FFMA.FTZ R7, -R159, R159, 1 ;  /* 0x3f8000009f077423 */ /* 0x000fe2000001019f */
[----:B------:R-:W-:Y:S01]  /*6a80*/  FFMA.FTZ R6, -R158, R158, 1 ;  /* 0x3f8000009e067423 */ /* 0x000fe2000001019e */
[----:B------:R-:W-:Y:S01]  /*6a90*/  F2FP.BF16.F32.PACK_AB R33, R23, R22 ;  /* 0x000000161721723e */ /* 0x000fe200000010ff */
[----:B------:R1:W-:Y:S01]  /*6aa0*/  STS [R137+0x14400], R5 ;  /* 0x0144000589007388 */ /* 0x0003e20000000800 */
[----:B------:R-:W-:Y:S01]  /*6ab0*/  FMUL.FTZ R7, R7, UR17 ;  /* 0x0000001107077c20 */ /* 0x000fe20008410000 */
[----:B------:R-:W-:Y:S01]  /*6ac0*/  FMUL.FTZ R6, R6, UR17 ;  /* 0x0000001106067c20 */ /* 0x000fe20008410000 */
[----:B------:R-:W-:Y:S01]  /*6ad0*/  FFMA.FTZ R3, -R209, R209, 1 ;  /* 0x3f800000d1037423 */ /* 0x000fe200000101d1 */
[----:B------:R-:W-:Y:S01]  /*6ae0*/  STS [R136+0x14000], R16 ;  /* 0x0140001088007388 */ /* 0x000fe20000000800 */
[----:B------:R-:W-:Y:S01]  /*6af0*/  FMUL.FTZ R38, R38, R7 ;  /* 0x0000000726267220 */ /* 0x000fe20000410000 */
[----:B------:R-:W-:Y:S01]  /*6b00*/  FMUL.FTZ R22, R39, R6 ;  /* 0x0000000627167220 */ /* 0x000fe20000410000 */
[----:B------:R-:W-:Y:S01]  /*6b10*/  FFMA.FTZ R7, -R155, R155, 1 ;  /* 0x3f8000009b077423 */ /* 0x000fe2000001019b */
[----:B------:R-:W-:Y:S01]  /*6b20*/  FFMA.FTZ R6, -R154, R154, 1 ;  /* 0x3f8000009a067423 */ /* 0x000fe2000001019a */
[----:B------:R-:W-:Y:S01]  /*6b30*/  FMUL.FTZ R3, R3, UR17 ;  /* 0x0000001103037c20 */ /* 0x000fe20008410000 */
[----:B------:R-:W-:Y:S01]  /*6b40*/  FMUL.FTZ R23, R35, R17 ;  /* 0x0000001123177220 */ /* 0x000fe20000410000 */
[----:B------:R-:W-:Y:S01]  /*6b50*/  FMUL.FTZ R7, R7, UR17 ;  /* 0x0000001107077c20 */ /* 0x000fe20008410000 */
[----:B------:R-:W-:Y:S01]  /*6b60*/  FMUL.FTZ R6, R6, UR17 ;  /* 0x0000001106067c20 */ /* 0x000fe20008410000 */
[----:B------:R-:W-:Y:S01]  /*6b70*/  FMUL.FTZ R13, R13, R3 ;  /* 0x000000030d0d7220 */ /* 0x000fe20000410000 */
[----:B------:R-:W-:Y:S01]  /*6b80*/  FFMA.FTZ R17, -R153, R153, 1 ;  /* 0x3f80000099117423 */ /* 0x000fe20000010199 */
[----:B------:R-:W-:Y:S01]  /*6b90*/  FMUL.FTZ R50, R50, R7 ;  /* 0x0000000732327220 */ /* 0x000fe20000410000 */
[----:B------:R-:W-:Y:S01]  /*6ba0*/  FMUL.FTZ R21, R51, R6 ;  /* 0x0000000633157220 */ /* 0x000fe20000410000 */
[----:B------:R-:W-:Y:S01]  /*6bb0*/  FFMA.FTZ R7, -R152, R152, 1 ;  /* 0x3f80000098077423 */ /* 0x000fe20000010198 */
[----:B------:R-:W-:Y:S01]  /*6bc0*/  FFMA.FTZ R6, -R151, R151, 1 ;  /* 0x3f80000097067423 */ /* 0x000fe20000010197 */
[----:B------:R2:W-:Y:S01]  /*6bd0*/  STS [R136+0x14400], R4 ;  /* 0x0144000488007388 */ /* 0x0005e20000000800 */
[----:B------:R-:W-:Y:S01]  /*6be0*/  FFMA.FTZ R3, -R199, R199, 1 ;  /* 0x3f800000c7037423 */ /* 0x000fe200000101c7 */
[----:B------:R-:W-:Y:S01]  /*6bf0*/  FMUL.FTZ R7, R7, UR17 ;  /* 0x0000001107077c20 */ /* 0x000fe20008410000 */
[----:B------:R-:W-:Y:S01]  /*6c00*/  FMUL.FTZ R6, R6, UR17 ;  /* 0x0000001106067c20 */ /* 0x000fe20008410000 */
[----:B------:R-:W-:Y:S01]  /*6c10*/  FMUL.FTZ R17, R17, UR17 ;  /* 0x0000001111117c20 */ /* 0x000fe20008410000 */
[----:B------:R-:W-:Y:S01]  /*6c20*/  FMUL.FTZ R3, R3, UR17 ;  /* 0x0000001103037c20 */ /* 0x000fe20008410000 */
[----:B------:R-:W-:Y:S01]  /*6c30*/  FMUL.FTZ R20, R55, R7 ;  /* 0x0000000737147220 */ /* 0x000fe20000410000 */
[----:B------:R-:W-:Y:S01]  /*6c40*/  FMUL.FTZ R66, R66, R6 ;  /* 0x0000000642427220 */ /* 0x000fe20000410000 */
[----:B------:R-:W-:Y:S01]  /*6c50*/  FFMA.FTZ R7, -R214, R214, 1 ;  /* 0x3f800000d6077423 */ /* 0x000fe200000101d6 */
[----:B------:R-:W-:Y:S01]  /*6c60*/  FFMA.FTZ R6, -R213, R213, 1 ;  /* 0x3f800000d5067423 */ /* 0x000fe200000101d5 */
[----:B------:R-:W-:Y:S01]  /*6c70*/  FMUL.FTZ R54, R54, R17 ;  /* 0x0000001136367220 */ /* 0x000fe20000410000 */
[----:B-1----:R-:W-:Y:S01]  /*6c80*/  FFMA.FTZ R5, -R210, R210, 1 ;  /* 0x3f800000d2057423 */ /* 0x002fe200000101d2 */
[----:B------:R-:W-:Y:S01]  /*6c90*/  FMUL.FTZ R7, R7, UR17 ;  /* 0x0000001107077c20 */ /* 0x000fe20008410000 */
[----:B------:R-:W-:Y:S01]  /*6ca0*/  FMUL.FTZ R6, R6, UR17 ;  /* 0x0000001106067c20 */ /* 0x000fe20008410000 */
[----:B------:R-:W-:Y:S01]  /*6cb0*/  FMUL.FTZ R17, R29, R3 ;  /* 0x000000031d117220 */ /* 0x000fe20000410000 */
[----:B------:R-:W-:Y:S01]  /*6cc0*/  FMUL.FTZ R5, R5, UR17 ;  /* 0x0000001105057c20 */ /* 0x000fe20008410000 */
[----:B------:R-:W-:Y:S01]  /*6cd0*/  FMUL.FTZ R8, R8, R7 ;  /* 0x0000000708087220 */ /* 0x000fe20000410000 */
[----:B------:R-:W-:Y:S01]  /*6ce0*/  FMUL.FTZ R9, R9, R6 ;  /* 0x0000000609097220 */ /* 0x000fe20000410000 */
[----:B------:R-:W-:Y:S01]  /*6cf0*/  FFMA.FTZ R6, -R203, R203, 1 ;  /* 0x3f800000cb067423 */ /* 0x000fe200000101cb */
[----:B------:R-:W-:Y:S01]  /*6d00*/  FMUL.FTZ R18, R34, R18 ;  /* 0x0000001222127220 */ /* 0x000fe20000410000 */
[----:B------:R-:W-:Y:S01]  /*6d10*/  FMUL.FTZ R12, R12, R5 ;  /* 0x000000050c0c7220 */ /* 0x000fe20000410000 */
[----:B------:R-:W-:Y:S01]  /*6d20*/  FFMA.FTZ R5, -R200, R200, 1 ;  /* 0x3f800000c8057423 */ /* 0x000fe200000101c8 */
[----:B------:R-:W-:Y:S01]  /*6d30*/  F2FP.BF16.F32.PACK_AB R3, R9, R8 ;  /* 0x000000080903723e */ /* 0x000fe200000010ff */
[----:B------:R-:W-:Y:S01]  /*6d40*/  FMUL.FTZ R6, R6, UR17 ;  /* 0x0000001106067c20 */ /* 0x000fe20008410000 */
[----:B------:R-:W-:Y:S01]  /*6d50*/  F2FP.BF16.F32.PACK_AB R23, R23, R18 ;  /* 0x000000121717723e */ /* 0x000fe200000010ff */
[----:B------:R-:W-:Y:S01]  /*6d60*/  FMUL.FTZ R5, R5, UR17 ;  /* 0x0000001105057c20 */ /* 0x000fe20008410000 */
[----:B--2---:R-:W-:Y:S01]  /*6d70*/  FFMA.FTZ R4, -R166, R166, 1 ;  /* 0x3f800000a6047423 */ /* 0x004fe200000101a6 */
[----:B------:R1:W-:Y:S01]  /*6d80*/  STS [R137+0x16000], R3 ;  /* 0x0160000389007388 */ /* 0x0003e20000000800 */
[----:B------:R-:W-:Y:S01]  /*6d90*/  FMUL.FTZ R18, R25, R6 ;  /* 0x0000000619127220 */ /* 0x000fe20000410000 */
[----:B------:R-:W-:Y:S01]  /*6da0*/  FFMA.FTZ R6, -R182, R182, 1 ;  /* 0x3f800000b6067423 */ /* 0x000fe200000101b6 */
[----:B------:R-:W-:Y:S01]  /*6db0*/  FMUL.FTZ R28, R28, R5 ;  /* 0x000000051c1c7220 */ /* 0x000fe20000410000 */
[----:B------:R-:W-:Y:S01]  /*6dc0*/  FFMA.FTZ R5, -R167, R167, 1 ;  /* 0x3f800000a7057423 */ /* 0x000fe200000101a7 */
[----:B------:R-:W-:Y:S01]  /*6dd0*/  F2FP.BF16.F32.PACK_AB R19, R13, R12 ;  /* 0x0000000c0d13723e */ /* 0x000fe200000010ff */
[----:B------:R-:W-:Y:S01]  /*6de0*/  FMUL.FTZ R6, R6, UR17 ;  /* 0x0000001106067c20 */ /* 0x000fe20008410000 */
[----:B------:R-:W-:Y:S01]  /*6df0*/  FMUL.FTZ R4, R4, UR17 ;  /* 0x0000001104047c20 */ /* 0x000fe20008410000 */
[----:B------:R-:W-:Y:S01]  /*6e00*/  FMUL.FTZ R5, R5, UR17 ;  /* 0x0000001105057c20 */ /* 0x000fe20008410000 */
[----:B------:R-:W-:Y:S01]  /*6e10*/  FFMA.FTZ R7, -R204, R204, 1 ;  /* 0x3f800000cc077423 */ /* 0x000fe200000101cc */
[----:B------:R-:W-:Y:S01]  /*6e20*/  FMUL.FTZ R13, R41, R6 ;  /* 0x00000006290d7220 */ /* 0x000fe20000410000 */
[----:B------:R-:W-:Y:S01]  /*6e30*/  FMUL.FTZ R6, R2, UR17 ;  /* 0x0000001102067c20 */ /* 0x000fe20008410000 */
[----:B------:R-:W-:Y:S01]  /*6e40*/  FFMA.FTZ R2, -R156, R156, 1 ;  /* 0x3f8000009c027423 */ /* 0x000fe2000001019c */
[----:B------:R-:W-:Y:S01]  /*6e50*/  FMUL.FTZ R44, R44, R5 ;  /* 0x000000052c2c7220 */ /* 0x000fe20000410000 */
[----:B------:R-:W-:Y:S01]  /*6e60*/  FMUL.FTZ R12, R45, R4 ;  /* 0x000000042d0c7220 */ /* 0x000fe20000410000 */
[----:B------:R-:W-:Y:S01]  /*6e70*/  FFMA.FTZ R5, -R161, R161, 1 ;  /* 0x3f800000a1057423 */ /* 0x000fe200000101a1 */
[----:B------:R-:W-:Y:S01]  /*6e80*/  FMUL.FTZ R2, R2, UR17 ;  /* 0x0000001102027c20 */ /* 0x000fe20008410000 */
[----:B------:R-:W-:Y:S01]  /*6e90*/  FFMA.FTZ R4, -R157, R157, 1 ;  /* 0x3f8000009d047423 */ /* 0x000fe2000001019d */
[----:B------:R-:W-:Y:S01]  /*6ea0*/  FMUL.FTZ R7, R7, UR17 ;  /* 0x0000001107077c20 */ /* 0x000fe20008410000 */
[----:B------:R-:W-:Y:S01]  /*6eb0*/  FMUL.FTZ R5, R5, UR17 ;  /* 0x0000001105057c20 */ /* 0x000fe20008410000 */
[----:B------:R-:W-:Y:S01]  /*6ec0*/  FMUL.FTZ R9, R61, R2 ;  /* 0x000000023d097220 */ /* 0x000fe20000410000 */
[----:B------:R-:W-:Y:S01]  /*6ed0*/  FMUL.FTZ R4, R4, UR17 ;  /* 0x0000001104047c20 */ /* 0x000fe20008410000 */
[----:B------:R-:W-:Y:S01]  /*6ee0*/  FFMA.FTZ R2, -R228, R228, 1 ;  /* 0x3f800000e4027423 */ /* 0x000fe200000101e4 */
[----:B------:R-:W-:Y:S01]  /*6ef0*/  FMUL.FTZ R24, R24, R7 ;  /* 0x0000000718187220 */ /* 0x000fe20000410000 */
[----:B------:R-:W-:Y:S01]  /*6f00*/  FFMA.FTZ R7, -R183, R183, 1 ;  /* 0x3f800000b7077423 */ /* 0x000fe200000101b7 */
[----:B-1----:R-:W-:Y:S01]  /*6f10*/  FFMA.FTZ R3, -R230, R230, 1 ;  /* 0x3f800000e6037423 */ /* 0x002fe200000101e6 */
[----:B------:R-:W-:Y:S01]  /*6f20*/  FMUL.FTZ R16, R57, R5 ;  /* 0x0000000539107220 */ /* 0x000fe20000410000 */
[----:B------:R-:W-:Y:S01]  /*6f30*/  FMUL.FTZ R60, R60, R4 ;  /* 0x000000043c3c7220 */ /* 0x000fe20000410000 */
[----:B------:R-:W-:Y:S01]  /*6f40*/  FMUL.FTZ R4, R2, UR17 ;  /* 0x0000001102047c20 */ /* 0x000fe20008410000 */
[----:B------:R-:W-:Y:S01]  /*6f50*/  FMUL.FTZ R5, R3, UR17 ;  /* 0x0000001103057c20 */ /* 0x000fe20008410000 */
[----:B------:R-:W-:Y:S01]  /*6f60*/  FMUL.FTZ R7, R7, UR17 ;  /* 0x0000001107077c20 */ /* 0x000fe20008410000 */
[----:B------:R-:W-:Y:S01]  /*6f70*/  FFMA.FTZ R3, -R227, R227, 1 ;  /* 0x3f800000e3037423 */ /* 0x000fe200000101e3 */
[----:B------:R-:W-:Y:S01]  /*6f80*/  FMUL.FTZ R8, R11, R4 ;  /* 0x000000040b087220 */ /* 0x000fe20000410000 */
[----:B------:R-:W-:Y:S01]  /*6f90*/  FMUL.FTZ R5, R10, R5 ;  /* 0x000000050a057220 */ /* 0x000fe20000410000 */
[----:B------:R-:W-:Y:S01]  /*6fa0*/  FFMA.FTZ R2, -R226, R226, 1 ;  /* 0x3f800000e2027423 */ /* 0x000fe200000101e2 */
[----:B------:R-:W-:Y:S01]  /*6fb0*/  FMUL.FTZ R7, R40, R7 ;  /* 0x0000000728077220 */ /* 0x000fe20000410000 */
[----:B------:R-:W-:Y:S01]  /*6fc0*/  FMUL.FTZ R3, R3, UR17 ;  /* 0x0000001103037c20 */ /* 0x000fe20008410000 */
[----:B------:R-:W-:Y:S01]  /*6fd0*/  FMUL.FTZ R56, R56, R6 ;  /* 0x0000000638387220 */ /* 0x000fe20000410000 */
[----:B------:R-:W-:Y:S01]  /*6fe0*/  FMUL.FTZ R2, R2, UR17 ;  /* 0x0000001102027c20 */ /* 0x000fe20008410000 */
[----:B------:R-:W-:Y:S01]  /*6ff0*/  F2FP.BF16.F32.PACK_AB R8, R8, R5 ;  /* 0x000000050808723e */ /* 0x000fe200000010ff */
[----:B------:R-:W-:Y:S01]  /*7000*/  FMUL.FTZ R14, R14, R3 ;  /* 0x000000030e0e7220 */ /* 0x000fe20000410000 */
[----:B------:R-:W-:Y:S01]  /*7010*/  F2FP.BF16.F32.PACK_AB R13, R13, R7 ;  /* 0x000000070d0d723e */ /* 0x000fe200000010ff */
[----:B------:R-:W-:Y:S01]  /*7020*/  FMUL.FTZ R7, R15, R2 ;  /* 0x000000020f077220 */ /* 0x000fe20000410000 */
[----:B------:R-:W-:Y:S01]  /*7030*/  FFMA.FTZ R3, -R220, R220, 1 ;  /* 0x3f800000dc037423 */ /* 0x000fe200000101dc */
[----:B------:R-:W-:Y:S01]  /*7040*/  STS [R137+0x16400], R8 ;  /* 0x0164000889007388 */ /* 0x000fe20000000800 */
[----:B------:R-:W-:Y:S01]  /*7050*/  FFMA.FTZ R2, -R218, R218, 1 ;  /* 0x3f800000da027423 */ /* 0x000fe200000101da */
[----:B------:R-:W-:Y:S01]  /*7060*/  F2FP.BF16.F32.PACK_AB R18, R18, R24 ;  /* 0x000000181212723e */ /* 0x000fe200000010ff */
[----:B------:R-:W-:Y:S01]  /*7070*/  FMUL.FTZ R4, R3, UR17 ;  /* 0x0000001103047c20 */ /* 0x000fe20008410000 */
[----:B------:R-:W-:Y:S01]  /*7080*/  F2FP.BF16.F32.PACK_AB R7, R7, R14 ;  /* 0x0000000e0707723e */ /* 0x000fe200000010ff */
[----:B------:R-:W-:Y:S01]  /*7090*/  STS [R136+0x16000], R19 ;  /* 0x0160001388007388 */ /* 0x000fe20000000800 */
[----:B------:R-:W-:Y:S01]  /*70a0*/  FFMA.FTZ R3, -R216, R216, 1 ;  /* 0x3f800000d8037423 */ /* 0x000fe200000101d8 */
[----:B------:R-:W-:Y:S01]  /*70b0*/  FMUL.FTZ R26, R26, R4 ;  /* 0x000000041a1a7220 */ /* 0x000fe20000410000 */
[----:B------:R-:W-:Y:S01]  /*70c0*/  FFMA.FTZ R4, -R207, R207, 1 ;  /* 0x3f800000cf047423 */ /* 0x000fe200000101cf */
[----:B------:R-:W-:Y:S01]  /*70d0*/  STS [R136+0x16400], R7 ;  /* 0x0164000788007388 */ /* 0x000fe20000000800 */
[----:B------:R-:W-:Y:S01]  /*70e0*/  FMUL.FTZ R3, R3, UR17 ;  /* 0x0000001103037c20 */ /* 0x000fe20008410000 */
[----:B------:R-:W-:Y:S01]  /*70f0*/  FMUL.FTZ R6, R2, UR17 ;  /* 0x0000001102067c20 */ /* 0x000fe20008410000 */
[----:B------:R-:W-:Y:S01]  /*7100*/  FMUL.FTZ R4, R4, UR17 ;  /* 0x0000001104047c20 */ /* 0x000fe20008410000 */
[----:B------:R-:W-:Y:S01]  /*7110*/  STS [R135+0x14000], R134 ;  /* 0x0140008687007388 */ /* 0x000fe20000000800 */
[----:B------:R-:W-:Y:S01]  /*7120*/  FMUL.FTZ R30, R30, R3 ;  /* 0x000000031e1e7220 */ /* 0x000fe20000410000 */
[----:B------:R-:W-:Y:S01]  /*7130*/  FFMA.FTZ R3, -R202, R202, 1 ;  /* 0x3f800000ca037423 */ /* 0x000fe200000101ca */
[----:B------:R-:W-:Y:S01]  /*7140*/  FMUL.FTZ R6, R27, R6 ;  /* 0x000000061b067220 */ /* 0x000fe20000410000 */
[----:B------:R-:W-:Y:S01]  /*7150*/  STS [R135+0x14400], R33 ;  /* 0x0144002187007388 */ /* 0x000fe20000000800 */
[----:B------:R-:W-:Y:S01]  /*7160*/  FFMA.FTZ R2, -R215, R215, 1 ;  /* 0x3f800000d7027423 */ /* 0x000fe200000101d7 */
[----:B------:R-:W-:Y:S01]  /*7170*/  FMUL.FTZ R3, R3, UR17 ;  /* 0x0000001103037c20 */ /* 0x000fe20008410000 */
[----:B------:R-:W-:Y:S01]  /*7180*/  FMUL.FTZ R43, R43, R4 ;  /* 0x000000042b2b7220 */ /* 0x000fe20000410000 */
[----:B------:R-:W-:Y:S01]  /*7190*/  STS [R133+0x14000], R132 ;  /* 0x0140008485007388 */ /* 0x000fe20000000800 */
[----:B------:R-:W-:Y:S01]  /*71a0*/  FFMA.FTZ R4, -R198, R198, 1 ;  /* 0x3f800000c6047423 */ /* 0x000fe200000101c6 */
[----:B------:R-:W-:Y:S01]  /*71b0*/  FMUL.FTZ R46, R46, R3 ;  /* 0x000000032e2e7220 */ /* 0x000fe20000410000 */
[----:B------:R-:W-:Y:S01]  /*71c0*/  FMUL.FTZ R2, R2, UR17 ;  /* 0x0000001102027c20 */ /* 0x000fe20008410000 */
[----:B------:R-:W-:Y:S01]  /*71d0*/  STS [R133+0x14400], R23 ;  /* 0x0144001785007388 */ /* 0x000fe20000000800 */
[----:B------:R-:W-:Y:S01]  /*71e0*/  FFMA.FTZ R3, -R195, R195, 1 ;  /* 0x3f800000c3037423 */ /* 0x000fe200000101c3 */
[----:B------:R-:W-:Y:S01]  /*71f0*/  F2FP.BF16.F32.PACK_AB R6, R6, R26 ;  /* 0x0000001a0606723e */ /* 0x000fe200000010ff */
        /* <DEDUP_REMOVED lines=9> */
[----:B------:R-:W-:Y:S01]  /*7290*/  STS [R133+0x16000], R17 ;  /* 0x0160001185007388 */ /* 0x000fe20000000800 */
[----:B------:R-:W-:Y:S01]  /*72a0*/  FFMA.FTZ R2, -R201, R201, 1 ;  /* 0x3f800000c9027423 */ /* 0x000fe200000101c9 */
[----:B------:R-:W-:Y:S01]  /*72b0*/  F2FP.BF16.F32.PACK_AB R22, R22, R38 ;  /* 0x000000261616723e */ /* 0x000fe200000010ff */
[----:B------:R-:W-:Y:S01]  /*72c0*/  FFMA.FTZ R5, -R208, R208, 1 ;  /* 0x3f800000d0057423 */ /* 0x000fe200000101d0 */
[----:B------:R1:W-:Y:S01]  /*72d0*/  STS [R133+0x16400], R3 ;  /* 0x0164000385007388 */ /* 0x0003e20000000800 */
[----:B------:R-:W-:Y:S01]  /*72e0*/  FMUL.FTZ R2, R2, UR17 ;  /* 0x0000001102027c20 */ /* 0x000fe20008410000 */
[----:B------:R-:W-:Y:S01]  /*72f0*/  F2FP.BF16.F32.PACK_AB R21, R21, R50 ;  /* 0x000000321515723e */ /* 0x000fe200000010ff */
[----:B------:R-:W-:Y:S01]  /*7300*/  FMUL.FTZ R5, R5, UR17 ;  /* 0x0000001105057c20 */ /* 0x000fe20008410000 */
[----:B------:R-:W-:Y:S01]  /*7310*/  STS [R65+0x14000], R49 ;  /* 0x0140003141007388 */ /* 0x000fe20000000800 */
[----:B------:R-:W-:Y:S01]  /*7320*/  FMUL.FTZ R47, R47, R2 ;  /* 0x000000022f2f7220 */ /* 0x000fe20000410000 */
[----:B------:R-:W-:Y:S01]  /*7330*/  FFMA.FTZ R2, -R173, R173, 1 ;  /* 0x3f800000ad027423 */ /* 0x000fe200000101ad */
[----:B------:R-:W-:Y:S01]  /*7340*/  FMUL.FTZ R42, R42, R5 ;  /* 0x000000052a2a7220 */ /* 0x000fe20000410000 */
[----:B------:R-:W-:Y:S01]  /*7350*/  STS [R65+0x14400], R22 ;  /* 0x0144001641007388 */ /* 0x000fe20000000800 */
[----:B------:R-:W-:Y:S01]  /*7360*/  F2FP.BF16.F32.PACK_AB R12, R12, R44 ;  /* 0x0000002c0c0c723e */ /* 0x000fe200000010ff */
[----:B------:R-:W-:Y:S01]  /*7370*/  FMUL.FTZ R2, R2, UR17 ;  /* 0x0000001102027c20 */ /* 0x000fe20008410000 */
[----:B------:R-:W-:Y:S01]  /*7380*/  FMUL.FTZ R5, R63, R0 ;  /* 0x000000003f057220 */ /* 0x000fe20000410000 */
[----:B------:R-:W-:Y:S01]  /*7390*/  STS [R64+0x14000], R48 ;  /* 0x0140003040007388 */ /* 0x000fe20000000800 */
[----:B------:R-:W-:Y:S01]  /*73a0*/  F2FP.BF16.F32.PACK_AB R0, R47, R46 ;  /* 0x0000002e2f00723e */ /* 0x000fe200000010ff */
[----:B------:R-:W-:Y:S01]  /*73b0*/  FMUL.FTZ R62, R62, R2 ;  /* 0x000000023e3e7220 */ /* 0x000fe20000410000 */
[----:B------:R-:W-:Y:S01]  /*73c0*/  F2FP.BF16.F32.PACK_AB R2, R43, R42 ;  /* 0x0000002a2b02723e */ /* 0x000fe200000010ff */
[----:B------:R-:W-:Y:S01]  /*73d0*/  STS [R64+0x14400], R21 ;  /* 0x0144001540007388 */ /* 0x000fe20000000800 */
[----:B------:R-:W-:Y:S02]  /*73e0*/  F2FP.BF16.F32.PACK_AB R20, R20, R54 ;  /* 0x000000361414723e */ /* 0x000fe400000010ff */
[----:B------:R-:W-:Y:S01]  /*73f0*/  F2FP.BF16.F32.PACK_AB R32, R32, R66 ;  /* 0x000000422020723e */ /* 0x000fe200000010ff */
[----:B------:R-:W-:Y:S01]  /*7400*/  STS [R65+0x16000], R13 ;  /* 0x0160000d41007388 */ /* 0x000fe20000000800 */
[----:B------:R-:W-:Y:S02]  /*7410*/  F2FP.BF16.F32.PACK_AB R16, R16, R56 ;  /* 0x000000381010723e */ /* 0x000fe400000010ff */
[----:B------:R-:W-:Y:S01]  /*7420*/  F2FP.BF16.F32.PACK_AB R4, R4, R58 ;  /* 0x0000003a0404723e */ /* 0x000fe200000010ff */
[----:B------:R2:W-:Y:S01]  /*7430*/  STS [R65+0x16400], R2 ;  /* 0x0164000241007388 */ /* 0x0005e20000000800 */
[----:B------:R-:W-:Y:S01]  /*7440*/  F2FP.BF16.F32.PACK_AB R9, R9, R60 ;  /* 0x0000003c0909723e */ /* 0x000fe200000010ff */
[----:B-1----:R-:W1:Y:S01]  /*7450*/  LDC R3, c[0x0][0x2dc] ;  /* 0x0000b700ff037b82 */ /* 0x002e620000000800 */
[----:B------:R-:W-:Y:S01]  /*7460*/  F2FP.BF16.F32.PACK_AB R5, R5, R62 ;  /* 0x0000003e0505723e */ /* 0x000fe200000010ff */
[----:B------:R-:W-:Y:S04]  /*7470*/  STS [R64+0x16000], R12 ;  /* 0x0160000c40007388 */ /* 0x000fe80000000800 */
[----:B------:R1:W-:Y:S01]  /*7480*/  STS [R64+0x16400], R0 ;  /* 0x0164000040007388 */ /* 0x0003e20000000800 */
[----:B--2---:R-:W-:Y:S01]  /*7490*/  LEA R2, R194, UR4, 0x1 ;  /* 0x00000004c2027c11 */ /* 0x004fe2000f8e08ff */
[----:B-1----:R-:W-:Y:S03]  /*74a0*/  IMAD R147, R3, UR13, RZ ;  /* 0x0000000d03937c24 */ /* 0x002fe6000f8e02ff */
[----:B------:R-:W-:Y:S01]  /*74b0*/  IADD3 R0, R2, R186, RZ ;  /* 0x000000ba02007210 */ /* 0x000fe20007ffe0ff */
[----:B---3--:R-:W-:Y:S04]  /*74c0*/  STS [R53+0x14000], R37 ;  /* 0x0140002535007388 */ /* 0x008fe80000000800 */
[----:B------:R-:W-:Y:S04]  /*74d0*/  STS [R53+0x14400], R20 ;  /* 0x0144001435007388 */ /* 0x000fe80000000800 */
[----:B----4-:R-:W-:Y:S04]  /*74e0*/  STS [R52+0x14000], R36 ;  /* 0x0140002434007388 */ /* 0x010fe80000000800 */
        /* <DEDUP_REMOVED lines=109> */
[----:B------:R-:W2:Y:S01]  /*7bc0*/  LDL.LU.64 R38, [R1+0x30] ;  /* 0x0000300001267983 */ /* 0x000ea20000300a00 */
[----:B------:R-:W1:Y:S03]  /*7bd0*/  LDC.64 R4, c[0x0][0x420] ;  /* 0x00010800ff047b82 */ /* 0x000e660000000a00 */
[----:B------:R-:W3:Y:S01]  /*7be0*/  LDL R36, [R1+0x4c] ;  /* 0x00004c0001247983 */ /* 0x000ee20000100800 */
[C---:B-1----:R-:W-:Y:S02]  /*7bf0*/  IMAD.U32 R0, R4.reuse, -0x80, RZ ;  /* 0xffffff8004007824 */ /* 0x042fe400078e00ff */
[----:B------:R-:W-:Y:S03]  /*7c00*/  IMAD.SHL.U32 R8, R4, 0x40, RZ ;  /* 0x0000004004087824 */ /* 0x000fe600078e00ff */
[C---:B--2---:R-:W-:Y:S04]  /*7c10*/  LEA R3, P1, R0.reuse, R38, 0x1 ;  /* 0x0000002600037211 */ /* 0x044fe800078208ff */
[----:B------:R-:W-:Y:S01]  /*7c20*/  LEA.HI.X.SX32 R0, R0, R39, 0x1, P1 ;  /* 0x0000002700007211 */ /* 0x000fe200008f0eff */
[----:B------:R-:W-:Y:S01]  /*7c30*/  IMAD.MOV.U32 R10, RZ, RZ, R3 ;  /* 0x000000ffff0a7224 */ /* 0x000fe200078e0003 */
[----:B------:R-:W-:Y:S03]  /*7c40*/  SHF.L.U64.HI R3, R4, 0x6, R5 ;  /* 0x0000000604037819 */ /* 0x000fe60000010205 */
[----:B------:R-:W-:Y:S01]  /*7c50*/  IMAD.MOV.U32 R11, RZ, RZ, R0 ;  /* 0x000000ffff0b7224 */ /* 0x000fe200078e0000 */
[-C--:B------:R-:W-:Y:S02]  /*7c60*/  IADD3 R6, P1, R10, R8.reuse, RZ ;  /* 0x000000080a067210 */ /* 0x080fe40007f3e0ff */
[----:B---3--:R-:W-:Y:S02]  /*7c70*/  LEA R0, R36, UR4, 0x1 ;  /* 0x0000000424007c11 */ /* 0x008fe4000f8e08ff */
[----:B------:R1:W-:Y:S01]  /*7c80*/  STL.64 [R1+0x30], R10 ;  /* 0x0000300a01007387 */ /* 0x0003e20000100a00 */
        /* <DEDUP_REMOVED lines=13> */
.L_x_995:
[----:B------:R-:W-:Y:S01]  /*7d60*/  LEA R3, R193, UR4, 0x1 ;  /* 0x00000004c1037c11 */ /* 0x000fe2000f8e08ff */
[----:B------:R-:W-:Y:S01]  /*7d70*/  LDSM.16.MT88.4 R16, [R2+0xc000] ;  /* 0x00c000000210783b */ /* 0x000fe20000004200 */
[----:B-1----:R-:W-:Y:S01]  /*7d80*/  VIADD R0, R2, 0xc000 ;  /* 0x0000c00002007836 */ /* 0x002fe20000000000 */
[----:B------:R-:W-:Y:S01]  /*7d90*/  ULOP3.LUT UR5, UR16, 0x1, URZ, 0xc0, !UPT ;  /* 0x0000000110057892 */ /* 0x000fe2000f8ec03f */
[----:B------:R-:W-:Y:S01]  /*7da0*/  IMAD.IADD R144, R186, 0x1, R146 ;  /* 0x00000001ba907824 */ /* 0x000fe200078e0292 */
[----:B------:R-:W1:Y:S01]  /*7db0*/  LDSM.16.M88.4 R32, [R3+0x14000] ;  /* 0x014000000320783b */ /* 0x000e620000000200 */
[----:B------:R-:W-:Y:S01]  /*7dc0*/  IMAD.IADD R0, R0, 0x1, R186 ;  /* 0x0000000100007824 */ /* 0x000fe200078e02ba */
[----:B------:R-:W-:Y:S02]  /*7dd0*/  UISETP.NE.U32.AND UP0, UPT, UR5, 0x1, UPT ;  /* 0x000000010500788c */ /* 0x000fe4000bf05070 */
[----:B------:R-:W2:Y:S01]  /*7de0*/  LDSM.16.M88.4 R28, [R3+0x16000] ;  /* 0x01600000031c783b */ /* 0x000ea20000000200 */
[----:B------:R-:W-:Y:S02]  /*7df0*/  UISETP.GT.AND UP2, UPT, UR16, UR8, UPT ;  /* 0x000000081000728c */ /* 0x000fe4000bf44270 */
[----:B------:R-:W-:Y:S01]  /*7e00*/  UIADD3 UR16, UR16, -0x1, URZ ;  /* 0xffffffff10107890 */ /* 0x000fe2000fffe03f */
[----:B------:R-:W3:Y:S04]  /*7e10*/  LDL R153, [R1+0x54] ;  /* 0x0000540001997983 */ /* 0x000ee80000100800 */
[----:B------:R-:W4:Y:S04]  /*7e20*/  LDSM.16.MT88.4 R36, [R0] ;  /* 0x000000000024783b */ /* 0x000f280000004200 */
[----:B------:R-:W5:Y:S04]  /*7e30*/  LDL R152, [R1+0x64] ;  /* 0x0000640001987983 */ /* 0x000f680000100800 */
[----:B------:R-:W5:Y:S04]  /*7e40*/  LDL R148, [R1+0x3c] ;  /* 0x00003c0001947983 */ /* 0x000f680000100800 */
[----:B------:R-:W5:Y:S04]  /*7e50*/  LDL R149, [R1+0x40] ;  /* 0x0000400001957983 */ /* 0x000f680000100800 */
[----:B------:R-:W5:Y:S04]  /*7e60*/  LDL R150, [R1+0x44] ;  /* 0x0000440001967983 */ /* 0x000f680000100800 */
[----:B------:R-:W-:Y:S04]  /*7e70*/  LDSM.16.M88.4 R40, [R146+0x14000] ;  /* 0x014000009228783b */ /* 0x000fe80000000200 */
[----:B------:R-:W5:Y:S01]  /*7e80*/  LDL R151, [R1+0x48] ;  /* 0x0000480001977983 */ /* 0x000f620000100800 */
[-C--:B-1----:R-:W-:Y:S03]  /*7e90*/  HMMA.16816.F32.BF16 R4, R32, R16.reuse, RZ ;  /* 0x000000102004723c */ /* 0x082fe600000418ff */
[----:B------:R-:W1:Y:S04]  /*7ea0*/  LDSM.16.MT88.4 R44, [R2+0xc800] ;  /* 0x00c80000022c783b */ /* 0x000e680000004200 */
[----:B------:R-:W1:Y:S01]  /*7eb0*/  LDSM.16.M88.4 R48, [R146+0x16000] ;  /* 0x016000009230783b */ /* 0x000e620000000200 */
[C---:B--2---:R-:W-:Y:S03]  /*7ec0*/  HMMA.16816.F32.BF16 R8, R28.reuse, R16, RZ ;  /* 0x000000101c08723c */ /* 0x044fe600000418ff */
[----:B------:R-:W2:Y:S03]  /*7ed0*/  LDSM.16.MT88.4 R52, [R0+0x800] ;  /* 0x000800000034783b */ /* 0x000ea60000004200 */
[-C--:B------:R-:W-:Y:S01]  /*7ee0*/  HMMA.16816.F32.BF16 R12, R28, R18.reuse, RZ ;  /* 0x000000121c0c723c */ /* 0x080fe200000418ff */
[----:B------:R-:W-:Y:S04]  /*7ef0*/  LDSM.16.M88.4 R56, [R145+0x14000] ;  /* 0x014000009138783b */ /* 0x000fe80000000200 */
[----:B------:R-:W2:Y:S01]  /*7f00*/  LDSM.16.MT88.4 R60, [R2+0xd000] ;  /* 0x00d00000023c783b */ /* 0x000ea20000004200 */
[C---:B------:R-:W-:Y:S03]  /*7f10*/  HMMA.16816.F32.BF16 R16, R32.reuse, R18, RZ ;  /* 0x000000122010723c */ /* 0x040fe600000418ff */
[----:B------:R-:W2:Y:S03]  /*7f20*/  LDSM.16.M88.4 R64, [R145+0x16000] ;  /* 0x016000009140783b */ /* 0x000ea60000000200 */
[-C--:B----4-:R-:W-:Y:S01]  /*7f30*/  HMMA.16816.F32.BF16 R20, R32, R36.reuse, RZ ;  /* 0x000000242014723c */ /* 0x090fe200000418ff */
[----:B------:R-:W4:Y:S04]  /*7f40*/  LDSM.16.MT88.4 R132, [R0+0x1000] ;  /* 0x001000000084783b */ /* 0x000f280000004200 */
[----:B------:R-:W-:Y:S01]  /*7f50*/  LDSM.16.M88.4 R136, [R144+0x16000] ;  /* 0x016000009088783b */ /* 0x000fe20000000200 */
[C---:B------:R-:W-:Y:S03]  /*7f60*/  HMMA.16816.F32.BF16 R24, R28.reuse, R36, RZ ;  /* 0x000000241c18723c */ /* 0x040fe600000418ff */
[----:B------:R-:W-:Y:S03]  /*7f70*/  LDSM.16.MT88.4 R140, [R0+0x1800] ;  /* 0x00180000008c783b */ /* 0x000fe60000004200 */
[-C--:B------:R-:W-:Y:S06]  /*7f80*/  HMMA.16816.F32.BF16 R28, R28, R38.reuse, RZ ;  /* 0x000000261c1c723c */ /* 0x080fec00000418ff */
[----:B------:R-:W-:Y:S01]  /*7f90*/  HMMA.16816.F32.BF16 R32, R32, R38, RZ ;  /* 0x000000262020723c */ /* 0x000fe200000418ff */
[----:B------:R-:W-:Y:S05]  /*7fa0*/  LDSM.16.M88.4 R36, [R144+0x14000] ;  /* 0x014000009024783b */ /* 0x000fea0000000200 */
        /* <DEDUP_REMOVED lines=8> */
[----:B------:R-:W-:Y:S05]  /*8030*/  LDSM.16.MT88.4 R48, [R2+0xe000] ;  /* 0x00e000000230783b */ /* 0x000fea0000004200 */
[----:B------:R-:W-:Y:S01]  /*8040*/  HMMA.16816.F32.BF16 R32, R40, R54, R32 ;  /* 0x000000362820723c */ /* 0x000fe20000041820 */
[----:B------:R-:W2:Y:S04]  /*8050*/  LDSM.16.M88.4 R40, [R3+0x18000] ;  /* 0x018000000328783b */ /* 0x000ea80000000200 */
[----:B------:R-:W2:Y:S01]  /*8060*/  LDSM.16.M88.4 R52, [R3+0x1a000] ;  /* 0x01a000000334783b */ /* 0x000ea20000000200 */
[-C--:B------:R-:W-:Y:S06]  /*8070*/  HMMA.16816.F32.BF16 R4, R56, R60.reuse, R4 ;  /* 0x0000003c3804723c */ /* 0x080fec0000041804 */
[C---:B------:R-:W-:Y:S06]  /*8080*/  HMMA.16816.F32.BF16 R8, R64.reuse, R60, R8 ;  /* 0x0000003c4008723c */ /* 0x040fec0000041808 */
[-C--:B------:R-:W-:Y:S06]  /*8090*/  HMMA.16816.F32.BF16 R12, R64, R62.reuse, R12 ;  /* 0x0000003e400c723c */ /* 0x080fec000004180c */
[C---:B------:R-:W-:Y:S01]  /*80a0*/  HMMA.16816.F32.BF16 R16, R56.reuse, R62, R16 ;  /* 0x0000003e3810723c */ /* 0x040fe20000041810 */
[----:B------:R-:W2:Y:S05]  /*80b0*/  LDSM.16.MT88.4 R60, [R0+0x2000] ;  /* 0x00200000003c783b */ /* 0x000eaa0000004200 */
[-C--:B----4-:R-:W-:Y:S06]  /*80c0*/  HMMA.16816.F32.BF16 R20, R56, R132.reuse, R20 ;  /* 0x000000843814723c */ /* 0x090fec0000041814 */
[C---:B------:R-:W-:Y:S06]  /*80d0*/  HMMA.16816.F32.BF16 R24, R64.reuse, R132, R24 ;  /* 0x000000844018723c */ /* 0x040fec0000041818 */
[-C--:B------:R-:W-:Y:S01]  /*80e0*/  HMMA.16816.F32.BF16 R28, R64, R134.reuse, R28 ;  /* 0x00000086401c723c */ /* 0x080fe2000004181c */
[----:B------:R-:W-:Y:S05]  /*80f0*/  LDSM.16.M88.4 R64, [R146+0x1a000] ;  /* 0x01a000009240783b */ /* 0x000fea0000000200 */
[----:B------:R-:W-:Y:S01]  /*8100*/  HMMA.16816.F32.BF16 R32, R56, R134, R32 ;  /* 0x000000863820723c */ /* 0x000fe20000041820 */
[----:B------:R-:W-:Y:S04]  /*8110*/  LDSM.16.MT88.4 R56, [R2+0xe800] ;  /* 0x00e800000238783b */ /* 0x000fe80000004200 */
[----:B------:R-:W-:Y:S01]  /*8120*/  LDSM.16.MT88.4 R132, [R0+0x2800] ;  /* 0x002800000084783b */ /* 0x000fe20000004200 */
[-C--:B-1----:R-:W-:Y:S06]  /*8130*/  HMMA.16816.F32.BF16 R4, R36, R44.reuse, R4 ;  /* 0x0000002c2404723c */ /* 0x082fec0000041804 */
        /* <DEDUP_REMOVED lines=10> */
[-C--:B--2---:R-:W-:Y:S06]  /*81e0*/  HMMA.16816.F32.BF16 R4, R40, R48.reuse, R4 ;  /* 0x000000302804723c */ /* 0x084fec0000041804 */
        /* <DEDUP_REMOVED lines=9> */
[----:B------:R-:W-:Y:S04]  /*8280*/  LDSM.16.M88.4 R40, [R144+0x18000] ;  /* 0x018000009028783b */ /* 0x000fe80000000200 */
[----:B------:R-:W-:Y:S01]  /*8290*/  LDSM.16.M88.4 R60, [R144+0x1a000] ;  /* 0x01a00000903c783b */ /* 0x000fe20000000200 */
[-C--:B-1----:R-:W-:Y:S06]  /*82a0*/  HMMA.16816.F32.BF16 R4, R44, R56.reuse, R4 ;  /* 0x000000382c04723c */ /* 0x082fec0000041804 */
[C---:B------:R-:W-:Y:S06]  /*82b0*/  HMMA.16816.F32.BF16 R8, R64.reuse, R56, R8 ;  /* 0x000000384008723c */ /* 0x040fec0000041808 */
[-C--:B------:R-:W-:Y:S06]  /*82c0*/  HMMA.16816.F32.BF16 R12, R64, R58.reuse, R12 ;  /* 0x0000003a400c723c */ /* 0x080fec000004180c */
[C---:B------:R-:W-:Y:S01]  /*82d0*/  HMMA.16816.F32.BF16 R16, R44.reuse, R58, R16 ;  /* 0x0000003a2c10723c */ /* 0x040fe20000041810 */
[----:B------:R3:W1:Y:S05]  /*82e0*/  LDSM.16.MT88.4 R56, [R2+0xf800] ;  /* 0x00f800000238783b */ /* 0x00066a0000004200 */
[-C--:B------:R-:W-:Y:S06]  /*82f0*/  HMMA.16816.F32.BF16 R20, R44, R132.reuse, R20 ;  /* 0x000000842c14723c */ /* 0x080fec0000041814 */
[C---:B------:R-:W-:Y:S06]  /*8300*/  HMMA.16816.F32.BF16 R24, R64.reuse, R132, R24 ;  /* 0x000000844018723c */ /* 0x040fec0000041818 */
[-C--:B------:R-:W-:Y:S01]  /*8310*/  HMMA.16816.F32.BF16 R28, R64, R134.reuse, R28 ;  /* 0x00000086401c723c */ /* 0x080fe2000004181c */
[----:B------:R1:W1:Y:S05]  /*8320*/  LDSM.16.MT88.4 R64, [R0+0x3800] ;  /* 0x003800000040783b */ /* 0x00026a0000004200 */
[----:B------:R-:W-:Y:S05]  /*8330*/  HMMA.16816.F32.BF16 R32, R44, R134, R32 ;  /* 0x000000862c20723c */ /* 0x000fea0000041820 */
[----:B---3--:R-:W-:Y:S01]  /*8340*/  @P0 IADD3 R2, P1, R153, UR10, RZ ;  /* 0x0000000a99020c10 */ /* 0x008fe2000ff3e0ff */
[-C--:B--2---:R-:W-:Y:S01]  /*8350*/  HMMA.16816.F32.BF16 R4, R36, R48.reuse, R4 ;  /* 0x000000302404723c */ /* 0x084fe20000041804 */
[----:B------:R-:W-:Y:S04]  /*8360*/  @UP3 UIADD3 UR10, UP1, UR10, -0x200, URZ ;  /* 0xfffffe000a0a3890 */ /* 0x000fe8000ff3e03f */
[----:B-----5:R-:W-:Y:S01]  /*8370*/  @P0 IADD3.X R3, R152, UR9, RZ, P1, !PT ;  /* 0x0000000998030c10 */ /* 0x020fe20008ffe4ff */
[C---:B------:R-:W-:Y:S01]  /*8380*/  HMMA.16816.F32.BF16 R8, R136.reuse, R48, R8 ;  /* 0x000000308808723c */ /* 0x040fe20000041808 */
[----:B------:R-:W-:Y:S03]  /*8390*/  @UP3 UIADD3.X UR9, UR9, -0x1, URZ, UP1, !UPT ;  /* 0xffffffff09093890 */ /* 0x000fe60008ffe43f */
[----:B------:R-:W2:Y:S01]  /*83a0*/  @P0 LDG.E R148, desc[UR40][R2.64+0x120] ;  /* 0x0001202802940981 */ /* 0x000ea2000c1e1900 */
[C---:B------:R-:W-:Y:S01]  /*83b0*/  IMAD.SHL.U32 R44, R147.reuse, 0x8, RZ ;  /* 0x00000008932c7824 */ /* 0x040fe200078e00ff */
[-C--:B------:R-:W-:Y:S02]  /*83c0*/  HMMA.16816.F32.BF16 R12, R136, R50.reuse, R12 ;  /* 0x00000032880c723c */ /* 0x080fe4000004180c */
[----:B------:R-:W3:Y:S03]  /*83d0*/  @P0 LDG.E R149, desc[UR40][R2.64+0x100] ;  /* 0x0001002802950981 */ /* 0x000ee6000c1e1900 */
[C---:B------:R-:W-:Y:S01]  /*83e0*/  IMAD.SHL.U32 R45, R147.reuse, 0x10, RZ ;  /* 0x00000010932d7824 */ /* 0x040fe200078e00ff */
[C---:B------:R-:W-:Y:S01]  /*83f0*/  HMMA.16816.F32.BF16 R16, R36.reuse, R50, R16 ;  /* 0x000000322410723c */ /* 0x040fe20000041810 */
[----:B------:R-:W5:Y:S04]  /*8400*/  @P0 LDG.E R150, desc[UR40][R2.64+0x20] ;  /* 0x0000202802960981 */ /* 0x000f68000c1e1900 */
[----:B------:R1:W5:Y:S01]  /*8410*/  @P0 LDG.E R151, desc[UR40][R2.64] ;  /* 0x0000002802970981 */ /* 0x000362000c1e1900 */
[-C--:B----4-:R-:W-:Y:S05]  /*8420*/  HMMA.16816.F32.BF16 R20, R36, R52.reuse, R20 ;  /* 0x000000342414723c */ /* 0x090fea0000041814 */
[----:B-1----:R-:W-:Y:S01]  /*8430*/  IMAD R0, R147, 0x18, RZ ;  /* 0x0000001893007824 */ /* 0x002fe200078e02ff */
[C---:B------:R-:W-:Y:S06]  /*8440*/  HMMA.16816.F32.BF16 R24, R136.reuse, R52, R24 ;  /* 0x000000348818723c */ /* 0x040fec0000041818 */
[-C--:B------:R-:W-:Y:S06]  /*8450*/  HMMA.16816.F32.BF16 R28, R136, R54.reuse, R28 ;  /* 0x00000036881c723c */ /* 0x080fec000004181c */
[----:B------:R-:W-:Y:S06]  /*8460*/  HMMA.16816.F32.BF16 R32, R36, R54, R32 ;  /* 0x000000362420723c */ /* 0x000fec0000041820 */
[-C--:B------:R-:W-:Y:S05]  /*8470*/  HMMA.16816.F32.BF16 R4, R40, R56.reuse, R4 ;  /* 0x000000382804723c */ /* 0x080fea0000041804 */
[CC--:B------:R-:W-:Y:S01]  /*8480*/  LEA R2, P1, R45.reuse, R196.reuse, 0x2 ;  /* 0x000000c42d027211 */ /* 0x0c0fe200078210ff */
[C---:B------:R-:W-:Y:S05]  /*8490*/  HMMA.16816.F32.BF16 R8, R60.reuse, R56, R8 ;  /* 0x000000383c08723c */ /* 0x040fea0000041808 */
[-C--:B------:R-:W-:Y:S01]  /*84a0*/  LEA.HI.X.SX32 R3, R45, R197.reuse, 0x2, P1 ;  /* 0x000000c52d037211 */ /* 0x080fe200008f16ff */
[-C--:B------:R-:W-:Y:S06]  /*84b0*/  HMMA.16816.F32.BF16 R12, R60, R58.reuse, R12 ;  /* 0x0000003a3c0c723c */ /* 0x080fec000004180c */
[C---:B------:R-:W-:Y:S05]  /*84c0*/  HMMA.16816.F32.BF16 R16, R40.reuse, R58, R16 ;  /* 0x0000003a2810723c */ /* 0x040fea0000041810 */
[----:B------:R1:W-:Y:S01]  /*84d0*/  REDG.E.ADD.F32.FTZ.RN.STRONG.GPU desc[UR40][R196.64], R4 ;  /* 0x00000004c40079a6 */ /* 0x0003e2000c10f3a8 */
[-C--:B------:R-:W-:Y:S06]  /*84e0*/  HMMA.16816.F32.BF16 R20, R40, R64.reuse, R20 ;  /* 0x000000402814723c */ /* 0x080fec0000041814 */
[C---:B------:R-:W-:Y:S06]  /*84f0*/  HMMA.16816.F32.BF16 R24, R60.reuse, R64, R24 ;  /* 0x000000403c18723c */ /* 0x040fec0000041818 */
[-C--:B------:R-:W-:Y:S06]  /*8500*/  HMMA.16816.F32.BF16 R28, R60, R66.reuse, R28 ;  /* 0x000000423c1c723c */ /* 0x080fec000004181c */
[----:B------:R-:W-:Y:S07]  /*8510*/  HMMA.16816.F32.BF16 R32, R40, R66, R32 ;  /* 0x000000422820723c */ /* 0x000fee0000041820 */
[C---:B------:R-:W-:Y:S04]  /*8520*/  IMAD.SHL.U32 R40, R147.reuse, 0x20, RZ ;  /* 0x0000002093287824 */ /* 0x040fe800078e00ff */
[C---:B------:R-:W-:Y:S01]  /*8530*/  IMAD R42, R147.reuse, 0x28, RZ ;  /* 0x00000028932a7824 */ /* 0x040fe200078e02ff */
[-C--:B-1----:R-:W-:Y:S01]  /*8540*/  LEA R4, P1, R40, R196.reuse, 0x2 ;  /* 0x000000c428047211 */ /* 0x082fe200078210ff */
[C---:B------:R-:W-:Y:S01]  /*8550*/  IMAD R41, R147.reuse, 0x30, RZ ;  /* 0x0000003093297824 */ /* 0x040fe200078e02ff */
[----:B--2---:R-:W-:Y:S04]  /*8560*/  @P0 STL [R1+0x3c], R148 ;  /* 0x00003c9401000387 */ /* 0x004fe80000100800 */
[----:B---3--:R-:W-:Y:S04]  /*8570*/  @P0 STL [R1+0x40], R149 ;  /* 0x0000409501000387 */ /* 0x008fe80000100800 */
[----:B-----5:R-:W-:Y:S04]  /*8580*/  @P0 STL [R1+0x44], R150 ;  /* 0x0000449601000387 */ /* 0x020fe80000100800 */
[----:B------:R-:W-:Y:S01]  /*8590*/  @P0 STL [R1+0x48], R151 ;  /* 0x0000489701000387 */ /* 0x000fe20000100800 */
[CC--:B------:R-:W-:Y:S03]  /*85a0*/  LEA R36, P0, R44.reuse, R196.reuse, 0x2 ;  /* 0x000000c42c247211 */ /* 0x0c0fe600078010ff */
[----:B------:R-:W2:Y:S01]  /*85b0*/  LDL R186, [R1+0x50] ;  /* 0x0000500001ba7983 */ /* 0x000ea20000100800 */
[-C--:B------:R-:W-:Y:S02]  /*85c0*/  LEA.HI.X.SX32 R37, R44, R197.reuse, 0x2, P0 ;  /* 0x000000c52c257211 */ /* 0x080fe400000f16ff */
[CC--:B------:R-:W-:Y:S03]  /*85d0*/  LEA R38, P0, R0.reuse, R196.reuse, 0x2 ;  /* 0x000000c400267211 */ /* 0x0c0fe600078010ff */
[----:B------:R1:W-:Y:S01]  /*85e0*/  REDG.E.ADD.F32.FTZ.RN.STRONG.GPU desc[UR40][R36.64], R5 ;  /* 0x00000005240079a6 */ /* 0x0003e2000c10f3a8 */
[-C--:B------:R-:W-:Y:S01]  /*85f0*/  LEA.HI.X.SX32 R39, R0, R197.reuse, 0x2, P0 ;  /* 0x000000c500277211 */ /* 0x080fe200000f16ff */
[----:B------:R-:W-:Y:S02]  /*8600*/  IMAD.SHL.U32 R0, R147, 0x40, RZ ;  /* 0x0000004093007824 */ /* 0x000fe400078e00ff */
[----:B------:R3:W-:Y:S04]  /*8610*/  REDG.E.ADD.F32.FTZ.RN.STRONG.GPU desc[UR40][R2.64], R6 ;  /* 0x00000006020079a6 */ /* 0x0007e8000c10f3a8 */
[----:B------:R4:W-:Y:S01]  /*8620*/  REDG.E.ADD.F32.FTZ.RN.STRONG.GPU desc[UR40][R38.64], R7 ;  /* 0x00000007260079a6 */ /* 0x0009e2000c10f3a8 */
[-C--:B-1----:R-:W-:Y:S02]  /*8630*/  LEA.HI.X.SX32 R5, R40, R197.reuse, 0x2, P1 ;  /* 0x000000c528057211 */ /* 0x082fe400008f16ff */
[CC--:B---3--:R-:W-:Y:S03]  /*8640*/  LEA R2, P0, R42.reuse, R196.reuse, 0x2 ;  /* 0x000000c42a027211 */ /* 0x0c8fe600078010ff */
[----:B------:R1:W-:Y:S01]  /*8650*/  REDG.E.ADD.F32.FTZ.RN.STRONG.GPU desc[UR40][R4.64], R8 ;  /* 0x00000008040079a6 */ /* 0x0003e2000c10f3a8 */
[-C--:B------:R-:W-:Y:S02]  /*8660*/  LEA R6, P1, R41, R196.reuse, 0x2 ;  /* 0x000000c429067211 */ /* 0x080fe400078210ff */
[-C--:B------:R-:W-:Y:S01]  /*8670*/  LEA.HI.X.SX32 R3, R42, R197.reuse, 0x2, P0 ;  /* 0x000000c52a037211 */ /* 0x080fe200000f16ff */
[----:B----4-:R-:W-:Y:S01]  /*8680*/  IMAD R38, R147, 0x38, RZ ;  /* 0x0000003893267824 */ /* 0x010fe200078e02ff */
[-C--:B------:R-:W-:Y:S02]  /*8690*/  LEA.HI.X.SX32 R7, R41, R197.reuse, 0x2, P1 ;  /* 0x000000c529077211 */ /* 0x080fe400008f16ff */
[----:B------:R-:W-:Y:S04]  /*86a0*/  LDSM.16.MT88.4 R40, [R184+0x19000] ;  /* 0x01900000b828783b */ /* 0x000fe80000004200 */
[----:B------:R3:W-:Y:S04]  /*86b0*/  REDG.E.ADD.F32.FTZ.RN.STRONG.GPU desc[UR40][R2.64], R9 ;  /* 0x00000009020079a6 */ /* 0x0007e8000c10f3a8 */
[----:B------:R4:W-:Y:S01]  /*86c0*/  REDG.E.ADD.F32.FTZ.RN.STRONG.GPU desc[UR40][R6.64], R10 ;  /* 0x0000000a060079a6 */ /* 0x0009e2000c10f3a8 */
[CC--:B-1----:R-:W-:Y:S01]  /*86d0*/  LEA R4, P0, R38.reuse, R196.reuse, 0x2 ;  /* 0x000000c426047211 */ /* 0x0c2fe200078010ff */
[C---:B------:R-:W-:Y:S03]  /*86e0*/  IMAD R8, R147.reuse, 0x50, RZ ;  /* 0x0000005093087824 */ /* 0x040fe600078e02ff */
[-C--:B------:R-:W-:Y:S05]  /*86f0*/  LEA.HI.X.SX32 R5, R38, R197.reuse, 0x2, P0 ;  /* 0x000000c526057211 */ /* 0x080fea00000f16ff */
[----:B------:R1:W-:Y:S01]  /*8700*/  REDG.E.ADD.F32.FTZ.RN.STRONG.GPU desc[UR40][R4.64], R11 ;  /* 0x0000000b040079a6 */ /* 0x0003e2000c10f3a8 */
[CC--:B---3--:R-:W-:Y:S01]  /*8710*/  LEA R2, P1, R0.reuse, R196.reuse, 0x2 ;  /* 0x000000c400027211 */ /* 0x0c8fe200078210ff */
[C---:B------:R-:W-:Y:S03]  /*8720*/  IMAD R9, R147.reuse, 0x48, RZ ;  /* 0x0000004893097824 */ /* 0x040fe600078e02ff */
[-C--:B------:R-:W-:Y:S01]  /*8730*/  LEA.HI.X.SX32 R3, R0, R197.reuse, 0x2, P1 ;  /* 0x000000c500037211 */ /* 0x080fe200008f16ff */
[----:B------:R-:W-:Y:S01]  /*8740*/  IMAD R0, R147, 0x58, RZ ;  /* 0x0000005893007824 */ /* 0x000fe200078e02ff */
[CC--:B----4-:R-:W-:Y:S03]  /*8750*/  LEA R6, P0, R9.reuse, R196.reuse, 0x2 ;  /* 0x000000c409067211 */ /* 0x0d0fe600078010ff */
[----:B------:R3:W-:Y:S01]  /*8760*/  REDG.E.ADD.F32.FTZ.RN.STRONG.GPU desc[UR40][R2.64], R16 ;  /* 0x00000010020079a6 */ /* 0x0007e2000c10f3a8 */
[-C--:B------:R-:W-:Y:S01]  /*8770*/  LEA.HI.X.SX32 R7, R9, R197.reuse, 0x2, P0 ;  /* 0x000000c509077211 */ /* 0x080fe200000f16ff */
[C---:B------:R-:W-:Y:S04]  /*8780*/  IMAD R9, R147.reuse, 0x60, RZ ;  /* 0x0000006093097824 */ /* 0x040fe800078e02ff */
[----:B------:R4:W-:Y:S01]  /*8790*/  REDG.E.ADD.F32.FTZ.RN.STRONG.GPU desc[UR40][R6.64], R17 ;  /* 0x00000011060079a6 */ /* 0x0009e2000c10f3a8 */
[CC--:B-1----:R-:W-:Y:S04]  /*87a0*/  LEA R4, P1, R8.reuse, R196.reuse, 0x2 ;  /* 0x000000c408047211 */ /* 0x0c2fe800078210ff */
[-C--:B------:R-:W-:Y:S01]  /*87b0*/  LEA.HI.X.SX32 R5, R8, R197.reuse, 0x2, P1 ;  /* 0x000000c508057211 */ /* 0x080fe200008f16ff */
[C---:B------:R-:W-:Y:S04]  /*87c0*/  IMAD R8, R147.reuse, 0x68, RZ ;  /* 0x0000006893087824 */ /* 0x040fe800078e02ff */
[----:B------:R1:W-:Y:S01]  /*87d0*/  REDG.E.ADD.F32.FTZ.RN.STRONG.GPU desc[UR40][R4.64], R18 ;  /* 0x00000012040079a6 */ /* 0x0003e2000c10f3a8 */
[CC--:B---3--:R-:W-:Y:S04]  /*87e0*/  LEA R2, P0, R0.reuse, R196.reuse, 0x2 ;  /* 0x000000c400027211 */ /* 0x0c8fe800078010ff */
[-C--:B------:R-:W-:Y:S01]  /*87f0*/  LEA.HI.X.SX32 R3, R0, R197.reuse, 0x2, P0 ;  /* 0x000000c500037211 */ /* 0x080fe200000f16ff */
[----:B------:R-:W-:Y:S01]  /*8800*/  IMAD R0, R147, 0x70, RZ ;  /* 0x0000007093007824 */ /* 0x000fe200078e02ff */
[-C--:B----4-:R-:W-:Y:S01]  /*8810*/  LEA R6, P1, R9, R196.reuse, 0x2 ;  /* 0x000000c409067211 */ /* 0x090fe200078210ff */
[----:B------:R-:W-:Y:S02]  /*8820*/  IMAD R147, R147, 0x78, RZ ;  /* 0x0000007893937824 */ /* 0x000fe400078e02ff */
[----:B------:R3:W-:Y:S01]  /*8830*/  REDG.E.ADD.F32.FTZ.RN.STRONG.GPU desc[UR40][R2.64], R19 ;  /* 0x00000013020079a6 */ /* 0x0007e2000c10f3a8 */
[-C--:B------:R-:W-:Y:S05]  /*8840*/  LEA.HI.X.SX32 R7, R9, R197.reuse, 0x2, P1 ;  /* 0x000000c509077211 */ /* 0x080fea00008f16ff */
[----:B------:R4:W-:Y:S01]  /*8850*/  REDG.E.ADD.F32.FTZ.RN.STRONG.GPU desc[UR40][R6.64], R12 ;  /* 0x0000000c060079a6 */ /* 0x0009e2000c10f3a8 */
[CC--:B-1----:R-:W-:Y:S04]  /*8860*/  LEA R4, P0, R8.reuse, R196.reuse, 0x2 ;  /* 0x000000c408047211 */ /* 0x0c2fe800078010ff */
[-C--:B------:R-:W-:Y:S05]  /*8870*/  LEA.HI.X.SX32 R5, R8, R197.reuse, 0x2, P0 ;  /* 0x000000c508057211 */ /* 0x080fea00000f16ff */
[----:B------:R-:W-:Y:S01]  /*8880*/  REDG.E.ADD.F32.FTZ.RN.STRONG.GPU desc[UR40][R4.64], R13 ;  /* 0x0000000d040079a6 */ /* 0x000fe2000c10f3a8 */
[CC--:B---3--:R-:W-:Y:S04]  /*8890*/  LEA R2, P1, R0.reuse, R196.reuse, 0x2 ;  /* 0x000000c400027211 */ /* 0x0c8fe800078210ff */
[-C--:B------:R-:W-:Y:S01]  /*88a0*/  LEA.HI.X.SX32 R3, R0, R197.reuse, 0x2, P1 ;  /* 0x000000c500037211 */ /* 0x080fe200008f16ff */
[----:B------:R-:W-:Y:S01]  /*88b0*/  VIADD R0, R45, 0x20 ;  /* 0x000000202d007836 */ /* 0x000fe20000000000 */
[CC--:B----4-:R-:W-:Y:S03]  /*88c0*/  LEA R6, P0, R147.reuse, R196.reuse, 0x2 ;  /* 0x000000c493067211 */ /* 0x0d0fe600078010ff */
        /* <DEDUP_REMOVED lines=11> */
[-C--:B---3--:R-:W-:Y:S03]  /*8980*/  LEA R6, P0, R2, R196.reuse, 0x2 ;  /* 0x000000c402067211 */ /* 0x088fe600078010ff */
        /* <DEDUP_REMOVED lines=8> */
[CC--:B----4-:R-:W-:Y:S01]  /*8a10*/  LEA R8, P0, R0.reuse, R196.reuse, 0x2 ;  /* 0x000000c400087211 */ /* 0x0d0fe200078010ff */
[----:B------:R3:W-:Y:S03]  /*8a20*/  REDG.E.ADD.F32.FTZ.RN.STRONG.GPU desc[UR40][R4.64], R24 ;  /* 0x00000018040079a6 */ /* 0x0007e6000c10f3a8 */
[-C--:B------:R-:W-:Y:S01]  /*8a30*/  LEA.HI.X.SX32 R9, R0, R197.reuse, 0x2, P0 ;  /* 0x000000c500097211 */ /* 0x080fe200000f16ff */
[C---:B------:R-:W-:Y:S01]  /*8a40*/  IMAD.IADD R0, R44.reuse, 0x1, R2 ;  /* 0x000000012c007824 */ /* 0x040fe200078e0202 */
[CC--:B-1----:R-:W-:Y:S04]  /*8a50*/  LEA R6, P1, R3.reuse, R196.reuse, 0x2 ;  /* 0x000000c403067211 */ /* 0x0c2fe800078210ff */
[-C--:B------:R-:W-:Y:S01]  /*8a60*/  LEA.HI.X.SX32 R7, R3, R197.reuse, 0x2, P1 ;  /* 0x000000c503077211 */ /* 0x080fe200008f16ff */
[----:B------:R-:W-:Y:S01]  /*8a70*/  IMAD.IADD R3, R44, 0x1, R0 ;  /* 0x000000012c037824 */ /* 0x000fe200078e0200 */
[CC--:B---3--:R-:W-:Y:S03]  /*8a80*/  LEA R4, P0, R2.reuse, R196.reuse, 0x2 ;  /* 0x000000c402047211 */ /* 0x0c8fe600078010ff */
        /* <DEDUP_REMOVED lines=9> */
[CC--:B---3--:R-:W-:Y:S02]  /*8b20*/  LEA R8, P0, R2.reuse, R196.reuse, 0x2 ;  /* 0x000000c402087211 */ /* 0x0c8fe400078010ff */
[CC--:B----4-:R-:W-:Y:S01]  /*8b30*/  LEA R4, P1, R3.reuse, R196.reuse, 0x2 ;  /* 0x000000c403047211 */ /* 0x0d0fe200078210ff */
        /* <DEDUP_REMOVED lines=20> */
[----:B---3--:R-:W-:Y:S02]  /*8c80*/  IMAD.IADD R5, R44, 0x1, R0 ;  /* 0x000000012c057824 */ /* 0x008fe400078e0200 */
[----:B--2---:R-:W-:Y:S01]  /*8c90*/  IMAD.IADD R0, R186, 0x1, R185 ;  /* 0x00000001ba007824 */ /* 0x004fe200078e02b9 */
[----:B------:R-:W-:Y:S01]  /*8ca0*/  @UP3 UIADD3.X UR11, UR11, -0x1, URZ, UP0, !UPT ;  /* 0xffffffff0b0b3890 */ /* 0x000fe200087fe43f */
[CC--:B----4-:R-:W-:Y:S02]  /*8cb0*/  LEA R8, P2, R2.reuse, R196.reuse, 0x2 ;  /* 0x000000c402087211 */ /* 0x0d0fe400078410ff */
        /* <DEDUP_REMOVED lines=27> */
[----:B------:R-:W5:Y:S05]  /*8e70*/  LDSM.16.MT88.4 R24, [R184+0x19800] ;  /* 0x01980000b818783b */ /* 0x000f6a0000004200 */
        /* <DEDUP_REMOVED lines=20> */
[C---:B-----5:R-:W-:Y:S06]  /*8fc0*/  HMMA.16816.F32.BF16 R104, R24.reuse, R16, R104 ;  /* 0x000000101868723c */ /* 0x060fec0000041868 */
        /* <DEDUP_REMOVED lines=30> */
[----:B------:R2:W5:Y:S05]  /*91b0*/  LDSM.16.MT88.4 R16, [R0+0x3800] ;  /* 0x003800000010783b */ /* 0x00056a0000004200 */
        /* <DEDUP_REMOVED lines=23> */
.L_x_993:
        /* <DEDUP_REMOVED lines=55> */
[----:B-1----:R-:W-:Y:S01]  /*96a0*/  SHF.R.S32.HI R9, RZ, 0x1f, R19 ;  /* 0x0000001fff097819 */ /* 0x002fe20000011413 */
[----:B------:R-:W-:Y:S01]  /*96b0*/  FMUL.FTZ R125, R125, UR5 ;  /* 0x000000057d7d7c20 */ /* 0x000fe20008410000 */
[----:B------:R-:W-:Y:S01]  /*96c0*/  F2FP.BF16.F32.PACK_AB R18, R18, R118 ;  /* 0x000000761212723e */ /* 0x000fe200000010ff */
[----:B------:R-:W-:Y:S01]  /*96d0*/  FMUL.FTZ R126, R126, UR5 ;  /* 0x000000057e7e7c20 */ /* 0x000fe20008410000 */
[----:B------:R-:W-:Y:S01]  /*96e0*/  FMUL.FTZ R127, R127, UR5 ;  /* 0x000000057f7f7c20 */ /* 0x000fe20008410000 */
[----:B------:R-:W-:Y:S01]  /*96f0*/  F2FP.BF16.F32.PACK_AB R15, R15, R128 ;  /* 0x000000800f0f723e */ /* 0x000fe200000010ff */
[----:B------:R-:W-:Y:S01]  /*9700*/  ULDC.64 UR12, c[0x0][0x450] ;  /* 0x00011400000c7ab9 */ /* 0x000fe20000000a00 */
[----:B------:R-:W-:Y:S01]  /*9710*/  F2FP.BF16.F32.PACK_AB R130, R131, R130 ;  /* 0x000000828382723e */ /* 0x000fe200000010ff */
[----:B------:R-:W-:Y:S01]  /*9720*/  ULDC.64 UR8, c[0x0][0x458] ;  /* 0x0001160000087ab9 */ /* 0x000fe20000000a00 */
[----:B------:R-:W-:Y:S01]  /*9730*/  F2FP.BF16.F32.PACK_AB R17, R17, R120 ;  /* 0x000000781111723e */ /* 0x000fe200000010ff */
[----:B------:R-:W1:Y:S01]  /*9740*/  LDC.64 R12, c[0x0][0x438] ;  /* 0x00010e00ff0c7b82 */ /* 0x000e620000000a00 */
[----:B------:R-:W-:Y:S01]  /*9750*/  LEA.HI R9, R9, R19, RZ, 0x3 ;  /* 0x0000001309097211 */ /* 0x000fe200078f18ff */
[----:B------:R-:W-:Y:S01]  /*9760*/  ULDC.64 UR10, c[0x0][0x3f0] ;  /* 0x0000fc00000a7ab9 */ /* 0x000fe20000000a00 */
[----:B------:R-:W-:-:S02]  /*9770*/  F2FP.BF16.F32.PACK_AB R16, R16, R122 ;  /* 0x0000007a1010723e */ /* 0x000fc400000010ff */
[----:B------:R-:W-:Y:S02]  /*9780*/  F2FP.BF16.F32.PACK_AB R124, R125, R124 ;  /* 0x0000007c7d7c723e */ /* 0x000fe400000010ff */
[----:B------:R-:W-:Y:S02]  /*9790*/  F2FP.BF16.F32.PACK_AB R126, R127, R126 ;  /* 0x0000007e7f7e723e */ /* 0x000fe400000010ff */
[----:B------:R-:W-:Y:S02]  /*97a0*/  F2FP.BF16.F32.PACK_AB R68, R69, R68 ;  /* 0x000000444544723e */ /* 0x000fe400000010ff */
[----:B------:R-:W-:Y:S02]  /*97b0*/  SHF.R.S32.HI R0, RZ, 0x3, R9 ;  /* 0x00000003ff007819 */ /* 0x000fe40000011409 */
        /* <DEDUP_REMOVED lines=15> */
[----:B------:R-:W-:-:S04]  /*98b0*/  UIMAD UR5, UR44, UR12, URZ ;  /* 0x0000000c2c0572a4 */ /* 0x000fc8000f8e023f */
[----:B------:R-:W-:Y:S02]  /*98c0*/  UIMAD UR5, UR33, UR13, UR5 ;  /* 0x0000000d210572a4 */ /* 0x000fe4000f8e0205 */
[----:B------:R-:W-:Y:S01]  /*98d0*/  UIMAD UR44, UR44, UR8, URZ ;  /* 0x000000082c2c72a4 */ /* 0x000fe2000f8e023f */
[----:B--2---:R2:W-:Y:S04]  /*98e0*/  STS [R31], R5 ;  /* 0x000000051f007388 */ /* 0x0045e80000000800 */
[----:B------:R1:W-:Y:S04]  /*98f0*/  STS [R31+0x400], R4 ;  /* 0x000400041f007388 */ /* 0x0003e80000000800 */
        /* <DEDUP_REMOVED lines=8> */
[----:B------:R3:W-:Y:S01]  /*9980*/  STS [R26], R15 ;  /* 0x0000000f1a007388 */ /* 0x0007e20000000800 */
[----:B--2---:R-:W-:-:S03]  /*9990*/  LOP3.LUT R5, R9, 0xfffffff8, RZ, 0xc0, !PT ;  /* 0xfffffff809057812 */ /* 0x004fc600078ec0ff */
[----:B------:R-:W-:Y:S01]  /*99a0*/  STS [R25], R130 ;  /* 0x0000008219007388 */ /* 0x000fe20000000800 */
[----:B-1----:R-:W-:-:S03]  /*99b0*/  SHF.R.S32.HI R4, RZ, 0x1f, R0 ;  /* 0x0000001fff047819 */ /* 0x002fc60000011400 */
[----:B------:R-:W-:Y:S04]  /*99c0*/  STS [R24], R17 ;  /* 0x0000001118007388 */ /* 0x000fe80000000800 */
[----:B------:R1:W-:Y:S04]  /*99d0*/  STS [R23], R16 ;  /* 0x0000001017007388 */ /* 0x0003e80000000800 */
[----:B------:R-:W-:Y:S04]  /*99e0*/  STS [R22], R124 ;  /* 0x0000007c16007388 */ /* 0x000fe80000000800 */
[----:B------:R-:W-:Y:S01]  /*99f0*/  STS [R20], R126 ;  /* 0x0000007e14007388 */ /* 0x000fe20000000800 */
[----:B------:R-:W-:-:S03]  /*9a00*/  IMAD.IADD R19, R19, 0x1, -R5 ;  /* 0x0000000113137824 */ /* 0x000fc600078e0a05 */
[----:B------:R-:W-:Y:S01]  /*9a10*/  STS [R31+0x4000], R68 ;  /* 0x004000441f007388 */ /* 0x000fe20000000800 */
[C---:B------:R-:W-:Y:S01]  /*9a20*/  IMAD R5, R4.reuse, UR12, RZ ;  /* 0x0000000c04057c24 */ /* 0x040fe2000f8e02ff */
[----:B---3--:R-:W2:Y:S02]  /*9a30*/  LDC.64 R14, c[0x0][0x440] ;  /* 0x00011000ff0e7b82 */ /* 0x008ea40000000a00 */
[----:B------:R-:W-:Y:S01]  /*9a40*/  STS [R31+0x4400], R70 ;  /* 0x004400461f007388 */ /* 0x000fe20000000800 */
[----:B------:R-:W-:-:S03]  /*9a50*/  IMAD R4, R4, UR8, RZ ;  /* 0x0000000804047c24 */ /* 0x000fc6000f8e02ff */
[----:B------:R-:W-:Y:S04]  /*9a60*/  STS [R33+0x4000], R80 ;  /* 0x0040005021007388 */ /* 0x000fe80000000800 */
[----:B------:R-:W-:Y:S01]  /*9a70*/  STS [R32+0x4000], R82 ;  /* 0x0040005220007388 */ /* 0x000fe20000000800 */
[C---:B------:R-:W-:Y:S01]  /*9a80*/  IMAD.WIDE.U32 R2, R0.reuse, UR12, RZ ;  /* 0x0000000c00027c25 */ /* 0x040fe2000f8e00ff */
[----:B------:R-:W-:Y:S01]  /*9a90*/  MOV R8, UR12 ;  /* 0x0000000c00087c02 */ /* 0x000fe20008000f00 */
[----:B-1----:R-:W1:Y:S01]  /*9aa0*/  LDC.64 R16, c[0x0][0x470] ;  /* 0x00011c00ff107b82 */ /* 0x002e620000000a00 */
[----:B------:R-:W-:Y:S04]  /*9ab0*/  STS [R31+0x6000], R72 ;  /* 0x006000481f007388 */ /* 0x000fe80000000800 */
[----:B------:R-:W-:Y:S01]  /*9ac0*/  STS [R31+0x6400], R74 ;  /* 0x0064004a1f007388 */ /* 0x000fe20000000800 */
[----:B------:R-:W-:-:S03]  /*9ad0*/  IMAD R9, R0, UR13, R5 ;  /* 0x0000000d00097c24 */ /* 0x000fc6000f8e0205 */
[----:B------:R-:W-:Y:S01]  /*9ae0*/  STS [R30+0x4000], R76 ;  /* 0x0040004c1e007388 */ /* 0x000fe20000000800 */
[----:B------:R-:W-:-:S03]  /*9af0*/  IMAD R10, R0, UR9, R4 ;  /* 0x00000009000a7c24 */ /* 0x000fc6000f8e0204 */
[----:B------:R-:W-:Y:S01]  /*9b00*/  STS [R29+0x4000], R78 ;  /* 0x0040004e1d007388 */ /* 0x000fe20000000800 */
[----:B------:R-:W-:-:S03]  /*9b10*/  IMAD.WIDE.U32 R4, R0, UR8, RZ ;  /* 0x0000000800047c25 */ /* 0x000fc6000f8e00ff */
[----:B------:R-:W-:Y:S04]  /*9b20*/  STS [R28+0x4000], R84 ;  /* 0x004000541c007388 */ /* 0x000fe80000000800 */
[----:B------:R-:W-:Y:S04]  /*9b30*/  STS [R27+0x4000], R86 ;  /* 0x004000561b007388 */ /* 0x000fe80000000800 */
[----:B------:R-:W-:Y:S01]  /*9b40*/  STS [R26+0x4000], R96 ;  /* 0x004000601a007388 */ /* 0x000fe20000000800 */
[----:B------:R-:W-:Y:S02]  /*9b50*/  IMAD.IADD R7, R5, 0x1, R10 ;  /* 0x0000000105077824 */ /* 0x000fe400078e020a */
[----:B------:R-:W3:Y:S01]  /*9b60*/  LDC.64 R10, c[0x0][0x468] ;  /* 0x00011a00ff0a7b82 */ /* 0x000ee20000000a00 */
[----:B------:R-:W-:Y:S04]  /*9b70*/  STS [R25+0x4000], R98 ;  /* 0x0040006219007388 */ /* 0x000fe80000000800 */
[----:B------:R-:W-:Y:S04]  /*9b80*/  STS [R24+0x4000], R88 ;  /* 0x0040005818007388 */ /* 0x000fe80000000800 */
[----:B------:R-:W-:Y:S04]  /*9b90*/  STS [R23+0x4000], R90 ;  /* 0x0040005a17007388 */ /* 0x000fe80000000800 */
[----:B------:R-:W-:Y:S01]  /*9ba0*/  STS [R22+0x4000], R92 ;  /* 0x0040005c16007388 */ /* 0x000fe20000000800 */
[----:B------:R-:W-:-:S03]  /*9bb0*/  IMAD.IADD R3, R3, 0x1, R9 ;  /* 0x0000000103037824 */ /* 0x000fc600078e0209 */
[----:B------:R-:W-:Y:S01]  /*9bc0*/  STS [R20+0x4000], R94 ;  /* 0x0040005e14007388 */ /* 0x000fe20000000800 */
[----:B------:R-:W-:-:S04]  /*9bd0*/  IMAD.WIDE.U32 R8, R8, UR33, R2 ;  /* 0x0000002108087c25 */ /* 0x000fc8000f8e0002 */
[----:B------:R-:W-:Y:S02]  /*9be0*/  IMAD.SHL.U32 R2, R19, 0x8, RZ ;  /* 0x0000000813027824 */ /* 0x000fe400078e00ff */
[----:B------:R-:W-:-:S03]  /*9bf0*/  IMAD R0, R12, UR29, RZ ;  /* 0x0000001d0c007c24 */ /* 0x000fc6000f8e02ff */
[----:B------:R-:W-:Y:S01]  /*9c00*/  SHF.R.S32.HI R3, RZ, 0x1f, R2 ;  /* 0x0000001fff037819 */ /* 0x000fe20000011402 */
[----:B------:R-:W-:Y:S02]  /*9c10*/  IMAD.MOV.U32 R6, RZ, RZ, R4 ;  /* 0x000000ffff067224 */ /* 0x000fe400078e0004 */
        /* <DEDUP_REMOVED lines=11> */
[----:B------:R-:W-:Y:S01]  /*9cd0*/  IADD3 R8, P0, R4, R8, RZ ;  /* 0x0000000804087210 */ /* 0x000fe20007f1e0ff */
[----:B------:R-:W2:Y:S02]  /*9ce0*/  LDS.128 R44, [R0+0xc000] ;  /* 0x00c00000002c7984 */ /* 0x000ea40000000c00 */
[----:B------:R-:W-:Y:S02]  /*9cf0*/  IMAD.IADD R5, R5, 0x1, R11 ;  /* 0x0000000105057824 */ /* 0x000fe400078e020b */
[----:B------:R-:W3:Y:S04]  /*9d00*/  LDS.128 R40, [R0+0xd000] ;  /* 0x00d0000000287984 */ /* 0x000ee80000000c00 */
[----:B------:R-:W4:Y:S01]  /*9d10*/  LDS.128 R36, [R0+0xe000] ;  /* 0x00e0000000247984 */ /* 0x000f220000000c00 */
[----:B------:R-:W-:Y:S01]  /*9d20*/  IADD3 R3, R3, R10, RZ ;  /* 0x0000000a03037210 */ /* 0x000fe20007ffe0ff */
[----:B-1----:R-:W-:Y:S01]  /*9d30*/  IMAD R4, R16, UR32, RZ ;  /* 0x0000002010047c24 */ /* 0x002fe2000f8e02ff */
[----:B------:R-:W-:Y:S01]  /*9d40*/  IADD3.X R10, R5, UR5, R9, P0, !PT ;  /* 0x00000005050a7c10 */ /* 0x000fe200087fe409 */
[----:B------:R-:W1:Y:S02]  /*9d50*/  LDS.128 R32, [R0+0xf000] ;  /* 0x00f0000000207984 */ /* 0x000e640000000c00 */
[----:B------:R-:W-:-:S02]  /*9d60*/  IMAD R9, R17, UR23, R4 ;  /* 0x0000001711097c24 */ /* 0x000fc4000f8e0204 */
[----:B------:R-:W5:Y:S01]  /*9d70*/  LDS.128 R28, [R0+0x10000] ;  /* 0x01000000001c7984 */ /* 0x000f620000000c00 */
[----:B------:R-:W-:-:S03]  /*9d80*/  IMAD.WIDE.U32 R4, R16, UR23, R2 ;  /* 0x0000001710047c25 */ /* 0x000fc6000f8e0002 */
[----:B------:R-:W5:Y:S01]  /*9d90*/  LDS.128 R24, [R0+0x11000] ;  /* 0x0110000000187984 */ /* 0x000f620000000c00 */
[----:B------:R-:W-:-:S03]  /*9da0*/  IMAD.U32 R12, RZ, RZ, UR8 ;  /* 0x00000008ff0c7e24 */ /* 0x000fc6000f8e00ff */
[----:B------:R-:W5:Y:S04]  /*9db0*/  LDS.128 R20, [R0+0x12000] ;  /* 0x0120000000147984 */ /* 0x000f680000000c00 */
[----:B------:R2:W5:Y:S01]  /*9dc0*/  LDS.128 R16, [R0+0x13000] ;  /* 0x0130000000107984 */ /* 0x0005620000000c00 */
[----:B------:R-:W-:Y:S01]  /*9dd0*/  IMAD.WIDE.U32 R6, R12, UR33, R6 ;  /* 0x000000210c067c25 */ /* 0x000fe2000f8e0006 */
[----:B------:R-:W-:Y:S01]  /*9de0*/  UIMAD UR33, UR33, UR9, UR44 ;  /* 0x00000009212172a4 */ /* 0x000fe2000f8e022c */
[C---:B------:R-:W-:Y:S01]  /*9df0*/  LEA R2, P1, R8.reuse, UR10, 0x1 ;  /* 0x0000000a08027c11 */ /* 0x040fe2000f8208ff */
[----:B------:R-:W-:Y:S01]  /*9e00*/  USHF.L.U32 UR5, UR12, 0x6, URZ ;  /* 0x000000060c057899 */ /* 0x000fe2000800063f */
[----:B------:R-:W-:Y:S01]  /*9e10*/  IMAD.IADD R5, R5, 0x1, R9 ;  /* 0x0000000105057824 */ /* 0x000fe200078e0209 */
[----:B------:R-:W-:Y:S01]  /*9e20*/  USHF.L.U64.HI UR12, UR12, 0x6, UR13 ;  /* 0x000000060c0c7899 */ /* 0x000fe2000801020d */
[----:B------:R-:W-:Y:S01]  /*9e30*/  LEA.HI.X R3, R8, UR11, R10, 0x1, P1 ;  /* 0x0000000b08037c11 */ /* 0x000fe200088f0c0a */
[----:B------:R-:W-:Y:S01]  /*9e40*/  ULDC.64 UR10, c[0x0][0x3f8] ;  /* 0x0000fe00000a7ab9 */ /* 0x000fe20000000a00 */
[----:B------:R-:W-:Y:S01]  /*9e50*/  USHF.L.U32 UR13, UR8, 0x6, URZ ;  /* 0x00000006080d7899 */ /* 0x000fe2000800063f */
[----:B------:R-:W-:Y:S01]  /*9e60*/  IADD3 R8, P1, R2, UR5, RZ ;  /* 0x0000000502087c10 */ /* 0x000fe2000ff3e0ff */
[----:B------:R-:W-:-:S03]  /*9e70*/  USHF.L.U64.HI UR8, UR8, 0x6, UR9 ;  /* 0x0000000608087899 */ /* 0x000fc60008010209 */
[----:B------:R-:W-:Y:S02]  /*9e80*/  IADD3.X R9, R3, UR12, RZ, P1, !PT ;  /* 0x0000000c03097c10 */ /* 0x000fe40008ffe4ff */
[----:B--2---:R-:W-:-:S04]  /*9e90*/  IADD3 R0, P0, R4, R6, RZ ;  /* 0x0000000604007210 */ /* 0x004fc80007f1e0ff */
[----:B------:R-:W-:Y:S02]  /*9ea0*/  IADD3.X R6, R5, UR33, R7, P0, !PT ;  /* 0x0000002105067c10 */ /* 0x000fe400087fe407 */
[----:B------:R-:W-:-:S04]  /*9eb0*/  LEA R10, P0, R0, UR10, 0x1 ;  /* 0x0000000a000a7c11 */ /* 0x000fc8000f8008ff */
[----:B------:R-:W-:Y:S02]  /*9ec0*/  LEA.HI.X R11, R0, UR11, R6, 0x1, P0 ;  /* 0x0000000b000b7c11 */ /* 0x000fe400080f0c06 */
[----:B------:R-:W-:Y:S02]  /*9ed0*/  IADD3 R6, P1, R8, UR5, RZ ;  /* 0x0000000508067c10 */ /* 0x000fe4000ff3e0ff */
[----:B------:R-:W-:Y:S01]  /*9ee0*/  IADD3 R4, P0, R10, UR13, RZ ;  /* 0x0000000d0a047c10 */ /* 0x000fe2000ff1e0ff */
[----:B------:R2:W-:Y:S01]  /*9ef0*/  STG.E.128 desc[UR40][R2.64], R44 ;  /* 0x0000002c02007986 */ /* 0x0005e2000c101d28 */
[----:B------:R-:W-:Y:S02]  /*9f00*/  IADD3.X R7, R9, UR12, RZ, P1, !PT ;  /* 0x0000000c09077c10 */ /* 0x000fe40008ffe4ff */
[----:B------:R-:W-:Y:S02]  /*9f10*/  IADD3.X R5, R11, UR8, RZ, P0, !PT ;  /* 0x000000080b057c10 */ /* 0x000fe400087fe4ff */
[----:B------:R-:W-:Y:S01]  /*9f20*/  IADD3 R12, P1, R6, UR5, RZ ;  /* 0x00000005060c7c10 */ /* 0x000fe2000ff3e0ff */
[----:B---3--:R-:W-:Y:S03]  /*9f30*/  STG.E.128 desc[UR40][R8.64], R40 ;  /* 0x0000002808007986 */ /* 0x008fe6000c101d28 */
[----:B------:R-:W-:Y:S01]  /*9f40*/  IADD3.X R13, R7, UR12, RZ, P1, !PT ;  /* 0x0000000c070d7c10 */ /* 0x000fe20008ffe4ff */
[----:B----4-:R3:W-:Y:S04]  /*9f50*/  STG.E.128 desc[UR40][R6.64], R36 ;  /* 0x0000002406007986 */ /* 0x0107e8000c101d28 */
[----:B-1----:R1:W-:Y:S04]  /*9f60*/  STG.E.128 desc[UR40][R12.64], R32 ;  /* 0x000000200c007986 */ /* 0x0023e8000c101d28 */
[----:B-----5:R1:W-:Y:S01]  /*9f70*/  STG.E.128 desc[UR40][R10.64], R28 ;  /* 0x0000001c0a007986 */ /* 0x0203e2000c101d28 */
[----:B--2---:R-:W-:-:S04]  /*9f80*/  IADD3 R2, P0, R4, UR13, RZ ;  /* 0x0000000d04027c10 */ /* 0x004fc8000ff1e0ff */
[----:B------:R-:W-:Y:S02]  /*9f90*/  IADD3.X R3, R5, UR8, RZ, P0, !PT ;  /* 0x0000000805037c10 */ /* 0x000fe400087fe4ff */
[----:B---3--:R-:W-:Y:S01]  /*9fa0*/  IADD3 R6, P0, R2, UR13, RZ ;  /* 0x0000000d02067c10 */ /* 0x008fe2000ff1e0ff */
[----:B------:R1:W-:Y:S03]  /*9fb0*/  STG.E.128 desc[UR40][R4.64], R24 ;  /* 0x0000001804007986 */ /* 0x0003e6000c101d28 */
[----:B------:R-:W-:Y:S01]  /*9fc0*/  IADD3.X R7, R3, UR8, RZ, P0, !PT ;  /* 0x0000000803077c10 */ /* 0x000fe200087fe4ff */
[----:B------:R1:W-:Y:S04]  /*9fd0*/  STG.E.128 desc[UR40][R2.64], R20 ;  /* 0x0000001402007986 */ /* 0x0003e8000c101d28 */
[----:B------:R1:W-:Y:S04]  /*9fe0*/  STG.E.128 desc[UR40][R6.64], R16 ;  /* 0x0000001006007986 */ /* 0x0003e8000c101d28 */
.L_x_990:
        /* <DEDUP_REMOVED lines=11> */
.L_x_997:
[----:B------:R-:W-:Y:S05]  /*a0a0*/  EXIT ;  /* 0x000000000000794d */ /* 0x000fea0003800000 */
.L_x_999:
        /* <DEDUP_REMOVED lines=13> */
.L_x_1278:


//--------------------- .text._ZN5flash44flash_bwd_dq_dk_dv_loop_seqk_parallel_kernelI23Flash_bwd_kernel_traitsILi64ELi128ELi128ELi8ELi4ELi4ELi4ELb0ELb0EN7cutlass10bfloat16_tE19Flash_kernel_traitsILi64ELi128ELi128ELi8ES3_EELb1ELb1ELb0ELb0ELb0ELb1ELb0EEEvNS_16Flash_bwd_paramsE --------------------------
	.section	.text._ZN5flash44flash_bwd_dq_dk_dv_loop_seqk_parallel_kernelI23Flash_bwd_kernel_traitsILi64ELi128ELi128ELi8ELi4ELi4ELi4ELb0ELb0EN7cutlass10bfloat16_tE19Flash_kernel_traitsILi64ELi128ELi128ELi8ES3_EELb1ELb1ELb0ELb0ELb0ELb1ELb0EEEvNS_16Flash_bwd_paramsE,"ax",@progbits
	.align	128
        .global         _ZN5flash44flash_bwd_dq_dk_dv_loop_seqk_parallel_kernelI23Flash_bwd_kernel_traitsILi64ELi128ELi128ELi8ELi4ELi4ELi4ELb0ELb0EN7cutlass10bfloat16_tE19Flash_kernel_traitsILi64ELi128ELi128ELi8ES3_EELb1ELb1ELb0ELb0ELb0ELb1ELb0EEEvNS_16Flash_bwd_paramsE
        .type           _ZN5flash44flash_bwd_dq_dk_dv_loop_seqk_parallel_kernelI23Flash_bwd_kernel_traitsILi64ELi128ELi128ELi8ELi4ELi4ELi4ELb0ELb0EN7cutlass10bfloat16_tE19Flash_kernel_traitsILi64ELi128ELi128ELi8ES3_EELb1ELb1ELb0ELb0ELb0ELb1ELb0EEEvNS_16Flash_bwd_paramsE,@function
        .size           _ZN5flash44flash_bwd_dq_dk_dv_loop_seqk_parallel_kernelI23Flash_bwd_kernel_traitsILi64ELi128ELi128ELi8ELi4ELi4ELi4ELb0ELb0EN7cutlass10bfloat16_tE19Flash_kernel_traitsILi64ELi128ELi128ELi8ES3_EELb1ELb1ELb0ELb0ELb0ELb1ELb0EEEvNS_16Flash_bwd_paramsE,(.L_x_1279 - _ZN5flash44flash_bwd_dq_dk_dv_loop_seqk_parallel_kernelI23Flash_bwd_kernel_traitsILi64ELi128ELi128ELi8ELi4ELi4ELi4ELb0ELb0EN7cutlass10bfloat16_tE19Flash_kernel_traitsILi64ELi128ELi128ELi8ES3_EELb1ELb1ELb0ELb0ELb0ELb1ELb0EEEvNS_16Flash_bwd_paramsE)
        .other          _ZN5flash44flash_bwd_dq_dk_dv_loop_seqk_parallel_kernelI23Flash_bwd_kernel_traitsILi64ELi128ELi128ELi8ELi4ELi4ELi4ELb0ELb0EN7cutlass10bfloat16_tE19Flash_kernel_traitsILi64ELi128ELi128ELi8ES3_EELb1ELb1ELb0ELb0ELb0ELb1ELb0EEEvNS_16Flash_bwd_paramsE,@"STO_CUDA_ENTRY STV_DEFAULT"
_ZN5flash44flash_bwd_dq_dk_dv_loop_seqk_parallel_kernelI23Flash_bwd_kernel_traitsILi64ELi128ELi128ELi8ELi4ELi4ELi4ELb0ELb0EN7cutlass10bfloat16_tE19Flash_kernel_traitsILi64ELi128ELi128ELi8ES3_EELb1ELb1ELb0ELb0ELb0ELb1ELb0EEEvNS_16Flash_bwd_paramsE:
.text._ZN5flash44flash_bwd_dq_dk_dv_loop_seqk_parallel_kernelI23Flash_bwd_kernel_traitsILi64ELi128ELi128ELi8ELi4ELi4ELi4ELb0ELb0EN7cutlass10bfloat16_tE19Flash_kernel_traitsILi64ELi128ELi128ELi8ES3_EELb1ELb1ELb0ELb0ELb0ELb1ELb0EEEvNS_16Flash_bwd_paramsE:
        /* <DEDUP_REMOVED lines=16> */
[----:B------:R-:W-:Y:S01]  /*0100*/  IMAD.MOV.U32 R230, RZ, RZ, 0x20 ;  /* 0x00000020ffe67424 */ /* 0x000fe200078e00ff */
[----:B------:R-:W-:Y:S01]  /*0110*/  ULDC.64 UR8, c[0x0][0x208] ;  /* 0x0000820000087ab9 */ /* 0x000fe20000000a00 */
[----:B------:R-:W-:-:S04]  /*0120*/  IMAD.MOV.U32 R228, RZ, RZ, -0x10 ;  /* 0xfffffff0ffe47424 */ /* 0x000fc800078e00ff */
[----:B------:R-:W4:Y:S08]  /*0130*/  S2UR UR4, SR_CgaCtaId ;  /* 0x00000000000479c3 */ /* 0x000f300000008800 */
[----:B------:R-:W5:Y:S01]  /*0140*/  S2UR UR49, SR_CTAID.Y ;  /* 0x00000000003179c3 */ /* 0x000f620000002600 */
[----:B---3--:R-:W-:Y:S01]  /*0150*/  USHF.R.S32.HI UR6, URZ, 0x1f, UR59 ;  /* 0x0000001f3f067899 */ /* 0x008fe2000801143b */
[----:B--2---:R-:W-:Y:S01]  /*0160*/  SHF.R.S32.HI R4, RZ, 0x1f, R11 ;  /* 0x0000001fff047819 */ /* 0x004fe2000001140b */
[----:B----4-:R-:W-:-:S03]  /*0170*/  ULEA UR4, UR4, UR5, 0x18 ;  /* 0x0000000504047291 */ /* 0x010fc6000f8ec03f */
[CC--:B------:R-:W-:Y:S02]  /*0180*/  LEA.HI R2, R4.reuse, R11.reuse, RZ, 0x5 ;  /* 0x0000000b04027211 */ /* 0x0c0fe400078f28ff */
[----:B------:R-:W-:Y:S02]  /*0190*/  LEA.HI R10, R4, R11, RZ, 0x3 ;  /* 0x0000000b040a7211 */ /* 0x000fe400078f18ff */
[--C-:B------:R-:W-:Y:S01]  /*01a0*/  SHF.R.S32.HI R3, RZ, 0x5, R2.reuse ;  /* 0x00000005ff037819 */ /* 0x100fe20000011402 */
[----:B-----5:R-:W-:Y:S01]  /*01b0*/  USHF.L.U32 UR5, UR49, 0x7, URZ ;  /* 0x0000000731057899 */ /* 0x020fe2000800063f */
[----:B-1----:R-:W-:Y:S02]  /*01c0*/  SHF.R.S32.HI R0, RZ, 0x1f, R2 ;  /* 0x0000001fff007819 */ /* 0x002fe40000011402 */
[----:B------:R-:W-:Y:S02]  /*01d0*/  LOP3.LUT R5, R10, 0xfffffff8, RZ, 0xc0, !PT ;  /* 0xfffffff80a057812 */ /* 0x000fe400078ec0ff */
[----:B------:R-:W-:-:S02]  /*01e0*/  LOP3.LUT R7, R2, 0xffffffe0, RZ, 0xc0, !PT ;  /* 0xffffffe002077812 */ /* 0x000fc400078ec0ff */
[CC--:B------:R-:W-:Y:S02]  /*01f0*/  LEA.HI R8, R4.reuse, R11.reuse, RZ, 0x4 ;  /* 0x0000000b04087211 */ /* 0x0c0fe400078f20ff */
[CC--:B------:R-:W-:Y:S02]  /*0200*/  LEA.HI R245, R4.reuse, R11.reuse, RZ, 0x7 ;  /* 0x0000000b04f57211 */ /* 0x0c0fe400078f38ff */
[----:B------:R-:W-:Y:S02]  /*0210*/  LEA.HI R13, R4, R11, RZ, 0x6 ;  /* 0x0000000b040d7211 */ /* 0x000fe400078f30ff */
[----:B------:R-:W-:Y:S01]  /*0220*/  LEA.HI R2, R0, R3, RZ, 0x2 ;  /* 0x0000000300027211 */ /* 0x000fe200078f10ff */
[C---:B------:R-:W-:Y:S01]  /*0230*/  IMAD.IADD R0, R11.reuse, 0x1, -R5 ;  /* 0x000000010b007824 */ /* 0x040fe200078e0a05 */
[----:B------:R-:W-:Y:S02]  /*0240*/  LEA.HI R4, R4, R11, RZ, 0x2 ;  /* 0x0000000b04047211 */ /* 0x000fe400078f10ff */
[----:B------:R-:W-:Y:S01]  /*0250*/  LOP3.LUT R5, R2, 0xfffffffc, RZ, 0xc0, !PT ;  /* 0xfffffffc02057812 */ /* 0x000fe200078ec0ff */
[----:B------:R-:W-:Y:S01]  /*0260*/  IMAD.IADD R2, R11, 0x1, -R7 ;  /* 0x000000010b027824 */ /* 0x000fe200078e0a07 */
[----:B------:R-:W-:-:S02]  /*0270*/  LOP3.LUT R9, R8, 0xfffffff0, RZ, 0xc0, !PT ;  /* 0xfffffff008097812 */ /* 0x000fc400078ec0ff */
[----:B------:R-:W-:Y:S01]  /*0280*/  LOP3.LUT R12, R4, 0x7ffffffc, RZ, 0xc0, !PT ;  /* 0x7ffffffc040c7812 */ /* 0x000fe200078ec0ff */
[----:B------:R-:W-:Y:S01]  /*0290*/  IMAD.IADD R251, R3, 0x1, -R5 ;  /* 0x0000000103fb7824 */ /* 0x000fe200078e0a05 */
[----:B------:R-:W-:Y:S01]  /*02a0*/  SHF.R.S32.HI R6, RZ, 0x4, R8 ;  /* 0x00000004ff067819 */ /* 0x000fe20000011408 */
[C---:B------:R-:W-:Y:S01]  /*02b0*/  IMAD.IADD R9, R11.reuse, 0x1, -R9 ;  /* 0x000000010b097824 */ /* 0x040fe200078e0a09 */
[----:B------:R-:W-:Y:S01]  /*02c0*/  SHF.R.S32.HI R7, RZ, 0x2, R4 ;  /* 0x00000002ff077819 */ /* 0x000fe20000011404 */
[----:B------:R-:W-:Y:S01]  /*02d0*/  IMAD.IADD R12, R11, 0x1, -R12 ;  /* 0x000000010b0c7824 */ /* 0x000fe200078e0a0c */
[----:B------:R-:W-:Y:S02]  /*02e0*/  LEA.HI R3, R8, R6, RZ, 0x1 ;  /* 0x0000000608037211 */ /* 0x000fe400078f08ff */
[----:B------:R-:W-:Y:S02]  /*02f0*/  SHF.R.S32.HI R11, RZ, 0x3, R10 ;  /* 0x00000003ff0b7819 */ /* 0x000fe4000001140a */
[----:B------:R-:W-:-:S02]  /*0300*/  SHF.R.S32.HI R8, RZ, 0x1f, R2 ;  /* 0x0000001fff087819 */ /* 0x000fc40000011402 */
[----:B------:R-:W-:Y:S02]  /*0310*/  LOP3.LUT R5, R3, 0xfffffffe, RZ, 0xc0, !PT ;  /* 0xfffffffe03057812 */ /* 0x000fe400078ec0ff */
[----:B------:R-:W-:Y:S01]  /*0320*/  LEA.HI R8, R8, R2, RZ, 0x2 ;  /* 0x0000000208087211 */ /* 0x000fe200078f10ff */
[----:B------:R-:W-:Y:S01]  /*0330*/  IMAD.SHL.U32 R2, R11, 0x40, RZ ;  /* 0x000000400b027824 */ /* 0x000fe200078e00ff */
[----:B------:R-:W-:Y:S01]  /*0340*/  SHF.R.S32.HI R3, RZ, 0x1f, R4 ;  /* 0x0000001fff037819 */ /* 0x000fe20000011404 */
[----:B------:R-:W-:Y:S01]  /*0350*/  IMAD.IADD R188, R6, 0x1, -R5 ;  /* 0x0000000106bc7824 */ /* 0x000fe200078e0a05 */
[C---:B------:R-:W-:Y:S01]  /*0360*/  LOP3.LUT P4, RZ, R0.reuse, 0x2, RZ, 0xc0, !PT ;  /* 0x0000000200ff7812 */ /* 0x040fe2000788c0ff */
[----:B------:R-:W-:Y:S01]  /*0370*/  IMAD.SHL.U32 R5, R0, 0x8, RZ ;  /* 0x0000000800057824 */ /* 0x000fe200078e00ff */
[----:B------:R-:W-:Y:S01]  /*0380*/  LEA.HI R3, R3, R7, RZ, 0x3 ;  /* 0x0000000703037211 */ /* 0x000fe200078f18ff */
[----:B------:R-:W-:Y:S01]  /*0390*/  IMAD.SHL.U32 R176, R188, 0x200, RZ ;  /* 0x00000200bcb07824 */ /* 0x000fe200078e00ff */
[----:B------:R-:W-:-:S02]  /*03a0*/  LOP3.LUT R2, R2, 0x1c0, RZ, 0xc0, !PT ;  /* 0x000001c002027812 */ /* 0x000fc400078ec0ff */
[----:B------:R-:W-:Y:S02]  /*03b0*/  LOP3.LUT R3, R3, 0xfffffff8, RZ, 0xc0, !PT ;  /* 0xfffffff803037812 */ /* 0x000fe400078ec0ff */
[----:B------:R-:W-:Y:S02]  /*03c0*/  LOP3.LUT R5, R2, 0x38, R5, 0xf8, !PT ;  /* 0x0000003802057812 */ /* 0x000fe400078ef805 */
[C---:B------:R-:W-:Y:S01]  /*03d0*/  LOP3.LUT P3, RZ, R0.reuse, 0x4, RZ, 0xc0, !PT ;  /* 0x0000000400ff7812 */ /* 0x040fe2000786c0ff */
[----:B------:R-:W-:Y:S01]  /*03e0*/  IMAD.SHL.U32 R0, R0, 0x40, RZ ;  /* 0x0000004000007824 */ /* 0x000fe200078e00ff */
[----:B------:R-:W-:Y:S01]  /*03f0*/  SHF.R.U32.HI R2, RZ, 0x3, R2 ;  /* 0x00000003ff027819 */ /* 0x000fe20000011602 */
[----:B------:R-:W-:Y:S01]  /*0400*/  IMAD.IADD R3, R7, 0x1, -R3 ;  /* 0x0000000107037824 */ /* 0x000fe200078e0a03 */
[----:B------:R-:W-:Y:S02]  /*0410*/  SHF.R.S32.HI R4, RZ, 0x1f, R9 ;  /* 0x0000001fff047819 */ /* 0x000fe40000011409 */
[----:B------:R-:W-:Y:S01]  /*0420*/  LOP3.LUT R7, R5, R2, RZ, 0x3c, !PT ;  /* 0x0000000205077212 */ /* 0x000fe200078e3cff */
[----:B------:R-:W-:Y:S01]  /*0430*/  IMAD.SHL.U32 R2, R251, 0x10, RZ ;  /* 0x00000010fb027824 */ /* 0x000fe200078e00ff */
[----:B------:R-:W-:Y:S01]  /*0440*/  LOP3.LUT R0, R0, 0x1c0, RZ, 0xc0, !PT ;  /* 0x000001c000007812 */ /* 0x000fe200078ec0ff */
[----:B------:R-:W-:Y:S01]  /*0450*/  IMAD.SHL.U32 R5, R13, 0x8, RZ ;  /* 0x000000080d057824 */ /* 0x000fe200078e00ff */
[----:B------:R-:W-:-:S02]  /*0460*/  LEA.HI R11, R4, R9, RZ, 0x3 ;  /* 0x00000009040b7211 */ /* 0x000fc400078f18ff */
[----:B------:R-:W-:Y:S02]  /*0470*/  LEA.HI.SX32 R236, R8, R2, 0x1e ;  /* 0x0000000208ec7211 */ /* 0x000fe400078ff2ff */
[----:B------:R-:W-:Y:S02]  /*0480*/  LOP3.LUT R6, R0, 0x30, R2, 0xf8, !PT ;  /* 0x0000003000067812 */ /* 0x000fe400078ef802 */
[----:B------:R-:W-:Y:S02]  /*0490*/  LOP3.LUT R2, R3, 0x1, RZ, 0xc0, !PT ;  /* 0x0000000103027812 */ /* 0x000fe400078ec0ff */
[----:B------:R-:W-:Y:S02]  /*04a0*/  LOP3.LUT R4, R11, 0xfffffff8, RZ, 0xc0, !PT ;  /* 0xfffffff80b047812 */ /* 0x000fe400078ec0ff */
[----:B------:R-:W-:Y:S02]  /*04b0*/  ISETP.NE.U32.AND P0, PT, R2, 0x1, PT ;  /* 0x000000010200780c */ /* 0x000fe40003f05070 */
[----:B------:R-:W-:Y:S01]  /*04c0*/  SHF.R.S32.HI R245, RZ, 0x7, R245 ;  /* 0x00000007fff57819 */ /* 0x000fe200000114f5 */
[----:B------:R-:W-:Y:S01]  /*04d0*/  IMAD.IADD R14, R9, 0x1, -R4 ;  /* 0x00000001090e7824 */ /* 0x000fe200078e0a04 */
[----:B------:R-:W-:-:S02]  /*04e0*/  LOP3.LUT R180, R0, 0x8, R10, 0xf8, !PT ;  /* 0x0000000800b47812 */ /* 0x000fc400078ef80a */
[----:B------:R-:W-:Y:S01]  /*04f0*/  SHF.R.U32.HI R0, RZ, 0x3, R0 ;  /* 0x00000003ff007819 */ /* 0x000fe20000011600 */
[----:B------:R-:W-:Y:S01]  /*0500*/  IMAD R4, R245, 0x1000, R176 ;  /* 0x00001000f5047824 */ /* 0x000fe200078e02b0 */
[----:B------:R-:W-:Y:S01]  /*0510*/  LOP3.LUT R2, R6, 0x8, R10, 0xf8, !PT ;  /* 0x0000000806027812 */ /* 0x000fe200078ef80a */
[----:B------:R-:W-:Y:S01]  /*0520*/  STL [R1], R14 ;  /* 0x0000000e01007387 */ /* 0x000fe20000100800 */
[C---:B------:R-:W-:Y:S01]  /*0530*/  R2P PR, R3.reuse, 0x6 ;  /* 0x0000000603007804 */ /* 0x040fe20000000000 */
[----:B------:R-:W-:Y:S01]  /*0540*/  IMAD.SHL.U32 R3, R3, 0x40, RZ ;  /* 0x0000004003037824 */ /* 0x000fe200078e00ff */
[----:B------:R-:W-:Y:S01]  /*0550*/  LOP3.LUT R176, R176, R2, R0, 0xf6, !PT ;  /* 0x00000002b0b07212 */ /* 0x000fe200078ef600 */
[----:B------:R-:W-:Y:S01]  /*0560*/  IMAD.SHL.U32 R2, R245, 0x8, RZ ;  /* 0x00000008f5027824 */ /* 0x000fe200078e00ff */
[----:B------:R-:W-:Y:S02]  /*0570*/  LOP3.LUT R180, R180, R0, RZ, 0x3c, !PT ;  /* 0x00000000b4b47212 */ /* 0x000fe400078e3cff */
[----:B------:R-:W-:-:S02]  /*0580*/  LOP3.LUT R0, R3, 0x1c0, RZ, 0xc0, !PT ;  /* 0x000001c003007812 */ /* 0x000fc400078ec0ff */
[----:B------:R-:W-:Y:S01]  /*0590*/  LOP3.LUT R250, R7, 0xfffffe00, R5, 0xf8, !PT ;  /* 0xfffffe0007fa7812 */ /* 0x000fe200078ef805 */
[----:B------:R-:W-:Y:S01]  /*05a0*/  IMAD.SHL.U32 R5, R188, 0x10, RZ ;  /* 0x00000010bc057824 */ /* 0x000fe200078e00ff */
[----:B------:R-:W-:Y:S01]  /*05b0*/  LOP3.LUT R2, R2, 0x8, RZ, 0xc0, !PT ;  /* 0x0000000802027812 */ /* 0x000fe200078ec0ff */
[----:B------:R-:W-:Y:S01]  /*05c0*/  IMAD.IADD R180, R4, 0x1, R180 ;  /* 0x0000000104b47824 */ /* 0x000fe200078e02b4 */
[----:B------:R-:W-:Y:S01]  /*05d0*/  SHF.R.U32.HI R3, RZ, 0x3, R0 ;  /* 0x00000003ff037819 */ /* 0x000fe20000011600 */
[----:B------:R-:W-:Y:S01]  /*05e0*/  IMAD.SHL.U32 R4, R12, 0x2, RZ ;  /* 0x000000020c047824 */ /* 0x000fe200078e00ff */
[----:B------:R-:W-:Y:S01]  /*05f0*/  LOP3.LUT R8, R2, 0x10, R5, 0xf8, !PT ;  /* 0x0000001002087812 */ /* 0x000fe200078ef805 */
[----:B------:R-:W-:Y:S01]  /*0600*/  IMAD.SHL.U32 R188, R188, 0x8, RZ ;  /* 0x00000008bcbc7824 */ /* 0x000fe200078e00ff */
[CC--:B------:R-:W-:Y:S01]  /*0610*/  LOP3.LUT R7, R3.reuse, R0.reuse, R2, 0x1e, !PT ;  /* 0x0000000003077212 */ /* 0x0c0fe200078e1e02 */
[----:B------:R-:W-:Y:S01]  /*0620*/  IMAD.SHL.U32 R2, R14, 0x40, RZ ;  /* 0x000000400e027824 */ /* 0x000fe200078e00ff */
[----:B------:R-:W-:Y:S01]  /*0630*/  LOP3.LUT R6, R3, R0, RZ, 0xfc, !PT ;  /* 0x0000000003067212 */ /* 0x000fe200078efcff */
[----:B------:R-:W-:Y:S01]  /*0640*/  IMAD R0, R245, 0x2000, R4 ;  /* 0x00002000f5007824 */ /* 0x000fe200078e0204 */
[----:B------:R-:W-:Y:S01]  /*0650*/  SEL R181, R230, 0xffffffe0, !P4 ;  /* 0xffffffe0e6b57807 */ /* 0x000fe20006000000 */
[----:B------:R-:W-:Y:S01]  /*0660*/  IMAD.SHL.U32 R3, R11, 0x40, RZ ;  /* 0x000000400b037824 */ /* 0x000fe200078e00ff */
[----:B------:R-:W-:Y:S01]  /*0670*/  LOP3.LUT R2, R2, 0x1c0, RZ, 0xc0, !PT ;  /* 0x000001c002027812 */ /* 0x000fe200078ec0ff */
[C---:B------:R-:W-:Y:S01]  /*0680*/  IMAD R5, R251.reuse, 0x400, R0 ;  /* 0x00000400fb057824 */ /* 0x040fe200078e0200 */
[----:B------:R-:W-:Y:S01]  /*0690*/  SEL R230, R230, 0xffffffe0, !P1 ;  /* 0xffffffe0e6e67807 */ /* 0x000fe20004800000 */
[----:B------:R-:W-:Y:S01]  /*06a0*/  IMAD R4, R251, 0x400, R4 ;  /* 0x00000400fb047824 */ /* 0x000fe200078e0204 */
[----:B------:R-:W-:Y:S01]  /*06b0*/  LOP3.LUT R0, R3, 0xfffffe00, RZ, 0xc0, !PT ;  /* 0xfffffe0003007812 */ /* 0x000fe200078ec0ff */
[----:B------:R-:W-:Y:S01]  /*06c0*/  IMAD.IADD R5, R6, 0x1, R5 ;  /* 0x0000000106057824 */ /* 0x000fe200078e0205 */
[----:B------:R-:W-:Y:S01]  /*06d0*/  SHF.R.U32.HI R3, RZ, 0x3, R2 ;  /* 0x00000003ff037819 */ /* 0x000fe20000011602 */
[----:B------:R-:W-:Y:S01]  /*06e0*/  IMAD.IADD R7, R4, 0x1, R7 ;  /* 0x0000000104077824 */ /* 0x000fe200078e0207 */
[----:B------:R-:W-:Y:S01]  /*06f0*/  LOP3.LUT R188, R2, 0x8, R188, 0xf8, !PT ;  /* 0x0000000802bc7812 */ /* 0x000fe200078ef8bc */
[----:B------:R-:W-:Y:S01]  /*0700*/  IMAD R4, R251, 0x400, R0 ;  /* 0x00000400fb047824 */ /* 0x000fe200078e0200 */
[----:B------:R-:W-:Y:S01]  /*0710*/  LOP3.LUT R2, R3, R8, R2, 0x1e, !PT ;  /* 0x0000000803027212 */ /* 0x000fe200078e1e02 */
[----:B------:R-:W-:Y:S01]  /*0720*/  IMAD.SHL.U32 R180, R180, 0x2, RZ ;  /* 0x00000002b4b47824 */ /* 0x000fe200078e00ff */
[----:B------:R-:W-:-:S02]  /*0730*/  LOP3.LUT R188, R188, R3, RZ, 0x3c, !PT ;  /* 0x00000003bcbc7212 */ /* 0x000fc400078e3cff */
        /* <DEDUP_REMOVED lines=15> */
[----:B------:R-:W-:Y:S01]  /*0830*/  IMAD.IADD R229, R227, 0x1, R228 ;  /* 0x00000001e3e57824 */ /* 0x000fe200078e02e4 */
[----:B------:R-:W-:Y:S01]  /*0840*/  LEA R252, R7, UR6, 0x1 ;  /* 0x0000000607fc7c11 */ /* 0x000fe2000f8e08ff */
[----:B------:R-:W-:Y:S01]  /*0850*/  VIADD R182, R180, UR6 ;  /* 0x00000006b4b67c36 */ /* 0x000fe20008000000 */
[----:B------:R-:W-:Y:S01]  /*0860*/  SEL R2, R2, 0x3c0, !P2 ;  /* 0x000003c002027807 */ /* 0x000fe20005000000 */
[----:B------:R-:W-:Y:S01]  /*0870*/  IMAD.IADD R226, R227, 0x1, R0 ;  /* 0x00000001e3e27824 */ /* 0x000fe200078e0200 */
[----:B------:R-:W-:Y:S01]  /*0880*/  LEA R176, R176, UR4, 0x1 ;  /* 0x00000004b0b07c11 */ /* 0x000fe2000f8e08ff */
[--C-:B------:R-:W-:Y:S01]  /*0890*/  IMAD.IADD R6, R0, 0x1, R252.reuse ;  /* 0x0000000100067824 */ /* 0x100fe200078e02fc */
[----:B------:R-:W-:Y:S01]  /*08a0*/  UIADD3 UR5, UR4, 0xc000, URZ ;  /* 0x0000c00004057890 */ /* 0x000fe2000fffe03f */
[----:B------:R-:W-:-:S02]  /*08b0*/  IMAD.IADD R5, R230, 0x1, R252 ;  /* 0x00000001e6057824 */ /* 0x000fc400078e02fc */
[C---:B------:R-:W-:Y:S01]  /*08c0*/  VIADD R9, R252.reuse, 0x420 ;  /* 0x00000420fc097836 */ /* 0x040fe20000000000 */
[----:B------:R1:W-:Y:S01]  /*08d0*/  STL [R1+0x14], R6 ;  /* 0x0000140601007387 */ /* 0x0003e20000100800 */
        /* <DEDUP_REMOVED lines=16> */
[----:B------:R-:W-:Y:S01]  /*09e0*/  IMAD.IADD R233, R227, 0x1, R230 ;  /* 0x00000001e3e97824 */ /* 0x000fe200078e02e6 */
[----:B------:R-:W-:Y:S01]  /*09f0*/  STL [R1+0xc], R7 ;  /* 0x00000c0701007387 */ /* 0x000fe20000100800 */
[----:B-1----:R-:W-:Y:S02]  /*0a00*/  IMAD.IADD R6, R230, 0x1, R6 ;  /* 0x00000001e6067824 */ /* 0x002fe400078e0206 */
[----:B------:R-:W-:Y:S02]  /*0a10*/  IMAD.IADD R232, R229, 0x1, R230 ;  /* 0x00000001e5e87824 */ /* 0x000fe400078e02e6 */
[C---:B--2---:R-:W-:Y:S02]  /*0a20*/  VIADD R5, R252.reuse, 0x2440 ;  /* 0x00002440fc057836 */ /* 0x044fe40000000000 */
[----:B------:R-:W-:Y:S02]  /*0a30*/  @P2 VIADD R5, R252, 0x23c0 ;  /* 0x000023c0fc052836 */ /* 0x000fe40000000000 */
[----:B------:R-:W-:-:S02]  /*0a40*/  IMAD.IADD R231, R230, 0x1, R226 ;  /* 0x00000001e6e77824 */ /* 0x000fc400078e02e2 */
[----:B------:R-:W-:Y:S01]  /*0a50*/  IMAD.IADD R181, R181, 0x1, R179 ;  /* 0x00000001b5b57824 */ /* 0x000fe200078e02b3 */
[----:B------:R1:W-:Y:S04]  /*0a60*/  STL [R1+0x8], R5 ;  /* 0x0000080501007387 */ /* 0x0003e80000100800 */
[----:B------:R2:W-:Y:S01]  /*0a70*/  STL [R1+0x2c], R6 ;  /* 0x00002c0601007387 */ /* 0x0005e20000100800 */
[----:B-1----:R-:W-:Y:S02]  /*0a80*/  IMAD.IADD R5, R230, 0x1, R4 ;  /* 0x00000001e6057824 */ /* 0x002fe400078e0204 */
[--C-:B------:R-:W-:Y:S02]  /*0a90*/  IMAD.IADD R4, R0, 0x1, R3.reuse ;  /* 0x0000000100047824 */ /* 0x100fe400078e0203 */
[----:B------:R-:W-:Y:S01]  /*0aa0*/  IMAD.IADD R0, R2, 0x1, R3 ;  /* 0x0000000102007824 */ /* 0x000fe200078e0203 */
[----:B------:R2:W-:Y:S01]  /*0ab0*/  STL [R1+0x28], R5 ;  /* 0x0000280501007387 */ /* 0x0005e20000100800 */
[----:B------:R-:W-:-:S03]  /*0ac0*/  IMAD.IADD R230, R230, 0x1, R228 ;  /* 0x00000001e6e67824 */ /* 0x000fc600078e02e4 */
[----:B------:R2:W-:Y:S04]  /*0ad0*/  STL [R1+0x24], R4 ;  /* 0x0000240401007387 */ /* 0x0005e80000100800 */
[----:B------:R2:W-:Y:S02]  /*0ae0*/  STL [R1+0x20], R0 ;  /* 0x0000200001007387 */ /* 0x0005e40000100800 */
.L_x_1044:
        /* <DEDUP_REMOVED lines=30> */
[----:B---3--:R-:W2:Y:S05]  /*0cd0*/  @P1 LDG.E R7, desc[UR8][R4.64] ;  /* 0x0000000804071981 */ /* 0x008eaa000c1e1900 */
        /* <DEDUP_REMOVED lines=36> */
.L_x_1000:
        /* <DEDUP_REMOVED lines=18> */
[----:B------:R-:W-:Y:S01]  /*1040*/  USEL UR43, UR15, URZ, UP2 ;  /* 0x0000003f0f2b7287 */ /* 0x000fe20009000000 */
[----:B------:R-:W-:Y:S01]  /*1050*/  ULDC.U8 UR24, c[0x0][0x480] ;  /* 0x0001200000187ab9 */ /* 0x000fe20000000000 */
[----:B------:R-:W-:Y:S02]  /*1060*/  USHF.R.S32.HI UR26, URZ, 0x1f, UR61 ;  /* 0x0000001f3f1a7899 */ /* 0x000fe4000801143d */
[----:B------:R-:W-:Y:S01]  /*1070*/  UISETP.NE.AND UP4, UPT, UR24, URZ, UPT ;  /* 0x0000003f1800728c */ /* 0x000fe2000bf85270 */
[----:B------:R-:W-:Y:S01]  /*1080*/  ULDC UR27, c[0x0][0x2dc] ;  /* 0x0000b700001b7ab9 */ /* 0x000fe20000000800 */
[----:B------:R-:W-:Y:S01]  /*1090*/  ULDC UR47, c[0x0][0x270] ;  /* 0x00009c00002f7ab9 */ /* 0x000fe20000000800 */
[----:B-1----:R-:W-:Y:S01]  /*10a0*/  IABS R5, R6 ;  /* 0x0000000600057213 */ /* 0x002fe20000000000 */
[----:B------:R-:W-:Y:S01]  /*10b0*/  @!UP0 UIMAD.WIDE.U32 UR38, UR49, UR10, URZ ;  /* 0x0000000a312682a5 */ /* 0x000fe2000f8e003f */
[----:B------:R-:W-:Y:S01]  /*10c0*/  ISETP.NE.AND P3, PT, R6, RZ, PT ;  /* 0x000000ff0600720c */ /* 0x000fe20003f65270 */
[----:B------:R-:W-:Y:S01]  /*10d0*/  UIMAD.WIDE.U32 UR18, UR49, UR61, URZ ;  /* 0x0000003d311272a5 */ /* 0x000fe2000f8e003f */
[----:B------:R-:W1:Y:S01]  /*10e0*/  I2F.RP R2, R5 ;  /* 0x0000000500027306 */ /* 0x000e620000209400 */
[----:B------:R-:W-:Y:S01]  /*10f0*/  UIMAD UR52, UR59, UR27, URZ ;  /* 0x0000001b3b3472a4 */ /* 0x000fe2000f8e023f */
[----:B------:R-:W-:Y:S01]  /*1100*/  ULDC UR46, c[0x0][0x2c4] ;  /* 0x0000b100002e7ab9 */ /* 0x000fe20000000800 */
[----:B--2---:R-:W-:Y:S01]  /*1110*/  UIMAD.WIDE.U32 UR34, UR7, UR12, URZ ;  /* 0x0000000c072272a5 */ /* 0x004fe2000f8e003f */
[----:B------:R-:W-:Y:S01]  /*1120*/  ULDC.64 UR32, c[0x0][0x240] ;  /* 0x0000900000207ab9 */ /* 0x000fe20000000a00 */
[----:B------:R-:W-:-:S02]  /*1130*/  UISETP.NE.AND UP1, UPT, UR31, -0x1, UPT ;  /* 0xffffffff1f00788c */ /* 0x000fc4000bf25270 */
[----:B------:R-:W-:Y:S02]  /*1140*/  UIMAD UR45, UR7, UR13, UR35 ;  /* 0x0000000d072d72a4 */ /* 0x000fe4000f8e0223 */
[----:B------:R-:W-:Y:S01]  /*1150*/  @!UP0 UIMAD UR7, UR60, UR10, URZ ;  /* 0x0000000a3c0782a4 */ /* 0x000fe2000f8e023f */
[----:B------:R-:W-:Y:S01]  /*1160*/  @UP0 ULDC.64 UR12, c[0x0][0x420] ;  /* 0x00010800000c0ab9 */ /* 0x000fe20000000a00 */
[----:B------:R-:W-:Y:S01]  /*1170*/  UIMAD.WIDE.U32 UR28, UR6, UR32, URZ ;  /* 0x00000020061c72a5 */ /* 0x000fe2000f8e003f */
[----:B-1----:R-:W1:Y:S01]  /*1180*/  MUFU.RCP R2, R2 ;  /* 0x0000000200027308 */ /* 0x002e620000001000 */
[----:B------:R-:W-:Y:S02]  /*1190*/  @!UP0 UIMAD UR37, UR49, UR11, UR7 ;  /* 0x0000000b312582a4 */ /* 0x000fe4000f8e0207 */
[----:B------:R-:W-:Y:S02]  /*11a0*/  UIADD3 UR7, UR23, 0x7f, URZ ;  /* 0x0000007f17077890 */ /* 0x000fe4000fffe03f */
[----:B------:R-:W-:-:S02]  /*11b0*/  @UP0 UIMAD.WIDE.U32 UR40, UR6, UR12, URZ ;  /* 0x0000000c062802a5 */ /* 0x000fc4000f8e003f */
[----:B------:R-:W-:Y:S02]  /*11c0*/  USHF.R.S32.HI UR15, URZ, 0x1f, UR7 ;  /* 0x0000001f3f0f7899 */ /* 0x000fe40008011407 */
[----:B------:R-:W-:Y:S02]  /*11d0*/  @UP0 UIMAD UR51, UR6, UR13, UR41 ;  /* 0x0000000d063302a4 */ /* 0x000fe4000f8e0229 */
[----:B------:R-:W-:Y:S02]  /*11e0*/  ULEA.HI UR24, UR15, UR7, URZ, 0x7 ;  /* 0x000000070f187291 */ /* 0x000fe4000f8f383f */
[----:B------:R-:W-:Y:S01]  /*11f0*/  UIMAD UR7, UR26, UR49, URZ ;  /* 0x000000311a0772a4 */ /* 0x000fe2000f8e023f */
[----:B------:R-:W-:Y:S01]  /*1200*/  ULDC.U8 UR13, c[0x0][0x3d8] ;  /* 0x0000f600000d7ab9 */ /* 0x000fe20000000000 */
[----:B------:R-:W-:Y:S01]  /*1210*/  UIMAD.WIDE UR10, UR27, UR47, URZ ;  /* 0x0000002f1b0a72a5 */ /* 0x000fe2000f8e023f */
[----:B-1----:R-:W-:Y:S01]  /*1220*/  VIADD R2, R2, 0xffffffe ;  /* 0x0ffffffe02027836 */ /* 0x002fe20000000000 */
[----:B------:R-:W-:-:S02]  /*1230*/  UIMAD UR7, UR60, UR61, UR7 ;  /* 0x0000003d3c0772a4 */ /* 0x000fc4000f8e0207 */
[----:B------:R-:W-:Y:S01]  /*1240*/  UISETP.NE.AND UP3, UPT, UR13, URZ, UPT ;  /* 0x0000003f0d00728c */ /* 0x000fe2000bf65270 */
[----:B------:R-:W1:Y:S01]  /*1250*/  F2I.FTZ.U32.TRUNC.NTZ R3, R2 ;  /* 0x0000000200037305 */ /* 0x000e62000021f000 */
[----:B------:R-:W-:Y:S02]  /*1260*/  UIMAD UR15, UR11, UR18, URZ ;  /* 0x000000120b0f72a4 */ /* 0x000fe4000f8e023f */
[----:B------:R-:W-:Y:S02]  /*1270*/  UIADD3 UR7, UR19, UR7, URZ ;  /* 0x0000000713077290 */ /* 0x000fe4000fffe03f */
[----:B------:R-:W-:Y:S02]  /*1280*/  UIMAD.WIDE.U32 UR26, UR10, UR18, URZ ;  /* 0x000000120a1a72a5 */ /* 0x000fe4000f8e003f */
[----:B------:R-:W-:Y:S02]  /*1290*/  UIMAD UR7, UR10, UR7, UR15 ;  /* 0x000000070a0772a4 */ /* 0x000fe4000f8e020f */
[----:B------:R-:W-:-:S02]  /*12a0*/  UIMAD.WIDE.U32 UR18, UR10, UR6, URZ ;  /* 0x000000060a1272a5 */ /* 0x000fc4000f8e003f */
[----:B------:R-:W-:Y:S02]  /*12b0*/  UIMAD UR15, UR11, UR6, URZ ;  /* 0x000000060b0f72a4 */ /* 0x000fe4000f8e023f */
[----:B------:R-:W-:Y:S01]  /*12c0*/  UIADD3 UR50, UR27, UR7, URZ ;  /* 0x000000071b327290 */ /* 0x000fe2000fffe03f */
[--C-:B-1----:R-:W-:Y:S01]  /*12d0*/  IMAD.MOV R0, RZ, RZ, -R3.reuse ;  /* 0x000000ffff007224 */ /* 0x102fe200078e0a03 */
[----:B------:R-:W-:Y:S01]  /*12e0*/  @UP0 UIADD3 UR50, UR19, UR15, URZ ;  /* 0x0000000f13320290 */ /* 0x000fe2000fffe03f */
[----:B------:R-:W-:Y:S01]  /*12f0*/  IMAD.MOV.U32 R2, RZ, RZ, RZ ;  /* 0x000000ffff027224 */ /* 0x000fe200078e00ff */
[----:B------:R-:W-:Y:S01]  /*1300*/  @UP3 UIMAD UR7, UR49, UR46, URZ ;  /* 0x0000002e310732a4 */ /* 0x000fe2000f8e023f */
[----:B------:R-:W-:Y:S01]  /*1310*/  IMAD R0, R0, R5, RZ ;  /* 0x0000000500007224 */ /* 0x000fe200078e02ff */
[----:B------:R-:W-:Y:S02]  /*1320*/  ULOP3.LUT UR15, UR24, 0xffffff80, URZ, 0xc0, !UPT ;  /* 0xffffff80180f7892 */ /* 0x000fe4000f8ec03f */
[----:B------:R-:W-:Y:S01]  /*1330*/  UIMAD UR36, UR6, UR33, URZ ;  /* 0x00000021062472a4 */ /* 0x000fe2000f8e023f */
[----:B------:R-:W-:Y:S01]  /*1340*/  IMAD.HI.U32 R0, R3, R0, R2 ;  /* 0x0000000003007227 */ /* 0x000fe200078e0002 */
[----:B------:R-:W-:Y:S01]  /*1350*/  MOV R2, R4 ;  /* 0x0000000400027202 */ /* 0x000fe20000000f00 */
[----:B------:R-:W-:-:S02]  /*1360*/  USHF.L.U64.HI UR12, UR49, 0x7, UR60 ;  /* 0x00000007310c7899 */ /* 0x000fc4000801023c */
[----:B------:R-:W-:Y:S02]  /*1370*/  @UP3 USEL UR19, UR7, UR6, !UP0 ;  /* 0x0000000607133287 */ /* 0x000fe4000c000000 */
[----:B------:R-:W-:Y:S01]  /*1380*/  IMAD.HI.U32 R0, R0, R2, RZ ;  /* 0x0000000200007227 */ /* 0x000fe200078e00ff */
[----:B------:R-:W-:Y:S02]  /*1390*/  UIADD3 UR48, UR17, UR21, URZ ;  /* 0x0000001511307290 */ /* 0x000fe4000fffe03f */
[----:B------:R-:W-:Y:S01]  /*13a0*/  UIADD3 UR7, UR15, -0x80, URZ ;  /* 0xffffff800f077890 */ /* 0x000fe2000fffe03f */
[----:B------:R-:W-:Y:S01]  /*13b0*/  IMAD.MOV R3, RZ, RZ, -R0 ;  /* 0x000000ffff037224 */ /* 0x000fe200078e0a00 */
[----:B------:R-:W-:Y:S01]  /*13c0*/  @UP3 ULDC UR21, c[0x0][0x2e4] ;  /* 0x0000b90000153ab9 */ /* 0x000fe20000000800 */
[----:B------:R-:W-:Y:S02]  /*13d0*/  @UP0 UIADD3 UR48, UR29, UR36, URZ ;  /* 0x000000241d300290 */ /* 0x000fe4000fffe03f */
[----:B------:R-:W-:Y:S01]  /*13e0*/  IMAD R2, R5, R3, R2 ;  /* 0x0000000305027224 */ /* 0x000fe200078e0202 */
[----:B------:R-:W-:-:S02]  /*13f0*/  USEL UR58, UR26, UR18, !UP0 ;  /* 0x000000121a3a7287 */ /* 0x000fc4000c000000 */
[----:B------:R-:W-:Y:S02]  /*1400*/  USEL UR42, UR12, URZ, UP2 ;  /* 0x0000003f0c2a7287 */ /* 0x000fe40009000000 */
[----:B------:R-:W-:Y:S01]  /*1410*/  ISETP.GT.U32.AND P1, PT, R5, R2, PT ;  /* 0x000000020500720c */ /* 0x000fe20003f24070 */
[----:B------:R-:W-:Y:S02]  /*1420*/  @!UP3 UIMAD UR18, UR49, UR47, UR59 ;  /* 0x0000002f3112b2a4 */ /* 0x000fe4000f8e023b */
[----:B------:R-:W-:Y:S02]  /*1430*/  @UP3 UIMAD UR36, UR59, UR21, UR19 ;  /* 0x000000153b2432a4 */ /* 0x000fe4000f8e0213 */
[----:B------:R-:W-:Y:S02]  /*1440*/  USHF.R.S32.HI UR21, URZ, 0x1f, UR7 ;  /* 0x0000001f3f157899 */ /* 0x000fe40008011407 */
[----:B------:R-:W-:Y:S02]  /*1450*/  UIADD3 UR15, UP2, UR7, UR43, URZ ;  /* 0x0000002b070f7290 */ /* 0x000fe4000ff5e03f */
[----:B------:R-:W-:-:S02]  /*1460*/  @!UP3 UIMAD UR36, UR18, UR46, URZ ;  /* 0x0000002e1224b2a4 */ /* 0x000fc4000f8e023f */
[----:B------:R-:W-:Y:S02]  /*1470*/  UIADD3.X UR18, UR21, UR42, URZ, UP2, !UPT ;  /* 0x0000002a15127290 */ /* 0x000fe400097fe43f */
[----:B------:R-:W-:Y:S01]  /*1480*/  @!P1 IMAD.IADD R2, R2, 0x1, -R5 ;  /* 0x0000000102029824 */ /* 0x000fe200078e0a05 */
[----:B------:R-:W-:Y:S01]  /*1490*/  @!P1 IADD3 R0, R0, 0x1, RZ ;  /* 0x0000000100009810 */ /* 0x000fe20007ffe0ff */
[----:B------:R-:W-:Y:S01]  /*14a0*/  UIMAD UR11, UR11, UR15, URZ ;  /* 0x0000000f0b0b72a4 */ /* 0x000fe2000f8e023f */
[----:B------:R-:W-:Y:S01]  /*14b0*/  PLOP3.LUT P1, PT, PT, PT, UP1, 0x80, 0x0 ;  /* 0x000000000000781c */ /* 0x000fe20003f2f018 */
[----:B------:R-:W-:Y:S01]  /*14c0*/  @UP1 UIADD3 UR22, UR25, UR31, URZ ;  /* 0x0000001f19161290 */ /* 0x000fe2000fffe03f */
[----:B------:R-:W-:Y:S01]  /*14d0*/  ISETP.GE.U32.AND P0, PT, R2, R5, PT ;  /* 0x000000050200720c */ /* 0x000fe20003f06070 */
[----:B------:R-:W-:Y:S01]  /*14e0*/  @UP1 UIADD3 UR35, UR25, UR31, URZ ;  /* 0x0000001f19231290 */ /* 0x000fe2000fffe03f */
        /* <DEDUP_REMOVED lines=40> */
.L_x_1002:
        /* <DEDUP_REMOVED lines=13> */
.L_x_1003:
        /* <DEDUP_REMOVED lines=11> */
.L_x_1004:
[----:B------:R-:W-:Y:S02]  /*18f0*/  ULDC UR6, c[0x0][0x270] ;  /* 0x00009c0000067ab9 */ /* 0x000fe40000000800 */
[----:B------:R-:W-:-:S04]  /*1900*/  UIMAD UR6, UR49, UR6, UR59 ;  /* 0x00000006310672a4 */ /* 0x000fc8000f8e023b */
[----:B------:R-:W-:-:S12]  /*1910*/  UIMAD UR6, UR6, UR61, URZ ;  /* 0x0000003d060672a4 */ /* 0x000fd8000f8e023f */
.L_x_1005:
[----:B------:R-:W1:Y:S01]  /*1920*/  S2R R46, SR_TID.X ;  /* 0x00000000002e7919 */ /* 0x000e620000002100 */
[----:B------:R-:W2:Y:S01]  /*1930*/  LDC.64 R6, c[0x0][0x420] ;  /* 0x00010800ff067b82 */ /* 0x000ea20000000a00 */
[----:B------:R-:W-:Y:S01]  /*1940*/  USHF.R.S32.HI UR11, URZ, 0x1f, UR59 ;  /* 0x0000001f3f0b7899 */ /* 0x000fe2000801143b */
[----:B------:R-:W-:Y:S01]  /*1950*/  BSSY B1, `(.L_x_1001) ;  /* 0x0000a9f000017945 */ /* 0x000fe20003800000 */
[----:B------:R-:W-:Y:S01]  /*1960*/  ULDC.64 UR18, c[0x0][0x428] ;  /* 0x00010a0000127ab9 */ /* 0x000fe20000000a00 */
[----:B------:R-:W-:Y:S01]  /*1970*/  UIADD3 UR37, UR7, UR6, URZ ;  /* 0x0000000607257290 */ /* 0x000fe2000fffe03f */
[----:B------:R-:W-:Y:S01]  /*1980*/  IMAD.U32 R12, RZ, RZ, UR18 ;  /* 0x00000012ff0c7e24 */ /* 0x000fe2000f8e00ff */
[----:B------:R-:W-:Y:S01]  /*1990*/  UIMAD UR6, UR11, UR18, URZ ;  /* 0x000000120b0672a4 */ /* 0x000fe2000f8e023f */
[----:B------:R-:W-:Y:S01]  /*19a0*/  ULDC UR15, c[0x0][0x2dc] ;  /* 0x0000b700000f7ab9 */ /* 0x000fe20000000800 */
[----:B------:R-:W-:Y:S02]  /*19b0*/  ULDC UR24, c[0x0][0x270] ;  /* 0x00009c0000187ab9 */ /* 0x000fe40000000800 */
[----:B------:R-:W-:-:S02]  /*19c0*/  UIMAD UR22, UR59, UR19, UR6 ;  /* 0x000000133b1672a4 */ /* 0x000fc4000f8e0206 */
[----:B------:R-:W-:Y:S01]  /*19d0*/  UIADD3 UR6, -UR14, UR23, UR30 ;  /* 0x000000170e067290 */ /* 0x000fe2000fffe11e */
[----:B------:R-:W-:Y:S01]  /*19e0*/  ULDC.64 UR18, c[0x0][0x258] ;  /* 0x0000960000127ab9 */ /* 0x000fe20000000a00 */
[----:B------:R-:W-:Y:S01]  /*19f0*/  UIMAD UR15, UR15, UR24, URZ ;  /* 0x000000180f0f72a4 */ /* 0x000fe2000f8e023f */
[----:B------:R-:W-:Y:S01]  /*1a00*/  IMAD.U32 R13, RZ, RZ, UR18 ;  /* 0x00000012ff0d7e24 */ /* 0x000fe2000f8e00ff */
[----:B------:R-:W-:Y:S02]  /*1a10*/  UIMAD UR11, UR11, UR18, URZ ;  /* 0x000000120b0b72a4 */ /* 0x000fe4000f8e023f */
[----:B------:R-:W-:Y:S02]  /*1a20*/  UIADD3 UR36, UR7, UR36, URZ ;  /* 0x0000002407247290 */ /* 0x000fe4000fffe03f */
[----:B------:R-:W-:Y:S02]  /*1a30*/  UIMAD UR19, UR59, UR19, UR11 ;  /* 0x000000133b1372a4 */ /* 0x000fe4000f8e020b */
[----:B------:R-:W-:Y:S01]  /*1a40*/  USHF.L.U32 UR11, UR15, 0x7, URZ ;  /* 0x000000070f0b7899 */ /* 0x000fe2000800063f */
[----:B--2---:R-:W-:Y:S01]  /*1a50*/  IMAD R10, R6, UR21, RZ ;  /* 0x00000015060a7c24 */ /* 0x004fe2000f8e02ff */
[----:B------:R-:W-:Y:S01]  /*1a60*/  ULDC.64 UR40, c[0x0][0x478] ;  /* 0x00011e0000287ab9 */ /* 0x000fe20000000a00 */
[----:B------:R-:W-:Y:S01]  /*1a70*/  ULDC.64 UR34, c[0x0][0x210] ;  /* 0x0000840000227ab9 */ /* 0x000fe20000000a00 */
[----:B------:R-:W-:Y:S01]  /*1a80*/  ULDC.64 UR26, c[0x0][0x400] ;  /* 0x00010000001a7ab9 */ /* 0x000fe20000000a00 */
[----:B------:R-:W-:Y:S01]  /*1a90*/  IMAD R11, R7, UR7, R10 ;  /* 0x00000007070b7c24 */ /* 0x000fe2000f8e020a */
[----:B------:R-:W-:Y:S01]  /*1aa0*/  USHF.L.U64.HI UR38, UR32, 0x5, UR33 ;  /* 0x0000000520267899 */ /* 0x000fe20008010221 */
[----:B-1----:R-:W-:Y:S01]  /*1ab0*/  SHF.R.S32.HI R15, RZ, 0x1f, R46 ;  /* 0x0000001fff0f7819 */ /* 0x002fe2000001142e */
[----:B------:R-:W-:-:S03]  /*1ac0*/  USHF.L.U32 UR39, UR32, 0x5, URZ ;  /* 0x0000000520277899 */ /* 0x000fc6000800063f */
[CC--:B------:R-:W-:Y:S02]  /*1ad0*/  LEA.HI R4, R15.reuse, R46.reuse, RZ, 0x3 ;  /* 0x0000002e0f047211 */ /* 0x0c0fe400078f18ff */
[----:B------:R-:W-:Y:S02]  /*1ae0*/  LEA.HI R10, R15, R46, RZ, 0x5 ;  /* 0x0000002e0f0a7211 */ /* 0x000fe400078f28ff */
[----:B------:R-:W-:Y:S02]  /*1af0*/  SHF.R.S32.HI R0, RZ, 0x3, R4 ;  /* 0x00000003ff007819 */ /* 0x000fe40000011404 */
[----:B------:R-:W-:Y:S02]  /*1b00*/  LOP3.LUT R4, R4, 0xfffffff8, RZ, 0xc0, !PT ;  /* 0xfffffff804047812 */ /* 0x000fe400078ec0ff */
[----:B------:R-:W-:Y:S02]  /*1b10*/  SHF.R.S32.HI R36, RZ, 0x1f, R0 ;  /* 0x0000001fff247819 */ /* 0x000fe40000011400 */
[----:B------:R-:W-:Y:S01]  /*1b20*/  IADD3 R2, P0, R0, UR7, RZ ;  /* 0x0000000700027c10 */ /* 0x000fe2000ff1e0ff */
[----:B------:R-:W-:Y:S01]  /*1b30*/  IMAD.IADD R4, R46, 0x1, -R4 ;  /* 0x000000012e047824 */ /* 0x000fe200078e0a04 */
[----:B------:R-:W-:-:S02]  /*1b40*/  LOP3.LUT R15, R10, 0xffffffe0, RZ, 0xc0, !PT ;  /* 0xffffffe00a0f7812 */ /* 0x000fc400078ec0ff */
[----:B------:R-:W-:Y:S01]  /*1b50*/  IADD3.X R3, R36, UR21, RZ, P0, !PT ;  /* 0x0000001524037c10 */ /* 0x000fe200087fe4ff */
[----:B------:R-:W-:Y:S01]  /*1b60*/  IMAD.SHL.U32 R4, R4, 0x8, RZ ;  /* 0x0000000804047824 */ /* 0x000fe200078e00ff */
[----:B------:R-:W-:Y:S01]  /*1b70*/  SHF.R.S32.HI R10, RZ, 0x5, R10 ;  /* 0x00000005ff0a7819 */ /* 0x000fe2000001140a */
[----:B------:R-:W-:Y:S02]  /*1b80*/  IMAD.IADD R46, R46, 0x1, -R15 ;  /* 0x000000012e2e7824 */ /* 0x000fe400078e0a0f */
[----:B------:R-:W-:Y:S01]  /*1b90*/  IMAD R3, R3, UR32, RZ ;  /* 0x0000002003037c24 */ /* 0x000fe2000f8e02ff */
[----:B------:R-:W-:Y:S01]  /*1ba0*/  SHF.R.S32.HI R5, RZ, 0x1f, R4 ;  /* 0x0000001fff057819 */ /* 0x000fe20000011404 */
[----:B------:R-:W-:Y:S02]  /*1bb0*/  IMAD R10, R10, UR15, R46 ;  /* 0x0000000f0a0a7c24 */ /* 0x000fe4000f8e022e */
[C---:B------:R-:W-:Y:S02]  /*1bc0*/  IMAD R9, R2.reuse, UR33, R3 ;  /* 0x0000002102097c24 */ /* 0x040fe4000f8e0203 */
[----:B------:R-:W-:-:S03]  /*1bd0*/  IMAD.WIDE.U32 R2, R2, UR32, R4 ;  /* 0x0000002002027c25 */ /* 0x000fc6000f8e0004 */
[----:B------:R-:W-:-:S04]  /*1be0*/  IADD3 R8, P0, R2, UR57, RZ ;  /* 0x0000003902087c10 */ /* 0x000fc8000ff1e0ff */
[----:B------:R-:W-:Y:S02]  /*1bf0*/  IADD3.X R9, R3, UR48, R9, P0, !PT ;  /* 0x0000003003097c10 */ /* 0x000fe400087fe409 */
[----:B------:R-:W-:Y:S01]  /*1c00*/  IADD3 R2, P0, R4, UR10, RZ ;  /* 0x0000000a04027c10 */ /* 0x000fe2000ff1e0ff */
[----:B------:R-:W-:Y:S02]  /*1c10*/  ULDC UR10, c[0x0][0x398] ;  /* 0x0000e600000a7ab9 */ /* 0x000fe40000000800 */
[----:B------:R-:W-:Y:S01]  /*1c20*/  UIADD3 UR6, UR6, -UR10, URZ ;  /* 0x8000000a06067290 */ /* 0x000fe2000fffe03f */
[----:B------:R-:W-:Y:S01]  /*1c30*/  IADD3.X R3, R5, UR51, RZ, P0, !PT ;  /* 0x0000003305037c10 */ /* 0x000fe200087fe4ff */
[----:B------:R-:W-:Y:S01]  /*1c40*/  IMAD.WIDE.U32 R8, R13, UR59, R8 ;  /* 0x0000003b0d087c25 */ /* 0x000fe2000f8e0008 */
[----:B------:R-:W-:Y:S01]  /*1c50*/  UIADD3 UR10, UR46, -0x1, URZ ;  /* 0xffffffff2e0a7890 */ /* 0x000fe2000fffe03f */
[C---:B------:R-:W-:Y:S01]  /*1c60*/  SHF.L.U64.HI R13, R6.reuse, 0x5, R7 ;  /* 0x00000005060d7819 */ /* 0x040fe20000010207 */
[----:B------:R-:W-:Y:S01]  /*1c70*/  USHF.R.S32.HI UR24, URZ, 0x1f, UR6 ;  /* 0x0000001f3f187899 */ /* 0x000fe20008011406 */
[----:B------:R-:W-:Y:S01]  /*1c80*/  IMAD.WIDE.U32 R2, R6, UR7, R2 ;  /* 0x0000000706027c25 */ /* 0x000fe2000f8e0002 */
[----:B------:R-:W-:Y:S01]  /*1c90*/  UIADD3 UR7, UP2, UP0, UR28, UR11, UR52 ;  /* 0x0000000b1c077290 */ /* 0x000fe2000f85e034 */
[----:B------:R-:W-:Y:S01]  /*1ca0*/  LEA R244, P4, R8, UR34, 0x1 ;  /* 0x0000002208f47c11 */ /* 0x000fe2000f8808ff */
[----:B------:R-:W-:Y:S01]  /*1cb0*/  ULEA.HI UR24, UR24, UR6, URZ, 0x7 ;  /* 0x0000000618187291 */ /* 0x000fe2000f8f383f */
[----:B------:R-:W-:Y:S01]  /*1cc0*/  IMAD.IADD R3, R3, 0x1, R11 ;  /* 0x0000000103037824 */ /* 0x000fe200078e020b */
[----:B------:R-:W-:Y:S01]  /*1cd0*/  USHF.R.S32.HI UR11, URZ, 0x1f, UR11 ;  /* 0x0000001f3f0b7899 */ /* 0x000fe2000801140b */
[----:B------:R-:W-:Y:S01]  /*1ce0*/  VIADD R9, R9, UR19 ;  /* 0x0000001309097c36 */ /* 0x000fe20008000000 */
[----:B------:R-:W-:Y:S01]  /*1cf0*/  USHF.R.S32.HI UR24, URZ, 0x7, UR24 ;  /* 0x000000073f187899 */ /* 0x000fe20008011418 */
[----:B------:R-:W-:Y:S01]  /*1d00*/  IMAD.WIDE.U32 R2, R12, UR59, R2 ;  /* 0x0000003b0c027c25 */ /* 0x000fe2000f8e0002 */
[----:B------:R-:W-:-:S02]  /*1d10*/  UIADD3.X UR11, UR53, UR11, UR55, UP2, UP0 ;  /* 0x0000000b350b7290 */ /* 0x000fc400097e0437 */
[----:B------:R-:W-:Y:S01]  /*1d20*/  UISETP.LT.AND UP0, UPT, URZ, UR24, UPT ;  /* 0x000000183f00728c */ /* 0x000fe2000bf01270 */
[----:B------:R-:W-:Y:S01]  /*1d30*/  VIADD R3, R3, UR22 ;  /* 0x0000001603037c36 */ /* 0x000fe20008000000 */
[----:B------:R-:W-:Y:S01]  /*1d40*/  UIADD3 UR6, UP3, UP2, UR56, UR7, UR58 ;  /* 0x0000000738067290 */ /* 0x000fe2000fa7e03a */
[-C--:B------:R-:W-:Y:S01]  /*1d50*/  IMAD R12, R36, R6.reuse, RZ ;  /* 0x00000006240c7224 */ /* 0x080fe200078e02ff */
[----:B------:R-:W-:Y:S01]  /*1d60*/  USEL UR24, URZ, UR24, !UP0 ;  /* 0x000000183f187287 */ /* 0x000fe2000c000000 */
[----:B------:R-:W-:Y:S01]  /*1d70*/  IMAD.WIDE.U32 R2, R0, R6, R2 ;  /* 0x0000000600027225 */ /* 0x000fe200078e0002 */
[----:B------:R-:W-:Y:S01]  /*1d80*/  UIADD3.X UR11, UR54, UR11, UR50, UP3, UP2 ;  /* 0x0000000b360b7290 */ /* 0x000fe20009fe4432 */
[----:B------:R-:W-:Y:S01]  /*1d90*/  LEA.HI.X R242, R8, UR35, R9, 0x1, P4 ;  /* 0x0000002308f27c11 */ /* 0x000fe2000a0f0c09 */
[----:B------:R-:W-:Y:S01]  /*1da0*/  UISETP.GT.AND UP0, UPT, UR46, UR24, UPT ;  /* 0x000000182e00728c */ /* 0x000fe2000bf04270 */
[----:B------:R-:W-:Y:S01]  /*1db0*/  IADD3 R11, P0, R10, UR6, RZ ;  /* 0x000000060a0b7c10 */ /* 0x000fe2000ff1e0ff */
[----:B------:R-:W-:Y:S01]  /*1dc0*/  IMAD R12, R0, R7, R12 ;  /* 0x00000007000c7224 */ /* 0x000fe200078e020c */
[----:B------:R-:W-:-:S02]  /*1dd0*/  UIMAD.WIDE UR6, UR37, 0x4, UR40 ;  /* 0x00000004250678a5 */ /* 0x000fc4000f8e0228 */
[----:B------:R-:W-:Y:S01]  /*1de0*/  LEA.HI.X.SX32 R10, R10, UR11, 0x1, P0 ;  /* 0x0000000b0a0a7c11 */ /* 0x000fe200080f0eff */
[----:B------:R-:W-:Y:S01]  /*1df0*/  ULDC.64 UR28, c[0x0][0x3e0] ;  /* 0x0000f800001c7ab9 */ /* 0x000fe20000000a00 */
[----:B------:R-:W-:Y:S01]  /*1e00*/  PLOP3.LUT P0, PT, PT, PT, UP0, 0x80, 0x0 ;  /* 0x000000000000781c */ /* 0x000fe20003f0f008 */
[----:B------:R-:W-:Y:S01]  /*1e10*/  IMAD.IADD R3, R3, 0x1, R12 ;  /* 0x0000000103037824 */ /* 0x000fe200078e020c */
[C---:B------:R-:W-:Y:S01]  /*1e20*/  LEA R235, P2, R11.reuse, UR26, 0x2 ;  /* 0x0000001a0beb7c11 */ /* 0x040fe2000f8410ff */
[----:B------:R-:W-:Y:S01]  /*1e30*/  ULDC.64 UR52, c[0x0][0x2b0] ;  /* 0x0000ac0000347ab9 */ /* 0x000fe20000000a00 */
[C---:B------:R-:W-:Y:S01]  /*1e40*/  LEA R243, P3, R2.reuse, UR28, 0x1 ;  /* 0x0000001c02f37c11 */ /* 0x040fe2000f8608ff */
[----:B------:R-:W-:Y:S01]  /*1e50*/  UIMAD.WIDE UR18, UR36, 0x4, UR52 ;  /* 0x00000004241278a5 */ /* 0x000fe2000f8e0234 */
[----:B------:R-:W-:Y:S01]  /*1e60*/  LEA.HI.X R234, R11, UR27, R10, 0x2, P2 ;  /* 0x0000001b0bea7c11 */ /* 0x000fe200090f140a */
[----:B------:R-:W-:Y:S01]  /*1e70*/  UMOV UR22, UR6 ;  /* 0x0000000600167c82 */ /* 0x000fe20008000000 */
[----:B------:R-:W-:Y:S01]  /*1e80*/  LEA.HI.X R237, R2, UR29, R3, 0x1, P3 ;  /* 0x0000001d02ed7c11 */ /* 0x000fe200098f0c03 */
[----:B------:R-:W-:Y:S01]  /*1e90*/  UMOV UR21, UR7 ;  /* 0x0000000700157c82 */ /* 0x000fe20008000000 */
[----:B------:R-:W-:-:S03]  /*1ea0*/  IMAD.SHL.U32 R11, R6, 0x20, RZ ;  /* 0x00000020060b7824 */ /* 0x000fc600078e00ff */
        /* <DEDUP_REMOVED lines=20> */
.L_x_1007:
        /* <DEDUP_REMOVED lines=19> */
.L_x_1008:
        /* <DEDUP_REMOVED lines=8> */
[----:B------:R-:W-:Y:S01]  /*21a0*/  BSSY B0, `(.L_x_1009) ;  /* 0x000001a000007945 */ /* 0x000fe20003800000 */
[----:B------:R-:W-:Y:S01]  /*21b0*/  ISETP.GE.AND P2, PT, R6, UR14, PT ;  /* 0x0000000e06007c0c */ /* 0x000fe2000bf46270 */
[----:B------:R-:W-:Y:S01]  /*21c0*/  IMAD.U32 R6, RZ, RZ, UR12 ;  /* 0x0000000cff067e24 */ /* 0x000fe2000f8e00ff */
[----:B------:R-:W-:Y:S01]  /*21d0*/  IADD3 R2, P0, R2, UR18, RZ ;  /* 0x0000001202027c10 */ /* 0x000fe2000ff1e0ff */
[----:B------:R-:W-:Y:S01]  /*21e0*/  ULDC.64 UR12, c[0x0][0x468] ;  /* 0x00011a00000c7ab9 */ /* 0x000fe20000000a00 */
[C---:B------:R-:W-:Y:S01]  /*21f0*/  ISETP.GE.AND P3, PT, R0.reuse, UR14, PT ;  /* 0x0000000e00007c0c */ /* 0x040fe2000bf66270 */
[----:B------:R-:W-:Y:S01]  /*2200*/  UIMAD UR15, UR15, UR12, URZ ;  /* 0x0000000c0f0f72a4 */ /* 0x000fe2000f8e023f */
[----:B------:R-:W-:Y:S01]  /*2210*/  IADD3.X R3, R3, UR19, R6, P0, !PT ;  /* 0x0000001303037c10 */ /* 0x000fe200087fe406 */
[----:B------:R-:W-:Y:S01]  /*2220*/  IMAD.U32 R6, RZ, RZ, UR12 ;  /* 0x0000000cff067e24 */ /* 0x000fe2000f8e00ff */
[----:B------:R-:W-:Y:S01]  /*2230*/  ISETP.GE.AND P1, PT, R7, UR14, PT ;  /* 0x0000000e07007c0c */ /* 0x000fe2000bf26270 */
[----:B------:R-:W-:Y:S01]  /*2240*/  UIMAD UR13, UR59, UR13, UR15 ;  /* 0x0000000d3b0d72a4 */ /* 0x000fe2000f8e020f */
[----:B------:R-:W-:Y:S01]  /*2250*/  IADD3 R7, R0, 0x60, RZ ;  /* 0x0000006000077810 */ /* 0x000fe20007ffe0ff */
[----:B------:R-:W-:-:S03]  /*2260*/  IMAD.WIDE.U32 R2, R6, UR59, R2 ;  /* 0x0000003b06027c25 */ /* 0x000fc6000f8e0002 */
[----:B------:R-:W-:Y:S02]  /*2270*/  ISETP.GE.AND P0, PT, R7, UR14, PT ;  /* 0x0000000e07007c0c */ /* 0x000fe4000bf06270 */
[----:B------:R-:W-:Y:S01]  /*2280*/  IADD3 R10, R3, UR13, RZ ;  /* 0x0000000d030a7c10 */ /* 0x000fe2000fffe0ff */
[----:B------:R-:W-:Y:S10]  /*2290*/  @P3 BRA `(.L_x_1010) ;  /* 0x0000000000283947 */ /* 0x000ff40003800000 */
        /* <DEDUP_REMOVED lines=10> */
.L_x_1010:
[----:B------:R-:W-:Y:S05]  /*2340*/  BSYNC B0 ;  /* 0x0000000000007941 */ /* 0x000fea0003800000 */
.L_x_1009:
        /* <DEDUP_REMOVED lines=14> */
.L_x_1012:
[----:B------:R-:W-:Y:S05]  /*2430*/  BSYNC B0 ;  /* 0x0000000000007941 */ /* 0x000fea0003800000 */
.L_x_1011:
        /* <DEDUP_REMOVED lines=14> */
.L_x_1014:
[----:B------:R-:W-:Y:S05]  /*2520*/  BSYNC B0 ;  /* 0x0000000000007941 */ /* 0x000fea0003800000 */
.L_x_1013:
        /* <DEDUP_REMOVED lines=14> */
.L_x_1016:
[----:B------:R-:W-:Y:S05]  /*2610*/  BSYNC B0 ;  /* 0x0000000000007941 */ /* 0x000fea0003800000 */
.L_x_1015:
        /* <DEDUP_REMOVED lines=26> */
.L_x_1018:
[----:B------:R-:W-:Y:S05]  /*27c0*/  BSYNC B0 ;  /* 0x0000000000007941 */ /* 0x000fea0003800000 */
.L_x_1017:
        /* <DEDUP_REMOVED lines=14> */
.L_x_1020:
[----:B------:R-:W-:Y:S05]  /*28b0*/  BSYNC B0 ;  /* 0x0000000000007941 */ /* 0x000fea0003800000 */
.L_x_1019:
        /* <DEDUP_REMOVED lines=14> */
.L_x_1022:
[----:B------:R-:W-:Y:S05]  /*29a0*/  BSYNC B0 ;  /* 0x0000000000007941 */ /* 0x000fea0003800000 */
.L_x_1021:
        /* <DEDUP_REMOVED lines=14> */
.L_x_1006:
[----:B------:R-:W-:Y:S01]  /*2a90*/  PLOP3.LUT P1, PT, PT, PT, UP4, 0x80, 0x0 ;  /* 0x000000000000781c */ /* 0x000fe20003f2f048 */
[----:B------:R-:W-:Y:S01]  /*2aa0*/  UIMAD UR6, UR10, -0x80, UR23 ;  /* 0xffffff800a0678a4 */ /* 0x000fe2000f8e0217 */
[C---:B------:R-:W-:Y:S01]  /*2ab0*/  VIADD R3, R0.reuse, 0x20 ;  /* 0x0000002000037836 */ /* 0x040fe20000000000 */
[----:B------:R-:W2:Y:S01]  /*2ac0*/  LDL R47, [R1] ;  /* 0x00000000012f7983 */ /* 0x000ea20000100800 */
[C---:B------:R-:W-:Y:S01]  /*2ad0*/  VIADD R16, R0.reuse, 0x40 ;  /* 0x0000004000107836 */ /* 0x040fe20000000000 */
[----:B------:R-:W-:Y:S01]  /*2ae0*/  ULEA.HI UR11, UR10, UR10, URZ, 0x1 ;  /* 0x0000000a0a0b7291 */ /* 0x000fe2000f8f083f */
[C---:B------:R-:W-:Y:S01]  /*2af0*/  VIADD R18, R0.reuse, 0x60 ;  /* 0x0000006000127836 */ /* 0x040fe20000000000 */
[----:B------:R-:W-:Y:S01]  /*2b00*/  ISETP.GE.AND P2, PT, R0, UR6, PT ;  /* 0x0000000600007c0c */ /* 0x000fe2000bf46270 */
[----:B------:R-:W-:Y:S01]  /*2b10*/  UIMAD UR7, UR20, -0x80, UR14 ;  /* 0xffffff80140778a4 */ /* 0x000fe2000f8e020e */
[----:B------:R-:W-:Y:S01]  /*2b20*/  ISETP.GE.AND P5, PT, R3, UR6, PT ;  /* 0x0000000603007c0c */ /* 0x000fe2000bfa6270 */
[----:B------:R-:W-:Y:S01]  /*2b30*/  ULOP3.LUT UR11, UR11, 0xfffffffe, URZ, 0xc0, !UPT ;  /* 0xfffffffe0b0b7892 */ /* 0x000fe2000f8ec03f */
[----:B------:R-:W-:Y:S01]  /*2b40*/  ISETP.GE.AND P0, PT, R16, UR6, PT ;  /* 0x0000000610007c0c */ /* 0x000fe2000bf06270 */
[----:B------:R-:W-:Y:S01]  /*2b50*/  ULDC.64 UR28, c[0x0][0x260] ;  /* 0x00009800001c7ab9 */ /* 0x000fe20000000a00 */
[----:B------:R-:W-:Y:S01]  /*2b60*/  @P1 BAR.SYNC.DEFER_BLOCKING 0x0 ;  /* 0x0000000000001b1d */ /* 0x000fe20000010000 */
[----:B------:R-:W-:Y:S01]  /*2b70*/  ISETP.GE.AND P6, PT, R18, UR6, PT ;  /* 0x0000000612007c0c */ /* 0x000fe2000bfc6270 */
[----:B------:R-:W-:Y:S01]  /*2b80*/  UIADD3 UR11, UR10, -UR11, URZ ;  /* 0x8000000b0a0b7290 */ /* 0x000fe2000fffe03f */
[----:B------:R-:W-:-:S02]  /*2b90*/  LEA R2, R250, UR4, 0x1 ;  /* 0x00000004fa027c11 */ /* 0x000fc4000f8e08ff */
[----:B------:R-:W-:Y:S01]  /*2ba0*/  ISETP.GE.AND P4, PT, R3, UR7, PT ;  /* 0x0000000703007c0c */ /* 0x000fe2000bf86270 */
[----:B------:R-:W-:Y:S01]  /*2bb0*/  UISETP.NE.AND UP0, UPT, UR11, 0x1, UPT ;  /* 0x000000010b00788c */ /* 0x000fe2000bf05270 */
[----:B------:R-:W-:Y:S01]  /*2bc0*/  @!P2 IMAD.MOV.U32 R8, RZ, RZ, R243 ;  /* 0x000000ffff08a224 */ /* 0x000fe200078e00f3 */
[----:B------:R-:W-:Y:S01]  /*2bd0*/  UIMAD UR11, UR44, UR12, URZ ;  /* 0x0000000c2c0b72a4 */ /* 0x000fe2000f8e023f */
[----:B------:R-:W-:Y:S01]  /*2be0*/  @!P2 IMAD.MOV.U32 R9, RZ, RZ, R237 ;  /* 0x000000ffff09a224 */ /* 0x000fe200078e00ed */
[CC--:B------:R-:W-:Y:S01]  /*2bf0*/  @!P5 LEA R12, P3, R11.reuse, R243.reuse, 0x1 ;  /* 0x000000f30b0cd211 */ /* 0x0c0fe200078608ff */
[----:B------:R-:W-:Y:S01]  /*2c00*/  VIADD R3, R250, 0x2000 ;  /* 0x00002000fa037836 */ /* 0x000fe20000000000 */
[C---:B------:R-:W-:Y:S01]  /*2c10*/  @!P0 LEA R10, P1, R6.reuse, R243, 0x7 ;  /* 0x000000f3060a8211 */ /* 0x040fe200078238ff */
[----:B------:R-:W-:Y:S01]  /*2c20*/  UIMAD UR11, UR30, UR13, UR11 ;  /* 0x0000000d1e0b72a4 */ /* 0x000fe2000f8e020b */
[-C--:B------:R-:W-:Y:S01]  /*2c30*/  @!P5 LEA.HI.X R13, R11, R237.reuse, R13, 0x1, P3 ;  /* 0x000000ed0b0dd211 */ /* 0x080fe200018f0c0d */
[----:B------:R-:W-:Y:S01]  /*2c40*/  @!P6 IMAD R15, R7, 0xc0, RZ ;  /* 0x000000c0070fe824 */ /* 0x000fe200078e02ff */
[----:B------:R-:W-:Y:S01]  /*2c50*/  @!P0 LEA.HI.X R11, R6, R237, R7, 0x7, P1 ;  /* 0x000000ed060b8211 */ /* 0x000fe200008f3c07 */
[----:B------:R-:W-:Y:S01]  /*2c60*/  ULDC.64 UR26, c[0x0][0x268] ;  /* 0x00009a00001a7ab9 */ /* 0x000fe20000000a00 */
[----:B------:R-:W-:Y:S01]  /*2c70*/  PLOP3.LUT P1, PT, PT, PT, UP0, 0x80, 0x0 ;  /* 0x000000000000781c */ /* 0x000fe20003f2f008 */
[----:B------:R-:W-:Y:S01]  /*2c80*/  ULDC UR15, c[0x0][0x270] ;  /* 0x00009c00000f7ab9 */ /* 0x000fe20000000800 */
[----:B------:R-:W-:Y:S01]  /*2c90*/  ISETP.GE.AND P3, PT, R16, UR7, PT ;  /* 0x0000000710007c0c */ /* 0x000fe2000bf66270 */
[----:B------:R-:W-:Y:S01]  /*2ca0*/  VOTEU.ALL UP0, P6 ;  /* 0x00000000003f7886 */ /* 0x000fe20003000000 */
[----:B------:R-:W-:Y:S01]  /*2cb0*/  SEL R3, R3, R250, !P1 ;  /* 0x000000fa03037207 */ /* 0x000fe20004800000 */
[----:B------:R-:W-:Y:S03]  /*2cc0*/  @P2 STS.128 [R2+0x8000], RZ ;  /* 0x008000ff02002388 */ /* 0x000fe60000000c00 */
[----:B------:R-:W-:Y:S01]  /*2cd0*/  LEA R225, R3, UR4, 0x1 ;  /* 0x0000000403e17c11 */ /* 0x000fe2000f8e08ff */
[----:B------:R-:W-:Y:S01]  /*2ce0*/  @!PT LDS RZ, [RZ] ;  /* 0x00000000fffff984 */ /* 0x000fe20000000800 */
[----:B------:R-:W-:Y:S01]  /*2cf0*/  @!PT LDS RZ, [RZ] ;  /* 0x00000000fffff984 */ /* 0x000fe20000000800 */
[----:B------:R-:W-:Y:S01]  /*2d00*/  @!PT LDS RZ, [RZ] ;  /* 0x00000000fffff984 */ /* 0x000fe20000000800 */
[----:B------:R1:W-:Y:S01]  /*2d10*/  @!P2 LDGSTS.E.BYPASS.LTC128B.128 [R2+0x8000], desc[UR8][R8.64] ;  /* 0x080000000802afae */ /* 0x0003e2000b901d48 */
[----:B------:R-:W-:-:S03]  /*2d20*/  MOV R3, UR38 ;  /* 0x0000002600037c02 */ /* 0x000fc60008000f00 */
[----:B------:R-:W-:Y:S02]  /*2d30*/  @P5 STS.128 [R2+0x9000], RZ ;  /* 0x009000ff02005388 */ /* 0x000fe40000000c00 */
[----:B------:R-:W3:Y:S02]  /*2d40*/  @!P3 LDC.64 R38, c[0x0][0x218] ;  /* 0x00008600ff26bb82 */ /* 0x000ee40000000a00 */
[----:B------:R-:W-:Y:S01]  /*2d50*/  @!PT LDS RZ, [RZ] ;  /* 0x00000000fffff984 */ /* 0x000fe20000000800 */
[----:B------:R-:W-:Y:S01]  /*2d60*/  @!PT LDS RZ, [RZ] ;  /* 0x00000000fffff984 */ /* 0x000fe20000000800 */
[----:B------:R-:W-:Y:S01]  /*2d70*/  @!PT LDS RZ, [RZ] ;  /* 0x00000000fffff984 */ /* 0x000fe20000000800 */
[----:B------:R-:W-:Y:S04]  /*2d80*/  @!P5 LDGSTS.E.BYPASS.LTC128B.128 [R2+0x9000], desc[UR8][R12.64] ;  /* 0x090000000c02dfae */ /* 0x000fe8000b901d48 */
        /* <DEDUP_REMOVED lines=9> */
[----:B------:R-:W-:Y:S02]  /*2e20*/  @!P6 IMAD.IADD R7, R9, 0x1, R15 ;  /* 0x000000010907e824 */ /* 0x000fe400078e020f */
[----:B------:R-:W-:Y:S02]  /*2e30*/  @!P6 IMAD.MOV.U32 R6, RZ, RZ, R8 ;  /* 0x000000ffff06e224 */ /* 0x000fe400078e0008 */
[----:B------:R-:W-:Y:S02]  /*2e40*/  IMAD.U32 R9, RZ, RZ, UR39 ;  /* 0x00000027ff097e24 */ /* 0x000fe4000f8e00ff */
[----:B----4-:R-:W-:Y:S01]  /*2e50*/  IMAD.U32 R11, RZ, RZ, UR32 ;  /* 0x00000020ff0b7e24 */ /* 0x010fe2000f8e00ff */
[----:B------:R-:W-:Y:S01]  /*2e60*/  @!PT LDS RZ, [RZ] ;  /* 0x00000000fffff984 */ /* 0x000fe20000000800 */
[----:B------:R-:W-:Y:S01]  /*2e70*/  @!PT LDS RZ, [RZ] ;  /* 0x00000000fffff984 */ /* 0x000fe20000000800 */
[----:B------:R-:W-:Y:S01]  /*2e80*/  @!PT LDS RZ, [RZ] ;  /* 0x00000000fffff984 */ /* 0x000fe20000000800 */
[----:B------:R1:W-:Y:S01]  /*2e90*/  @!P6 LDGSTS.E.BYPASS.LTC128B.128 [R2+0xb000], desc[UR8][R6.64] ;  /* 0x0b0000000602efae */ /* 0x0003e2000b901d48 */
[----:B------:R-:W-:Y:S02]  /*2ea0*/  IMAD.U32 R10, RZ, RZ, UR33 ;  /* 0x00000021ff0a7e24 */ /* 0x000fe4000f8e00ff */
[----:B------:R-:W-:Y:S01]  /*2eb0*/  IMAD R12, R19, UR26, RZ ;  /* 0x0000001a130c7c24 */ /* 0x000fe2000f8e02ff */
[----:B------:R-:W-:Y:S03]  /*2ec0*/  @P2 STS [R225], RZ ;  /* 0x000000ffe1002388 */ /* 0x000fe60000000800 */
[----:B------:R-:W-:Y:S01]  /*2ed0*/  IMAD R12, R14, UR27, R12 ;  /* 0x0000001b0e0c7c24 */ /* 0x000fe2000f8e020c */
[----:B------:R-:W-:Y:S04]  /*2ee0*/  @P2 STS [R225+0x4], RZ ;  /* 0x000004ffe1002388 */ /* 0x000fe80000000800 */
[----:B------:R-:W-:Y:S04]  /*2ef0*/  @P2 STS [R225+0x8], RZ ;  /* 0x000008ffe1002388 */ /* 0x000fe80000000800 */
[----:B------:R-:W-:Y:S01]  /*2f00*/  @P2 STS [R225+0xc], RZ ;  /* 0x00000cffe1002388 */ /* 0x000fe20000000800 */
[----:B-1----:R-:W-:-:S02]  /*2f10*/  @!P2 IMAD.MOV.U32 R6, RZ, RZ, R244 ;  /* 0x000000ffff06a224 */ /* 0x002fc400078e00f4 */
[----:B------:R-:W-:-:S05]  /*2f20*/  @!P2 IMAD.MOV.U32 R7, RZ, RZ, R242 ;  /* 0x000000ffff07a224 */ /* 0x000fca00078e00f2 */
[----:B------:R-:W-:Y:S01]  /*2f30*/  @!PT LDS RZ, [RZ] ;  /* 0x00000000fffff984 */ /* 0x000fe20000000800 */
[----:B------:R-:W-:Y:S01]  /*2f40*/  @!PT LDS RZ, [RZ] ;  /* 0x00000000fffff984 */ /* 0x000fe20000000800 */
[----:B------:R-:W-:Y:S01]  /*2f50*/  @!PT LDS RZ, [RZ] ;  /* 0x00000000fffff984 */ /* 0x000fe20000000800 */
[----:B------:R1:W-:Y:S01]  /*2f60*/  @!P2 LDGSTS.E.BYPASS.LTC128B.128 [R225], desc[UR8][R6.64] ;  /* 0x0000000006e1afae */ /* 0x0003e2000b901d48 */
[----:B------:R-:W-:-:S03]  /*2f70*/  @!P5 LEA R8, P2, R9, R244, 0x1 ;  /* 0x000000f40908d211 */ /* 0x000fc600078408ff */
[----:B------:R-:W-:Y:S01]  /*2f80*/  @P5 STS [R225+0x1000], RZ ;  /* 0x001000ffe1005388 */ /* 0x000fe20000000800 */
[----:B------:R-:W-:Y:S01]  /*2f90*/  @!P5 LEA.HI.X R9, R9, R242, R3, 0x1, P2 ;  /* 0x000000f20909d211 */ /* 0x000fe200010f0c03 */
[----:B------:R-:W-:Y:S01]  /*2fa0*/  IMAD.U32 R3, RZ, RZ, UR11 ;  /* 0x0000000bff037e24 */ /* 0x000fe2000f8e00ff */
[C---:B------:R-:W-:Y:S01]  /*2fb0*/  @!P0 LEA R16, P2, R11.reuse, R244, 0x7 ;  /* 0x000000f40b108211 */ /* 0x040fe200078438ff */
[----:B------:R-:W-:Y:S01]  /*2fc0*/  @P5 STS [R225+0x1004], RZ ;  /* 0x001004ffe1005388 */ /* 0x000fe20000000800 */
[----:B------:R-:W-:Y:S02]  /*2fd0*/  UIMAD UR11, UR44, UR16, URZ ;  /* 0x000000102c0b72a4 */ /* 0x000fe4000f8e023f */
[----:B------:R-:W-:Y:S01]  /*2fe0*/  @!P0 LEA.HI.X R17, R11, R242, R10, 0x7, P2 ;  /* 0x000000f20b118211 */ /* 0x000fe200010f3c0a */
[----:B------:R-:W-:Y:S01]  /*2ff0*/  @P5 STS [R225+0x1008], RZ ;  /* 0x001008ffe1005388 */ /* 0x000fe20000000800 */
[----:B------:R-:W-:Y:S01]  /*3000*/  ISETP.GE.AND P2, PT, R18, UR7, PT ;  /* 0x0000000712007c0c */ /* 0x000fe2000bf46270 */
[----:B------:R-:W-:-:S02]  /*3010*/  UIMAD UR11, UR30, UR17, UR11 ;  /* 0x000000111e0b72a4 */ /* 0x000fc4000f8e020b */
[----:B------:R-:W-:Y:S04]  /*3020*/  @P5 STS [R225+0x100c], RZ ;  /* 0x00100cffe1005388 */ /* 0x000fe80000000800 */
[----:B------:R-:W-:Y:S01]  /*3030*/  @!PT LDS RZ, [RZ] ;  /* 0x00000000fffff984 */ /* 0x000fe20000000800 */
[----:B------:R-:W-:Y:S01]  /*3040*/  @!PT LDS RZ, [RZ] ;  /* 0x00000000fffff984 */ /* 0x000fe20000000800 */
[----:B------:R-:W-:Y:S01]  /*3050*/  @!PT LDS RZ, [RZ] ;  /* 0x00000000fffff984 */ /* 0x000fe20000000800 */
[----:B------:R4:W-:Y:S04]  /*3060*/  @!P5 LDGSTS.E.BYPASS.LTC128B.128 [R225+0x1000], desc[UR8][R8.64] ;  /* 0x0100000008e1dfae */ /* 0x0009e8000b901d48 */
[----:B------:R-:W-:Y:S02]  /*3070*/  @P0 STS [R225+0x2000], RZ ;  /* 0x002000ffe1000388 */ /* 0x000fe40000000800 */
[----:B------:R-:W3:Y:S01]  /*3080*/  @!P2 LDC.64 R34, c[0x0][0x218] ;  /* 0x00008600ff22ab82 */ /* 0x000ee20000000a00 */
[----:B-1----:R-:W-:Y:S01]  /*3090*/  IMAD.U32 R6, RZ, RZ, UR12 ;  /* 0x0000000cff067e24 */ /* 0x002fe2000f8e00ff */
[----:B------:R-:W-:Y:S03]  /*30a0*/  @P0 STS [R225+0x2004], RZ ;  /* 0x002004ffe1000388 */ /* 0x000fe60000000800 */
[----:B------:R-:W-:Y:S01]  /*30b0*/  IMAD.WIDE.U32 R6, R6, UR30, R4 ;  /* 0x0000001e06067c25 */ /* 0x000fe2000f8e0004 */
[----:B------:R-:W-:Y:S04]  /*30c0*/  @P0 STS [R225+0x2008], RZ ;  /* 0x002008ffe1000388 */ /* 0x000fe80000000800 */
[----:B------:R-:W-:Y:S04]  /*30d0*/  @P0 STS [R225+0x200c], RZ ;  /* 0x00200cffe1000388 */ /* 0x000fe80000000800 */
[----:B------:R-:W-:Y:S01]  /*30e0*/  @!PT LDS RZ, [RZ] ;  /* 0x00000000fffff984 */ /* 0x000fe20000000800 */
[----:B------:R-:W-:Y:S01]  /*30f0*/  @!PT LDS RZ, [RZ] ;  /* 0x00000000fffff984 */ /* 0x000fe20000000800 */
[----:B------:R-:W-:Y:S01]  /*3100*/  @!PT LDS RZ, [RZ] ;  /* 0x00000000fffff984 */ /* 0x000fe20000000800 */
[----:B------:R1:W-:Y:S04]  /*3110*/  @!P0 LDGSTS.E.BYPASS.LTC128B.128 [R225+0x2000], desc[UR8][R16.64] ;  /* 0x0200000010e18fae */ /* 0x0003e8000b901d48 */
[----:B------:R-:W-:Y:S01]  /*3120*/  @P6 STS [R225+0x3000], RZ ;  /* 0x003000ffe1006388 */ /* 0x000fe20000000800 */
[----:B----4-:R-:W-:-:S03]  /*3130*/  IADD3 R8, P5, R6, UR42, RZ ;  /* 0x0000002a06087c10 */ /* 0x010fc6000ffbe0ff */
[----:B------:R-:W-:Y:S01]  /*3140*/  @P6 STS [R225+0x3004], RZ ;  /* 0x003004ffe1006388 */ /* 0x000fe20000000800 */
[----:B------:R-:W-:Y:S01]  /*3150*/  IADD3.X R9, R7, UR45, R3, P5, !PT ;  /* 0x0000002d07097c10 */ /* 0x000fe2000affe403 */
[----:B------:R-:W-:Y:S01]  /*3160*/  IMAD.U32 R3, RZ, RZ, UR16 ;  /* 0x00000010ff037e24 */ /* 0x000fe2000f8e00ff */
[C---:B------:R-:W-:Y:S01]  /*3170*/  @!P4 IADD3 R23, P5, R0.reuse, 0x20, RZ ;  /* 0x000000200017c810 */ /* 0x040fe20007fbe0ff */
[----:B------:R-:W-:Y:S02]  /*3180*/  @P6 STS [R225+0x3008], RZ ;  /* 0x003008ffe1006388 */ /* 0x000fe40000000800 */
[----:B------:R-:W-:Y:S02]  /*3190*/  IMAD.WIDE.U32 R4, R3, UR30, R4 ;  /* 0x0000001e03047c25 */ /* 0x000fe4000f8e0004 */
[----:B------:R-:W-:Y:S02]  /*31a0*/  @P6 STS [R225+0x300c], RZ ;  /* 0x00300cffe1006388 */ /* 0x000fe40000000800 */
[----:B------:R-:W-:Y:S01]  /*31b0*/  @!P4 IMAD.X R18, RZ, RZ, R36, P5 ;  /* 0x000000ffff12c224 */ /* 0x000fe200028e0624 */
[----:B------:R-:W-:Y:S01]  /*31c0*/  @!P3 IADD3 R28, P5, R0, 0x40, RZ ;  /* 0x00000040001cb810 */ /* 0x000fe20007fbe0ff */
[----:B------:R-:W-:Y:S01]  /*31d0*/  IMAD.U32 R3, RZ, RZ, UR11 ;  /* 0x0000000bff037e24 */ /* 0x000fe2000f8e00ff */
[----:B------:R-:W-:-:S03]  /*31e0*/  @!UP0 UIMAD UR11, UR33, 0xc0, URZ ;  /* 0x000000c0210b88a4 */ /* 0x000fc6000f8e023f */
[--C-:B------:R-:W-:Y:S01]  /*31f0*/  @!P3 IMAD.X R22, RZ, RZ, R36.reuse, P5 ;  /* 0x000000ffff16b224 */ /* 0x100fe200028e0624 */
[C---:B------:R-:W-:Y:S02]  /*3200*/  @!P2 IADD3 R27, P5, R0.reuse, 0x60, RZ ;  /* 0x00000060001ba810 */ /* 0x040fe40007fbe0ff */
[----:B-1----:R-:W-:Y:S01]  /*3210*/  @!P3 IADD3 R16, P0, R0, 0x40, RZ ;  /* 0x000000400010b810 */ /* 0x002fe20007f1e0ff */
[----:B------:R-:W-:Y:S02]  /*3220*/  @!P3 IMAD R22, R22, UR12, RZ ;  /* 0x0000000c1616bc24 */ /* 0x000fe4000f8e02ff */
[----:B------:R-:W-:Y:S01]  /*3230*/  @!P2 IMAD.X R32, RZ, RZ, R36, P5 ;  /* 0x000000ffff20a224 */ /* 0x000fe200028e0624 */
[----:B------:R-:W-:Y:S01]  /*3240*/  IADD3 R6, P5, R4, UR43, RZ ;  /* 0x0000002b04067c10 */ /* 0x000fe2000ffbe0ff */
[----:B------:R-:W-:Y:S02]  /*3250*/  @!P6 IMAD.MOV.U32 R4, RZ, RZ, R244 ;  /* 0x000000ffff04e224 */ /* 0x000fe400078e00f4 */
[----:B------:R-:W-:Y:S01]  /*3260*/  @!P3 IMAD R43, R28, UR13, R22 ;  /* 0x0000000d1c2bbc24 */ /* 0x000fe2000f8e0216 */
[----:B------:R-:W-:Y:S01]  /*3270*/  IADD3.X R7, R5, UR47, R3, P5, !PT ;  /* 0x0000002f05077c10 */ /* 0x000fe2000affe403 */
[----:B------:R-:W-:Y:S01]  /*3280*/  @!P6 IMAD.MOV.U32 R5, RZ, RZ, R242 ;  /* 0x000000ffff05e224 */ /* 0x000fe200078e00f2 */
[----:B------:R-:W-:Y:S01]  /*3290*/  @!P4 IADD3 R26, P5, R0, 0x20, RZ ;  /* 0x00000020001ac810 */ /* 0x000fe20007fbe0ff */
[----:B------:R-:W-:-:S02]  /*32a0*/  IMAD R3, R19, UR28, RZ ;  /* 0x0000001c13037c24 */ /* 0x000fc4000f8e02ff */
[----:B------:R-:W-:Y:S01]  /*32b0*/  @!P6 IMAD.WIDE.U32 R10, R11, 0xc0, R4 ;  /* 0x000000c00b0ae825 */ /* 0x000fe200078e0004 */
[----:B------:R-:W-:Y:S02]  /*32c0*/  @!P4 IADD3.X R29, RZ, R36, RZ, P5, !PT ;  /* 0x00000024ff1dc210 */ /* 0x000fe40002ffe4ff */
[----:B------:R-:W-:Y:S01]  /*32d0*/  ISETP.GE.AND P5, PT, R0, UR7, PT ;  /* 0x0000000700007c0c */ /* 0x000fe2000bfa6270 */
[C---:B------:R-:W-:Y:S02]  /*32e0*/  IMAD R3, R14.reuse, UR29, R3 ;  /* 0x0000001d0e037c24 */ /* 0x040fe4000f8e0203 */
[----:B------:R-:W-:-:S04]  /*32f0*/  IMAD.WIDE.U32 R4, R14, UR28, R8 ;  /* 0x0000001c0e047c25 */ /* 0x000fc8000f8e0008 */
[----:B------:R-:W-:Y:S02]  /*3300*/  IMAD.IADD R5, R5, 0x1, R3 ;  /* 0x0000000105057824 */ /* 0x000fe400078e0203 */
[----:B------:R-:W-:Y:S01]  /*3310*/  IMAD.WIDE.U32 R6, R14, UR26, R6 ;  /* 0x0000001a0e067c25 */ /* 0x000fe2000f8e0006 */
[----:B------:R-:W-:-:S03]  /*3320*/  MOV R241, 0x7f800000 ;  /* 0x7f80000000f17802 */ /* 0x000fc60000000f00 */
[----:B------:R-:W-:Y:S02]  /*3330*/  IMAD.MOV.U32 R240, RZ, RZ, 0x7f800000 ;  /* 0x7f800000fff07424 */ /* 0x000fe400078e00ff */
[----:B------:R-:W-:Y:S02]  /*3340*/  IMAD.MOV.U32 R238, RZ, RZ, 0x7f800000 ;  /* 0x7f800000ffee7424 */ /* 0x000fe400078e00ff */
[----:B------:R-:W-:Y:S02]  /*3350*/  IMAD.MOV.U32 R239, RZ, RZ, 0x7f800000 ;  /* 0x7f800000ffef7424 */ /* 0x000fe400078e00ff */
[----:B------:R-:W-:Y:S02]  /*3360*/  VIADD R183, R188, 0x2000 ;  /* 0x00002000bcb77836 */ /* 0x000fe40000000000 */
[----:B------:R-:W-:Y:S02]  /*3370*/  VIADD R177, R187, 0x2000 ;  /* 0x00002000bbb17836 */ /* 0x000fe40000000000 */
[----:B------:R-:W-:-:S02]  /*3380*/  IMAD.MOV.U32 R185, RZ, RZ, 0x20 ;  /* 0x00000020ffb97424 */ /* 0x000fc400078e00ff */
[----:B------:R-:W-:Y:S02]  /*3390*/  IMAD.MOV.U32 R178, RZ, RZ, 0x40 ;  /* 0x00000040ffb27424 */ /* 0x000fe400078e00ff */
[----:B------:R-:W-:Y:S01]  /*33a0*/  IMAD.MOV.U32 R248, RZ, RZ, 0x40 ;  /* 0x00000040fff87424 */ /* 0x000fe200078e00ff */
[----:B------:R-:W-:Y:S01]  /*33b0*/  CS2R R126, SRZ ;  /* 0x00000000007e7805 */ /* 0x000fe2000001ff00 */
[----:B------:R-:W-:Y:S01]  /*33c0*/  @!P6 VIADD R15, R11, UR11 ;  /* 0x0000000b0b0fec36 */ /* 0x000fe20008000000 */
[----:B------:R-:W-:Y:S01]  /*33d0*/  CS2R R124, SRZ ;  /* 0x00000000007c7805 */ /* 0x000fe2000001ff00 */
[----:B------:R-:W-:Y:S01]  /*33e0*/  @!P6 IMAD.MOV.U32 R14, RZ, RZ, R10 ;  /* 0x000000ffff0ee224 */ /* 0x000fe200078e000a */
[----:B------:R-:W-:Y:S01]  /*33f0*/  CS2R R130, SRZ ;  /* 0x0000000000827805 */ /* 0x000fe2000001ff00 */
[----:B------:R-:W-:Y:S01]  /*3400*/  @!P4 IMAD R3, R18, UR12, RZ ;  /* 0x0000000c1203cc24 */ /* 0x000fe2000f8e02ff */
[----:B------:R-:W-:Y:S01]  /*3410*/  @!P4 MOV R18, R6 ;  /* 0x000000060012c202 */ /* 0x000fe20000000f00 */
[----:B------:R-:W-:Y:S01]  /*3420*/  @!P3 IMAD.MOV.U32 R10, RZ, RZ, R4 ;  /* 0x000000ffff0ab224 */ /* 0x000fe200078e0004 */
[----:B------:R-:W-:Y:S01]  /*3430*/  @!PT LDS RZ, [RZ] ;  /* 0x00000000fffff984 */ /* 0x000fe20000000800 */
[----:B------:R-:W-:Y:S01]  /*3440*/  @!PT LDS RZ, [RZ] ;  /* 0x00000000fffff984 */ /* 0x000fe20000000800 */
[----:B------:R-:W-:Y:S01]  /*3450*/  @!PT LDS RZ, [RZ] ;  /* 0x00000000fffff984 */ /* 0x000fe20000000800 */
[----:B------:R1:W-:Y:S01]  /*3460*/  @!P6 LDGSTS.E.BYPASS.LTC128B.128 [R225+0x3000], desc[UR8][R14.64] ;  /* 0x030000000ee1efae */ /* 0x0003e2000b901d48 */
[--C-:B------:R-:W-:Y:S01]  /*3470*/  @!P3 IMAD.MOV.U32 R11, RZ, RZ, R5.reuse ;  /* 0x000000ffff0bb224 */ /* 0x100fe200078e0005 */
[----:B------:R-:W-:Y:S01]  /*3480*/  CS2R R128, SRZ ;  /* 0x0000000000807805 */ /* 0x000fe2000001ff00 */
[----:B------:R-:W-:Y:S01]  /*3490*/  IMAD.IADD R7, R7, 0x1, R12 ;  /* 0x0000000107077824 */ /* 0x000fe200078e020c */
[----:B------:R-:W-:Y:S01]  /*34a0*/  @P5 STS.128 [R2+0xc000], RZ ;  /* 0x00c000ff02005388 */ /* 0x000fe20000000c00 */
[--C-:B------:R-:W-:Y:S01]  /*34b0*/  @!P5 IMAD.MOV.U32 R20, RZ, RZ, R4.reuse ;  /* 0x000000ffff14d224 */ /* 0x100fe200078e0004 */
[----:B------:R-:W-:Y:S01]  /*34c0*/  CS2R R122, SRZ ;  /* 0x00000000007a7805 */ /* 0x000fe2000001ff00 */
[--C-:B------:R-:W-:Y:S01]  /*34d0*/  @!P5 IMAD.MOV.U32 R21, RZ, RZ, R5.reuse ;  /* 0x000000ffff15d224 */ /* 0x100fe200078e0005 */
[----:B------:R-:W-:Y:S01]  /*34e0*/  CS2R R120, SRZ ;  /* 0x0000000000787805 */ /* 0x000fe2000001ff00 */
[--C-:B------:R-:W-:Y:S01]  /*34f0*/  @!P2 IMAD.MOV.U32 R12, RZ, RZ, R4.reuse ;  /* 0x000000ffff0ca224 */ /* 0x100fe200078e0004 */
[----:B------:R-:W-:Y:S01]  /*3500*/  CS2R R118, SRZ ;  /* 0x0000000000767805 */ /* 0x000fe2000001ff00 */
[----:B------:R-:W-:Y:S01]  /*3510*/  @!P2 IMAD.MOV.U32 R13, RZ, RZ, R5 ;  /* 0x000000ffff0da224 */ /* 0x000fe200078e0005 */
[----:B------:R-:W-:Y:S01]  /*3520*/  CS2R R116, SRZ ;  /* 0x0000000000747805 */ /* 0x000fe2000001ff00 */
[C---:B------:R-:W-:Y:S01]  /*3530*/  @!P4 IMAD R42, R23.reuse, UR13, R3 ;  /* 0x0000000d172acc24 */ /* 0x040fe2000f8e0203 */
[----:B------:R-:W-:Y:S01]  /*3540*/  CS2R R110, SRZ ;  /* 0x00000000006e7805 */ /* 0x000fe2000001ff00 */
[----:B------:R-:W-:Y:S01]  /*3550*/  @!P4 IMAD.WIDE.U32 R8, R23, UR12, R4 ;  /* 0x0000000c1708cc25 */ /* 0x000fe2000f8e0004 */
[----:B------:R-:W-:-:S02]  /*3560*/  CS2R R108, SRZ ;  /* 0x00000000006c7805 */ /* 0x000fc4000001ff00 */
[----:B------:R-:W-:Y:S02]  /*3570*/  CS2R R114, SRZ ;  /* 0x0000000000727805 */ /* 0x000fe4000001ff00 */
[----:B------:R-:W-:Y:S01]  /*3580*/  CS2R R112, SRZ ;  /* 0x0000000000707805 */ /* 0x000fe2000001ff00 */
[----:B------:R-:W-:Y:S01]  /*3590*/  @!P4 IMAD R23, R29, UR16, RZ ;  /* 0x000000101d17cc24 */ /* 0x000fe2000f8e02ff */
[----:B------:R-:W-:Y:S01]  /*35a0*/  CS2R R106, SRZ ;  /* 0x00000000006a7805 */ /* 0x000fe2000001ff00 */
[----:B------:R-:W-:Y:S01]  /*35b0*/  @!P3 IMAD.WIDE.U32 R4, R28, UR12, R10 ;  /* 0x0000000c1c04bc25 */ /* 0x000fe2000f8e000a */
[----:B------:R-:W-:Y:S01]  /*35c0*/  CS2R R104, SRZ ;  /* 0x0000000000687805 */ /* 0x000fe2000001ff00 */
[----:B------:R-:W4:Y:S01]  /*35d0*/  @!P5 LDC.64 R28, c[0x0][0x218] ;  /* 0x00008600ff1cdb82 */ /* 0x000f220000000a00 */
[----:B------:R-:W-:Y:S01]  /*35e0*/  CS2R R102, SRZ ;  /* 0x0000000000667805 */ /* 0x000fe2000001ff00 */
[----:B------:R-:W-:Y:S01]  /*35f0*/  @!P2 IMAD R3, R32, UR12, RZ ;  /* 0x0000000c2003ac24 */ /* 0x000fe2000f8e02ff */
[----:B------:R-:W-:Y:S01]  /*3600*/  CS2R R100, SRZ ;  /* 0x0000000000647805 */ /* 0x000fe2000001ff00 */
[----:B------:R-:W-:Y:S01]  /*3610*/  @!P4 IMAD.MOV.U32 R19, RZ, RZ, R7 ;  /* 0x000000ffff13c224 */ /* 0x000fe200078e0007 */
[----:B------:R-:W-:Y:S01]  /*3620*/  CS2R R94, SRZ ;  /* 0x00000000005e7805 */ /* 0x000fe2000001ff00 */
[----:B------:R-:W-:Y:S01]  /*3630*/  @!P2 IMAD R44, R27, UR13, R3 ;  /* 0x0000000d1b2cac24 */ /* 0x000fe2000f8e0203 */
[----:B------:R-:W-:Y:S01]  /*3640*/  CS2R R92, SRZ ;  /* 0x00000000005c7805 */ /* 0x000fe2000001ff00 */
[----:B------:R-:W3:Y:S01]  /*3650*/  @!P4 LDC.64 R32, c[0x0][0x218] ;  /* 0x00008600ff20cb82 */ /* 0x000ee20000000a00 */
[C---:B------:R-:W-:Y:S01]  /*3660*/  @!P5 IMAD R3, R36.reuse, UR12, RZ ;  /* 0x0000000c2403dc24 */ /* 0x040fe2000f8e02ff */
[----:B------:R-:W-:Y:S01]  /*3670*/  CS2R R98, SRZ ;  /* 0x0000000000627805 */ /* 0x000fe2000001ff00 */
[----:B------:R-:W-:Y:S01]  /*3680*/  @!P5 IMAD R22, R36, UR16, RZ ;  /* 0x000000102416dc24 */ /* 0x000fe2000f8e02ff */
[----:B------:R-:W-:Y:S01]  /*3690*/  CS2R R96, SRZ ;  /* 0x0000000000607805 */ /* 0x000fe2000001ff00 */
[--C-:B------:R-:W-:Y:S01]  /*36a0*/  @!P3 IMAD.MOV.U32 R24, RZ, RZ, R6.reuse ;  /* 0x000000ffff18b224 */ /* 0x100fe200078e0006 */
[----:B------:R-:W-:Y:S01]  /*36b0*/  CS2R R90, SRZ ;  /* 0x00000000005a7805 */ /* 0x000fe2000001ff00 */
[--C-:B------:R-:W-:Y:S01]  /*36c0*/  @!P3 IMAD.MOV.U32 R25, RZ, RZ, R7.reuse ;  /* 0x000000ffff19b224 */ /* 0x100fe200078e0007 */
[----:B------:R-:W-:Y:S01]  /*36d0*/  CS2R R88, SRZ ;  /* 0x0000000000587805 */ /* 0x000fe2000001ff00 */
[----:B------:R-:W-:Y:S01]  /*36e0*/  @!P2 IMAD.MOV.U32 R30, RZ, RZ, R6 ;  /* 0x000000ffff1ea224 */ /* 0x000fe200078e0006 */
        /* <DEDUP_REMOVED lines=9> */
[----:B------:R-:W-:Y:S01]  /*3780*/  @!P3 IMAD.X R17, RZ, RZ, R36, P0 ;  /* 0x000000ffff11b224 */ /* 0x000fe200000e0624 */
[----:B------:R-:W-:Y:S01]  /*3790*/  CS2R R74, SRZ ;  /* 0x00000000004a7805 */ /* 0x000fe2000001ff00 */
[C---:B------:R-:W-:Y:S01]  /*37a0*/  @!P5 IMAD R26, R0.reuse, UR13, R3 ;  /* 0x0000000d001adc24 */ /* 0x040fe2000f8e0203 */
[----:B------:R-:W-:Y:S01]  /*37b0*/  CS2R R72, SRZ ;  /* 0x0000000000487805 */ /* 0x000fe2000001ff00 */
[C---:B------:R-:W-:Y:S01]  /*37c0*/  @!P5 IMAD.WIDE.U32 R10, R0.reuse, UR12, R20 ;  /* 0x0000000c000adc25 */ /* 0x040fe2000f8e0014 */
[----:B------:R-:W-:Y:S02]  /*37d0*/  CS2R R70, SRZ ;  /* 0x0000000000467805 */ /* 0x000fe4000001ff00 */
[----:B------:R-:W-:Y:S01]  /*37e0*/  CS2R R68, SRZ ;  /* 0x0000000000447805 */ /* 0x000fe2000001ff00 */
[----:B------:R-:W-:Y:S01]  /*37f0*/  ULDC UR26, c[0x0][0x2dc] ;  /* 0x0000b700001a7ab9 */ /* 0x000fe20000000800 */
[----:B------:R-:W-:Y:S01]  /*3800*/  @!P5 IMAD R40, R0, UR17, R22 ;  /* 0x000000110028dc24 */ /* 0x000fe2000f8e0216 */
[----:B----4-:R-:W-:Y:S01]  /*3810*/  @!P5 LEA R20, P6, R10, R28, 0x1 ;  /* 0x0000001c0a14d211 */ /* 0x010fe200078c08ff */
[C---:B------:R-:W-:Y:S01]  /*3820*/  @!P5 IMAD.WIDE.U32 R6, R0.reuse, UR16, R6 ;  /* 0x000000100006dc25 */ /* 0x040fe2000f8e0006 */
[----:B------:R-:W-:-:S03]  /*3830*/  @!P2 IADD3 R0, P0, R0, 0x60, RZ ;  /* 0x000000600000a810 */ /* 0x000fc60007f1e0ff */
[----:B------:R-:W-:Y:S02]  /*3840*/  @!P3 IMAD R17, R17, UR16, RZ ;  /* 0x000000101111bc24 */ /* 0x000fe4000f8e02ff */
[----:B------:R-:W-:Y:S01]  /*3850*/  @!P2 IMAD.X R3, RZ, RZ, R36, P0 ;  /* 0x000000ffff03a224 */ /* 0x000fe200000e0624 */
[----:B---3--:R-:W-:Y:S01]  /*3860*/  @!P4 LEA R22, P0, R8, R32, 0x1 ;  /* 0x000000200816c211 */ /* 0x008fe200078008ff */
[----:B------:R-:W3:Y:S01]  /*3870*/  @!P5 LDC.64 R36, c[0x0][0x220] ;  /* 0x00008800ff24db82 */ /* 0x000ee20000000a00 */
[----:B------:R-:W-:Y:S02]  /*3880*/  @!P4 IMAD.IADD R23, R9, 0x1, R42 ;  /* 0x000000010917c824 */ /* 0x000fe400078e022a */
[----:B------:R-:W-:Y:S02]  /*3890*/  @!P5 IMAD.IADD R9, R11, 0x1, R26 ;  /* 0x000000010b09d824 */ /* 0x000fe400078e021a */
[----:B------:R-:W-:Y:S01]  /*38a0*/  @!P3 IMAD R41, R16, UR17, R17 ;  /* 0x000000111029bc24 */ /* 0x000fe2000f8e0211 */
[----:B------:R-:W-:Y:S01]  /*38b0*/  @!P4 LEA.HI.X R23, R8, R33, R23, 0x1, P0 ;  /* 0x000000210817c211 */ /* 0x000fe200000f0c17 */
[----:B------:R-:W-:Y:S01]  /*38c0*/  @!P3 IMAD.WIDE.U32 R16, R16, UR16, R24 ;  /* 0x000000101010bc25 */ /* 0x000fe2000f8e0018 */
[----:B------:R-:W-:Y:S01]  /*38d0*/  @!P5 LEA.HI.X R21, R10, R29, R9, 0x1, P6 ;  /* 0x0000001d0a15d211 */ /* 0x000fe200030f0c09 */
[----:B------:R-:W4:Y:S01]  /*38e0*/  @!P4 LDC.64 R24, c[0x0][0x220] ;  /* 0x00008800ff18cb82 */ /* 0x000f220000000a00 */
[----:B------:R-:W-:Y:S01]  /*38f0*/  @!P3 LEA R8, P0, R4, R38, 0x1 ;  /* 0x000000260408b211 */ /* 0x000fe200078008ff */
[----:B------:R-:W-:-:S02]  /*3900*/  @!P2 IMAD R3, R3, UR16, RZ ;  /* 0x000000100303ac24 */ /* 0x000fc4000f8e02ff */
[C---:B-1----:R-:W-:Y:S01]  /*3910*/  @!P2 IMAD.WIDE.U32 R14, R0.reuse, UR16, R30 ;  /* 0x00000010000eac25 */ /* 0x042fe2000f8e001e */
[----:B------:R-:W-:Y:S01]  /*3920*/  @!PT LDS RZ, [RZ] ;  /* 0x00000000fffff984 */ /* 0x000fe20000000800 */
[----:B------:R-:W-:Y:S01]  /*3930*/  @!PT LDS RZ, [RZ] ;  /* 0x00000000fffff984 */ /* 0x000fe20000000800 */
[----:B------:R-:W-:Y:S01]  /*3940*/  @!PT LDS RZ, [RZ] ;  /* 0x00000000fffff984 */ /* 0x000fe20000000800 */
[----:B------:R1:W-:Y:S03]  /*3950*/  @!P5 LDGSTS.E.BYPASS.LTC128B.128 [R2+0xc000], desc[UR8][R20.64] ;  /* 0x0c0000001402dfae */ /* 0x0003e6000b901d48 */
[----:B------:R-:W-:Y:S01]  /*3960*/  @!P2 IMAD R3, R0, UR17, R3 ;  /* 0x000000110003ac24 */ /* 0x000fe2000f8e0203 */
[----:B------:R-:W-:Y:S01]  /*3970*/  @P4 STS.128 [R2+0xd000], RZ ;  /* 0x00d000ff02004388 */ /* 0x000fe20000000c00 */
[----:B------:R-:W-:Y:S02]  /*3980*/  @!P3 IMAD.IADD R0, R5, 0x1, R43 ;  /* 0x000000010500b824 */ /* 0x000fe400078e022b */
[----:B------:R-:W-:Y:S01]  /*3990*/  @!P2 IMAD.WIDE.U32 R12, R27, UR12, R12 ;  /* 0x0000000c1b0cac25 */ /* 0x000fe2000f8e000c */
[----:B------:R-:W-:Y:S01]  /*39a0*/  @!PT LDS RZ, [RZ] ;  /* 0x00000000fffff984 */ /* 0x000fe20000000800 */
[----:B------:R-:W-:Y:S01]  /*39b0*/  @!PT LDS RZ, [RZ] ;  /* 0x00000000fffff984 */ /* 0x000fe20000000800 */
[----:B------:R-:W-:Y:S01]  /*39c0*/  @!PT LDS RZ, [RZ] ;  /* 0x00000000fffff984 */ /* 0x000fe20000000800 */
[----:B------:R-:W-:Y:S01]  /*39d0*/  @!P4 LDGSTS.E.BYPASS.LTC128B.128 [R2+0xd000], desc[UR8][R22.64] ;  /* 0x0d0000001602cfae */ /* 0x000fe2000b901d48 */
[----:B------:R-:W2:Y:S01]  /*39e0*/  @!P2 LDC.64 R26, c[0x0][0x220] ;  /* 0x00008800ff1aab82 */ /* 0x000ea20000000a00 */
[----:B------:R-:W-:Y:S01]  /*39f0*/  @!P3 LEA.HI.X R9, R4, R39, R0, 0x1, P0 ;  /* 0x000000270409b211 */ /* 0x000fe200000f0c00 */
[----:B------:R-:W-:Y:S01]  /*3a00*/  @!P2 IMAD.IADD R3, R15, 0x1, R3 ;  /* 0x000000010f03a824 */ /* 0x000fe200078e0203 */
[----:B------:R-:W-:Y:S01]  /*3a10*/  @!P2 IADD3 R0, R13, R44, RZ ;  /* 0x0000002c0d00a210 */ /* 0x000fe20007ffe0ff */
[----:B------:R-:W-:Y:S01]  /*3a20*/  @P3 STS.128 [R2+0xe000], RZ ;  /* 0x00e000ff02003388 */ /* 0x000fe20000000c00 */
[----:B------:R-:W-:-:S03]  /*3a30*/  @!P2 LEA R4, P0, R12, R34, 0x1 ;  /* 0x000000220c04a211 */ /* 0x000fc600078008ff */
[----:B------:R-:W-:Y:S01]  /*3a40*/  @!PT LDS RZ, [RZ] ;  /* 0x00000000fffff984 */ /* 0x000fe20000000800 */
[----:B------:R-:W-:Y:S01]  /*3a50*/  @!PT LDS RZ, [RZ] ;  /* 0x00000000fffff984 */ /* 0x000fe20000000800 */
[----:B------:R-:W-:Y:S01]  /*3a60*/  @!PT LDS RZ, [RZ] ;  /* 0x00000000fffff984 */ /* 0x000fe20000000800 */
[----:B------:R4:W-:Y:S01]  /*3a70*/  @!P3 LDGSTS.E.BYPASS.LTC128B.128 [R2+0xe000], desc[UR8][R8.64] ;  /* 0x0e0000000802bfae */ /* 0x0009e2000b901d48 */
[----:B------:R-:W-:Y:S01]  /*3a80*/  @!P2 LEA.HI.X R5, R12, R35, R0, 0x1, P0 ;  /* 0x000000230c05a211 */ /* 0x000fe200000f0c00 */
[----:B------:R-:W-:Y:S01]  /*3a90*/  @!P5 IMAD.IADD R0, R7, 0x1, R40 ;  /* 0x000000010700d824 */ /* 0x000fe200078e0228 */
[C---:B---3--:R-:W-:Y:S01]  /*3aa0*/  @!P5 LEA R10, P0, R6.reuse, R36, 0x1 ;  /* 0x00000024060ad211 */ /* 0x048fe200078008ff */
[----:B------:R-:W3:Y:S01]  /*3ab0*/  LDC.64 R12, c[0x0][0x3b8] ;  /* 0x0000ee00ff0c7b82 */ /* 0x000ee20000000a00 */
[----:B------:R-:W-:Y:S02]  /*3ac0*/  @P2 STS.128 [R2+0xf000], RZ ;  /* 0x00f000ff02002388 */ /* 0x000fe40000000c00 */
[----:B------:R-:W-:Y:S01]  /*3ad0*/  @!P5 LEA.HI.X R11, R6, R37, R0, 0x1, P0 ;  /* 0x00000025060bd211 */ /* 0x000fe200000f0c00 */
[----:B------:R-:W-:Y:S01]  /*3ae0*/  @!P4 IMAD.IADD R0, R19, 0x1, R45 ;  /* 0x000000011300c824 */ /* 0x000fe200078e022d */
[----:B------:R-:W-:Y:S01]  /*3af0*/  @!PT LDS RZ, [RZ] ;  /* 0x00000000fffff984 */ /* 0x000fe20000000800 */
[----:B------:R-:W-:Y:S01]  /*3b00*/  @!PT LDS RZ, [RZ] ;  /* 0x00000000fffff984 */ /* 0x000fe20000000800 */
[----:B------:R-:W-:Y:S01]  /*3b10*/  @!PT LDS RZ, [RZ] ;  /* 0x00000000fffff984 */ /* 0x000fe20000000800 */
[----:B------:R2:W-:Y:S03]  /*3b20*/  @!P2 LDGSTS.E.BYPASS.LTC128B.128 [R2+0xf000], desc[UR8][R4.64] ;  /* 0x0f0000000402afae */ /* 0x0005e6000b901d48 */
[----:B-1----:R-:W1:Y:S01]  /*3b30*/  @!P3 LDC.64 R20, c[0x0][0x220] ;  /* 0x00008800ff14bb82 */ /* 0x002e620000000a00 */
[----:B------:R-:W-:Y:S04]  /*3b40*/  @P5 STS.128 [R2+0x10000], RZ ;  /* 0x010000ff02005388 */ /* 0x000fe80000000c00 */
[----:B------:R-:W-:Y:S01]  /*3b50*/  @!PT LDS RZ, [RZ] ;  /* 0x00000000fffff984 */ /* 0x000fe20000000800 */
[----:B------:R-:W-:Y:S01]  /*3b60*/  @!PT LDS RZ, [RZ] ;  /* 0x00000000fffff984 */ /* 0x000fe20000000800 */
[----:B------:R-:W-:Y:S01]  /*3b70*/  @!PT LDS RZ, [RZ] ;  /* 0x00000000fffff984 */ /* 0x000fe20000000800 */
[----:B------:R-:W-:Y:S04]  /*3b80*/  @!P5 LDGSTS.E.BYPASS.LTC128B.128 [R2+0x10000], desc[UR8][R10.64] ;  /* 0x100000000a02dfae */ /* 0x000fe8000b901d48 */
[----:B------:R-:W-:Y:S01]  /*3b90*/  @P4 STS.128 [R2+0x11000], RZ ;  /* 0x011000ff02004388 */ /* 0x000fe20000000c00 */
[----:B----4-:R-:W-:-:S04]  /*3ba0*/  @!P4 LEA R8, P0, R18, R24, 0x1 ;  /* 0x000000181208c211 */ /* 0x010fc800078008ff */
[----:B------:R-:W-:Y:S01]  /*3bb0*/  @!P4 LEA.HI.X R9, R18, R25, R0, 0x1, P0 ;  /* 0x000000191209c211 */ /* 0x000fe200000f0c00 */
[----:B------:R-:W-:Y:S01]  /*3bc0*/  @!P3 IMAD.IADD R0, R17, 0x1, R41 ;  /* 0x000000011100b824 */ /* 0x000fe200078e0229 */
[----:B-1----:R-:W-:-:S03]  /*3bd0*/  @!P3 LEA R6, P5, R16, R20, 0x1 ;  /* 0x000000141006b211 */ /* 0x002fc600078a08ff */
[----:B------:R-:W-:Y:S01]  /*3be0*/  @!PT LDS RZ, [RZ] ;  /* 0x00000000fffff984 */ /* 0x000fe20000000800 */
[----:B------:R-:W-:Y:S01]  /*3bf0*/  @!PT LDS RZ, [RZ] ;  /* 0x00000000fffff984 */ /* 0x000fe20000000800 */
[----:B------:R-:W-:Y:S01]  /*3c00*/  @!PT LDS RZ, [RZ] ;  /* 0x00000000fffff984 */ /* 0x000fe20000000800 */
[----:B------:R-:W-:Y:S01]  /*3c10*/  @!P4 LDGSTS.E.BYPASS.LTC128B.128 [R2+0x11000], desc[UR8][R8.64] ;  /* 0x110000000802cfae */ /* 0x000fe2000b901d48 */
[----:B--2---:R-:W-:Y:S02]  /*3c20*/  @!P2 LEA R4, P0, R14, R26, 0x1 ;  /* 0x0000001a0e04a211 */ /* 0x004fe400078008ff */
[----:B------:R-:W-:Y:S01]  /*3c30*/  @!P3 LEA.HI.X R7, R16, R21, R0, 0x1, P5 ;  /* 0x000000151007b211 */ /* 0x000fe200028f0c00 */
[----:B------:R-:W-:Y:S01]  /*3c40*/  @P3 STS.128 [R2+0x12000], RZ ;  /* 0x012000ff02003388 */ /* 0x000fe20000000c00 */
[----:B------:R-:W-:-:S03]  /*3c50*/  @!P2 LEA.HI.X R5, R14, R27, R3, 0x1, P0 ;  /* 0x0000001b0e05a211 */ /* 0x000fc600000f0c03 */
        /* <DEDUP_REMOVED lines=10> */
[----:B---3--:R-:W2:Y:S04]  /*3d00*/  LDG.E.64 R8, desc[UR8][R12.64] ;  /* 0x000000080c087981 */ /* 0x008ea8000c1e1b00 */
[----:B------:R-:W3:Y:S01]  /*3d10*/  LDG.E.64 R4, desc[UR8][R12.64+0x8] ;  /* 0x000008080c047981 */ /* 0x000ee2000c1e1b00 */
[----:B------:R-:W-:-:S02]  /*3d20*/  VIADD R0, R236, 0x48 ;  /* 0x00000048ec007836 */ /* 0x000fc40000000000 */
[C---:B------:R-:W-:Y:S02]  /*3d30*/  VIADD R3, R236.reuse, 0x8 ;  /* 0x00000008ec037836 */ /* 0x040fe40000000000 */
[----:B-1----:R-:W-:Y:S01]  /*3d40*/  VIADD R2, R236, 0x40 ;  /* 0x00000040ec027836 */ /* 0x002fe20000000000 */
[----:B------:R-:W-:Y:S02]  /*3d50*/  ISETP.GE.AND P0, PT, R0, UR6, PT ;  /* 0x0000000600007c0c */ /* 0x000fe4000bf06270 */
[----:B------:R-:W-:Y:S02]  /*3d60*/  ISETP.GE.AND P4, PT, R236, UR6, PT ;  /* 0x00000006ec007c0c */ /* 0x000fe4000bf86270 */
[----:B------:R-:W-:Y:S02]  /*3d70*/  ISETP.GE.AND P3, PT, R3, UR6, PT ;  /* 0x0000000603007c0c */ /* 0x000fe4000bf66270 */
[----:B------:R-:W-:Y:S01]  /*3d80*/  ISETP.GE.AND P2, PT, R2, UR6, PT ;  /* 0x0000000602007c0c */ /* 0x000fe2000bf46270 */
[----:B------:R-:W-:Y:S01]  /*3d90*/  IMAD.MOV.U32 R2, RZ, RZ, 0x4 ;  /* 0x00000004ff027424 */ /* 0x000fe200078e00ff */
[----:B------:R-:W-:Y:S01]  /*3da0*/  UIMAD UR6, UR49, UR15, UR59 ;  /* 0x0000000f310672a4 */ /* 0x000fe2000f8e023b */
[----:B------:R-:W-:-:S02]  /*3db0*/  IMAD.MOV.U32 R6, RZ, RZ, 0x4 ;  /* 0x00000004ff067424 */ /* 0x000fc400078e00ff */
[----:B------:R-:W-:Y:S01]  /*3dc0*/  IMAD.WIDE R2, R236, R2, UR18 ;  /* 0x00000012ec027e25 */ /* 0x000fe2000f8e0202 */
[----:B------:R-:W-:-:S03]  /*3dd0*/  USHF.L.U32 UR6, UR6, 0x5, URZ ;  /* 0x0000000506067899 */ /* 0x000fc6000800063f */
[----:B------:R-:W-:Y:S01]  /*3de0*/  @!P0 IMAD.WIDE R6, R0, R6, UR18 ;  /* 0x0000001200068e25 */ /* 0x000fe2000f8e0206 */
[----:B------:R-:W-:Y:S01]  /*3df0*/  USHF.R.S32.HI UR7, URZ, 0x1f, UR6 ;  /* 0x0000001f3f077899 */ /* 0x000fe20008011406 */
[----:B------:R-:W5:Y:S01]  /*3e00*/  @!P4 LDG.E R240, desc[UR8][R2.64] ;  /* 0x0000000802f0c981 */ /* 0x000f62000c1e1900 */
[----:B------:R-:W-:-:S03]  /*3e10*/  SHF.R.S32.HI R0, RZ, 0x1f, R46 ;  /* 0x0000001fff007819 */ /* 0x000fc6000001142e */
[----:B------:R-:W5:Y:S04]  /*3e20*/  @!P3 LDG.E R241, desc[UR8][R2.64+0x20] ;  /* 0x0000200802f1b981 */ /* 0x000f68000c1e1900 */
[----:B------:R3:W5:Y:S04]  /*3e30*/  @!P2 LDG.E R238, desc[UR8][R2.64+0x100] ;  /* 0x0001000802eea981 */ /* 0x000768000c1e1900 */
[----:B------:R1:W5:Y:S01]  /*3e40*/  @!P0 LDG.E R239, desc[UR8][R6.64] ;  /* 0x0000000806ef8981 */ /* 0x000362000c1e1900 */
[----:B------:R-:W-:Y:S02]  /*3e50*/  LOP3.LUT P3, RZ, R47, 0x4, RZ, 0xc0, !PT ;  /* 0x000000042fff7812 */ /* 0x000fe4000786c0ff */
[----:B------:R-:W-:-:S02]  /*3e60*/  SEL R183, R183, R188, !P1 ;  /* 0x000000bcb7b77207 */ /* 0x000fc40004800000 */
[----:B------:R-:W-:Y:S01]  /*3e70*/  SEL R177, R177, R187, !P1 ;  /* 0x000000bbb1b17207 */ /* 0x000fe20004800000 */
[----:B------:R-:W-:Y:S01]  /*3e80*/  IMAD.SHL.U32 R186, R188, 0x2, RZ ;  /* 0x00000002bcba7824 */ /* 0x000fe200078e00ff */
[----:B------:R-:W-:Y:S01]  /*3e90*/  SEL R178, R178, 0xffffffc0, !P3 ;  /* 0xffffffc0b2b27807 */ /* 0x000fe20005800000 */
[----:B------:R-:W-:Y:S01]  /*3ea0*/  IMAD.SHL.U32 R184, R188, 0x2, RZ ;  /* 0x00000002bcb87824 */ /* 0x000fe200078e00ff */
[----:B------:R-:W-:Y:S02]  /*3eb0*/  LEA R183, R183, UR4, 0x1 ;  /* 0x00000004b7b77c11 */ /* 0x000fe4000f8e08ff */
[----:B------:R-:W-:Y:S02]  /*3ec0*/  LEA R177, R177, UR4, 0x1 ;  /* 0x00000004b1b17c11 */ /* 0x000fe4000f8e08ff */
[----:B--2---:R-:W-:Y:S02]  /*3ed0*/  R2UR UR12, R9 ;  /* 0x00000000090c72ca */ /* 0x004fe400000e0000 */
[----:B------:R-:W-:-:S02]  /*3ee0*/  R2UR UR16, R8 ;  /* 0x00000000081072ca */ /* 0x000fc400000e0000 */
[----:B---3--:R-:W-:Y:S01]  /*3ef0*/  IADD3 R2, P2, P0, R4, UR6, R46 ;  /* 0x0000000604027c10 */ /* 0x008fe2000f85e02e */
[----:B------:R-:W-:-:S03]  /*3f00*/  ULDC UR6, c[0x0][0x2ec] ;  /* 0x0000bb0000067ab9 */ /* 0x000fc60000000800 */
[----:B------:R-:W-:Y:S01]  /*3f10*/  IADD3.X R249, R5, UR7, R0, P2, P0 ;  /* 0x0000000705f97c10 */ /* 0x000fe200097e0400 */
[----:B------:R-:W-:Y:S01]  /*3f20*/  IMAD.WIDE.U32 R246, R2, -0x2daee0ad, RZ ;  /* 0xd2511f5302f67825 */ /* 0x000fe200078e00ff */
[C---:B------:R-:W-:Y:S01]  /*3f30*/  LOP3.LUT P0, RZ, R47.reuse, 0x2, RZ, 0xc0, !PT ;  /* 0x000000022fff7812 */ /* 0x040fe2000780c0ff */
[----:B------:R-:W-:Y:S01]  /*3f40*/  ULDC.U8 UR7, c[0x0][0x388] ;  /* 0x0000e20000077ab9 */ /* 0x000fe20000000000 */
[----:B------:R-:W-:Y:S02]  /*3f50*/  LOP3.LUT P2, RZ, R47, 0x4, RZ, 0xc0, !PT ;  /* 0x000000042fff7812 */ /* 0x000fe4000784c0ff */
[----:B------:R-:W-:Y:S02]  /*3f60*/  SEL R185, R185, 0xffffffe0, !P0 ;  /* 0xffffffe0b9b97807 */ /* 0x000fe40004000000 */
[----:B-1----:R-:W-:-:S09]  /*3f70*/  SEL R248, R248, 0xffffffc0, !P2 ;  /* 0xffffffc0f8f87807 */ /* 0x002fd20005000000 */
.L_x_1026:
[----:B-----5:R-:W-:Y:S01]  /*3f80*/  FSETP.NEU.FTZ.AND P0, PT, R240, -INF , PT ;  /* 0xff800000f000780b */ /* 0x020fe20003f1d000 */
[----:B------:R-:W0:Y:S01]  /*3f90*/  LDGDEPBAR ;  /* 0x00000000000079af */ /* 0x000e220000000000 */
[----:B------:R-:W-:Y:S01]  /*3fa0*/  FSETP.NEU.FTZ.AND P2, PT, R241, -INF , PT ;  /* 0xff800000f100780b */ /* 0x000fe20003f5d000 */
[C---:B------:R-:W-:Y:S01]  /*3fb0*/  IMAD.IADD R0, R183.reuse, 0x1, R185 ;  /* 0x00000001b7007824 */ /* 0x040fe200078e02b9 */
[----:B------:R-:W-:Y:S01]  /*3fc0*/  USHF.L.U32 UR11, UR20, 0x7, URZ ;  /* 0x00000007140b7899 */ /* 0x000fe2000800063f */
[----:B------:R-:W-:Y:S01]  /*3fd0*/  IMAD.IADD R168, R183, 0x1, R178 ;  /* 0x00000001b7a87824 */ /* 0x000fe200078e02b2 */
[----:B------:R-:W-:Y:S01]  /*3fe0*/  USHF.L.U32 UR13, UR10, 0x7, URZ ;  /* 0x000000070a0d7899 */ /* 0x000fe2000800063f */
[----:B------:R-:W-:Y:S01]  /*3ff0*/  IMAD.U32 R2, RZ, RZ, UR20 ;  /* 0x00000014ff027e24 */ /* 0x000fe2000f8e00ff */
[----:B------:R-:W-:Y:S01]  /*4000*/  UIADD3 UR15, UR23, 0x80, UR11 ;  /* 0x00000080170f7890 */ /* 0x000fe2000fffe00b */
[----:B------:R-:W-:Y:S01]  /*4010*/  IMAD.U32 R3, RZ, RZ, UR10 ;  /* 0x0000000aff037e24 */ /* 0x000fe2000f8e00ff */
[----:B------:R-:W-:Y:S01]  /*4020*/  UIADD3 UR17, UR11, 0x80, URZ ;  /* 0x000000800b117890 */ /* 0x000fe2000fffe03f */
[----:B------:R-:W-:Y:S01]  /*4030*/  IMAD R2, R2, 0x2, R245 ;  /* 0x0000000202027824 */ /* 0x000fe200078e02f5 */
[----:B------:R-:W-:Y:S01]  /*4040*/  UIADD3 UR15, UR15, -UR14, URZ ;  /* 0x8000000e0f0f7290 */ /* 0x000fe2000fffe03f */
[----:B------:R-:W-:Y:S01]  /*4050*/  IMAD R3, R3, 0x8, R251 ;  /* 0x0000000803037824 */ /* 0x000fe200078e02fb */
[----:B------:R-:W-:Y:S01]  /*4060*/  UIADD3 UR11, UR16, -0x61c88647, URZ ;  /* 0x9e3779b9100b7890 */ /* 0x000fe2000fffe03f */
[----:B------:R-:W-:Y:S01]  /*4070*/  IMAD.SHL.U32 R2, R2, 0x2, RZ ;  /* 0x0000000202027824 */ /* 0x000fe200078e00ff */
[----:B------:R-:W-:Y:S01]  /*4080*/  UISETP.GE.AND UP0, UPT, UR13, UR15, UPT ;  /* 0x0000000f0d00728c */ /* 0x000fe2000bf06270 */
[----:B------:R-:W-:Y:S01]  /*4090*/  IMAD.MOV.U32 R192, RZ, RZ, 0x8 ;  /* 0x00000008ffc07424 */ /* 0x000fe200078e00ff */
[----:B------:R-:W-:Y:S01]  /*40a0*/  UIADD3 UR15, UR12, -0x4498517b, URZ ;  /* 0xbb67ae850c0f7890 */ /* 0x000fe2000fffe03f */
[----:B------:R-:W-:Y:S01]  /*40b0*/  IMAD.MOV.U32 R193, RZ, RZ, 0x40 ;  /* 0x00000040ffc17424 */ /* 0x000fe200078e00ff */
[----:B------:R-:W-:Y:S02]  /*40c0*/  UISETP.LT.AND UP0, UPT, UR17, UR14, UP0 ;  /* 0x0000000e1100728c */ /* 0x000fe40008701270 */
[----:B------:R-:W-:Y:S01]  /*40d0*/  UISETP.GT.AND UP3, UPT, UR10, UR24, UPT ;  /* 0x000000180a00728c */ /* 0x000fe2000bf64270 */
[----:B------:R-:W-:Y:S04]  /*40e0*/  DEPBAR.LE SB0, 0x0 ;  /* 0x000080000000791a */ /* 0x000fe80000000000 */
[----:B------:R-:W-:Y:S01]  /*40f0*/  BAR.SYNC.DEFER_BLOCKING 0x0 ;  /* 0x0000000000007b1d */ /* 0x000fe20000010000 */
[----:B------:R-:W-:Y:S05]  /*4100*/  PLOP3.LUT P3, PT, PT, PT, UP0, 0x80, 0x0 ;  /* 0x000000000000781c */ /* 0x000fea0003f6f008 */
        /* <DEDUP_REMOVED lines=11> */
[----:B------:R-:W2:Y:S01]  /*41c0*/  LDSM.16.M88.4 R144, [R0+0x2000] ;  /* 0x002000000090783b */ /* 0x000ea20000000200 */
[C---:B------:R-:W-:Y:S07]  /*41d0*/  HMMA.16816.F32.BF16 R16, R64.reuse, R18, RZ ;  /* 0x000000124010723c */ /* 0x040fee00000418ff */
[----:B------:R-:W2:Y:S01]  /*41e0*/  LDSM.16.M88.4 R148, [R182+0x800] ;  /* 0x00080000b694783b */ /* 0x000ea20000000200 */
[-C--:B---3--:R-:W-:Y:S06]  /*41f0*/  HMMA.16816.F32.BF16 R20, R64, R32.reuse, RZ ;  /* 0x000000204014723c */ /* 0x088fec00000418ff */
[C---:B------:R-:W-:Y:S01]  /*4200*/  HMMA.16816.F32.BF16 R24, R60.reuse, R32, RZ ;  /* 0x000000203c18723c */ /* 0x040fe200000418ff */
[----:B------:R-:W3:Y:S05]  /*4210*/  LDSM.16.M88.4 R152, [R182+0x1000] ;  /* 0x00100000b698783b */ /* 0x000eea0000000200 */
[-C--:B------:R-:W-:Y:S03]  /*4220*/  HMMA.16816.F32.BF16 R28, R60, R34.reuse, RZ ;  /* 0x000000223c1c723c */ /* 0x080fe600000418ff */
[----:B------:R-:W3:Y:S03]  /*4230*/  LDSM.16.M88.4 R156, [R182+0x1800] ;  /* 0x00180000b69c783b */ /* 0x000ee60000000200 */
[C---:B------:R-:W-:Y:S05]  /*4240*/  HMMA.16816.F32.BF16 R32, R64.reuse, R34, RZ ;  /* 0x000000224020723c */ /* 0x040fea00000418ff */
[----:B------:R-:W-:Y:S01]  /*4250*/  LDSM.16.M88.4 R160, [R168] ;  /* 0x00000000a8a0783b */ /* 0x000fe20000000200 */
[-C--:B----4-:R-:W-:Y:S06]  /*4260*/  HMMA.16816.F32.BF16 R36, R64, R48.reuse, RZ ;  /* 0x000000304024723c */ /* 0x090fec00000418ff */
[C---:B------:R-:W-:Y:S01]  /*4270*/  HMMA.16816.F32.BF16 R40, R60.reuse, R48, RZ ;  /* 0x000000303c28723c */ /* 0x040fe200000418ff */
[----:B------:R-:W4:Y:S05]  /*4280*/  LDSM.16.M88.4 R164, [R179] ;  /* 0x00000000b3a4783b */ /* 0x000f2a0000000200 */
[-C--:B------:R-:W-:Y:S03]  /*4290*/  HMMA.16816.F32.BF16 R44, R60, R50.reuse, RZ ;  /* 0x000000323c2c723c */ /* 0x080fe600000418ff */
[----:B------:R-:W4:Y:S03]  /*42a0*/  LDSM.16.M88.4 R168, [R168+0x2000] ;  /* 0x00200000a8a8783b */ /* 0x000f260000000200 */
[C---:B------:R-:W-:Y:S05]  /*42b0*/  HMMA.16816.F32.BF16 R48, R64.reuse, R50, RZ ;  /* 0x000000324030723c */ /* 0x040fea00000418ff */
[----:B------:R-:W4:Y:S01]  /*42c0*/  LDSM.16.M88.4 R172, [R179+0x800] ;  /* 0x00080000b3ac783b */ /* 0x000f220000000200 */
[-C--:B------:R-:W-:Y:S06]  /*42d0*/  HMMA.16816.F32.BF16 R52, R64, R132.reuse, RZ ;  /* 0x000000844034723c */ /* 0x080fec00000418ff */
[C---:B------:R-:W-:Y:S06]  /*42e0*/  HMMA.16816.F32.BF16 R56, R60.reuse, R132, RZ ;  /* 0x000000843c38723c */ /* 0x040fec00000418ff */
[-C--:B------:R-:W-:Y:S06]  /*42f0*/  HMMA.16816.F32.BF16 R60, R60, R134.reuse, RZ ;  /* 0x000000863c3c723c */ /* 0x080fec00000418ff */
[----:B------:R-:W-:Y:S01]  /*4300*/  HMMA.16816.F32.BF16 R64, R64, R134, RZ ;  /* 0x000000864040723c */ /* 0x000fe200000418ff */
[----:B------:R-:W4:Y:S05]  /*4310*/  LDSM.16.M88.4 R132, [R179+0x1000] ;  /* 0x00100000b384783b */ /* 0x000f2a0000000200 */
[-C--:B-1----:R-:W-:Y:S06]  /*4320*/  HMMA.16816.F32.BF16 R4, R136, R140.reuse, R4 ;  /* 0x0000008c8804723c */ /* 0x082fec0000041804 */
[C---:B--2---:R-:W-:Y:S06]  /*4330*/  HMMA.16816.F32.BF16 R8, R144.reuse, R140, R8 ;  /* 0x0000008c9008723c */ /* 0x044fec0000041808 */
[-C--:B------:R-:W-:Y:S05]  /*4340*/  HMMA.16816.F32.BF16 R12, R144, R142.reuse, R12 ;  /* 0x0000008e900c723c */ /* 0x080fea000004180c */
[----:B------:R-:W-:Y:S01]  /*4350*/  VIADD R140, R3, 0x4 ;  /* 0x00000004038c7836 */ /* 0x000fe20000000000 */
[C---:B------:R-:W-:Y:S05]  /*4360*/  HMMA.16816.F32.BF16 R16, R136.reuse, R142, R16 ;  /* 0x0000008e8810723c */ /* 0x040fea0000041810 */
[----:B------:R-:W-:Y:S01]  /*4370*/  IMAD.WIDE.U32 R140, R140, -0x326172a9, RZ ;  /* 0xcd9e8d578c8c7825 */ /* 0x000fe200078e00ff */
[-C--:B------:R-:W-:Y:S05]  /*4380*/  HMMA.16816.F32.BF16 R20, R136, R148.reuse, R20 ;  /* 0x000000948814723c */ /* 0x080fea0000041814 */
[----:B------:R-:W-:Y:S01]  /*4390*/  IMAD.U32 R142, RZ, RZ, UR23 ;  /* 0x00000017ff8e7e24 */ /* 0x000fe2000f8e00ff */
[C---:B------:R-:W-:Y:S01]  /*43a0*/  HMMA.16816.F32.BF16 R24, R144.reuse, R148, R24 ;  /* 0x000000949018723c */ /* 0x040fe20000041818 */
[----:B------:R-:W-:Y:S01]  /*43b0*/  IMAD.U32 R143, RZ, RZ, UR13 ;  /* 0x0000000dff8f7e24 */ /* 0x000fe2000f8e00ff */
[----:B------:R-:W-:Y:S03]  /*43c0*/  UIADD3 UR13, UR12, 0x76cf5d0a, URZ ;  /* 0x76cf5d0a0c0d7890 */ /* 0x000fe6000fffe03f */
[----:B------:R-:W-:Y:S01]  /*43d0*/  @!P3 IADD3 R142, -R142, 0x1, R236 ;  /* 0x000000018e8eb810 */ /* 0x000fe20007ffe1ec */
[-C--:B------:R-:W-:Y:S06]  /*43e0*/  HMMA.16816.F32.BF16 R28, R144, R150.reuse, R28 ;  /* 0x00000096901c723c */ /* 0x080fec000004181c */
[C---:B------:R-:W-:Y:S06]  /*43f0*/  HMMA.16816.F32.BF16 R32, R136.reuse, R150, R32 ;  /* 0x000000968820723c */ /* 0x040fec0000041820 */
[-C--:B---3--:R-:W-:Y:S06]  /*4400*/  HMMA.16816.F32.BF16 R36, R136, R152.reuse, R36 ;  /* 0x000000988824723c */ /* 0x088fec0000041824 */
        /* <DEDUP_REMOVED lines=9> */
[-C--:B----4-:R-:W-:Y:S05]  /*44a0*/  HMMA.16816.F32.BF16 R4, R160, R164.reuse, R4 ;  /* 0x000000a4a004723c */ /* 0x090fea0000041804 */
[----:B------:R-:W-:Y:S01]  /*44b0*/  LOP3.LUT R138, R247, UR12, R2, 0x96, !PT ;  /* 0x0000000cf78a7c12 */ /* 0x000fe2000f8e9602 */
[C---:B------:R-:W-:Y:S05]  /*44c0*/  HMMA.16816.F32.BF16 R8, R168.reuse, R164, R8 ;  /* 0x000000a4a808723c */ /* 0x040fea0000041808 */
[----:B------:R-:W-:Y:S01]  /*44d0*/  LOP3.LUT R136, R249, UR16, RZ, 0x3c, !PT ;  /* 0x00000010f9887c12 */ /* 0x000fe2000f8e3cff */
[-C--:B------:R-:W-:Y:S05]  /*44e0*/  HMMA.16816.F32.BF16 R12, R168, R166.reuse, R12 ;  /* 0x000000a6a80c723c */ /* 0x080fea000004180c */
[-C--:B------:R-:W-:Y:S01]  /*44f0*/  LOP3.LUT R146, R141, R136.reuse, RZ, 0x3c, !PT ;  /* 0x000000888d927212 */ /* 0x080fe200078e3cff */
[C---:B------:R-:W-:Y:S05]  /*4500*/  HMMA.16816.F32.BF16 R16, R160.reuse, R166, R16 ;  /* 0x000000a6a010723c */ /* 0x040fea0000041810 */
[----:B------:R-:W-:Y:S01]  /*4510*/  LOP3.LUT R141, R246, UR15, RZ, 0x3c, !PT ;  /* 0x0000000ff68d7c12 */ /* 0x000fe2000f8e3cff */
[-C--:B------:R-:W-:Y:S01]  /*4520*/  HMMA.16816.F32.BF16 R20, R160, R172.reuse, R20 ;  /* 0x000000aca014723c */ /* 0x080fe20000041814 */
[----:B------:R-:W-:Y:S04]  /*4530*/  UIADD3 UR15, UR16, -0x255992d5, URZ ;  /* 0xdaa66d2b100f7890 */ /* 0x000fe8000fffe03f */
[----:B------:R-:W-:Y:S01]  /*4540*/  VIADD R137, R2, 0x1 ;  /* 0x0000000102897836 */ /* 0x000fe20000000000 */
[C---:B------:R-:W-:Y:S05]  /*4550*/  HMMA.16816.F32.BF16 R24, R168.reuse, R172, R24 ;  /* 0x000000aca818723c */ /* 0x040fea0000041818 */
[----:B------:R-:W-:Y:S01]  /*4560*/  LOP3.LUT R137, R247, UR12, R137, 0x96, !PT ;  /* 0x0000000cf7897c12 */ /* 0x000fe2000f8e9689 */
[----:B------:R-:W-:Y:S01]  /*4570*/  IMAD.WIDE.U32 R2, R3, -0x326172a9, RZ ;  /* 0xcd9e8d5703027825 */ /* 0x000fe200078e00ff */
[-C--:B------:R-:W-:Y:S04]  /*4580*/  HMMA.16816.F32.BF16 R28, R168, R174.reuse, R28 ;  /* 0x000000aea81c723c */ /* 0x080fe8000004181c */
[----:B------:R-:W-:Y:S01]  /*4590*/  LOP3.LUT R3, R3, R136, RZ, 0x3c, !PT ;  /* 0x0000008803037212 */ /* 0x000fe200078e3cff */
[----:B------:R-:W-:Y:S01]  /*45a0*/  IMAD.WIDE.U32 R166, R138, -0x326172a9, RZ ;  /* 0xcd9e8d578aa67825 */ /* 0x000fe200078e00ff */
[C---:B------:R-:W-:Y:S05]  /*45b0*/  HMMA.16816.F32.BF16 R32, R160.reuse, R174, R32 ;  /* 0x000000aea020723c */ /* 0x040fea0000041820 */
[----:B------:R-:W-:Y:S01]  /*45c0*/  LOP3.LUT R154, R167, UR11, R2, 0x96, !PT ;  /* 0x0000000ba79a7c12 */ /* 0x000fe2000f8e9602 */
[----:B------:R-:W-:Y:S01]  /*45d0*/  IMAD.WIDE.U32 R172, R137, -0x326172a9, RZ ;  /* 0xcd9e8d5789ac7825 */ /* 0x000fe200078e00ff */
[----:B------:R-:W-:Y:S01]  /*45e0*/  LOP3.LUT R158, R167, UR11, R140, 0x96, !PT ;  /* 0x0000000ba79e7c12 */ /* 0x000fe2000f8e968c */
[----:B------:R-:W2:Y:S01]  /*45f0*/  LDSM.16.M88.4 R136, [R179+0x1800] ;  /* 0x00180000b388783b */ /* 0x000ea20000000200 */
[-C--:B------:R-:W-:Y:S03]  /*4600*/  HMMA.16816.F32.BF16 R36, R160, R132.reuse, R36 ;  /* 0x00000084a024723c */ /* 0x080fe60000041824 */
[----:B------:R-:W-:Y:S01]  /*4610*/  LOP3.LUT R152, R173, UR11, R2, 0x96, !PT ;  /* 0x0000000bad987c12 */ /* 0x000fe2000f8e9602 */
[----:B------:R-:W-:Y:S01]  /*4620*/  IMAD.WIDE.U32 R2, R3, -0x2daee0ad, RZ ;  /* 0xd2511f5303027825 */ /* 0x000fe200078e00ff */
[----:B------:R-:W-:Y:S01]  /*4630*/  LOP3.LUT R157, R173, UR11, R140, 0x96, !PT ;  /* 0x0000000bad9d7c12 */ /* 0x000fe2000f8e968c */
[C---:B------:R-:W-:Y:S01]  /*4640*/  HMMA.16816.F32.BF16 R40, R168.reuse, R132, R40 ;  /* 0x00000084a828723c */ /* 0x040fe20000041828 */
[----:B------:R-:W-:Y:S04]  /*4650*/  UIADD3 UR11, UR16, 0x3c6ef372, URZ ;  /* 0x3c6ef372100b7890 */ /* 0x000fe8000fffe03f */
[----:B------:R-:W-:Y:S01]  /*4660*/  LOP3.LUT R148, R141, R3, RZ, 0x3c, !PT ;  /* 0x000000038d947212 */ /* 0x000fe200078e3cff */
[-C--:B------:R-:W-:Y:S05]  /*4670*/  HMMA.16816.F32.BF16 R44, R168, R134.reuse, R44 ;  /* 0x00000086a82c723c */ /* 0x080fea000004182c */
[----:B------:R-:W-:Y:S01]  /*4680*/  @!P3 IADD3 R3, R143, UR14, R142 ;  /* 0x0000000e8f03bc10 */ /* 0x000fe2000fffe08e */
[----:B------:R-:W-:Y:S01]  /*4690*/  IMAD.WIDE.U32 R146, R146, -0x2daee0ad, RZ ;  /* 0xd2511f5392927825 */ /* 0x000fe200078e00ff */
        /* <DEDUP_REMOVED lines=11> */
[-C--:B--2---:R-:W-:Y:S01]  /*4750*/  HMMA.16816.F32.BF16 R52, R160, R136.reuse, R52 ;  /* 0x00000088a034723c */ /* 0x084fe20000041834 */
[----:B------:R-:W-:Y:S02]  /*4760*/  UIADD3 UR11, UR12, 0x32370b8f, URZ ;  /* 0x32370b8f0c0b7890 */ /* 0x000fe4000fffe03f */
[--C-:B------:R-:W-:Y:S01]  /*4770*/  LOP3.LUT R159, R159, UR13, R146.reuse, 0x96, !PT ;  /* 0x0000000d9f9f7c12 */ /* 0x100fe2000f8e9692 */
[----:B-1----:R-:W-:Y:S02]  /*4780*/  @!P3 IMAD.SHL.U32 R0, R156, 0x2, RZ ;  /* 0x000000029c00b824 */ /* 0x002fe400078e00ff */
[C---:B------:R-:W-:Y:S05]  /*4790*/  HMMA.16816.F32.BF16 R56, R168.reuse, R136, R56 ;  /* 0x00000088a838723c */ /* 0x040fea0000041838 */
[----:B------:R-:W-:Y:S01]  /*47a0*/  @!P3 LOP3.LUT R0, R0, 0x6, RZ, 0xc0, !PT ;  /* 0x000000060000b812 */ /* 0x000fe200078ec0ff */
[----:B------:R-:W-:Y:S01]  /*47b0*/  IMAD.WIDE.U32 R156, R157, -0x2daee0ad, RZ ;  /* 0xd2511f539d9c7825 */ /* 0x000fe200078e00ff */
[-C--:B------:R-:W-:Y:S04]  /*47c0*/  HMMA.16816.F32.BF16 R60, R168, R138.reuse, R60 ;  /* 0x0000008aa83c723c */ /* 0x080fe8000004183c */
[----:B------:R-:W-:Y:S01]  /*47d0*/  LOP3.LUT R157, R157, UR13, R146, 0x96, !PT ;  /* 0x0000000d9d9d7c12 */ /* 0x000fe2000f8e9692 */
[----:B------:R-:W-:Y:S01]  /*47e0*/  IMAD.WIDE.U32 R154, R154, -0x2daee0ad, RZ ;  /* 0xd2511f539a9a7825 */ /* 0x000fe200078e00ff */
[----:B------:R-:W-:Y:S05]  /*47f0*/  HMMA.16816.F32.BF16 R64, R160, R138, R64 ;  /* 0x0000008aa040723c */ /* 0x000fea0000041840 */
[----:B------:R-:W-:Y:S01]  /*4800*/  LOP3.LUT R151, R155, UR13, R2, 0x96, !PT ;  /* 0x0000000d9b977c12 */ /* 0x000fe2000f8e9602 */
[----:B------:R-:W-:Y:S01]  /*4810*/  IMAD.WIDE.U32 R136, R166, -0x2daee0ad, RZ ;  /* 0xd2511f53a6887825 */ /* 0x000fe200078e00ff */
[-C--:B---3--:R-:W-:Y:S05]  /*4820*/  HMMA.16816.F32.BF16 R4, R132, R140.reuse, R4 ;  /* 0x0000008c8404723c */ /* 0x088fea0000041804 */
[----:B------:R-:W-:Y:S01]  /*4830*/  LOP3.LUT R189, R137, UR11, R158, 0x96, !PT ;  /* 0x0000000b89bd7c12 */ /* 0x000fe2000f8e969e */
[----:B------:R-:W-:Y:S05]  /*4840*/  IMAD.WIDE.U32 R152, R152, -0x2daee0ad, RZ ;  /* 0xd2511f5398987825 */ /* 0x000fea00078e00ff */
[----:B------:R-:W-:Y:S01]  /*4850*/  LOP3.LUT R155, R153, UR13, R2, 0x96, !PT ;  /* 0x0000000d999b7c12 */ /* 0x000fe2000f8e9602 */
[----:B------:R-:W-:Y:S01]  /*4860*/  IMAD.WIDE.U32 R190, R145, -0x2daee0ad, RZ ;  /* 0xd2511f5391be7825 */ /* 0x000fe200078e00ff */
[----:B------:R-:W-:Y:S01]  /*4870*/  UIADD3 UR13, UR16, 0x78dde6e4, URZ ;  /* 0x78dde6e4100d7890 */ /* 0x000fe2000fffe03f */
[----:B------:R-:W1:Y:S02]  /*4880*/  LDSM.16.M88.4 R144, [R144+0x2000] ;  /* 0x002000009090783b */ /* 0x000e640000000200 */
[----:B------:R-:W-:Y:S01]  /*4890*/  IMAD.U32 R2, RZ, RZ, UR20 ;  /* 0x00000014ff027e24 */ /* 0x000fe2000f8e00ff */
[----:B------:R-:W-:Y:S01]  /*48a0*/  LOP3.LUT R174, R191, UR11, R152, 0x96, !PT ;  /* 0x0000000bbfae7c12 */ /* 0x000fe2000f8e9698 */
[----:B------:R-:W-:Y:S02]  /*48b0*/  @!P3 IMAD R0, R245, 0x40, R0 ;  /* 0x00000040f500b824 */ /* 0x000fe400078e0200 */
        /* <DEDUP_REMOVED lines=20> */
[----:B------:R-:W-:Y:S02]  /*4a00*/  FSETP.NEU.FTZ.AND P0, PT, R238, -INF , PT ;  /* 0xff800000ee00780b */ /* 0x000fe40003f1d000 */
[----:B------:R-:W-:Y:S01]  /*4a10*/  LOP3.LUT R164, R167, UR11, R164, 0x96, !PT ;  /* 0x0000000ba7a47c12 */ /* 0x000fe2000f8e96a4 */
[C---:B-1----:R-:W-:Y:S04]  /*4a20*/  HMMA.16816.F32.BF16 R8, R144.reuse, R140, R8 ;  /* 0x0000008c9008723c */ /* 0x042fe80000041808 */
[----:B------:R-:W-:Y:S01]  /*4a30*/  LOP3.LUT R159, R157, UR15, R150, 0x96, !PT ;  /* 0x0000000f9d9f7c12 */ /* 0x000fe2000f8e9696 */
[----:B------:R-:W-:Y:S01]  /*4a40*/  IMAD.WIDE.U32 R174, R174, -0x326172a9, RZ ;  /* 0xcd9e8d57aeae7825 */ /* 0x000fe200078e00ff */
[----:B------:R-:W-:Y:S01]  /*4a50*/  LOP3.LUT R157, R169, UR13, R152, 0x96, !PT ;  /* 0x0000000da99d7c12 */ /* 0x000fe2000f8e9698 */
[-C--:B------:R-:W-:Y:S04]  /*4a60*/  HMMA.16816.F32.BF16 R12, R144, R142.reuse, R12 ;  /* 0x0000008e900c723c */ /* 0x080fe8000004180c */
[----:B------:R-:W-:Y:S01]  /*4a70*/  @!P3 VIADDMNMX R152, R3, R192, UR14, PT ;  /* 0x0000000e0398be46 */ /* 0x000fe2000b8001c0 */
[----:B------:R-:W-:Y:S01]  /*4a80*/  IMAD.WIDE.U32 R154, R155, -0x326172a9, RZ ;  /* 0xcd9e8d579b9a7825 */ /* 0x000fe200078e00ff */
[C---:B------:R-:W-:Y:S05]  /*4a90*/  HMMA.16816.F32.BF16 R16, R132.reuse, R142, R16 ;  /* 0x0000008e8410723c */ /* 0x040fea0000041810 */
[----:B------:R-:W-:Y:S01]  /*4aa0*/  LOP3.LUT R191, R155, UR15, R148, 0x96, !PT ;  /* 0x0000000f9bbf7c12 */ /* 0x000fe2000f8e9694 */
[----:B------:R-:W-:Y:S01]  /*4ab0*/  IMAD.MOV.U32 R192, RZ, RZ, 0x48 ;  /* 0x00000048ffc07424 */ /* 0x000fe200078e00ff */
[----:B------:R-:W-:Y:S01]  /*4ac0*/  LOP3.LUT R155, R175, UR13, R154, 0x96, !PT ;  /* 0x0000000daf9b7c12 */ /* 0x000fe2000f8e969a */
[C---:B------:R-:W-:Y:S01]  /*4ad0*/  @!P3 VIADD R140, R2.reuse, 0x8 ;  /* 0x00000008028cb836 */ /* 0x040fe20000000000 */
[----:B------:R-:W-:Y:S02]  /*4ae0*/  UIADD3 UR15, UR12, -0x56f99767, URZ ;  /* 0xa90668990c0f7890 */ /* 0x000fe4000fffe03f */
[----:B------:R-:W-:Y:S01]  /*4af0*/  @!P3 VIADDMNMX R150, R3, R192, UR14, PT ;  /* 0x0000000e0396be46 */ /* 0x000fe2000b8001c0 */
[----:B------:R-:W-:Y:S02]  /*4b00*/  @!P3 VIADD R0, R2, 0x1 ;  /* 0x000000010200b836 */ /* 0x000fe40000000000 */
[----:B------:R-:W-:Y:S01]  /*4b10*/  FMUL.FTZ R148, R241, 1.4426950216293334961 ;  /* 0x3fb8aa3bf1947820 */ /* 0x000fe20000410000 */
[----:B------:R-:W-:Y:S01]  /*4b20*/  FMUL.FTZ R3, R238, 1.4426950216293334961 ;  /* 0x3fb8aa3bee037820 */ /* 0x000fe20000410000 */
[----:B------:R-:W-:Y:S01]  /*4b30*/  @!P3 VIADD R154, R2, 0x9 ;  /* 0x00000009029ab836 */ /* 0x000fe20000000000 */
[C---:B------:R-:W-:Y:S02]  /*4b40*/  @!P3 ISETP.GE.AND P4, PT, R0.reuse, R153, PT ;  /* 0x000000990000b20c */ /* 0x040fe40003f86270 */
[C---:B------:R-:W-:Y:S01]  /*4b50*/  @!P3 ISETP.GE.AND P1, PT, R0.reuse, R152, PT ;  /* 0x000000980000b20c */ /* 0x040fe20003f26270 */
[-C--:B--2---:R-:W-:Y:S03]  /*4b60*/  HMMA.16816.F32.BF16 R20, R132, R136.reuse, R20 ;  /* 0x000000888414723c */ /* 0x084fe60000041814 */
[C---:B------:R-:W-:Y:S02]  /*4b70*/  @!P3 ISETP.GE.AND P5, PT, R0.reuse, R151, PT ;  /* 0x000000970000b20c */ /* 0x040fe40003fa6270 */
[----:B------:R-:W-:Y:S01]  /*4b80*/  @!P3 ISETP.GE.AND P6, PT, R0, R150, PT ;  /* 0x000000960000b20c */ /* 0x000fe20003fc6270 */
[C---:B------:R-:W-:Y:S05]  /*4b90*/  HMMA.16816.F32.BF16 R24, R144.reuse, R136, R24 ;  /* 0x000000889018723c */ /* 0x040fea0000041818 */
[----:B------:R-:W-:Y:S01]  /*4ba0*/  FSEL R148, R148, RZ, P2 ;  /* 0x000000ff94947208 */ /* 0x000fe20001000000 */
[-C--:B------:R-:W-:Y:S03]  /*4bb0*/  HMMA.16816.F32.BF16 R28, R144, R138.reuse, R28 ;  /* 0x0000008a901c723c */ /* 0x080fe6000004181c */
[----:B------:R-:W-:Y:S02]  /*4bc0*/  FSETP.NEU.FTZ.AND P2, PT, R239, -INF , PT ;  /* 0xff800000ef00780b */ /* 0x000fe40003f5d000 */
[----:B------:R-:W-:Y:S01]  /*4bd0*/  FSEL R3, R3, RZ, P0 ;  /* 0x000000ff03037208 */ /* 0x000fe20000000000 */
[----:B------:R-:W-:Y:S01]  /*4be0*/  FMUL.FTZ R0, R239, 1.4426950216293334961 ;  /* 0x3fb8aa3bef007820 */ /* 0x000fe20000410000 */
[C---:B------:R-:W-:Y:S01]  /*4bf0*/  @!P3 ISETP.GE.AND P0, PT, R2.reuse, R153, PT ;  /* 0x000000990200b20c */ /* 0x040fe20003f06270 */
[----:B------:R-:W-:Y:S01]  /*4c00*/  @!P3 VIADD R137, R2, 0x18 ;  /* 0x000000180289b836 */ /* 0x000fe20000000000 */
[C---:B------:R-:W-:Y:S04]  /*4c10*/  HMMA.16816.F32.BF16 R32, R132.reuse, R138, R32 ;  /* 0x0000008a8420723c */ /* 0x040fe80000041820 */
        /* <DEDUP_REMOVED lines=56> */
[----:B-1----:R-:W-:Y:S01]  /*4fa0*/  IMAD.WIDE.U32 R8, R159, -0x2daee0ad, RZ ;  /* 0xd2511f539f087825 */ /* 0x002fe200078e00ff */
[----:B------:R-:W-:Y:S01]  /*4fb0*/  @!P3 ISETP.GE.AND P5, PT, R136, R150, PT ;  /* 0x000000968800b20c */ /* 0x000fe20003fa6270 */
[----:B------:R-:W-:Y:S01]  /*4fc0*/  MUFU.EX2 R215, R7 ;  /* 0x0000000700d77308 */ /* 0x000fe20000000800 */
[----:B------:R-:W-:Y:S01]  /*4fd0*/  @!P3 ISETP.GE.AND P6, PT, R154, R152, PT ;  /* 0x000000989a00b20c */ /* 0x000fe20003fc6270 */
[----:B------:R-:W-:Y:S01]  /*4fe0*/  @!P3 VIADD R136, R2, 0x19 ;  /* 0x000000190288b836 */ /* 0x000fe20000000000 */
[-C--:B------:R-:W-:Y:S01]  /*4ff0*/  @!P3 ISETP.GE.AND P2, PT, R154, R150.reuse, PT ;  /* 0x000000969a00b20c */ /* 0x080fe20003f46270 */
[-C--:B--2---:R-:W-:Y:S03]  /*5000*/  HMMA.16816.F32.BF16 R36, R132, R140.reuse, R36 ;  /* 0x0000008c8424723c */ /* 0x084fe60000041824 */
[----:B------:R-:W-:Y:S03]  /*5010*/  @!P3 FSEL R16, R16, -INF , !P0 ;  /* 0xff8000001010b808 */ /* 0x000fe60004000000 */
[----:B------:R-:W-:Y:S01]  /*5020*/  MUFU.EX2 R224, R10 ;  /* 0x0000000a00e07308 */ /* 0x000fe20000000800 */
[----:B------:R-:W-:Y:S01]  /*5030*/  @!P3 FSEL R22, R22, -INF , !P6 ;  /* 0xff8000001616b808 */ /* 0x000fe20007000000 */
[C---:B------:R-:W-:Y:S04]  /*5040*/  HMMA.16816.F32.BF16 R40, R144.reuse, R140, R40 ;  /* 0x0000008c9028723c */ /* 0x040fe80000041828 */
[-C--:B------:R-:W-:Y:S01]  /*5050*/  @!P3 ISETP.GE.AND P0, PT, R154, R151.reuse, PT ;  /* 0x000000979a00b20c */ /* 0x080fe20003f06270 */
[--C-:B------:R-:W-:Y:S01]  /*5060*/  FFMA.FTZ R16, R16, UR6, -R149.reuse ;  /* 0x0000000610107c23 */ /* 0x100fe20008010895 */
[----:B------:R-:W-:Y:S01]  /*5070*/  @!P3 FSEL R26, R26, -INF , !P2 ;  /* 0xff8000001a1ab808 */ /* 0x000fe20005000000 */
[-C--:B------:R-:W-:Y:S01]  /*5080*/  HMMA.16816.F32.BF16 R44, R144, R142.reuse, R44 ;  /* 0x0000008e902c723c */ /* 0x080fe2000004182c */
[----:B------:R1:W-:Y:S02]  /*5090*/  MUFU.EX2 R223, R11 ;  /* 0x0000000b00df7308 */ /* 0x0003e40000000800 */
[-C--:B------:R-:W-:Y:S01]  /*50a0*/  @!P3 ISETP.GE.AND P6, PT, R137, R151.reuse, PT ;  /* 0x000000978900b20c */ /* 0x080fe20003fc6270 */
[----:B------:R-:W-:Y:S01]  /*50b0*/  FFMA.FTZ R141, R4, UR6, -R149 ;  /* 0x00000006048d7c23 */ /* 0x000fe20008010895 */
[----:B------:R-:W-:Y:S01]  /*50c0*/  @!P3 ISETP.GE.AND P2, PT, R136, R151, PT ;  /* 0x000000978800b20c */ /* 0x000fe20003f46270 */
[C---:B------:R-:W-:Y:S05]  /*50d0*/  HMMA.16816.F32.BF16 R48, R132.reuse, R142, R48 ;  /* 0x0000008e8430723c */ /* 0x040fea0000041830 */
[----:B------:R2:W3:Y:S01]  /*50e0*/  MUFU.EX2 R195, R141 ;  /* 0x0000008d00c37308 */ /* 0x0004e20000000800 */
[----:B------:R-:W-:Y:S01]  /*50f0*/  @!P3 FSEL R23, R23, -INF , !P4 ;  /* 0xff8000001717b808 */ /* 0x000fe20006000000 */
[----:B------:R-:W-:Y:S01]  /*5100*/  @!P3 VIADD R140, R2, 0x21 ;  /* 0x00000021028cb836 */ /* 0x000fe20000000000 */
[----:B------:R-:W-:Y:S03]  /*5110*/  @!P3 FSEL R24, R24, -INF , !P0 ;  /* 0xff8000001818b808 */ /* 0x000fe60004000000 */
[--C-:B------:R-:W-:Y:S01]  /*5120*/  FFMA.FTZ R22, R22, UR6, -R148.reuse ;  /* 0x0000000616167c23 */ /* 0x100fe20008010894 */
[----:B------:R-:W-:Y:S02]  /*5130*/  @!P3 ISETP.GE.AND P4, PT, R137, R150, PT ;  /* 0x000000968900b20c */ /* 0x000fe40003f86270 */
[----:B------:R-:W-:Y:S01]  /*5140*/  @!P3 FSEL R25, R25, -INF , !P1 ;  /* 0xff8000001919b808 */ /* 0x000fe20004800000 */
[----:B------:R-:W-:Y:S01]  /*5150*/  IMAD.WIDE.U32 R142, R155, -0x2daee0ad, RZ ;  /* 0xd2511f539b8e7825 */ /* 0x000fe200078e00ff */
[----:B------:R-:W-:Y:S01]  /*5160*/  @!P3 FSEL R27, R27, -INF , !P5 ;  /* 0xff8000001b1bb808 */ /* 0x000fe20006800000 */
[----:B------:R-:W4:Y:S01]  /*5170*/  MUFU.EX2 R197, R16 ;  /* 0x0000001000c57308 */ /* 0x000f220000000800 */
[----:B------:R-:W-:Y:S01]  /*5180*/  @!P3 FSEL R28, R28, -INF , !P6 ;  /* 0xff8000001c1cb808 */ /* 0x000fe20007000000 */
[----:B-1----:R-:W-:Y:S01]  /*5190*/  IMAD.WIDE.U32 R10, R173, -0x326172a9, RZ ;  /* 0xcd9e8d57ad0a7825 */ /* 0x002fe200078e00ff */
[----:B------:R-:W-:Y:S02]  /*51a0*/  @!P3 FSEL R29, R29, -INF , !P2 ;  /* 0xff8000001d1db808 */ /* 0x000fe40005000000 */
[-C--:B------:R-:W-:Y:S01]  /*51b0*/  @!P3 ISETP.GE.AND P0, PT, R137, R153.reuse, PT ;  /* 0x000000998900b20c */ /* 0x080fe20003f06270 */
[----:B------:R-:W-:Y:S01]  /*51c0*/  FFMA.FTZ R23, R23, UR6, -R148 ;  /* 0x0000000617177c23 */ /* 0x000fe20008010894 */
[----:B------:R-:W-:Y:S01]  /*51d0*/  @!P3 ISETP.GE.AND P1, PT, R137, R152, PT ;  /* 0x000000988900b20c */ /* 0x000fe20003f26270 */
[--C-:B------:R-:W-:Y:S01]  /*51e0*/  FFMA.FTZ R24, R24, UR6, -R3.reuse ;  /* 0x0000000618187c23 */ /* 0x100fe20008010803 */
[C---:B------:R-:W-:Y:S01]  /*51f0*/  @!P3 ISETP.GE.AND P5, PT, R136.reuse, R150, PT ;  /* 0x000000968800b20c */ /* 0x040fe20003fa6270 */
[--C-:B------:R-:W-:Y:S01]  /*5200*/  FFMA.FTZ R27, R27, UR6, -R0.reuse ;  /* 0x000000061b1b7c23 */ /* 0x100fe20008010800 */
[-C--:B------:R-:W-:Y:S01]  /*5210*/  @!P3 ISETP.GE.AND P6, PT, R136, R153.reuse, PT ;  /* 0x000000998800b20c */ /* 0x080fe20003fc6270 */
[--C-:B------:R-:W-:Y:S01]  /*5220*/  FFMA.FTZ R28, R28, UR6, -R3.reuse ;  /* 0x000000061c1c7c23 */ /* 0x100fe20008010803 */
[-C--:B------:R-:W-:Y:S01]  /*5230*/  @!P3 ISETP.GE.AND P2, PT, R136, R152.reuse, PT ;  /* 0x000000988800b20c */ /* 0x080fe20003f46270 */
[----:B------:R-:W-:Y:S01]  /*5240*/  @!P3 VIADD R4, R2, 0x20 ;  /* 0x000000200204b836 */ /* 0x000fe20000000000 */
[----:B------:R-:W-:Y:S01]  /*5250*/  @!P3 FSEL R30, R30, -INF , !P4 ;  /* 0xff8000001e1eb808 */ /* 0x000fe20006000000 */
[----:B------:R-:W1:Y:S01]  /*5260*/  LDSM.16.M88.4 R136, [R181+0x1800] ;  /* 0x00180000b588783b */ /* 0x000e620000000200 */
[----:B------:R-:W-:Y:S01]  /*5270*/  @!P3 FSEL R31, R31, -INF , !P5 ;  /* 0xff8000001f1fb808 */ /* 0x000fe20006800000 */
[--C-:B------:R-:W-:Y:S01]  /*5280*/  FFMA.FTZ R25, R25, UR6, -R3.reuse ;  /* 0x0000000619197c23 */ /* 0x100fe20008010803 */
[----:B------:R-:W-:Y:S01]  /*5290*/  @!P3 FSEL R32, R32, -INF , !P0 ;  /* 0xff8000002020b808 */ /* 0x000fe20004000000 */
[----:B------:R-:W-:Y:S01]  /*52a0*/  FFMA.FTZ R29, R29, UR6, -R3 ;  /* 0x000000061d1d7c23 */ /* 0x000fe20008010803 */
[----:B------:R-:W-:Y:S01]  /*52b0*/  @!P3 FSEL R33, R33, -INF , !P6 ;  /* 0xff8000002121b808 */ /* 0x000fe20007000000 */
[--C-:B------:R-:W-:Y:S01]  /*52c0*/  FFMA.FTZ R30, R30, UR6, -R0.reuse ;  /* 0x000000061e1e7c23 */ /* 0x100fe20008010800 */
[----:B------:R-:W-:Y:S01]  /*52d0*/  @!P3 ISETP.GE.AND P4, PT, R4, R153, PT ;  /* 0x000000990400b20c */ /* 0x000fe20003f86270 */
[--C-:B------:R-:W-:Y:S01]  /*52e0*/  FFMA.FTZ R32, R32, UR6, -R149.reuse ;  /* 0x0000000620207c23 */ /* 0x100fe20008010895 */
[C---:B------:R-:W-:Y:S01]  /*52f0*/  @!P3 ISETP.GE.AND P5, PT, R4.reuse, R152, PT ;  /* 0x000000980400b20c */ /* 0x040fe20003fa6270 */
[--C-:B------:R-:W-:Y:S01]  /*5300*/  FFMA.FTZ R33, R33, UR6, -R149.reuse ;  /* 0x0000000621217c23 */ /* 0x100fe20008010895 */
[C---:B------:R-:W-:Y:S01]  /*5310*/  @!P3 ISETP.GE.AND P0, PT, R4.reuse, R151, PT ;  /* 0x000000970400b20c */ /* 0x040fe20003f06270 */
[--C-:B------:R-:W-:Y:S01]  /*5320*/  FFMA.FTZ R31, R31, UR6, -R0.reuse ;  /* 0x000000061f1f7c23 */ /* 0x100fe20008010800 */
[----:B------:R-:W-:Y:S01]  /*5330*/  @!P3 ISETP.GE.AND P6, PT, R4, R150, PT ;  /* 0x000000960400b20c */ /* 0x000fe20003fc6270 */
[----:B------:R-:W-:Y:S01]  /*5340*/  FFMA.FTZ R26, R26, UR6, -R0 ;  /* 0x000000061a1a7c23 */ /* 0x000fe20008010800 */
[----:B------:R-:W-:Y:S01]  /*5350*/  @!P3 FSEL R34, R34, -INF , !P1 ;  /* 0xff8000002222b808 */ /* 0x000fe20004800000 */
[----:B------:R-:W-:Y:S01]  /*5360*/  @!P3 VIADD R4, R2, 0x28 ;  /* 0x000000280204b836 */ /* 0x000fe20000000000 */
[----:B------:R-:W-:Y:S01]  /*5370*/  @!P3 ISETP.GE.AND P1, PT, R140, R153, PT ;  /* 0x000000998c00b20c */ /* 0x000fe20003f26270 */
[----:B------:R-:W-:Y:S01]  /*5380*/  MUFU.EX2 R222, R14 ;  /* 0x0000000e00de7308 */ /* 0x000fe20000000800 */
[----:B------:R-:W-:Y:S01]  /*5390*/  @!P3 FSEL R35, R35, -INF , !P2 ;  /* 0xff8000002323b808 */ /* 0x000fe20005000000 */
[--C-:B------:R-:W-:Y:S01]  /*53a0*/  FFMA.FTZ R34, R34, UR6, -R148.reuse ;  /* 0x0000000622227c23 */ /* 0x100fe20008010894 */
[----:B------:R-:W-:Y:S01]  /*53b0*/  @!P3 FSEL R36, R36, -INF , !P4 ;  /* 0xff8000002424b808 */ /* 0x000fe20006000000 */
[----:B------:R-:W-:Y:S01]  /*53c0*/  IMAD.WIDE.U32 R6, R189, -0x326172a9, RZ ;  /* 0xcd9e8d57bd067825 */ /* 0x000fe200078e00ff */
[C---:B------:R-:W-:Y:S02]  /*53d0*/  @!P3 ISETP.GE.AND P2, PT, R140.reuse, R152, PT ;  /* 0x000000988c00b20c */ /* 0x040fe40003f46270 */
[-C--:B------:R-:W-:Y:S01]  /*53e0*/  @!P3 ISETP.GE.AND P4, PT, R140, R151.reuse, PT ;  /* 0x000000978c00b20c */ /* 0x080fe20003f86270 */
[--C-:B------:R-:W-:Y:S01]  /*53f0*/  FFMA.FTZ R35, R35, UR6, -R148.reuse ;  /* 0x0000000623237c23 */ /* 0x100fe20008010894 */
[----:B------:R-:W-:Y:S01]  /*5400*/  @!P3 FSEL R37, R37, -INF , !P1 ;  /* 0xff8000002525b808 */ /* 0x000fe20004800000 */
[--C-:B------:R-:W-:Y:S01]  /*5410*/  FFMA.FTZ R36, R36, UR6, -R149.reuse ;  /* 0x0000000624247c23 */ /* 0x100fe20008010895 */
[----:B------:R-:W-:Y:S01]  /*5420*/  @!P3 FSEL R38, R38, -INF , !P5 ;  /* 0xff8000002626b808 */ /* 0x000fe20006800000 */
[----:B------:R-:W-:Y:S01]  /*5430*/  MUFU.EX2 R173, R35 ;  /* 0x0000002300ad7308 */ /* 0x000fe20000000800 */
[-C--:B------:R-:W-:Y:S01]  /*5440*/  @!P3 ISETP.GE.AND P1, PT, R140, R150.reuse, PT ;  /* 0x000000968c00b20c */ /* 0x080fe20003f26270 */
[----:B--2---:R-:W-:Y:S01]  /*5450*/  IMAD.WIDE.U32 R140, R165, -0x326172a9, RZ ;  /* 0xcd9e8d57a58c7825 */ /* 0x004fe200078e00ff */
[----:B------:R-:W-:Y:S02]  /*5460*/  @!P3 ISETP.GE.AND P5, PT, R4, R151, PT ;  /* 0x000000970400b20c */ /* 0x000fe40003fa6270 */
[----:B------:R-:W-:Y:S01]  /*5470*/  @!P3 FSEL R39, R39, -INF , !P2 ;  /* 0xff8000002727b808 */ /* 0x000fe20005000000 */
[----:B------:R-:W-:Y:S01]  /*5480*/  FFMA.FTZ R37, R37, UR6, -R149 ;  /* 0x0000000625257c23 */ /* 0x000fe20008010895 */
[----:B------:R-:W-:Y:S03]  /*5490*/  @!P3 FSEL R40, R40, -INF , !P0 ;  /* 0xff8000002828b808 */ /* 0x000fe60004000000 */
[----:B------:R-:W-:Y:S01]  /*54a0*/  MUFU.EX2 R165, R33 ;  /* 0x0000002100a57308 */ /* 0x000fe20000000800 */
[----:B------:R-:W-:Y:S01]  /*54b0*/  @!P3 FSEL R41, R41, -INF , !P4 ;  /* 0xff8000002929b808 */ /* 0x000fe20006000000 */
[-C--:B-1----:R-:W-:Y:S03]  /*54c0*/  HMMA.16816.F32.BF16 R52, R132, R136.reuse, R52 ;  /* 0x000000888434723c */ /* 0x082fe60000041834 */
[----:B------:R-:W-:Y:S01]  /*54d0*/  @!P3 ISETP.GE.AND P2, PT, R4, R150, PT ;  /* 0x000000960400b20c */ /* 0x000fe20003f46270 */
[--C-:B------:R-:W-:Y:S01]  /*54e0*/  FFMA.FTZ R38, R38, UR6, -R148.reuse ;  /* 0x0000000626267c23 */ /* 0x100fe20008010894 */
[CC--:B------:R-:W-:Y:S01]  /*54f0*/  @!P3 ISETP.GE.AND P0, PT, R4.reuse, R153.reuse, PT ;  /* 0x000000990400b20c */ /* 0x0c0fe20003f06270 */
[C---:B------:R-:W-:Y:S02]  /*5500*/  HMMA.16816.F32.BF16 R56, R144.reuse, R136, R56 ;  /* 0x000000889038723c */ /* 0x040fe40000041838 */
[----:B------:R-:W-:Y:S02]  /*5510*/  MUFU.EX2 R218, R12 ;  /* 0x0000000c00da7308 */ /* 0x000fe40000000800 */
[----:B------:R-:W-:Y:S01]  /*5520*/  @!P3 ISETP.GE.AND P4, PT, R4, R152, PT ;  /* 0x000000980400b20c */ /* 0x000fe20003f86270 */
[----:B------:R-:W-:Y:S01]  /*5530*/  FFMA.FTZ R39, R39, UR6, -R148 ;  /* 0x0000000627277c23 */ /* 0x000fe20008010894 */
[----:B------:R-:W-:Y:S01]  /*5540*/  @!P3 FSEL R43, R43, -INF , !P1 ;  /* 0xff8000002b2bb808 */ /* 0x000fe20004800000 */
[-C--:B------:R-:W-:Y:S05]  /*5550*/  HMMA.16816.F32.BF16 R60, R144, R138.reuse, R60 ;  /* 0x0000008a903c723c */ /* 0x080fea000004183c */
[----:B------:R1:W2:Y:S01]  /*5560*/  MUFU.EX2 R217, R13 ;  /* 0x0000000d00d97308 */ /* 0x0002a20000000800 */
[----:B------:R-:W-:Y:S01]  /*5570*/  @!P3 ISETP.GE.AND P1, PT, R5, R150, PT ;  /* 0x000000960500b20c */ /* 0x000fe20003f26270 */
[--C-:B------:R-:W-:Y:S01]  /*5580*/  FFMA.FTZ R41, R41, UR6, -R3.reuse ;  /* 0x0000000629297c23 */ /* 0x100fe20008010803 */
[----:B------:R-:W-:Y:S01]  /*5590*/  @!P3 FSEL R44, R44, -INF , !P5 ;  /* 0xff8000002c2cb808 */ /* 0x000fe20006800000 */
[----:B------:R-:W-:Y:S04]  /*55a0*/  HMMA.16816.F32.BF16 R64, R132, R138, R64 ;  /* 0x0000008a8440723c */ /* 0x000fe80000041840 */
[-C--:B------:R-:W-:Y:S01]  /*55b0*/  @!P3 ISETP.GE.AND P5, PT, R5, R153.reuse, PT ;  /* 0x000000990500b20c */ /* 0x080fe20003fa6270 */
[----:B------:R-:W-:Y:S01]  /*55c0*/  @!P3 VIADD R4, R2, 0x30 ;  /* 0x000000300204b836 */ /* 0x000fe20000000000 */
[----:B------:R-:W-:Y:S01]  /*55d0*/  LOP3.LUT R144, R11, UR13, R156, 0x96, !PT ;  /* 0x0000000d0b907c12 */ /* 0x000fe2000f8e969c */
[----:B------:R-:W-:Y:S01]  /*55e0*/  FFMA.FTZ R40, R40, UR6, -R3 ;  /* 0x0000000628287c23 */ /* 0x000fe20008010803 */
[----:B------:R-:W-:Y:S01]  /*55f0*/  @!P3 FSEL R46, R46, -INF , !P2 ;  /* 0xff8000002e2eb808 */ /* 0x000fe20005000000 */
[----:B------:R-:W-:Y:S01]  /*5600*/  MUFU.EX2 R210, R18 ;  /* 0x0000001200d27308 */ /* 0x000fe20000000800 */
[----:B------:R-:W-:Y:S01]  /*5610*/  @!P3 ISETP.GE.AND P2, PT, R4, R153, PT ;  /* 0x000000990400b20c */ /* 0x000fe20003f46270 */
[----:B------:R-:W-:Y:S01]  /*5620*/  IMAD.WIDE.U32 R144, R144, -0x2daee0ad, RZ ;  /* 0xd2511f5390907825 */ /* 0x000fe200078e00ff */
[----:B------:R-:W-:Y:S02]  /*5630*/  @!P3 FSEL R47, R47, -INF , !P1 ;  /* 0xff8000002f2fb808 */ /* 0x000fe40004800000 */
[----:B------:R-:W-:Y:S01]  /*5640*/  @!P3 FSEL R48, R48, -INF , !P0 ;  /* 0xff8000003030b808 */ /* 0x000fe20004000000 */
[----:B------:R-:W-:Y:S01]  /*5650*/  FFMA.FTZ R43, R43, UR6, -R0 ;  /* 0x000000062b2b7c23 */ /* 0x000fe20008010800 */
[----:B------:R-:W-:Y:S01]  /*5660*/  LOP3.LUT R145, R145, UR15, R8, 0x96, !PT ;  /* 0x0000000f91917c12 */ /* 0x000fe2000f8e9608 */
[--C-:B------:R-:W-:Y:S01]  /*5670*/  FFMA.FTZ R46, R46, UR6, -R0.reuse ;  /* 0x000000062e2e7c23 */ /* 0x100fe20008010800 */
[----:B------:R-:W-:Y:S01]  /*5680*/  @!P3 FSEL R49, R49, -INF , !P5 ;  /* 0xff8000003131b808 */ /* 0x000fe20006800000 */
[--C-:B------:R-:W-:Y:S01]  /*5690*/  FFMA.FTZ R48, R48, UR6, -R149.reuse ;  /* 0x0000000630307c23 */ /* 0x100fe20008010895 */
[----:B------:R-:W-:Y:S01]  /*56a0*/  @!P3 FSEL R42, R42, -INF , !P6 ;  /* 0xff8000002a2ab808 */ /* 0x000fe20007000000 */
[--C-:B------:R-:W-:Y:S01]  /*56b0*/  FFMA.FTZ R47, R47, UR6, -R0.reuse ;  /* 0x000000062f2f7c23 */ /* 0x100fe20008010800 */
[C---:B------:R-:W-:Y:S01]  /*56c0*/  @!P3 ISETP.GE.AND P1, PT, R4.reuse, R152, PT ;  /* 0x000000980400b20c */ /* 0x040fe20003f26270 */
[----:B------:R-:W-:Y:S01]  /*56d0*/  MUFU.EX2 R155, R48 ;  /* 0x00000030009b7308 */ /* 0x000fe20000000800 */
[CC--:B------:R-:W-:Y:S01]  /*56e0*/  @!P3 ISETP.GE.AND P0, PT, R4.reuse, R151.reuse, PT ;  /* 0x000000970400b20c */ /* 0x0c0fe20003f06270 */
[----:B------:R-:W-:Y:S01]  /*56f0*/  FFMA.FTZ R49, R49, UR6, -R149 ;  /* 0x0000000631317c23 */ /* 0x000fe20008010895 */
[----:B------:R-:W-:Y:S01]  /*5700*/  @!P3 ISETP.GE.AND P5, PT, R4, R150, PT ;  /* 0x000000960400b20c */ /* 0x000fe20003fa6270 */
[----:B------:R-:W-:Y:S01]  /*5710*/  FFMA.FTZ R42, R42, UR6, -R0 ;  /* 0x000000062a2a7c23 */ /* 0x000fe20008010800 */
[----:B------:R-:W-:Y:S01]  /*5720*/  @!P3 ISETP.GE.AND P6, PT, R5, R151, PT ;  /* 0x000000970500b20c */ /* 0x000fe20003fc6270 */
[----:B------:R-:W-:Y:S01]  /*5730*/  @!P3 VIADD R4, R2, 0x31 ;  /* 0x000000310204b836 */ /* 0x000fe20000000000 */
[----:B------:R-:W-:Y:S03]  /*5740*/  @!P3 FSEL R50, R50, -INF , !P4 ;  /* 0xff8000003232b808 */ /* 0x000fe60006000000 */
[----:B------:R-:W-:Y:S01]  /*5750*/  MUFU.EX2 R154, R49 ;  /* 0x00000031009a7308 */ /* 0x000fe20000000800 */
[----:B------:R-:W-:Y:S01]  /*5760*/  @!P3 FSEL R45, R45, -INF , !P6 ;  /* 0xff8000002d2db808 */ /* 0x000fe20007000000 */
[--C-:B------:R-:W-:Y:S01]  /*5770*/  FFMA.FTZ R44, R44, UR6, -R3.reuse ;  /* 0x000000062c2c7c23 */ /* 0x100fe20008010803 */
[-C--:B------:R-:W-:Y:S01]  /*5780*/  @!P3 ISETP.GE.AND P6, PT, R5, R152.reuse, PT ;  /* 0x000000980500b20c */ /* 0x080fe20003fc6270 */
[--C-:B------:R-:W-:Y:S01]  /*5790*/  FFMA.FTZ R50, R50, UR6, -R148.reuse ;  /* 0x0000000632327c23 */ /* 0x100fe20008010894 */
[----:B------:R-:W-:Y:S01]  /*57a0*/  @!P3 ISETP.GE.AND P4, PT, R4, R153, PT ;  /* 0x000000990400b20c */ /* 0x000fe20003f86270 */
[----:B------:R-:W-:Y:S01]  /*57b0*/  FFMA.FTZ R45, R45, UR6, -R3 ;  /* 0x000000062d2d7c23 */ /* 0x000fe20008010803 */
[----:B------:R-:W-:Y:S03]  /*57c0*/  @!P3 FSEL R51, R51, -INF , !P6 ;  /* 0xff8000003333b808 */ /* 0x000fe60007000000 */
[----:B------:R-:W-:Y:S01]  /*57d0*/  MUFU.EX2 R163, R50 ;  /* 0x0000003200a37308 */ /* 0x000fe20000000800 */
[----:B------:R-:W-:Y:S01]  /*57e0*/  @!P3 FSEL R52, R52, -INF , !P2 ;  /* 0xff8000003434b808 */ /* 0x000fe20005000000 */
[----:B-1----:R-:W-:Y:S01]  /*57f0*/  IMAD.WIDE.U32 R12, R164, -0x326172a9, RZ ;  /* 0xcd9e8d57a40c7825 */ /* 0x002fe200078e00ff */
[----:B------:R-:W-:Y:S02]  /*5800*/  @!P3 FSEL R53, R53, -INF , !P4 ;  /* 0xff8000003535b808 */ /* 0x000fe40006000000 */
[C---:B------:R-:W-:Y:S01]  /*5810*/  @!P3 ISETP.GE.AND P6, PT, R4.reuse, R152, PT ;  /* 0x000000980400b20c */ /* 0x040fe20003fc6270 */
[--C-:B------:R-:W-:Y:S01]  /*5820*/  FFMA.FTZ R51, R51, UR6, -R148.reuse ;  /* 0x0000000633337c23 */ /* 0x100fe20008010894 */
[-C--:B------:R-:W-:Y:S01]  /*5830*/  @!P3 ISETP.GE.AND P2, PT, R4, R151.reuse, PT ;  /* 0x000000970400b20c */ /* 0x080fe20003f46270 */
[--C-:B------:R-:W-:Y:S01]  /*5840*/  FFMA.FTZ R52, R52, UR6, -R149.reuse ;  /* 0x0000000634347c23 */ /* 0x100fe20008010895 */
        /* <DEDUP_REMOVED lines=12> */
[----:B------:R-:W-:Y:S01]  /*5910*/  @!P3 FSEL R61, R61, -INF , !P6 ;  /* 0xff8000003d3db808 */ /* 0x000fe20007000000 */
[----:B------:R-:W-:Y:S01]  /*5920*/  FFMA.FTZ R59, R59, UR6, -R0 ;  /* 0x000000063b3b7c23 */ /* 0x000fe20008010800 */
[C---:B------:R-:W-:Y:S01]  /*5930*/  @!P3 ISETP.GE.AND P4, PT, R2.reuse, R153, PT ;  /* 0x000000990200b20c */ /* 0x040fe20003f86270 */
[----:B------:R-:W-:Y:S01]  /*5940*/  MUFU.EX2 R167, R57 ;  /* 0x0000003900a77308 */ /* 0x000fe20000000800 */
[----:B------:R-:W-:Y:S01]  /*5950*/  @!P3 ISETP.GE.AND P6, PT, R2, R152, PT ;  /* 0x000000980200b20c */ /* 0x000fe20003fc6270 */
[----:B------:R-:W-:Y:S01]  /*5960*/  FFMA.FTZ R2, R17, UR6, -R149 ;  /* 0x0000000611027c23 */ /* 0x000fe20008010895 */
[----:B------:R-:W-:Y:S01]  /*5970*/  @!P3 FSEL R54, R54, -INF , !P1 ;  /* 0xff8000003636b808 */ /* 0x000fe20004800000 */
[----:B------:R-:W-:Y:S01]  /*5980*/  IMAD.WIDE.U32 R16, R157, -0x2daee0ad, RZ ;  /* 0xd2511f539d107825 */ /* 0x000fe200078e00ff */
[----:B------:R-:W-:Y:S02]  /*5990*/  @!P3 ISETP.GE.AND P1, PT, R4, R151, PT ;  /* 0x000000970400b20c */ /* 0x000fe40003f26270 */
[----:B------:R-:W-:Y:S03]  /*59a0*/  @!P3 FSEL R56, R56, -INF , !P0 ;  /* 0xff8000003838b808 */ /* 0x000fe60004000000 */
[----:B------:R1:W-:Y:S01]  /*59b0*/  MUFU.EX2 R196, R2 ;  /* 0x0000000200c47308 */ /* 0x0003e20000000800 */
[----:B------:R-:W-:Y:S01]  /*59c0*/  @!P3 FSEL R58, R58, -INF , !P5 ;  /* 0xff8000003a3ab808 */ /* 0x000fe20006800000 */
[----:B------:R-:W-:Y:S01]  /*59d0*/  FFMA.FTZ R54, R54, UR6, -R148 ;  /* 0x0000000636367c23 */ /* 0x000fe20008010894 */
[----:B------:R-:W-:Y:S01]  /*59e0*/  @!P3 FSEL R60, R60, -INF , !P1 ;  /* 0xff8000003c3cb808 */ /* 0x000fe20004800000 */
[--C-:B------:R-:W-:Y:S01]  /*59f0*/  FFMA.FTZ R56, R56, UR6, -R3.reuse ;  /* 0x0000000638387c23 */ /* 0x100fe20008010803 */
[----:B------:R-:W-:Y:S01]  /*5a00*/  @!P3 ISETP.GE.AND P0, PT, R4, R150, PT ;  /* 0x000000960400b20c */ /* 0x000fe20003f06270 */
[----:B------:R-:W-:Y:S01]  /*5a10*/  FFMA.FTZ R58, R58, UR6, -R0 ;  /* 0x000000063a3a7c23 */ /* 0x000fe20008010800 */
[C---:B------:R-:W-:Y:S03]  /*5a20*/  @!P3 ISETP.GE.AND P5, PT, R4.reuse, R153, PT ;  /* 0x000000990400b20c */ /* 0x040fe60003fa6270 */
[----:B------:R3:W2:Y:S01]  /*5a30*/  MUFU.EX2 R207, R19 ;  /* 0x0000001300cf7308 */ /* 0x0006a20000000800 */
[----:B------:R-:W-:Y:S01]  /*5a40*/  @!P3 ISETP.GE.AND P1, PT, R4, R152, PT ;  /* 0x000000980400b20c */ /* 0x000fe20003f26270 */
[----:B------:R-:W-:Y:S01]  /*5a50*/  IMAD.WIDE.U32 R4, R191, -0x2daee0ad, RZ ;  /* 0xd2511f53bf047825 */ /* 0x000fe200078e00ff */
[----:B------:R-:W-:Y:S02]  /*5a60*/  LOP3.LUT R136, R9, UR11, R172, 0x96, !PT ;  /* 0x0000000b09887c12 */ /* 0x000fe4000f8e96ac */
[----:B------:R-:W-:Y:S01]  /*5a70*/  LOP3.LUT R14, R7, UR13, R158, 0x96, !PT ;  /* 0x0000000d070e7c12 */ /* 0x000fe2000f8e969e */
[--C-:B------:R-:W-:Y:S01]  /*5a80*/  FFMA.FTZ R60, R60, UR6, -R3.reuse ;  /* 0x000000063c3c7c23 */ /* 0x100fe20008010803 */
[----:B------:R-:W-:Y:S03]  /*5a90*/  LOP3.LUT R7, R17, UR15, R166, 0x96, !PT ;  /* 0x0000000f11077c12 */ /* 0x000fe6000f8e96a6 */
[----:B------:R4:W-:Y:S01]  /*5aa0*/  MUFU.EX2 R221, R15 ;  /* 0x0000000f00dd7308 */ /* 0x0009e20000000800 */
[----:B-1----:R-:W-:Y:S01]  /*5ab0*/  LOP3.LUT R2, R5, UR11, R190, 0x96, !PT ;  /* 0x0000000b05027c12 */ /* 0x002fe2000f8e96be */
[----:B------:R-:W-:Y:S01]  /*5ac0*/  UIADD3 UR11, UR16, 0x1715609d, URZ ;  /* 0x1715609d100b7890 */ /* 0x000fe2000fffe03f */
[----:B------:R-:W-:Y:S01]  /*5ad0*/  @!P3 FSEL R65, R65, -INF , !P4 ;  /* 0xff8000004141b808 */ /* 0x000fe20006000000 */
[----:B------:R-:W-:Y:S01]  /*5ae0*/  IMAD.WIDE.U32 R136, R136, -0x326172a9, RZ ;  /* 0xcd9e8d5788887825 */ /* 0x000fe200078e00ff */
[----:B------:R-:W-:Y:S01]  /*5af0*/  @!P3 FSEL R66, R66, -INF , !P1 ;  /* 0xff8000004242b808 */ /* 0x000fe20004800000 */
[----:B------:R-:W-:Y:S01]  /*5b00*/  UIADD3 UR13, UR16, -0x4ab325aa, URZ ;  /* 0xb54cda56100d7890 */ /* 0x000fe2000fffe03f */
[----:B------:R-:W-:Y:S03]  /*5b10*/  @!P3 FSEL R62, R62, -INF , !P0 ;  /* 0xff8000003e3eb808 */ /* 0x000fe60004000000 */
[----:B------:R1:W2:Y:S01]  /*5b20*/  MUFU.EX2 R191, R21 ;  /* 0x0000001500bf7308 */ /* 0x0002a20000000800 */
[----:B------:R-:W-:Y:S01]  /*5b30*/  LOP3.LUT R5, R141, UR11, R6, 0x96, !PT ;  /* 0x0000000b8d057c12 */ /* 0x000fe2000f8e9606 */
[----:B---3--:R-:W-:Y:S01]  /*5b40*/  IMAD.WIDE.U32 R18, R2, -0x326172a9, RZ ;  /* 0xcd9e8d5702127825 */ /* 0x008fe200078e00ff */
[----:B------:R-:W-:Y:S02]  /*5b50*/  LOP3.LUT R9, R13, UR11, R168, 0x96, !PT ;  /* 0x0000000b0d097c12 */ /* 0x000fe4000f8e96a8 */
[----:B------:R-:W-:Y:S01]  /*5b60*/  LOP3.LUT R150, R137, UR11, R10, 0x96, !PT ;  /* 0x0000000b89967c12 */ /* 0x000fe2000f8e960a */
[----:B------:R-:W-:Y:S01]  /*5b70*/  FFMA.FTZ R3, R61, UR6, -R3 ;  /* 0x000000063d037c23 */ /* 0x000fe20008010803 */
[----:B------:R-:W-:Y:S03]  /*5b80*/  LOP3.LUT R175, R19, UR11, R174, 0x96, !PT ;  /* 0x0000000b13af7c12 */ /* 0x000fe6000f8e96ae */
[----:B------:R3:W-:Y:S01]  /*5b90*/  MUFU.EX2 R193, R20 ;  /* 0x0000001400c17308 */ /* 0x0007e20000000800 */
[----:B------:R-:W-:Y:S01]  /*5ba0*/  LOP3.LUT R141, R143, UR15, R4, 0x96, !PT ;  /* 0x0000000f8f8d7c12 */ /* 0x000fe2000f8e9604 */
[----:B----4-:R-:W-:Y:S01]  /*5bb0*/  IMAD.WIDE.U32 R14, R14, -0x2daee0ad, RZ ;  /* 0xd2511f530e0e7825 */ /* 0x010fe200078e00ff */
[----:B------:R-:W-:Y:S01]  /*5bc0*/  @!P3 FSEL R63, R63, -INF , !P2 ;  /* 0xff8000003f3fb808 */ /* 0x000fe20005000000 */
[----:B------:R-:W-:Y:S01]  /*5bd0*/  UIADD3 UR11, UR12, 0x646e171e, URZ ;  /* 0x646e171e0c0b7890 */ /* 0x000fe2000fffe03f */
[----:B------:R-:W-:Y:S01]  /*5be0*/  @!P3 FSEL R64, R64, -INF , !P5 ;  /* 0xff8000004040b808 */ /* 0x000fe20006800000 */
[----:B------:R-:W-:Y:S01]  /*5bf0*/  IMAD.WIDE.U32 R6, R7, -0x326172a9, RZ ;  /* 0xcd9e8d5707067825 */ /* 0x000fe200078e00ff */
[----:B------:R-:W-:Y:S03]  /*5c00*/  LOP3.LUT R143, R15, UR15, R170, 0x96, !PT ;  /* 0x0000000f0f8f7c12 */ /* 0x000fe6000f8e96aa */
[----:B------:R-:W-:Y:S01]  /*5c10*/  MUFU.EX2 R203, R22 ;  /* 0x0000001600cb7308 */ /* 0x000fe20000000800 */
[----:B------:R-:W-:Y:S01]  /*5c20*/  @!P3 FSEL R67, R67, -INF , !P6 ;  /* 0xff8000004343b808 */ /* 0x000fe20007000000 */
[----:B------:R-:W-:Y:S01]  /*5c30*/  IMAD.WIDE.U32 R4, R5, -0x2daee0ad, RZ ;  /* 0xd2511f5305047825 */ /* 0x000fe200078e00ff */
[----:B------:R-:W-:Y:S02]  /*5c40*/  LOP3.LUT R12, R7, UR13, R12, 0x96, !PT ;  /* 0x0000000d070c7c12 */ /* 0x000fe4000f8e960c */
[----:B------:R-:W-:Y:S01]  /*5c50*/  LOP3.LUT R17, R6, 0xff, RZ, 0xc0, !PT ;  /* 0x000000ff06117812 */ /* 0x000fe200078ec0ff */
[--C-:B------:R-:W-:Y:S01]  /*5c60*/  FFMA.FTZ R64, R64, UR6, -R149.reuse ;  /* 0x0000000640407c23 */ /* 0x100fe20008010895 */
[----:B------:R-:W-:Y:S03]  /*5c70*/  LOP3.LUT R146, R4, 0xffff, RZ, 0xc0, !PT ;  /* 0x0000ffff04927812 */ /* 0x000fe600078ec0ff */
[----:B------:R4:W-:Y:S01]  /*5c80*/  MUFU.EX2 R200, R23 ;  /* 0x0000001700c87308 */ /* 0x0009e20000000800 */
[----:B------:R-:W-:Y:S01]  /*5c90*/  SHF.R.U32.HI R15, RZ, 0x18, R6 ;  /* 0x00000018ff0f7819 */ /* 0x000fe20000011606 */
[----:B------:R-:W-:Y:S01]  /*5ca0*/  FFMA.FTZ R149, R65, UR6, -R149 ;  /* 0x0000000641957c23 */ /* 0x000fe20008010895 */
[----:B------:R-:W-:Y:S01]  /*5cb0*/  SHF.R.U32.HI R147, RZ, 0x10, R4 ;  /* 0x00000010ff937819 */ /* 0x000fe20000011604 */
[--C-:B------:R-:W-:Y:S01]  /*5cc0*/  FFMA.FTZ R62, R62, UR6, -R0.reuse ;  /* 0x000000063e3e7c23 */ /* 0x100fe20008010800 */
[----:B-1----:R-:W-:Y:S01]  /*5cd0*/  LOP3.LUT R21, R6, 0xffff, RZ, 0xc0, !PT ;  /* 0x0000ffff06157812 */ /* 0x002fe200078ec0ff */
[----:B------:R-:W-:Y:S01]  /*5ce0*/  FFMA.FTZ R0, R63, UR6, -R0 ;  /* 0x000000063f007c23 */ /* 0x000fe20008010800 */
[----:B------:R-:W-:Y:S03]  /*5cf0*/  SHF.R.U32.HI R137, RZ, 0x10, R6 ;  /* 0x00000010ff897819 */ /* 0x000fe60000011606 */
[----:B------:R1:W-:Y:S01]  /*5d00*/  MUFU.EX2 R208, R24 ;  /* 0x0000001800d07308 */ /* 0x0003e20000000800 */
[----:B------:R-:W-:Y:S01]  /*5d10*/  LOP3.LUT R13, R5, UR11, R14, 0x96, !PT ;  /* 0x0000000b050d7c12 */ /* 0x000fe2000f8e960e */
[----:B------:R-:W-:Y:S01]  /*5d20*/  IMAD.WIDE.U32 R6, R141, -0x326172a9, RZ ;  /* 0xcd9e8d578d067825 */ /* 0x000fe200078e00ff */
[----:B------:R-:W-:Y:S02]  /*5d30*/  LOP3.LUT R14, R4, 0xff, RZ, 0xc0, !PT ;  /* 0x000000ff040e7812 */ /* 0x000fe400078ec0ff */
[----:B---3--:R-:W-:Y:S01]  /*5d40*/  SHF.R.U32.HI R20, RZ, 0x18, R4 ;  /* 0x00000018ff147819 */ /* 0x008fe20000011604 */
[----:B------:R-:W-:Y:S01]  /*5d50*/  IMAD.WIDE.U32 R8, R9, -0x2daee0ad, RZ ;  /* 0xd2511f5309087825 */ /* 0x000fe200078e00ff */
[----:B------:R-:W-:Y:S03]  /*5d60*/  LOP3.LUT R10, R7, UR13, R18, 0x96, !PT ;  /* 0x0000000d070a7c12 */ /* 0x000fe6000f8e9612 */
[----:B------:R-:W-:Y:S01]  /*5d70*/  MUFU.EX2 R166, R32 ;  /* 0x0000002000a67308 */ /* 0x000fe20000000800 */
[----:B------:R-:W-:Y:S01]  /*5d80*/  LOP3.LUT R18, R6, 0xff, RZ, 0xc0, !PT ;  /* 0x000000ff06127812 */ /* 0x000fe200078ec0ff */
[----:B------:R-:W-:Y:S01]  /*5d90*/  IMAD.WIDE.U32 R4, R143, -0x326172a9, RZ ;  /* 0xcd9e8d578f047825 */ /* 0x000fe200078e00ff */
[----:B------:R-:W-:Y:S02]  /*5da0*/  LOP3.LUT R11, R9, UR11, R16, 0x96, !PT ;  /* 0x0000000b090b7c12 */ /* 0x000fe4000f8e9610 */
[----:B------:R-:W-:Y:S01]  /*5db0*/  LOP3.LUT R16, R8, 0xff, RZ, 0xc0, !PT ;  /* 0x000000ff08107812 */ /* 0x000fe200078ec0ff */
[----:B------:R-:W-:Y:S01]  /*5dc0*/  FFMA.FTZ R66, R66, UR6, -R148 ;  /* 0x0000000642427c23 */ /* 0x000fe20008010894 */
[----:B------:R-:W-:Y:S03]  /*5dd0*/  SHF.R.U32.HI R19, RZ, 0x18, R8 ;  /* 0x00000018ff137819 */ /* 0x000fe60000011608 */
[----:B------:R-:W-:Y:S01]  /*5de0*/  MUFU.EX2 R174, R34 ;  /* 0x0000002200ae7308 */ /* 0x000fe20000000800 */
[----:B----4-:R-:W-:Y:S01]  /*5df0*/  LOP3.LUT R23, R8, 0xffff, RZ, 0xc0, !PT ;  /* 0x0000ffff08177812 */ /* 0x010fe200078ec0ff */
[----:B------:R-:W-:Y:S01]  /*5e00*/  FFMA.FTZ R148, R67, UR6, -R148 ;  /* 0x0000000643947c23 */ /* 0x000fe20008010894 */
[----:B------:R-:W-:Y:S02]  /*5e10*/  SHF.R.U32.HI R132, RZ, 0x10, R8 ;  /* 0x00000010ff847819 */ /* 0x000fe40000011608 */
[--C-:B------:R-:W-:Y:S02]  /*5e20*/  SHF.R.U32.HI R22, RZ, 0x18, R6.reuse ;  /* 0x00000018ff167819 */ /* 0x100fe40000011606 */
[----:B-1----:R-:W-:Y:S03]  /*5e30*/  SHF.R.U32.HI R24, RZ, 0x10, R6 ;  /* 0x00000010ff187819 */ /* 0x002fe60000011606 */
[----:B------:R-:W-:Y:S01]  /*5e40*/  MUFU.EX2 R151, R66 ;  /* 0x0000004200977308 */ /* 0x000fe20000000800 */
[----:B------:R-:W-:Y:S02]  /*5e50*/  LOP3.LUT R133, R6, 0xffff, RZ, 0xc0, !PT ;  /* 0x0000ffff06857812 */ /* 0x000fe400078ec0ff */
[----:B------:R-:W-:Y:S02]  /*5e60*/  LOP3.LUT R2, R5, UR13, R140, 0x96, !PT ;  /* 0x0000000d05027c12 */ /* 0x000fe4000f8e968c */
[C---:B------:R-:W-:Y:S02]  /*5e70*/  LOP3.LUT R6, R4.reuse, 0xffff, RZ, 0xc0, !PT ;  /* 0x0000ffff04067812 */ /* 0x040fe400078ec0ff */
[----:B------:R-:W-:Y:S03]  /*5e80*/  LOP3.LUT R8, R4, 0xff, RZ, 0xc0, !PT ;  /* 0x000000ff04087812 */ /* 0x000fe600078ec0ff */
[----:B------:R-:W-:Y:S01]  /*5e90*/  MUFU.EX2 R159, R60 ;  /* 0x0000003c009f7308 */ /* 0x000fe20000000800 */
[--C-:B------:R-:W-:Y:S02]  /*5ea0*/  SHF.R.U32.HI R9, RZ, 0x10, R4.reuse ;  /* 0x00000010ff097819 */ /* 0x100fe40000011604 */
[----:B------:R-:W-:Y:S02]  /*5eb0*/  SHF.R.U32.HI R7, RZ, 0x18, R4 ;  /* 0x00000018ff077819 */ /* 0x000fe40000011604 */
[C---:B------:R-:W-:Y:S02]  /*5ec0*/  LOP3.LUT R4, R12.reuse, 0xffff, RZ, 0xc0, !PT ;  /* 0x0000ffff0c047812 */ /* 0x040fe400078ec0ff */
[----:B------:R-:W-:Y:S03]  /*5ed0*/  LOP3.LUT R5, R12, 0xff, RZ, 0xc0, !PT ;  /* 0x000000ff0c057812 */ /* 0x000fe600078ec0ff */
[----:B------:R-:W-:Y:S01]  /*5ee0*/  MUFU.EX2 R168, R62 ;  /* 0x0000003e00a87308 */ /* 0x000fe20000000800 */
[----:B------:R-:W-:Y:S02]  /*5ef0*/  SHF.R.U32.HI R4, RZ, 0x8, R4 ;  /* 0x00000008ff047819 */ /* 0x000fe40000011604 */
[----:B------:R-:W-:Y:S02]  /*5f00*/  ISETP.LE.U32.AND P4, PT, R5, UR7, PT ;  /* 0x0000000705007c0c */ /* 0x000fe4000bf83070 */
[----:B------:R-:W-:Y:S02]  /*5f10*/  LOP3.LUT R4, R4, 0xffff, RZ, 0xc0, !PT ;  /* 0x0000ffff04047812 */ /* 0x000fe400078ec0ff */
[--C-:B------:R-:W-:Y:S03]  /*5f20*/  SHF.R.U32.HI R5, RZ, 0x10, R12.reuse ;  /* 0x00000010ff057819 */ /* 0x100fe6000001160c */
[----:B------:R-:W-:Y:S01]  /*5f30*/  MUFU.EX2 R164, R0 ;  /* 0x0000000000a47308 */ /* 0x000fe20000000800 */
[----:B------:R-:W-:Y:S02]  /*5f40*/  ISETP.LE.U32.AND P1, PT, R4, UR7, PT ;  /* 0x0000000704007c0c */ /* 0x000fe4000bf23070 */
[----:B------:R-:W-:Y:S02]  /*5f50*/  LOP3.LUT R5, R5, 0xff, RZ, 0xc0, !PT ;  /* 0x000000ff05057812 */ /* 0x000fe400078ec0ff */
[----:B------:R-:W-:Y:S02]  /*5f60*/  SHF.R.U32.HI R12, RZ, 0x18, R12 ;  /* 0x00000018ff0c7819 */ /* 0x000fe4000001160c */
[----:B------:R-:W-:Y:S03]  /*5f70*/  ISETP.LE.U32.AND P3, PT, R5, UR7, PT ;  /* 0x0000000705007c0c */ /* 0x000fe6000bf63070 */
[----:B------:R-:W-:Y:S01]  /*5f80*/  MUFU.EX2 R153, R52 ;  /* 0x0000003400997308 */ /* 0x000fe20000000800 */
[C---:B------:R-:W-:Y:S01]  /*5f90*/  LOP3.LUT R4, R2.reuse, 0xffff, RZ, 0xc0, !PT ;  /* 0x0000ffff02047812 */ /* 0x040fe200078ec0ff */
[----:B------:R-:W-:Y:S01]  /*5fa0*/  @!P4 FADD.FTZ R195, -R195, -RZ ;  /* 0x800000ffc3c3c221 */ /* 0x000fe20000010100 */
[----:B------:R-:W-:Y:S02]  /*5fb0*/  LOP3.LUT R5, R2, 0xff, RZ, 0xc0, !PT ;  /* 0x000000ff02057812 */ /* 0x000fe400078ec0ff */
[----:B------:R-:W-:Y:S01]  /*5fc0*/  ISETP.LE.U32.AND P6, PT, R12, UR7, PT ;  /* 0x000000070c007c0c */ /* 0x000fe2000bfc3070 */
[----:B------:R-:W-:Y:S01]  /*5fd0*/  @!P1 FADD.FTZ R205, -R205, -RZ ;  /* 0x800000ffcdcd9221 */ /* 0x000fe20000010100 */
[----:B------:R-:W-:Y:S03]  /*5fe0*/  SHF.R.U32.HI R4, RZ, 0x8, R4 ;  /* 0x00000008ff047819 */ /* 0x000fe60000011604 */
        /* <DEDUP_REMOVED lines=31> */
[----:B--2---:R-:W-:Y:S01]  /*61e0*/  @!P1 FADD.FTZ R217, -R217, -RZ ;  /* 0x800000ffd9d99221 */ /* 0x004fe20000010100 */
        /* <DEDUP_REMOVED lines=18> */
[----:B------:R-:W-:Y:S02]  /*6310*/  SHF.R.U32.HI R2, RZ, 0x10, R11 ;  /* 0x00000010ff027819 */ /* 0x000fe4000001160b */
[C---:B------:R-:W-:Y:S02]  /*6320*/  LOP3.LUT R14, R4.reuse, 0xff, RZ, 0xc0, !PT ;  /* 0x000000ff040e7812 */ /* 0x040fe400078ec0ff */
[----:B------:R-:W-:Y:S02]  /*6330*/  LOP3.LUT R19, R4, 0xffff, RZ, 0xc0, !PT ;  /* 0x0000ffff04137812 */ /* 0x000fe400078ec0ff */
[--C-:B------:R-:W-:Y:S03]  /*6340*/  SHF.R.U32.HI R21, RZ, 0x18, R4.reuse ;  /* 0x00000018ff157819 */ /* 0x100fe60000011604 */
[----:B------:R-:W1:Y:S01]  /*6350*/  MUFU.EX2 R206, R28 ;  /* 0x0000001c00ce7308 */ /* 0x000e620000000800 */
[----:B------:R-:W-:Y:S01]  /*6360*/  SHF.R.U32.HI R20, RZ, 0x10, R4 ;  /* 0x00000010ff147819 */ /* 0x000fe20000011604 */
[----:B------:R-:W-:Y:S01]  /*6370*/  @!P0 FADD.FTZ R173, -R173, -RZ ;  /* 0x800000ffadad8221 */ /* 0x000fe20000010100 */
[----:B------:R-:W-:Y:S01]  /*6380*/  LOP3.LUT R4, R13, 0xff, RZ, 0xc0, !PT ;  /* 0x000000ff0d047812 */ /* 0x000fe200078ec0ff */
[----:B------:R-:W-:Y:S01]  /*6390*/  @!P1 FADD.FTZ R191, -R191, -RZ ;  /* 0x800000ffbfbf9221 */ /* 0x000fe20000010100 */
[----:B------:R-:W-:Y:S02]  /*63a0*/  LOP3.LUT R6, R11, 0xff, RZ, 0xc0, !PT ;  /* 0x000000ff0b067812 */ /* 0x000fe400078ec0ff */
[----:B------:R-:W-:Y:S03]  /*63b0*/  ISETP.LE.U32.AND P1, PT, R4, UR7, PT ;  /* 0x0000000704007c0c */ /* 0x000fe6000bf23070 */
[----:B------:R-:W2:Y:S01]  /*63c0*/  MUFU.EX2 R209, R25 ;  /* 0x0000001900d17308 */ /* 0x000ea20000000800 */
[----:B------:R-:W-:Y:S02]  /*63d0*/  LOP3.LUT R2, R2, 0xff, RZ, 0xc0, !PT ;  /* 0x000000ff02027812 */ /* 0x000fe400078ec0ff */
[----:B------:R-:W-:Y:S02]  /*63e0*/  ISETP.LE.U32.AND P3, PT, R6, UR7, PT ;  /* 0x0000000706007c0c */ /* 0x000fe4000bf63070 */
[----:B------:R-:W-:Y:S02]  /*63f0*/  ISETP.LE.U32.AND P2, PT, R2, UR7, PT ;  /* 0x0000000702007c0c */ /* 0x000fe4000bf43070 */
[--C-:B------:R-:W-:Y:S03]  /*6400*/  SHF.R.U32.HI R4, RZ, 0x10, R13.reuse ;  /* 0x00000010ff047819 */ /* 0x100fe6000001160d */
[----:B------:R-:W3:Y:S01]  /*6410*/  MUFU.EX2 R204, R29 ;  /* 0x0000001d00cc7308 */ /* 0x000ee20000000800 */
[----:B------:R-:W-:Y:S01]  /*6420*/  LOP3.LUT R2, R13, 0xffff, RZ, 0xc0, !PT ;  /* 0x0000ffff0d027812 */ /* 0x000fe200078ec0ff */
[----:B-1----:R-:W-:Y:S01]  /*6430*/  @!P5 FADD.FTZ R206, -R206, -RZ ;  /* 0x800000ffceced221 */ /* 0x002fe20000010100 */
        /* <DEDUP_REMOVED lines=8> */
[----:B------:R-:W1:Y:S01]  /*64c0*/  MUFU.EX2 R212, R30 ;  /* 0x0000001e00d47308 */ /* 0x000e620000000800 */
[----:B------:R-:W-:Y:S02]  /*64d0*/  ISETP.LE.U32.AND P3, PT, R11, UR7, PT ;  /* 0x000000070b007c0c */ /* 0x000fe4000bf63070 */
[----:B------:R-:W-:Y:S02]  /*64e0*/  SHF.R.U32.HI R11, RZ, 0x8, R146 ;  /* 0x00000008ff0b7819 */ /* 0x000fe40000011692 */
[----:B------:R-:W-:Y:S02]  /*64f0*/  ISETP.LE.U32.AND P2, PT, R2, UR7, PT ;  /* 0x0000000702007c0c */ /* 0x000fe4000bf43070 */
[----:B------:R-:W-:Y:S01]  /*6500*/  LOP3.LUT R11, R11, 0xffff, RZ, 0xc0, !PT ;  /* 0x0000ffff0b0b7812 */ /* 0x000fe200078ec0ff */
[----:B------:R-:W-:Y:S01]  /*6510*/  @!P1 FADD.FTZ R213, -R213, -RZ ;  /* 0x800000ffd5d59221 */ /* 0x000fe20000010100 */
[----:B------:R-:W-:Y:S01]  /*6520*/  ISETP.LE.U32.AND P6, PT, R7, UR7, PT ;  /* 0x0000000707007c0c */ /* 0x000fe2000bfc3070 */
[----:B------:R-:W-:Y:S01]  /*6530*/  IMAD.WIDE.U32 R6, R175, -0x2daee0ad, RZ ;  /* 0xd2511f53af067825 */ /* 0x000fe200078e00ff */
[----:B------:R-:W-:Y:S01]  /*6540*/  ISETP.LE.U32.AND P1, PT, R11, UR7, PT ;  /* 0x000000070b007c0c */ /* 0x000fe2000bf23070 */
[----:B------:R-:W4:Y:S01]  /*6550*/  MUFU.EX2 R211, R31 ;  /* 0x0000001f00d37308 */ /* 0x000f220000000800 */
[----:B------:R-:W-:Y:S01]  /*6560*/  LOP3.LUT R11, R147, 0xff, RZ, 0xc0, !PT ;  /* 0x000000ff930b7812 */ /* 0x000fe200078ec0ff */
[----:B------:R-:W-:Y:S01]  /*6570*/  @!P3 FADD.FTZ R200, -R200, -RZ ;  /* 0x800000ffc8c8b221 */ /* 0x000fe20000010100 */
[----:B------:R-:W-:Y:S02]  /*6580*/  LOP3.LUT R9, R5, UR13, R136, 0x96, !PT ;  /* 0x0000000d05097c12 */ /* 0x000fe4000f8e9688 */
[----:B------:R-:W-:Y:S01]  /*6590*/  ISETP.LE.U32.AND P5, PT, R11, UR7, PT ;  /* 0x000000070b007c0c */ /* 0x000fe2000bfa3070 */
[----:B--2---:R-:W-:Y:S01]  /*65a0*/  @!P2 FADD.FTZ R209, -R209, -RZ ;  /* 0x800000ffd1d1a221 */ /* 0x004fe20000010100 */
[----:B------:R-:W-:Y:S01]  /*65b0*/  LOP3.LUT R2, R4, 0xff, RZ, 0xc0, !PT ;  /* 0x000000ff04027812 */ /* 0x000fe200078ec0ff */
[----:B------:R-:W-:Y:S01]  /*65c0*/  IMAD.WIDE.U32 R4, R150, -0x2daee0ad, RZ ;  /* 0xd2511f5396047825 */ /* 0x000fe200078e00ff */
[----:B------:R-:W-:Y:S01]  /*65d0*/  ISETP.LE.U32.AND P2, PT, R18, UR7, PT ;  /* 0x0000000712007c0c */ /* 0x000fe2000bf43070 */
[----:B------:R-:W2:Y:S01]  /*65e0*/  MUFU.EX2 R162, R36 ;  /* 0x0000002400a27308 */ /* 0x000ea20000000800 */
[----:B------:R-:W-:Y:S01]  /*65f0*/  LOP3.LUT R17, R6, 0xffff, RZ, 0xc0, !PT ;  /* 0x0000ffff06117812 */ /* 0x000fe200078ec0ff */
[----:B------:R-:W-:Y:S01]  /*6600*/  @!P6 FADD.FTZ R221, -R221, -RZ ;  /* 0x800000ffdddde221 */ /* 0x000fe20000010100 */
[--C-:B------:R-:W-:Y:S01]  /*6610*/  SHF.R.U32.HI R18, RZ, 0x10, R6.reuse ;  /* 0x00000010ff127819 */ /* 0x100fe20000011606 */
[----:B---3--:R-:W-:Y:S01]  /*6620*/  @!P1 FADD.FTZ R204, -R204, -RZ ;  /* 0x800000ffcccc9221 */ /* 0x008fe20000010100 */
[----:B------:R-:W-:Y:S02]  /*6630*/  LOP3.LUT R13, R6, 0xff, RZ, 0xc0, !PT ;  /* 0x000000ff060d7812 */ /* 0x000fe400078ec0ff */
[----:B------:R-:W-:Y:S01]  /*6640*/  SHF.R.U32.HI R12, RZ, 0x18, R6 ;  /* 0x00000018ff0c7819 */ /* 0x000fe20000011606 */
[----:B-1----:R-:W-:Y:S01]  /*6650*/  @!P5 FADD.FTZ R212, -R212, -RZ ;  /* 0x800000ffd4d4d221 */ /* 0x002fe20000010100 */
[----:B------:R-:W-:Y:S01]  /*6660*/  SHF.R.U32.HI R6, RZ, 0x8, R23 ;  /* 0x00000008ff067819 */ /* 0x000fe20000011617 */
[----:B----4-:R-:W-:Y:S01]  /*6670*/  @!P4 FADD.FTZ R211, -R211, -RZ ;  /* 0x800000ffd3d3c221 */ /* 0x010fe20000010100 */
[----:B------:R-:W-:Y:S01]  /*6680*/  ISETP.LE.U32.AND P6, PT, R16, UR7, PT ;  /* 0x0000000710007c0c */ /* 0x000fe2000bfc3070 */
[----:B------:R-:W-:Y:S01]  /*6690*/  MUFU.EX2 R160, R37 ;  /* 0x0000002500a07308 */ /* 0x000fe20000000800 */
[----:B------:R-:W-:Y:S01]  /*66a0*/  ISETP.LE.U32.AND P3, PT, R2, UR7, PT ;  /* 0x0000000702007c0c */ /* 0x000fe2000bf63070 */
[----:B------:R-:W-:Y:S01]  /*66b0*/  @!P2 FADD.FTZ R155, -R155, -RZ ;  /* 0x800000ff9b9ba221 */ /* 0x000fe20000010100 */
[----:B------:R-:W-:Y:S02]  /*66c0*/  LOP3.LUT R8, R7, UR11, R142, 0x96, !PT ;  /* 0x0000000b07087c12 */ /* 0x000fe4000f8e968e */
[C---:B------:R-:W-:Y:S02]  /*66d0*/  LOP3.LUT R16, R4.reuse, 0xffff, RZ, 0xc0, !PT ;  /* 0x0000ffff04107812 */ /* 0x040fe400078ec0ff */
[----:B------:R-:W-:Y:S03]  /*66e0*/  LOP3.LUT R2, R5, UR11, R144, 0x96, !PT ;  /* 0x0000000b05027c12 */ /* 0x000fe6000f8e9690 */
[----:B------:R-:W-:Y:S01]  /*66f0*/  MUFU.EX2 R172, R38 ;  /* 0x0000002600ac7308 */ /* 0x000fe20000000800 */
[----:B------:R-:W-:Y:S01]  /*6700*/  LOP3.LUT R11, R4, 0xff, RZ, 0xc0, !PT ;  /* 0x000000ff040b7812 */ /* 0x000fe200078ec0ff */
[----:B------:R-:W-:Y:S01]  /*6710*/  IMAD.U32 R144, RZ, RZ, UR22 ;  /* 0x00000016ff907e24 */ /* 0x000fe2000f8e00ff */
[--C-:B------:R-:W-:Y:S01]  /*6720*/  SHF.R.U32.HI R15, RZ, 0x18, R4.reuse ;  /* 0x00000018ff0f7819 */ /* 0x100fe20000011604 */
[----:B------:R-:W-:Y:S01]  /*6730*/  @!P6 FADD.FTZ R166, -R166, -RZ ;  /* 0x800000ffa6a6e221 */ /* 0x000fe20000010100 */
[----:B------:R-:W-:Y:S02]  /*6740*/  SHF.R.U32.HI R7, RZ, 0x10, R4 ;  /* 0x00000010ff077819 */ /* 0x000fe40000011604 */
        /* <DEDUP_REMOVED lines=13> */
[----:B------:R-:W-:Y:S01]  /*6820*/  @!P1 FADD.FTZ R165, -R165, -RZ ;  /* 0x800000ffa5a59221 */ /* 0x000fe20000010100 */
[----:B------:R-:W-:Y:S01]  /*6830*/  SHF.R.U32.HI R5, RZ, 0x10, R10 ;  /* 0x00000010ff057819 */ /* 0x000fe2000001160a */
[----:B------:R-:W-:Y:S01]  /*6840*/  @!P5 FADD.FTZ R174, -R174, -RZ ;  /* 0x800000ffaeaed221 */ /* 0x000fe20000010100 */
[----:B------:R-:W-:Y:S02]  /*6850*/  LOP3.LUT R4, R4, 0xffff, RZ, 0xc0, !PT ;  /* 0x0000ffff04047812 */ /* 0x000fe400078ec0ff */
[----:B------:R-:W-:Y:S01]  /*6860*/  LOP3.LUT R5, R5, 0xff, RZ, 0xc0, !PT ;  /* 0x000000ff05057812 */ /* 0x000fe200078ec0ff */
[----:B--2---:R-:W-:Y:S01]  /*6870*/  @!P4 FADD.FTZ R162, -R162, -RZ ;  /* 0x800000ffa2a2c221 */ /* 0x004fe20000010100 */
[----:B------:R-:W-:Y:S01]  /*6880*/  ISETP.LE.U32.AND P5, PT, R4, UR7, PT ;  /* 0x0000000704007c0c */ /* 0x000fe2000bfa3070 */
[----:B------:R-:W2:Y:S01]  /*6890*/  MUFU.EX2 R194, R40 ;  /* 0x0000002800c27308 */ /* 0x000ea20000000800 */
[----:B------:R-:W-:Y:S02]  /*68a0*/  LOP3.LUT R4, R9, 0xffff, RZ, 0xc0, !PT ;  /* 0x0000ffff09047812 */ /* 0x000fe400078ec0ff */
[----:B------:R-:W-:Y:S01]  /*68b0*/  ISETP.LE.U32.AND P0, PT, R5, UR7, PT ;  /* 0x0000000705007c0c */ /* 0x000fe2000bf03070 */
[----:B-1----:R-:W-:Y:S01]  /*68c0*/  @!P6 FADD.FTZ R171, -R171, -RZ ;  /* 0x800000ffababe221 */ /* 0x002fe20000010100 */
[----:B------:R-:W-:Y:S02]  /*68d0*/  LOP3.LUT R5, R9, 0xff, RZ, 0xc0, !PT ;  /* 0x000000ff09057812 */ /* 0x000fe400078ec0ff */
[----:B------:R-:W-:Y:S03]  /*68e0*/  SHF.R.U32.HI R4, RZ, 0x8, R4 ;  /* 0x00000008ff047819 */ /* 0x000fe60000011604 */
[----:B------:R-:W1:Y:S01]  /*68f0*/  MUFU.EX2 R201, R43 ;  /* 0x0000002b00c97308 */ /* 0x000e620000000800 */
[----:B------:R-:W-:Y:S02]  /*6900*/  ISETP.LE.U32.AND P4, PT, R5, UR7, PT ;  /* 0x0000000705007c0c */ /* 0x000fe4000bf83070 */
[----:B------:R-:W-:Y:S01]  /*6910*/  LOP3.LUT R5, R4, 0xffff, RZ, 0xc0, !PT ;  /* 0x0000ffff04057812 */ /* 0x000fe200078ec0ff */
[----:B------:R-:W-:Y:S01]  /*6920*/  @!P5 FADD.FTZ R160, -R160, -RZ ;  /* 0x800000ffa0a0d221 */ /* 0x000fe20000010100 */
[--C-:B------:R-:W-:Y:S02]  /*6930*/  SHF.R.U32.HI R6, RZ, 0x10, R9.reuse ;  /* 0x00000010ff067819 */ /* 0x100fe40000011609 */
[----:B------:R-:W-:Y:S01]  /*6940*/  ISETP.LE.U32.AND P5, PT, R5, UR7, PT ;  /* 0x0000000705007c0c */ /* 0x000fe2000bfa3070 */
[----:B------:R-:W-:Y:S01]  /*6950*/  @!P0 FADD.FTZ R172, -R172, -RZ ;  /* 0x800000ffacac8221 */ /* 0x000fe20000010100 */
[----:B------:R-:W-:Y:S01]  /*6960*/  LOP3.LUT R4, R6, 0xff, RZ, 0xc0, !PT ;  /* 0x000000ff06047812 */ /* 0x000fe200078ec0ff */
[----:B------:R-:W-:Y:S01]  /*6970*/  MUFU.EX2 R199, R46 ;  /* 0x0000002e00c77308 */ /* 0x000fe20000000800 */
[----:B------:R-:W-:Y:S02]  /*6980*/  SHF.R.U32.HI R9, RZ, 0x18, R9 ;  /* 0x00000018ff097819 */ /* 0x000fe40000011609 */
[----:B------:R-:W-:Y:S01]  /*6990*/  ISETP.LE.U32.AND P0, PT, R4, UR7, PT ;  /* 0x0000000704007c0c */ /* 0x000fe2000bf03070 */
[----:B--2---:R-:W-:Y:S01]  /*69a0*/  @!P4 FADD.FTZ R194, -R194, -RZ ;  /* 0x800000ffc2c2c221 */ /* 0x004fe20000010100 */
        /* <DEDUP_REMOVED lines=9> */
[----:B------:R-:W-:Y:S01]  /*6a40*/  LOP3.LUT R5, R24, 0xff, RZ, 0xc0, !PT ;  /* 0x000000ff18057812 */ /* 0x000fe200078ec0ff */
[----:B------:R-:W3:Y:S01]  /*6a50*/  MUFU.EX2 R214, R26 ;  /* 0x0000001a00d67308 */ /* 0x000ee20000000800 */
[----:B------:R-:W-:Y:S01]  /*6a60*/  ISETP.LE.U32.AND P0, PT, R4, UR7, PT ;  /* 0x0000000704007c0c */ /* 0x000fe2000bf03070 */
[----:B-1----:R-:W-:Y:S01]  /*6a70*/  @!P6 FADD.FTZ R201, -R201, -RZ ;  /* 0x800000ffc9c9e221 */ /* 0x002fe20000010100 */
[----:B------:R-:W-:Y:S02]  /*6a80*/  SHF.R.U32.HI R4, RZ, 0x8, R133 ;  /* 0x00000008ff047819 */ /* 0x000fe40000011685 */
[----:B------:R-:W-:Y:S02]  /*6a90*/  ISETP.LE.U32.AND P6, PT, R5, UR7, PT ;  /* 0x0000000705007c0c */ /* 0x000fe4000bfc3070 */
[----:B------:R-:W-:Y:S01]  /*6aa0*/  LOP3.LUT R5, R4, 0xffff, RZ, 0xc0, !PT ;  /* 0x0000ffff04057812 */ /* 0x000fe200078ec0ff */
[----:B--2---:R-:W-:Y:S01]  /*6ab0*/  @!P4 FADD.FTZ R198, -R198, -RZ ;  /* 0x800000ffc6c6c221 */ /* 0x004fe20000010100 */
[----:B------:R-:W-:Y:S01]  /*6ac0*/  LOP3.LUT R4, R8, 0xff, RZ, 0xc0, !PT ;  /* 0x000000ff08047812 */ /* 0x000fe200078ec0ff */
[----:B------:R-:W-:Y:S01]  /*6ad0*/  MUFU.EX2 R175, R58 ;  /* 0x0000003a00af7308 */ /* 0x000fe20000000800 */
[----:B------:R-:W-:Y:S02]  /*6ae0*/  ISETP.LE.U32.AND P1, PT, R14, UR7, PT ;  /* 0x000000070e007c0c */ /* 0x000fe4000bf23070 */
[----:B------:R-:W-:Y:S01]  /*6af0*/  ISETP.LE.U32.AND P4, PT, R4, UR7, PT ;  /* 0x0000000704007c0c */ /* 0x000fe2000bf83070 */
[----:B------:R-:W-:Y:S01]  /*6b00*/  @!P0 FADD.FTZ R199, -R199, -RZ ;  /* 0x800000ffc7c78221 */ /* 0x000fe20000010100 */
[----:B------:R-:W-:Y:S02]  /*6b10*/  ISETP.LE.U32.AND P0, PT, R5, UR7, PT ;  /* 0x0000000705007c0c */ /* 0x000fe4000bf03070 */
[--C-:B------:R-:W-:Y:S01]  /*6b20*/  SHF.R.U32.HI R4, RZ, 0x18, R8.reuse ;  /* 0x00000018ff047819 */ /* 0x100fe20000011608 */
[----:B---3--:R-:W-:Y:S01]  /*6b30*/  @!P3 FADD.FTZ R214, -R214, -RZ ;  /* 0x800000ffd6d6b221 */ /* 0x008fe20000010100 */
[----:B------:R-:W-:Y:S01]  /*6b40*/  LOP3.LUT R5, R8, 0xffff, RZ, 0xc0, !PT ;  /* 0x0000ffff08057812 */ /* 0x000fe200078ec0ff */
[----:B------:R-:W-:Y:S01]  /*6b50*/  @!P6 FADD.FTZ R163, -R163, -RZ ;  /* 0x800000ffa3a3e221 */ /* 0x000fe20000010100 */
[----:B------:R-:W-:Y:S01]  /*6b60*/  ISETP.LE.U32.AND P2, PT, R4, UR7, PT ;  /* 0x0000000704007c0c */ /* 0x000fe2000bf43070 */
[----:B------:R-:W1:Y:S01]  /*6b70*/  MUFU.EX2 R190, R44 ;  /* 0x0000002c00be7308 */ /* 0x000e620000000800 */
[----:B------:R-:W-:Y:S02]  /*6b80*/  ISETP.LE.U32.AND P3, PT, R22, UR7, PT ;  /* 0x0000000716007c0c */ /* 0x000fe4000bf63070 */
[----:B------:R-:W-:Y:S01]  /*6b90*/  LOP3.LUT R4, R2, 0xff, RZ, 0xc0, !PT ;  /* 0x000000ff02047812 */ /* 0x000fe200078ec0ff */
[----:B------:R-:W-:Y:S01]  /*6ba0*/  @!P4 FADD.FTZ R153, -R153, -RZ ;  /* 0x800000ff9999c221 */ /* 0x000fe20000010100 */
[----:B------:R-:W-:Y:S01]  /*6bb0*/  SHF.R.U32.HI R6, RZ, 0x8, R5 ;  /* 0x00000008ff067819 */ /* 0x000fe20000011605 */
[----:B------:R-:W-:Y:S01]  /*6bc0*/  @!P0 FADD.FTZ R154, -R154, -RZ ;  /* 0x800000ff9a9a8221 */ /* 0x000fe20000010100 */
[----:B------:R-:W-:Y:S03]  /*6bd0*/  ISETP.LE.U32.AND P0, PT, R4, UR7, PT ;  /* 0x0000000704007c0c */ /* 0x000fe6000bf03070 */
[----:B------:R-:W-:Y:S01]  /*6be0*/  MUFU.EX2 R150, R64 ;  /* 0x0000004000967308 */ /* 0x000fe20000000800 */
[----:B------:R-:W-:Y:S02]  /*6bf0*/  LOP3.LUT R4, R6, 0xffff, RZ, 0xc0, !PT ;  /* 0x0000ffff06047812 */ /* 0x000fe400078ec0ff */
[----:B------:R-:W-:Y:S01]  /*6c00*/  LOP3.LUT R6, R2, 0xffff, RZ, 0xc0, !PT ;  /* 0x0000ffff02067812 */ /* 0x000fe200078ec0ff */
[----:B------:R-:W-:Y:S01]  /*6c10*/  @!P2 FADD.FTZ R157, -R157, -RZ ;  /* 0x800000ff9d9da221 */ /* 0x000fe20000010100 */
[----:B------:R-:W-:Y:S01]  /*6c20*/  SHF.R.U32.HI R5, RZ, 0x10, R8 ;  /* 0x00000010ff057819 */ /* 0x000fe20000011608 */
[----:B------:R-:W-:Y:S01]  /*6c30*/  @!P3 FADD.FTZ R161, -R161, -RZ ;  /* 0x800000ffa1a1b221 */ /* 0x000fe20000010100 */
[----:B------:R-:W-:Y:S03]  /*6c40*/  ISETP.LE.U32.AND P6, PT, R4, UR7, PT ;  /* 0x0000000704007c0c */ /* 0x000fe6000bfc3070 */
[----:B------:R-:W-:Y:S01]  /*6c50*/  MUFU.EX2 R149, R149 ;  /* 0x0000009500957308 */ /* 0x000fe20000000800 */
[----:B------:R-:W-:Y:S01]  /*6c60*/  SHF.R.U32.HI R4, RZ, 0x8, R6 ;  /* 0x00000008ff047819 */ /* 0x000fe20000011606 */
[----:B-1----:R-:W-:Y:S01]  /*6c70*/  @!P1 FADD.FTZ R190, -R190, -RZ ;  /* 0x800000ffbebe9221 */ /* 0x002fe20000010100 */
[----:B------:R-:W-:Y:S01]  /*6c80*/  LOP3.LUT R5, R5, 0xff, RZ, 0xc0, !PT ;  /* 0x000000ff05057812 */ /* 0x000fe200078ec0ff */
[----:B------:R-:W-:Y:S01]  /*6c90*/  @!P0 FADD.FTZ R169, -R169, -RZ ;  /* 0x800000ffa9a98221 */ /* 0x000fe20000010100 */
[----:B------:R-:W-:Y:S02]  /*6ca0*/  LOP3.LUT R4, R4, 0xffff, RZ, 0xc0, !PT ;  /* 0x0000ffff04047812 */ /* 0x000fe400078ec0ff */
[----:B------:R-:W-:Y:S03]  /*6cb0*/  ISETP.LE.U32.AND P3, PT, R5, UR7, PT ;  /* 0x0000000705007c0c */ /* 0x000fe6000bf63070 */
[----:B------:R-:W1:Y:S01]  /*6cc0*/  MUFU.EX2 R189, R45 ;  /* 0x0000002d00bd7308 */ /* 0x000e620000000800 */
[--C-:B------:R-:W-:Y:S02]  /*6cd0*/  SHF.R.U32.HI R5, RZ, 0x10, R2.reuse ;  /* 0x00000010ff057819 */ /* 0x100fe40000011602 */
[----:B------:R-:W-:Y:S01]  /*6ce0*/  ISETP.LE.U32.AND P4, PT, R4, UR7, PT ;  /* 0x0000000704007c0c */ /* 0x000fe2000bf83070 */
[----:B------:R-:W-:Y:S01]  /*6cf0*/  @!P6 FADD.FTZ R152, -R152, -RZ ;  /* 0x800000ff9898e221 */ /* 0x000fe20000010100 */
[----:B------:R-:W-:Y:S02]  /*6d00*/  LOP3.LUT R4, R5, 0xff, RZ, 0xc0, !PT ;  /* 0x000000ff05047812 */ /* 0x000fe400078ec0ff */
[----:B------:R-:W-:Y:S03]  /*6d10*/  SHF.R.U32.HI R5, RZ, 0x8, R17 ;  /* 0x00000008ff057819 */ /* 0x000fe60000011611 */
[----:B------:R-:W2:Y:S01]  /*6d20*/  MUFU.EX2 R148, R148 ;  /* 0x0000009400947308 */ /* 0x000ea20000000800 */
[----:B------:R-:W-:Y:S02]  /*6d30*/  ISETP.LE.U32.AND P6, PT, R4, UR7, PT ;  /* 0x0000000704007c0c */ /* 0x000fe4000bfc3070 */
[----:B------:R-:W-:Y:S01]  /*6d40*/  LOP3.LUT R4, R5, 0xffff, RZ, 0xc0, !PT ;  /* 0x0000ffff05047812 */ /* 0x000fe200078ec0ff */
[----:B------:R-:W-:Y:S01]  /*6d50*/  @!P3 FADD.FTZ R158, -R158, -RZ ;  /* 0x800000ff9e9eb221 */ /* 0x000fe20000010100 */
[----:B------:R-:W-:Y:S02]  /*6d60*/  SHF.R.U32.HI R2, RZ, 0x18, R2 ;  /* 0x00000018ff027819 */ /* 0x000fe40000011602 */
[----:B------:R-:W-:Y:S01]  /*6d70*/  ISETP.LE.U32.AND P2, PT, R4, UR7, PT ;  /* 0x0000000704007c0c */ /* 0x000fe2000bf43070 */
[----:B------:R-:W-:Y:S01]  /*6d80*/  @!P4 FADD.FTZ R167, -R167, -RZ ;  /* 0x800000ffa7a7c221 */ /* 0x000fe20000010100 */
[----:B------:R-:W-:Y:S01]  /*6d90*/  LOP3.LUT R4, R18, 0xff, RZ, 0xc0, !PT ;  /* 0x000000ff12047812 */ /* 0x000fe200078ec0ff */
[----:B-1----:R-:W-:Y:S01]  /*6da0*/  @!P5 FADD.FTZ R189, -R189, -RZ ;  /* 0x800000ffbdbdd221 */ /* 0x002fe20000010100 */
[----:B------:R-:W-:Y:S02]  /*6db0*/  ISETP.LE.U32.AND P4, PT, R2, UR7, PT ;  /* 0x0000000702007c0c */ /* 0x000fe4000bf83070 */
[----:B------:R-:W-:Y:S01]  /*6dc0*/  SHF.R.U32.HI R2, RZ, 0x8, R16 ;  /* 0x00000008ff027819 */ /* 0x000fe20000011610 */
[----:B------:R-:W-:Y:S01]  /*6dd0*/  @!P6 FADD.FTZ R175, -R175, -RZ ;  /* 0x800000ffafafe221 */ /* 0x000fe20000010100 */
[----:B------:R-:W-:Y:S02]  /*6de0*/  ISETP.LE.U32.AND P6, PT, R4, UR7, PT ;  /* 0x0000000704007c0c */ /* 0x000fe4000bfc3070 */
[----:B------:R-:W-:Y:S02]  /*6df0*/  LOP3.LUT R4, R2, 0xffff, RZ, 0xc0, !PT ;  /* 0x0000ffff02047812 */ /* 0x000fe400078ec0ff */
[----:B------:R-:W-:Y:S01]  /*6e00*/  F2FP.RELU.BF16.F32.PACK_AB R2, R205, R195 ;  /* 0x000000c3cd02723e */ /* 0x000fe200000018ff */
[----:B------:R-:W-:Y:S01]  /*6e10*/  @!P2 FADD.FTZ R149, -R149, -RZ ;  /* 0x800000ff9595a221 */ /* 0x000fe20000010100 */
[----:B------:R-:W-:Y:S02]  /*6e20*/  ISETP.LE.U32.AND P1, PT, R13, UR7, PT ;  /* 0x000000070d007c0c */ /* 0x000fe4000bf23070 */
[----:B------:R-:W-:Y:S01]  /*6e30*/  LOP3.LUT R5, R7, 0xff, RZ, 0xc0, !PT ;  /* 0x000000ff07057812 */ /* 0x000fe200078ec0ff */
[----:B------:R1:W-:Y:S01]  /*6e40*/  STS [R227+0x1c000], R2 ;  /* 0x01c00002e3007388 */ /* 0x0003e20000000800 */
[----:B------:R-:W-:Y:S01]  /*6e50*/  ISETP.LE.U32.AND P2, PT, R4, UR7, PT ;  /* 0x0000000704007c0c */ /* 0x000fe2000bf43070 */
[----:B------:R-:W-:Y:S01]  /*6e60*/  @!P4 FADD.FTZ R170, -R170, -RZ ;  /* 0x800000ffaaaac221 */ /* 0x000fe20000010100 */
[----:B------:R-:W-:Y:S01]  /*6e70*/  F2FP.RELU.BF16.F32.PACK_AB R4, R196, R197 ;  /* 0x000000c5c404723e */ /* 0x000fe200000018ff */
[----:B------:R-:W-:Y:S01]  /*6e80*/  @!P6 FADD.FTZ R151, -R151, -RZ ;  /* 0x800000ff9797e221 */ /* 0x000fe20000010100 */
[----:B------:R-:W-:Y:S02]  /*6e90*/  F2FP.RELU.BF16.F32.PACK_AB R6, R220, R219 ;  /* 0x000000dbdc06723e */ /* 0x000fe400000018ff */
[----:B------:R-:W-:Y:S02]  /*6ea0*/  F2FP.RELU.BF16.F32.PACK_AB R3, R209, R208 ;  /* 0x000000d0d103723e */ /* 0x000fe400000018ff */
[----:B------:R-:W-:Y:S01]  /*6eb0*/  ISETP.LE.U32.AND P5, PT, R12, UR7, PT ;  /* 0x000000070c007c0c */ /* 0x000fe2000bfa3070 */
[----:B------:R-:W-:Y:S01]  /*6ec0*/  @!P1 FADD.FTZ R150, -R150, -RZ ;  /* 0x800000ff96969221 */ /* 0x000fe20000010100 */
[----:B------:R-:W-:Y:S02]  /*6ed0*/  ISETP.LE.U32.AND P1, PT, R5, UR7, PT ;  /* 0x0000000705007c0c */ /* 0x000fe4000bf23070 */
[----:B------:R-:W-:Y:S01]  /*6ee0*/  F2FP.RELU.BF16.F32.PACK_AB R5, R215, R216 ;  /* 0x000000d8d705723e */ /* 0x000fe200000018ff */
[----:B------:R-:W-:Y:S01]  /*6ef0*/  @!P2 FADD.FTZ R156, -R156, -RZ ;  /* 0x800000ff9c9ca221 */ /* 0x000fe20000010100 */
[----:B------:R-:W-:Y:S02]  /*6f00*/  F2FP.RELU.BF16.F32.PACK_AB R0, R149, R150 ;  /* 0x000000969500723e */ /* 0x000fe400000018ff */
[----:B------:R-:W-:Y:S01]  /*6f10*/  ISETP.LE.U32.AND P0, PT, R15, UR7, PT ;  /* 0x000000070f007c0c */ /* 0x000fe2000bf03070 */
[----:B------:R3:W-:Y:S01]  /*6f20*/  STS [R227+0x1c400], R5 ;  /* 0x01c40005e3007388 */ /* 0x0007e20000000800 */
[----:B------:R-:W-:Y:S02]  /*6f30*/  ISETP.LE.U32.AND P3, PT, R11, UR7, PT ;  /* 0x000000070b007c0c */ /* 0x000fe4000bf63070 */
[----:B------:R-:W-:Y:S01]  /*6f40*/  FSETP.GE.FTZ.AND P2, PT, R196, RZ, PT ;  /* 0x000000ffc400720b */ /* 0x000fe20003f56000 */
[----:B------:R4:W-:Y:S01]  /*6f50*/  STS [R229+0x1c000], R4 ;  /* 0x01c00004e5007388 */ /* 0x0009e20000000800 */
[----:B--2---:R-:W-:Y:S01]  /*6f60*/  @!P5 FADD.FTZ R148, -R148, -RZ ;  /* 0x800000ff9494d221 */ /* 0x004fe20000010100 */
[----:B------:R-:W-:Y:S01]  /*6f70*/  @!P1 FADD.FTZ R168, -R168, -RZ ;  /* 0x800000ffa8a89221 */ /* 0x000fe20000010100 */
[----:B-1----:R-:W-:Y:S02]  /*6f80*/  F2FP.RELU.BF16.F32.PACK_AB R2, R207, R210 ;  /* 0x000000d2cf02723e */ /* 0x002fe400000018ff */
[----:B------:R-:W-:Y:S02]  /*6f90*/  FSETP.GE.FTZ.AND P1, PT, R193, RZ, PT ;  /* 0x000000ffc100720b */ /* 0x000fe40003f36000 */
[----:B------:R-:W-:Y:S01]  /*6fa0*/  FSETP.GE.FTZ.AND P4, PT, R155, RZ, PT ;  /* 0x000000ff9b00720b */ /* 0x000fe20003f96000 */
[----:B------:R1:W-:Y:S01]  /*6fb0*/  STS [R229+0x1c400], R2 ;  /* 0x01c40002e5007388 */ /* 0x0003e20000000800 */
[----:B------:R-:W-:Y:S01]  /*6fc0*/  @!P0 FADD.FTZ R164, -R164, -RZ ;  /* 0x800000ffa4a48221 */ /* 0x000fe20000010100 */
[----:B------:R-:W-:Y:S01]  /*6fd0*/  @!P3 FADD.FTZ R159, -R159, -RZ ;  /* 0x800000ff9f9fb221 */ /* 0x000fe20000010100 */
[C---:B------:R-:W-:Y:S01]  /*6fe0*/  LEA R146, P0, R236.reuse, R144, 0x2 ;  /* 0x00000090ec927211 */ /* 0x040fe200078010ff */
[----:B------:R2:W-:Y:S01]  /*6ff0*/  STS [R227+0x1e000], R6 ;  /* 0x01e00006e3007388 */ /* 0x0005e20000000800 */
[----:B------:R-:W-:Y:S02]  /*7000*/  FSETP.GE.FTZ.AND P3, PT, R197, RZ, PT ;  /* 0x000000ffc500720b */ /* 0x000fe40003f76000 */
[----:B------:R-:W-:Y:S02]  /*7010*/  LEA.HI.X.SX32 R147, R236, R145, 0x2, P0 ;  /* 0x00000091ec937211 */ /* 0x000fe400000f16ff */
[----:B------:R-:W-:Y:S03]  /*7020*/  FSETP.GE.FTZ.AND P0, PT, R195, RZ, PT ;  /* 0x000000ffc300720b */ /* 0x000fe60003f16000 */
[----:B------:R-:W2:Y:S01]  /*7030*/  LDG.E R144, desc[UR8][R146.64] ;  /* 0x0000000892907981 */ /* 0x000ea2000c1e1900 */
[----:B---3--:R-:W-:Y:S02]  /*7040*/  F2FP.RELU.BF16.F32.PACK_AB R5, R223, R224 ;  /* 0x000000e0df05723e */ /* 0x008fe400000018ff */
[----:B----4-:R-:W-:Y:S03]  /*7050*/  F2FP.RELU.BF16.F32.PACK_AB R4, R217, R218 ;  /* 0x000000dad904723e */ /* 0x010fe600000018ff */
[----:B------:R3:W-:Y:S04]  /*7060*/  STS [R227+0x1e400], R5 ;  /* 0x01e40005e3007388 */ /* 0x0007e80000000800 */
[----:B------:R4:W-:Y:S01]  /*7070*/  STS [R229+0x1e000], R4 ;  /* 0x01e00004e5007388 */ /* 0x0009e20000000800 */
[----:B-1----:R-:W-:Y:S02]  /*7080*/  F2FP.RELU.BF16.F32.PACK_AB R2, R221, R222 ;  /* 0x000000dedd02723e */ /* 0x002fe400000018ff */
[----:B--2---:R-:W-:Y:S03]  /*7090*/  F2FP.RELU.BF16.F32.PACK_AB R6, R191, R193 ;  /* 0x000000c1bf06723e */ /* 0x004fe600000018ff */
[----:B------:R1:W-:Y:S04]  /*70a0*/  STS [R229+0x1e400], R2 ;  /* 0x01e40002e5007388 */ /* 0x0003e80000000800 */
[----:B------:R2:W-:Y:S01]  /*70b0*/  STS [R233+0x1c000], R6 ;  /* 0x01c00006e9007388 */ /* 0x0005e20000000800 */
        /* <DEDUP_REMOVED lines=9> */
[----:B----4-:R-:W-:Y:S02]  /*7150*/  F2FP.RELU.BF16.F32.PACK_AB R4, R204, R206 ;  /* 0x000000cecc04723e */ /* 0x010fe400000018ff */
[----:B-1----:R-:W-:Y:S02]  /*7160*/  F2FP.RELU.BF16.F32.PACK_AB R2, R213, R214 ;  /* 0x000000d6d502723e */ /* 0x002fe400000018ff */
[----:B--2---:R-:W-:Y:S03]  /*7170*/  F2FP.RELU.BF16.F32.PACK_AB R3, R211, R212 ;  /* 0x000000d4d303723e */ /* 0x004fe600000018ff */
        /* <DEDUP_REMOVED lines=130> */
[----:B------:R-:W-:Y:S01]  /*79a0*/  F2FP.BF16.F32.PACK_AB R5, R145, R195 ;  /* 0x000000c39105723e */ /* 0x000fe200000010ff */
        /* <DEDUP_REMOVED lines=8> */
[----:B------:R-:W-:Y:S02]  /*7a30*/  FSEL R21, R21, R144, P0 ;  /* 0x0000009015157208 */ /* 0x000fe40000000000 */
[----:B------:R-:W-:Y:S02]  /*7a40*/  FSETP.GE.FTZ.AND P0, PT, R160, RZ, PT ;  /* 0x000000ffa000720b */ /* 0x000fe40003f16000 */
        /* <DEDUP_REMOVED lines=9> */
[----:B------:R-:W-:Y:S01]  /*7ae0*/  FMUL.FTZ R133, R193, R20 ;  /* 0x00000014c1857220 */ /* 0x000fe20000410000 */
[----:B------:R-:W-:Y:S05]  /*7af0*/  HMMA.16816.F32.BF16 R64, R140, R134, R64 ;  /* 0x000000868c40723c */ /* 0x000fea0000041840 */
[----:B------:R-:W-:Y:S01]  /*7b00*/  FMUL.FTZ R132, R191, R21 ;  /* 0x00000015bf847220 */ /* 0x000fe20000410000 */
[----:B------:R-:W-:Y:S01]  /*7b10*/  FADD.FTZ R21, -R144, R32 ;  /* 0x0000002090157221 */ /* 0x000fe20000010100 */
[----:B------:R-:W-:Y:S01]  /*7b20*/  F2FP.BF16.F32.PACK_AB R134, R16, R17 ;  /* 0x000000111086723e */ /* 0x000fe200000010ff */
[C---:B------:R-:W-:Y:S03]  /*7b30*/  FADD.FTZ R16, -R144.reuse, R37 ;  /* 0x0000002590107221 */ /* 0x040fe60000010100 */
        /* <DEDUP_REMOVED lines=14> */
[-C--:B------:R-:W-:Y:S01]  /*7c20*/  FSEL R16, R16, R144.reuse, P1 ;  /* 0x0000009010107208 */ /* 0x080fe20000800000 */
[C---:B------:R-:W-:Y:S01]  /*7c30*/  FADD.FTZ R21, -R144.reuse, R48 ;  /* 0x0000003090157221 */ /* 0x040fe20000010100 */
[----:B------:R-:W-:Y:S01]  /*7c40*/  FSETP.GE.FTZ.AND P2, PT, R153, RZ, PT ;  /* 0x000000ff9900720b */ /* 0x000fe20003f56000 */
[----:B------:R-:W-:Y:S01]  /*7c50*/  FADD.FTZ R20, -R144, R49 ;  /* 0x0000003190147221 */ /* 0x000fe20000010100 */
[----:B------:R-:W-:Y:S01]  /*7c60*/  FSETP.GE.FTZ.AND P1, PT, R150, RZ, PT ;  /* 0x000000ff9600720b */ /* 0x000fe20003f36000 */
[C---:B------:R-:W-:Y:S01]  /*7c70*/  FADD.FTZ R17, -R144.reuse, R52 ;  /* 0x0000003490117221 */ /* 0x040fe20000010100 */
[-C--:B------:R-:W-:Y:S01]  /*7c80*/  FSEL R21, R21, R144.reuse, P4 ;  /* 0x0000009015157208 */ /* 0x080fe20002000000 */
[----:B------:R-:W-:Y:S01]  /*7c90*/  FADD.FTZ R64, -R144, R64 ;  /* 0x0000004090407221 */ /* 0x000fe20000010100 */
[----:B------:R-:W-:Y:S01]  /*7ca0*/  FSEL R20, R20, R144, P3 ;  /* 0x0000009014147208 */ /* 0x000fe20001800000 */
[----:B------:R-:W-:Y:S01]  /*7cb0*/  FMUL.FTZ R16, R152, R16 ;  /* 0x0000001098107220 */ /* 0x000fe20000410000 */
[-C--:B------:R-:W-:Y:S01]  /*7cc0*/  FSEL R17, R17, R144.reuse, P2 ;  /* 0x0000009011117208 */ /* 0x080fe20001000000 */
        /* <DEDUP_REMOVED lines=13> */
[----:B------:R-:W-:Y:S02]  /*7da0*/  F2FP.BF16.F32.PACK_AB R49, R20, R21 ;  /* 0x000000151431723e */ /* 0x000fe400000010ff */
[----:B------:R-:W-:Y:S01]  /*7db0*/  F2FP.BF16.F32.PACK_AB R48, R16, R17 ;  /* 0x000000111030723e */ /* 0x000fe200000010ff */
[C---:B--2---:R-:W-:Y:S01]  /*7dc0*/  FADD.FTZ R6, -R4.reuse, R6 ;  /* 0x0000000604067221 */ /* 0x044fe20000010100 */
[----:B------:R-:W-:Y:S04]  /*7dd0*/  FADD.FTZ R7, -R4, R7 ;  /* 0x0000000704077221 */ /* 0x000fe80000010100 */
[-C--:B------:R-:W-:Y:S02]  /*7de0*/  FSEL R37, R6, R4.reuse, P2 ;  /* 0x0000000406257208 */ /* 0x080fe40001000000 */
[----:B------:R-:W-:Y:S01]  /*7df0*/  FSEL R36, R7, R4, P1 ;  /* 0x0000000407247208 */ /* 0x000fe20000800000 */
[----:B---3--:R-:W-:Y:S06]  /*7e00*/  @!P0 BRA `(.L_x_1024) ;  /* 0x00000000007c8947 */ /* 0x008fec0003800000 */
        /* <DEDUP_REMOVED lines=31> */
.L_x_1024:
[----:B------:R2:W-:Y:S01]  /*8000*/  STS [R227+0x14000], R5 ;  /* 0x01400005e3007388 */ /* 0x0005e20000000800 */
[----:B-1----:R-:W-:Y:S01]  /*8010*/  FMUL.FTZ R6, R215, R36 ;  /* 0x00000024d7067220 */ /* 0x002fe20000410000 */
[C---:B------:R-:W-:Y:S01]  /*8020*/  FADD.FTZ R22, -R4.reuse, R22 ;  /* 0x0000001604167221 */ /* 0x040fe20000010100 */
[C---:B------:R-:W-:Y:S01]  /*8030*/  FADD.FTZ R19, -R4.reuse, R19 ;  /* 0x0000001304137221 */ /* 0x040fe20000010100 */
[----:B------:R-:W-:Y:S01]  /*8040*/  FSETP.GE.FTZ.AND P1, PT, R203, RZ, PT ;  /* 0x000000ffcb00720b */ /* 0x000fe20003f36000 */
[C---:B------:R-:W-:Y:S01]  /*8050*/  FADD.FTZ R18, -R4.reuse, R18 ;  /* 0x0000001204127221 */ /* 0x040fe20000010100 */
[----:B------:R-:W-:Y:S01]  /*8060*/  FSETP.GE.FTZ.AND P2, PT, R207, RZ, PT ;  /* 0x000000ffcf00720b */ /* 0x000fe20003f56000 */
[----:B------:R-:W-:Y:S01]  /*8070*/  FADD.FTZ R7, -R4, R23 ;  /* 0x0000001704077221 */ /* 0x000fe20000010100 */
[----:B------:R-:W-:Y:S01]  /*8080*/  FSETP.GE.FTZ.AND P3, PT, R210, RZ, PT ;  /* 0x000000ffd200720b */ /* 0x000fe20003f76000 */
[----:B------:R-:W-:Y:S01]  /*8090*/  FADD.FTZ R35, -R4, R35 ;  /* 0x0000002304237221 */ /* 0x000fe20000010100 */
[-C--:B------:R-:W-:Y:S01]  /*80a0*/  FSEL R22, R22, R4.reuse, P1 ;  /* 0x0000000416167208 */ /* 0x080fe20000800000 */
[C---:B------:R-:W-:Y:S01]  /*80b0*/  FADD.FTZ R17, -R4.reuse, R39 ;  /* 0x0000002704117221 */ /* 0x040fe20000010100 */
[----:B------:R-:W-:Y:S01]  /*80c0*/  FSEL R19, R19, R4, P2 ;  /* 0x0000000413137208 */ /* 0x000fe20001000000 */
[----:B------:R-:W-:Y:S01]  /*80d0*/  FADD.FTZ R50, -R4, R50 ;  /* 0x0000003204327221 */ /* 0x000fe20000010100 */
        /* <DEDUP_REMOVED lines=8> */
[-C--:B------:R-:W-:Y:S01]  /*8160*/  FSEL R7, R7, R4.reuse, P2 ;  /* 0x0000000407077208 */ /* 0x080fe20001000000 */
[----:B------:R-:W-:Y:S01]  /*8170*/  FADD.FTZ R18, -R4, R38 ;  /* 0x0000002604127221 */ /* 0x000fe20000010100 */
[-C--:B------:R-:W-:Y:S01]  /*8180*/  FSEL R35, R35, R4.reuse, P3 ;  /* 0x0000000423237208 */ /* 0x080fe20001800000 */
[----:B--2---:R-:W-:Y:S01]  /*8190*/  FMUL.FTZ R5, R216, R37 ;  /* 0x00000025d8057220 */ /* 0x004fe20000410000 */
[----:B------:R-:W-:Y:S01]  /*81a0*/  FSETP.GE.FTZ.AND P2, PT, R172, RZ, PT ;  /* 0x000000ffac00720b */ /* 0x000fe20003f56000 */
[----:B------:R-:W-:Y:S01]  /*81b0*/  FMUL.FTZ R19, R200, R7 ;  /* 0x00000007c8137220 */ /* 0x000fe20000410000 */
[----:B------:R-:W-:Y:S01]  /*81c0*/  FADD.FTZ R54, -R4, R54 ;  /* 0x0000003604367221 */ /* 0x000fe20000010100 */
[----:B------:R-:W-:Y:S01]  /*81d0*/  FMUL.FTZ R7, R173, R35 ;  /* 0x00000023ad077220 */ /* 0x000fe20000410000 */
[----:B------:R-:W-:Y:S01]  /*81e0*/  F2FP.BF16.F32.PACK_AB R6, R6, R5 ;  /* 0x000000050606723e */ /* 0x000fe200000010ff */
[----:B------:R-:W-:Y:S01]  /*81f0*/  FADD.FTZ R5, -R4, R34 ;  /* 0x0000002204057221 */ /* 0x000fe20000010100 */
[-C--:B------:R-:W-:Y:S01]  /*8200*/  FSEL R18, R18, R4.reuse, P2 ;  /* 0x0000000412127208 */ /* 0x080fe20001000000 */
[----:B-----5:R-:W-:Y:S01]  /*8210*/  FADD.FTZ R8, -R3, R8 ;  /* 0x0000000803087221 */ /* 0x020fe20000010100 */
[----:B------:R-:W-:Y:S01]  /*8220*/  FSETP.GE.FTZ.AND P5, PT, R161, RZ, PT ;  /* 0x000000ffa100720b */ /* 0x000fe20003fb6000 */
[----:B------:R1:W-:Y:S01]  /*8230*/  STS [R227+0x14400], R6 ;  /* 0x01440006e3007388 */ /* 0x0003e20000000800 */
[-C--:B------:R-:W-:Y:S01]  /*8240*/  FSEL R5, R5, R4.reuse, P1 ;  /* 0x0000000405057208 */ /* 0x080fe20000800000 */
[----:B------:R-:W-:Y:S01]  /*8250*/  FADD.FTZ R9, -R3, R9 ;  /* 0x0000000903097221 */ /* 0x000fe20000010100 */
[----:B------:R-:W-:Y:S01]  /*8260*/  FSETP.GE.FTZ.AND P1, PT, R171, RZ, PT ;  /* 0x000000ffab00720b */ /* 0x000fe20003f36000 */
[----:B------:R-:W-:Y:S01]  /*8270*/  FADD.FTZ R13, -R3, R13 ;  /* 0x0000000d030d7221 */ /* 0x000fe20000010100 */
[----:B------:R-:W-:Y:S01]  /*8280*/  FSETP.GE.FTZ.AND P6, PT, R163, RZ, PT ;  /* 0x000000ffa300720b */ /* 0x000fe20003fd6000 */
[----:B------:R-:W-:Y:S01]  /*8290*/  FMUL.FTZ R16, R174, R5 ;  /* 0x00000005ae107220 */ /* 0x000fe20000410000 */
[----:B------:R-:W-:Y:S01]  /*82a0*/  FSEL R17, R17, R4, P1 ;  /* 0x0000000411117208 */ /* 0x000fe20000800000 */
[C---:B------:R-:W-:Y:S01]  /*82b0*/  FADD.FTZ R24, -R3.reuse, R24 ;  /* 0x0000001803187221 */ /* 0x040fe20000010100 */
[----:B------:R-:W-:Y:S01]  /*82c0*/  FSETP.GE.FTZ.AND P1, PT, R148, RZ, PT ;  /* 0x000000ff9400720b */ /* 0x000fe20003f36000 */
[----:B------:R-:W-:Y:S01]  /*82d0*/  FADD.FTZ R12, -R3, R12 ;  /* 0x0000000c030c7221 */ /* 0x000fe20000010100 */
[----:B------:R-:W-:Y:S01]  /*82e0*/  F2FP.BF16.F32.PACK_AB R5, R20, R21 ;  /* 0x000000151405723e */ /* 0x000fe200000010ff */
[----:B------:R-:W-:Y:S01]  /*82f0*/  FMUL.FTZ R20, R172, R18 ;  /* 0x00000012ac147220 */ /* 0x000fe20000410000 */
[----:B------:R-:W-:Y:S01]  /*8300*/  F2FP.BF16.F32.PACK_AB R23, R7, R16 ;  /* 0x000000100717723e */ /* 0x000fe200000010ff */
[C---:B------:R-:W-:Y:S01]  /*8310*/  FADD.FTZ R16, -R4.reuse, R55 ;  /* 0x0000003704107221 */ /* 0x040fe20000010100 */
[----:B------:R-:W-:Y:S01]  /*8320*/  FADD.FTZ R7, -R4, R66 ;  /* 0x0000004204077221 */ /* 0x000fe20000010100 */
[----:B------:R2:W-:Y:S01]  /*8330*/  STS [R229+0x14400], R5 ;  /* 0x01440005e5007388 */ /* 0x0005e20000000800 */
        /* <DEDUP_REMOVED lines=9> */
[----:B-1----:R-:W-:Y:S01]  /*83d0*/  FADD.FTZ R6, -R3, R40 ;  /* 0x0000002803067221 */ /* 0x002fe20000010100 */
[-C--:B------:R-:W-:Y:S01]  /*83e0*/  FSEL R17, R51, R4.reuse, P5 ;  /* 0x0000000433117208 */ /* 0x080fe20002800000 */
[----:B------:R-:W-:Y:S01]  /*83f0*/  STS [R229+0x14000], R134 ;  /* 0x01400086e5007388 */ /* 0x000fe20000000800 */
[----:B------:R-:W-:Y:S01]  /*8400*/  FSEL R54, R54, R4, P4 ;  /* 0x0000000436367208 */ /* 0x000fe20002000000 */
[----:B------:R-:W-:Y:S01]  /*8410*/  FMUL.FTZ R18, R163, R18 ;  /* 0x00000012a3127220 */ /* 0x000fe20000410000 */
[-C--:B------:R-:W-:Y:S01]  /*8420*/  FSEL R16, R16, R4.reuse, P3 ;  /* 0x0000000410107208 */ /* 0x080fe20001800000 */
[----:B------:R-:W-:Y:S01]  /*8430*/  FMUL.FTZ R17, R161, R17 ;  /* 0x00000011a1117220 */ /* 0x000fe20000410000 */
[----:B------:R-:W-:Y:S01]  /*8440*/  FSEL R7, R7, R4, P2 ;  /* 0x0000000407077208 */ /* 0x000fe20001000000 */
[----:B------:R-:W-:Y:S01]  /*8450*/  @P1 FADD.FTZ R4, -R4, R67 ;  /* 0x0000004304041221 */ /* 0x000fe20000010100 */
[----:B------:R-:W-:Y:S01]  /*8460*/  FSETP.GE.FTZ.AND P1, PT, R219, RZ, PT ;  /* 0x000000ffdb00720b */ /* 0x000fe20003f36000 */
[----:B------:R-:W-:Y:S01]  /*8470*/  FMUL.FTZ R54, R158, R54 ;  /* 0x000000369e367220 */ /* 0x000fe20000410000 */
[----:B------:R-:W-:Y:S01]  /*8480*/  FSETP.GE.FTZ.AND P3, PT, R220, RZ, PT ;  /* 0x000000ffdc00720b */ /* 0x000fe20003f76000 */
[----:B------:R-:W-:Y:S01]  /*8490*/  FMUL.FTZ R7, R151, R7 ;  /* 0x0000000797077220 */ /* 0x000fe20000410000 */
[----:B------:R-:W-:Y:S01]  /*84a0*/  FMUL.FTZ R4, R148, R4 ;  /* 0x0000000494047220 */ /* 0x000fe20000410000 */
[----:B------:R-:W-:Y:S01]  /*84b0*/  F2FP.BF16.F32.PACK_AB R22, R19, R20 ;  /* 0x000000141316723e */ /* 0x000fe200000010ff */
[----:B--2---:R-:W-:Y:S01]  /*84c0*/  FADD.FTZ R5, -R3, R41 ;  /* 0x0000002903057221 */ /* 0x004fe20000010100 */
[----:B------:R-:W-:Y:S01]  /*84d0*/  FSEL R8, R8, R3, P1 ;  /* 0x0000000308087208 */ /* 0x000fe20000800000 */
[----:B------:R-:W-:Y:S01]  /*84e0*/  FMUL.FTZ R16, R157, R16 ;  /* 0x000000109d107220 */ /* 0x000fe20000410000 */
[----:B------:R-:W-:Y:S01]  /*84f0*/  F2FP.BF16.F32.PACK_AB R20, R4, R7 ;  /* 0x000000070414723e */ /* 0x000fe200000010ff */
[C---:B------:R-:W-:Y:S01]  /*8500*/  FADD.FTZ R26, -R0.reuse, R26 ;  /* 0x0000001a001a7221 */ /* 0x040fe20000010100 */
[-C--:B------:R-:W-:Y:S01]  /*8510*/  FSEL R4, R9, R3.reuse, P3 ;  /* 0x0000000309047208 */ /* 0x080fe20001800000 */
        /* <DEDUP_REMOVED lines=8> */
[----:B------:R-:W-:Y:S01]  /*85a0*/  FADD.FTZ R27, -R0, R27 ;  /* 0x0000001b001b7221 */ /* 0x000fe20000010100 */
[----:B------:R-:W-:Y:S01]  /*85b0*/  FSETP.GE.FTZ.AND P5, PT, R209, RZ, PT ;  /* 0x000000ffd100720b */ /* 0x000fe20003fb6000 */
[----:B------:R-:W-:Y:S01]  /*85c0*/  FMUL.FTZ R13, R217, R13 ;  /* 0x0000000dd90d7220 */ /* 0x000fe20000410000 */
[-C--:B------:R-:W-:Y:S01]  /*85d0*/  FSEL R24, R24, R3.reuse, P1 ;  /* 0x0000000318187208 */ /* 0x080fe20000800000 */
[----:B------:R-:W-:Y:S01]  /*85e0*/  FADD.FTZ R31, -R0, R31 ;  /* 0x0000001f001f7221 */ /* 0x000fe20000010100 */
[----:B------:R-:W-:Y:S01]  /*85f0*/  F2FP.BF16.F32.PACK_AB R4, R4, R8 ;  /* 0x000000080404723e */ /* 0x000fe200000010ff */
[----:B------:R-:W-:Y:S01]  /*8600*/  FADD.FTZ R8, -R3, R28 ;  /* 0x0000001c03087221 */ /* 0x000fe20000010100 */
[-C--:B------:R-:W-:Y:S01]  /*8610*/  FSEL R12, R12, R3.reuse, P2 ;  /* 0x000000030c0c7208 */ /* 0x080fe20001000000 */
[----:B------:R-:W-:Y:S01]  /*8620*/  FMUL.FTZ R24, R208, R24 ;  /* 0x00000018d0187220 */ /* 0x000fe20000410000 */
[----:B------:R-:W-:Y:S01]  /*8630*/  FSETP.GE.FTZ.AND P1, PT, R192, RZ, PT ;  /* 0x000000ffc000720b */ /* 0x000fe20003f36000 */
[----:B------:R1:W-:Y:S01]  /*8640*/  STS [R227+0x16000], R4 ;  /* 0x01600004e3007388 */ /* 0x0003e20000000800 */
        /* <DEDUP_REMOVED lines=8> */
[----:B------:R-:W-:Y:S01]  /*86d0*/  FSETP.GE.FTZ.AND P1, PT, R156, RZ, PT ;  /* 0x000000ff9c00720b */ /* 0x000fe20003f36000 */
[----:B------:R-:W-:Y:S01]  /*86e0*/  IMAD.MOV.U32 R146, RZ, RZ, R235 ;  /* 0x000000ffff927224 */ /* 0x000fe200078e00eb */
[-C--:B------:R-:W-:Y:S01]  /*86f0*/  FSEL R8, R8, R3.reuse, P4 ;  /* 0x0000000308087208 */ /* 0x080fe20002000000 */
[----:B------:R-:W-:Y:S01]  /*8700*/  IMAD.MOV.U32 R147, RZ, RZ, R234 ;  /* 0x000000ffff937224 */ /* 0x000fe200078e00ea */
[----:B------:R-:W-:Y:S02]  /*8710*/  FSEL R6, R6, R3, P2 ;  /* 0x0000000306067208 */ /* 0x000fe40001000000 */
[----:B------:R-:W-:Y:S02]  /*8720*/  FSETP.GE.FTZ.AND P3, PT, R204, RZ, PT ;  /* 0x000000ffcc00720b */ /* 0x000fe40003f76000 */
        /* <DEDUP_REMOVED lines=113> */
[----:B------:R-:W-:Y:S02]  /*8e40*/  F2FP.BF16.F32.PACK_AB R6, R6, R10 ;  /* 0x0000000a0606723e */ /* 0x000fe400000010ff */
[----:B------:R-:W-:Y:S02]  /*8e50*/  LEA R148, R250, UR4, 0x1 ;  /* 0x00000004fa947c11 */ /* 0x000fe4000f8e08ff */
        /* <DEDUP_REMOVED lines=13> */
[----:B--2---:R-:W-:Y:S04]  /*8f30*/  IMAD.IADD R0, R2, 0x1, R178 ;  /* 0x0000000102007824 */ /* 0x004fe800078e02b2 */
[----:B------:R-:W-:Y:S05]  /*8f40*/  STS [R230+0x16000], R18 ;  /* 0x01600012e6007388 */ /* 0x000fea0000000800 */
[----:B------:R-:W-:Y:S01]  /*8f50*/  STS [R230+0x16400], R6 ;  /* 0x01640006e6007388 */ /* 0x000fe20000000800 */
[----:B------:R-:W-:Y:S06]  /*8f60*/  BAR.SYNC.DEFER_BLOCKING 0x0 ;  /* 0x0000000000007b1d */ /* 0x000fec0000010000 */
        /* <DEDUP_REMOVED lines=81> */
[C---:B------:R-:W-:Y:S01]  /*9480*/  HMMA.16816.F32.BF16 R72, R12.reuse, R8, R72 ;  /* 0x000000080c48723c */ /* 0x040fe20000041848 */
[----:B------:R-:W-:Y:S05]  /*9490*/  BAR.SYNC.DEFER_BLOCKING 0x0 ;  /* 0x0000000000007b1d */ /* 0x000fea0000010000 */
[-C--:B------:R-:W-:Y:S06]  /*94a0*/  HMMA.16816.F32.BF16 R76, R12, R10.reuse, R76 ;  /* 0x0000000a0c4c723c */ /* 0x080fec000004184c */
[C---:B------:R-:W-:Y:S06]  /*94b0*/  HMMA.16816.F32.BF16 R80, R4.reuse, R10, R80 ;  /* 0x0000000a0450723c */ /* 0x040fec0000041850 */
[-C--:B-1----:R-:W-:Y:S06]  /*94c0*/  HMMA.16816.F32.BF16 R84, R4, R16.reuse, R84 ;  /* 0x000000100454723c */ /* 0x082fec0000041854 */
[C---:B------:R-:W-:Y:S06]  /*94d0*/  HMMA.16816.F32.BF16 R88, R12.reuse, R16, R88 ;  /* 0x000000100c58723c */ /* 0x040fec0000041858 */
[-C--:B------:R-:W-:Y:S06]  /*94e0*/  HMMA.16816.F32.BF16 R92, R12, R18.reuse, R92 ;  /* 0x000000120c5c723c */ /* 0x080fec000004185c */
[----:B------:R-:W-:Y:S06]  /*94f0*/  HMMA.16816.F32.BF16 R96, R4, R18, R96 ;  /* 0x000000120460723c */ /* 0x000fec0000041860 */
[-C--:B--2---:R-:W-:Y:S06]  /*9500*/  HMMA.16816.F32.BF16 R68, R20, R24.reuse, R68 ;  /* 0x000000181444723c */ /* 0x084fec0000041844 */
[C---:B------:R-:W-:Y:S06]  /*9510*/  HMMA.16816.F32.BF16 R72, R28.reuse, R24, R72 ;  /* 0x000000181c48723c */ /* 0x040fec0000041848 */
[-C--:B------:R-:W-:Y:S06]  /*9520*/  HMMA.16816.F32.BF16 R76, R28, R26.reuse, R76 ;  /* 0x0000001a1c4c723c */ /* 0x080fec000004184c */
[C---:B------:R-:W-:Y:S06]  /*9530*/  HMMA.16816.F32.BF16 R80, R20.reuse, R26, R80 ;  /* 0x0000001a1450723c */ /* 0x040fec0000041850 */
[-C--:B---3--:R-:W-:Y:S06]  /*9540*/  HMMA.16816.F32.BF16 R84, R20, R32.reuse, R84 ;  /* 0x000000201454723c */ /* 0x088fec0000041854 */
        /* <DEDUP_REMOVED lines=31> */
.L_x_1025:
[----:B------:R-:W-:Y:S01]  /*9740*/  LDSM.16.M88.4 R32, [R184+UR4+0x14000] ;  /* 0x01400004b820783b */ /* 0x000fe20008000200 */
[----:B------:R-:W-:Y:S01]  /*9750*/  VIADD R0, R3, UR5 ;  /* 0x0000000503007c36 */ /* 0x000fe20008000000 */
[----:B------:R-:W-:Y:S01]  /*9760*/  ULOP3.LUT UR11, UR10, 0x1, URZ, 0xc0, !UPT ;  /* 0x000000010a0b7892 */ /* 0x000fe2000f8ec03f */
[----:B------:R-:W-:Y:S01]  /*9770*/  IMAD.MOV.U32 R149, RZ, RZ, 0x4 ;  /* 0x00000004ff957424 */ /* 0x000fe200078e00ff */
[----:B------:R-:W1:Y:S01]  /*9780*/  LDSM.16.MT88.4 R16, [R2+0x4000] ;  /* 0x004000000210783b */ /* 0x000e620000004200 */
[----:B------:R-:W-:Y:S01]  /*9790*/  IMAD.IADD R3, R0, 0x1, R178 ;  /* 0x0000000100037824 */ /* 0x000fe200078e02b2 */
[----:B------:R-:W-:Y:S01]  /*97a0*/  UISETP.NE.U32.AND UP0, UPT, UR11, 0x1, UPT ;  /* 0x000000010b00788c */ /* 0x000fe2000bf05070 */
[----:B------:R-:W-:Y:S01]  /*97b0*/  VIADD R0, R184, UR4 ;  /* 0x00000004b8007c36 */ /* 0x000fe20008000000 */
[----:B------:R-:W2:Y:S01]  /*97c0*/  LDSM.16.M88.4 R28, [R184+UR4+0x16000] ;  /* 0x01600004b81c783b */ /* 0x000ea20008000200 */
[----:B------:R-:W-:Y:S02]  /*97d0*/  UISETP.GT.AND UP2, UPT, UR10, UR24, UPT ;  /* 0x000000180a00728c */ /* 0x000fe4000bf44270 */
[--C-:B------:R-:W-:Y:S01]  /*97e0*/  IMAD.IADD R144, R185, 0x1, R0.reuse ;  /* 0x00000001b9907824 */ /* 0x100fe200078e0200 */
[----:B------:R-:W3:Y:S01]  /*97f0*/  LDSM.16.MT88.4 R36, [R3] ;  /* 0x000000000324783b */ /* 0x000ee20000004200 */
[C---:B------:R-:W-:Y:S01]  /*9800*/  IMAD.IADD R0, R178.reuse, 0x1, R0 ;  /* 0x00000001b2007824 */ /* 0x040fe200078e0200 */
[----:B------:R-:W-:Y:S01]  /*9810*/  @UP3 UIADD3 UR13, UP1, UR18, -0x200, URZ ;  /* 0xfffffe00120d3890 */ /* 0x000fe2000ff3e03f */
[----:B------:R-:W-:Y:S01]  /*9820*/  IMAD.IADD R145, R178, 0x1, R144 ;  /* 0x00000001b2917824 */ /* 0x000fe200078e0290 */
[----:B------:R-:W-:Y:S01]  /*9830*/  LDSM.16.MT88.4 R44, [R2+0x4800] ;  /* 0x00480000022c783b */ /* 0x000fe20000004200 */
[----:B------:R-:W-:Y:S01]  /*9840*/  IMAD.MOV.U32 R178, RZ, RZ, R248 ;  /* 0x000000ffffb27224 */ /* 0x000fe200078e00f8 */
[----:B------:R-:W-:Y:S02]  /*9850*/  @UP3 UIADD3.X UR11, UR19, -0x1, URZ, UP1, !UPT ;  /* 0xffffffff130b3890 */ /* 0x000fe40008ffe43f */
[----:B------:R-:W4:Y:S01]  /*9860*/  LDSM.16.M88.4 R40, [R144+0x14000] ;  /* 0x014000009028783b */ /* 0x000f220000000200 */
[----:B------:R-:W-:Y:S03]  /*9870*/  UIADD3 UR10, UR10, -0x1, URZ ;  /* 0xffffffff0a0a7890 */ /* 0x000fe6000fffe03f */
        /* <DEDUP_REMOVED lines=51> */
[----:B------:R2:W-:Y:S04]  /*9bb0*/  LDSM.16.M88.4 R36, [R0+0x18000] ;  /* 0x018000000024783b */ /* 0x0005e80000000200 */
[----:B------:R-:W-:Y:S01]  /*9bc0*/  LDSM.16.MT88.4 R140, [R3+0x3000] ;  /* 0x00300000038c783b */ /* 0x000fe20000004200 */
[-C--:B---3--:R-:W-:Y:S06]  /*9bd0*/  HMMA.16816.F32.BF16 R4, R40, R48.reuse, R4 ;  /* 0x000000302804723c */ /* 0x088fec0000041804 */
[C---:B----4-:R-:W-:Y:S06]  /*9be0*/  HMMA.16816.F32.BF16 R8, R52.reuse, R48, R8 ;  /* 0x000000303408723c */ /* 0x050fec0000041808 */
[-C--:B------:R-:W-:Y:S06]  /*9bf0*/  HMMA.16816.F32.BF16 R12, R52, R50.reuse, R12 ;  /* 0x00000032340c723c */ /* 0x080fec000004180c */
[C---:B------:R-:W-:Y:S01]  /*9c00*/  HMMA.16816.F32.BF16 R16, R40.reuse, R50, R16 ;  /* 0x000000322810723c */ /* 0x040fe20000041810 */
[----:B------:R-:W3:Y:S01]  /*9c10*/  LDSM.16.MT88.4 R48, [R2+0x7000] ;  /* 0x007000000230783b */ /* 0x000ee20000004200 */
[----:B--2---:R-:W2:Y:S04]  /*9c20*/  LDC R0, c[0x0][0x270] ;  /* 0x00009c00ff007b82 */ /* 0x004ea80000000800 */
[-C--:B------:R-:W-:Y:S06]  /*9c30*/  HMMA.16816.F32.BF16 R20, R40, R60.reuse, R20 ;  /* 0x0000003c2814723c */ /* 0x080fec0000041814 */
[C---:B------:R-:W-:Y:S06]  /*9c40*/  HMMA.16816.F32.BF16 R24, R52.reuse, R60, R24 ;  /* 0x0000003c3418723c */ /* 0x040fec0000041818 */
[-C--:B------:R-:W-:Y:S01]  /*9c50*/  HMMA.16816.F32.BF16 R28, R52, R62.reuse, R28 ;  /* 0x0000003e341c723c */ /* 0x080fe2000004181c */
[----:B------:R-:W-:Y:S05]  /*9c60*/  LDSM.16.MT88.4 R52, [R2+0x7800] ;  /* 0x007800000234783b */ /* 0x000fea0000004200 */
[----:B------:R-:W-:Y:S01]  /*9c70*/  HMMA.16816.F32.BF16 R32, R40, R62, R32 ;  /* 0x0000003e2820723c */ /* 0x000fe20000041820 */
[----:B------:R-:W4:Y:S04]  /*9c80*/  LDSM.16.M88.4 R40, [R145+0x18000] ;  /* 0x018000009128783b */ /* 0x000f280000000200 */
        /* <DEDUP_REMOVED lines=19> */
[----:B--2---:R-:W-:Y:S01]  /*9dc0*/  IMAD R38, R0, UR26, RZ ;  /* 0x0000001a00267c24 */ /* 0x004fe2000f8e02ff */
[C---:B-1----:R-:W-:Y:S05]  /*9dd0*/  HMMA.16816.F32.BF16 R8, R56.reuse, R52, R8 ;  /* 0x000000343808723c */ /* 0x042fea0000041808 */
[----:B------:R-:W-:Y:S01]  /*9de0*/  IMAD.U32 R0, R38, -0x80, RZ ;  /* 0xffffff8026007824 */ /* 0x000fe200078e00ff */
[-C--:B------:R-:W-:Y:S05]  /*9df0*/  HMMA.16816.F32.BF16 R12, R56, R54.reuse, R12 ;  /* 0x00000036380c723c */ /* 0x080fea000004180c */
[----:B------:R-:W-:Y:S01]  /*9e00*/  LEA R235, P1, R0, R146, 0x2 ;  /* 0x0000009200eb7211 */ /* 0x000fe200078210ff */
[C---:B------:R-:W-:Y:S05]  /*9e10*/  HMMA.16816.F32.BF16 R16, R40.reuse, R54, R16 ;  /* 0x000000362810723c */ /* 0x040fea0000041810 */
[----:B------:R-:W-:Y:S01]  /*9e20*/  @P0 VIADD R36, R236, 0xffffff80 ;  /* 0xffffff80ec240836 */ /* 0x000fe20000000000 */
[-C--:B------:R-:W-:Y:S05]  /*9e30*/  HMMA.16816.F32.BF16 R20, R40, R60.reuse, R20 ;  /* 0x0000003c2814723c */ /* 0x080fea0000041814 */
[----:B------:R-:W-:Y:S01]  /*9e40*/  LEA.HI.X.SX32 R234, R0, R147, 0x2, P1 ;  /* 0x0000009300ea7211 */ /* 0x000fe200008f16ff */
[C---:B------:R-:W-:Y:S05]  /*9e50*/  HMMA.16816.F32.BF16 R24, R56.reuse, R60, R24 ;  /* 0x0000003c3818723c */ /* 0x040fea0000041818 */
[----:B------:R-:W-:Y:S01]  /*9e60*/  IMAD.MOV.U32 R2, RZ, RZ, R235 ;  /* 0x000000ffff027224 */ /* 0x000fe200078e00eb */
[-C--:B------:R-:W-:Y:S05]  /*9e70*/  HMMA.16816.F32.BF16 R28, R56, R62.reuse, R28 ;  /* 0x0000003e381c723c */ /* 0x080fea000004181c */
[----:B------:R-:W-:Y:S01]  /*9e80*/  IMAD.SHL.U32 R0, R38, 0x8, RZ ;  /* 0x0000000826007824 */ /* 0x000fe200078e00ff */
[----:B------:R-:W-:Y:S05]  /*9e90*/  HMMA.16816.F32.BF16 R32, R40, R62, R32 ;  /* 0x0000003e2820723c */ /* 0x000fea0000041820 */
[----:B------:R-:W-:Y:S01]  /*9ea0*/  @P0 IMAD.WIDE R36, R36, R149, UR18 ;  /* 0x0000001224240e25 */ /* 0x000fe2000f8e0295 */
[-C--:B------:R-:W-:Y:S01]  /*9eb0*/  LEA R52, P1, R0, R2.reuse, 0x2 ;  /* 0x0000000200347211 */ /* 0x080fe200078210ff */
[----:B------:R-:W-:Y:S01]  /*9ec0*/  @UP3 UMOV UR18, UR13 ;  /* 0x0000000d00123c82 */ /* 0x000fe20008000000 */
[----:B------:R-:W-:Y:S02]  /*9ed0*/  @UP3 UMOV UR19, UR11 ;  /* 0x0000000b00133c82 */ /* 0x000fe40008000000 */
[----:B------:R-:W5:Y:S01]  /*9ee0*/  @P0 LDG.E R240, desc[UR8][R36.64] ;  /* 0x0000000824f00981 */ /* 0x000f62000c1e1900 */
[----:B------:R-:W-:Y:S02]  /*9ef0*/  IMAD.MOV.U32 R3, RZ, RZ, R234 ;  /* 0x000000ffff037224 */ /* 0x000fe400078e00ea */
[C---:B------:R-:W-:Y:S01]  /*9f00*/  IMAD.SHL.U32 R44, R38.reuse, 0x10, RZ ;  /* 0x00000010262c7824 */ /* 0x040fe200078e00ff */
[----:B------:R-:W5:Y:S01]  /*9f10*/  @P0 LDG.E R241, desc[UR8][R36.64+0x20] ;  /* 0x0000200824f10981 */ /* 0x000f62000c1e1900 */
[----:B------:R-:W-:Y:S01]  /*9f20*/  IMAD.SHL.U32 R43, R38, 0x20, RZ ;  /* 0x00000020262b7824 */ /* 0x000fe200078e00ff */
[-C--:B------:R-:W-:Y:S01]  /*9f30*/  LEA.HI.X.SX32 R53, R0, R3.reuse, 0x2, P1 ;  /* 0x0000000300357211 */ /* 0x080fe200008f16ff */
[C---:B------:R-:W-:Y:S01]  /*9f40*/  IMAD R42, R38.reuse, 0x28, RZ ;  /* 0x00000028262a7824 */ /* 0x040fe200078e02ff */
[----:B------:R-:W5:Y:S01]  /*9f50*/  @P0 LDG.E R238, desc[UR8][R36.64+0x100] ;  /* 0x0001000824ee0981 */ /* 0x000f62000c1e1900 */
[C---:B------:R-:W-:Y:S03]  /*9f60*/  IMAD R39, R38.reuse, 0x30, RZ ;  /* 0x0000003026277824 */ /* 0x040fe600078e02ff */
[----:B------:R1:W5:Y:S04]  /*9f70*/  @P0 LDG.E R239, desc[UR8][R36.64+0x120] ;  /* 0x0001200824ef0981 */ /* 0x000368000c1e1900 */
[----:B------:R2:W-:Y:S04]  /*9f80*/  REDG.E.ADD.F32.FTZ.RN.STRONG.GPU desc[UR8][R2.64], R4 ;  /* 0x00000004020079a6 */ /* 0x0005e8000c10f388 */
[----:B------:R3:W-:Y:S01]  /*9f90*/  REDG.E.ADD.F32.FTZ.RN.STRONG.GPU desc[UR8][R52.64], R5 ;  /* 0x00000005340079a6 */ /* 0x0007e2000c10f388 */
[----:B-1----:R-:W-:Y:S01]  /*9fa0*/  IMAD R37, R38, 0x18, RZ ;  /* 0x0000001826257824 */ /* 0x002fe200078e02ff */
[-C--:B------:R-:W-:Y:S04]  /*9fb0*/  LEA R36, P2, R43, R2.reuse, 0x2 ;  /* 0x000000022b247211 */ /* 0x080fe800078410ff */
[CC--:B------:R-:W-:Y:S02]  /*9fc0*/  LEA R40, P0, R37.reuse, R2.reuse, 0x2 ;  /* 0x0000000225287211 */ /* 0x0c0fe400078010ff */
[CC--:B--2---:R-:W-:Y:S02]  /*9fd0*/  LEA R4, P1, R44.reuse, R2.reuse, 0x2 ;  /* 0x000000022c047211 */ /* 0x0c4fe400078210ff */
[-C--:B------:R-:W-:Y:S02]  /*9fe0*/  LEA.HI.X.SX32 R41, R37, R3.reuse, 0x2, P0 ;  /* 0x0000000325297211 */ /* 0x080fe400000f16ff */
[-C--:B---3--:R-:W-:Y:S02]  /*9ff0*/  LEA.HI.X.SX32 R5, R44, R3.reuse, 0x2, P1 ;  /* 0x000000032c057211 */ /* 0x088fe400008f16ff */
[-C--:B------:R-:W-:Y:S03]  /*a000*/  LEA.HI.X.SX32 R37, R43, R3.reuse, 0x2, P2 ;  /* 0x000000032b257211 */ /* 0x080fe600010f16ff */
        /* <DEDUP_REMOVED lines=265> */
[----:B------:R-:W-:Y:S01]  /*b0a0*/  STS [R252], R30 ;  /* 0x0000001efc007388 */ /* 0x000fe20000000800 */
[----:B------:R-:W-:Y:S01]  /*b0b0*/  FMUL.FTZ R126, R126, UR6 ;  /* 0x000000067e7e7c20 */ /* 0x000fe20008410000 */
[----:B------:R-:W-:Y:S01]  /*b0c0*/  FMUL.FTZ R127, R127, UR6 ;  /* 0x000000067f7f7c20 */ /* 0x000fe20008410000 */
[----:B------:R-:W-:Y:S01]  /*b0d0*/  F2FP.BF16.F32.PACK_AB R18, R18, R128 ;  /* 0x000000801212723e */ /* 0x000fe200000010ff */
[----:B------:R-:W-:Y:S01]  /*b0e0*/  STS [R252+0x400], R29 ;  /* 0x0004001dfc007388 */ /* 0x000fe20000000800 */
[----:B------:R-:W-:Y:S01]  /*b0f0*/  FMUL.FTZ R68, R68, UR7 ;  /* 0x0000000744447c20 */ /* 0x000fe20008410000 */
[----:B------:R-:W-:Y:S01]  /*b100*/  FMUL.FTZ R16, R69, UR7 ;  /* 0x0000000745107c20 */ /* 0x000fe20008410000 */
[----:B------:R-:W-:Y:S01]  /*b110*/  F2FP.BF16.F32.PACK_AB R17, R17, R130 ;  /* 0x000000821111723e */ /* 0x000fe200000010ff */
[----:B------:R-:W-:Y:S01]  /*b120*/  UISETP.NE.AND UP0, UPT, UR31, -0x1, UPT ;  /* 0xffffffff1f00788c */ /* 0x000fe2000bf05270 */
        /* <DEDUP_REMOVED lines=34> */
[----:B------:R-:W-:Y:S01]  /*b350*/  PLOP3.LUT P0, PT, PT, PT, UP0, 0x80, 0x0 ;  /* 0x000000000000781c */ /* 0x000fe20003f0f008 */
[----:B------:R-:W-:Y:S01]  /*b360*/  FMUL.FTZ R6, R89, UR7 ;  /* 0x0000000759067c20 */ /* 0x000fe20008410000 */
[----:B------:R-:W-:Y:S01]  /*b370*/  F2FP.BF16.F32.PACK_AB R9, R9, R78 ;  /* 0x0000004e0909723e */ /* 0x000fe200000010ff */
[----:B------:R-:W-:Y:S01]  /*b380*/  @UP0 UIADD3 UR12, UR25, UR31, URZ ;  /* 0x0000001f190c0290 */ /* 0x000fe2000fffe03f */
[----:B------:R-:W-:Y:S01]  /*b390*/  FMUL.FTZ R90, R90, UR7 ;  /* 0x000000075a5a7c20 */ /* 0x000fe20008410000 */
[----:B------:R-:W-:Y:S01]  /*b3a0*/  FMUL.FTZ R5, R91, UR7 ;  /* 0x000000075b057c20 */ /* 0x000fe20008410000 */
[----:B------:R-:W-:Y:S01]  /*b3b0*/  FMUL.FTZ R92, R92, UR7 ;  /* 0x000000075c5c7c20 */ /* 0x000fe20008410000 */
[----:B------:R-:W-:Y:S01]  /*b3c0*/  FMUL.FTZ R2, R93, UR7 ;  /* 0x000000075d027c20 */ /* 0x000fe20008410000 */
[----:B------:R-:W-:Y:S01]  /*b3d0*/  FMUL.FTZ R94, R94, UR7 ;  /* 0x000000075e5e7c20 */ /* 0x000fe20008410000 */
[----:B------:R-:W-:Y:S01]  /*b3e0*/  FMUL.FTZ R0, R95, UR7 ;  /* 0x000000075f007c20 */ /* 0x000fe20008410000 */
[----:B------:R-:W-:Y:S01]  /*b3f0*/  F2FP.BF16.F32.PACK_AB R8, R8, R84 ;  /* 0x000000540808723e */ /* 0x000fe200000010ff */
[----:B------:R-:W-:Y:S01]  /*b400*/  @UP0 ULDC.64 UR6, c[0x0][0x450] ;  /* 0x0001140000060ab9 */ /* 0x000fe20000000a00 */
[----:B------:R-:W-:Y:S01]  /*b410*/  F2FP.BF16.F32.PACK_AB R7, R7, R86 ;  /* 0x000000560707723e */ /* 0x000fe200000010ff */
[----:B------:R-:W-:Y:S01]  /*b420*/  @UP0 UIMAD.WIDE.U32 UR10, UR12, UR6, URZ ;  /* 0x000000060c0a02a5 */ /* 0x000fe2000f8e003f */
[----:B------:R-:W-:Y:S01]  /*b430*/  F2FP.BF16.F32.PACK_AB R4, R4, R96 ;  /* 0x000000600404723e */ /* 0x000fe200000010ff */
[----:B------:R-:W-:Y:S01]  /*b440*/  @UP0 UIMAD UR12, UR12, UR7, URZ ;  /* 0x000000070c0c02a4 */ /* 0x000fe2000f8e023f */
[----:B------:R-:W-:Y:S01]  /*b450*/  F2FP.BF16.F32.PACK_AB R3, R3, R98 ;  /* 0x000000620303723e */ /* 0x000fe200000010ff */
[----:B------:R-:W-:Y:S01]  /*b460*/  USHF.L.U32 UR19, UR20, 0x7, URZ ;  /* 0x0000000714137899 */ /* 0x000fe2000800063f */
[----:B------:R-:W-:Y:S01]  /*b470*/  F2FP.BF16.F32.PACK_AB R6, R6, R88 ;  /* 0x000000580606723e */ /* 0x000fe200000010ff */
[----:B------:R-:W-:Y:S01]  /*b480*/  @UP0 UIADD3 UR23, UR11, UR12, URZ ;  /* 0x0000000c0b170290 */ /* 0x000fe2000fffe03f */
[----:B------:R-:W-:Y:S01]  /*b490*/  F2FP.BF16.F32.PACK_AB R5, R5, R90 ;  /* 0x0000005a0505723e */ /* 0x000fe200000010ff */
[----:B------:R-:W-:Y:S01]  /*b4a0*/  @UP0 UMOV UR22, UR10 ;  /* 0x0000000a00160c82 */ /* 0x000fe20008000000 */
[----:B------:R-:W-:-:S02]  /*b4b0*/  F2FP.BF16.F32.PACK_AB R2, R2, R92 ;  /* 0x0000005c0202723e */ /* 0x000fc400000010ff */
[----:B------:R-:W-:Y:S01]  /*b4c0*/  F2FP.BF16.F32.PACK_AB R0, R0, R94 ;  /* 0x0000005e0000723e */ /* 0x000fe200000010ff */
[----:B--2---:R-:W-:Y:S04]  /*b4d0*/  STS [R135], R26 ;  /* 0x0000001a87007388 */ /* 0x004fe80000000800 */
[----:B---3--:R-:W-:Y:S04]  /*b4e0*/  STS [R134], R25 ;  /* 0x0000001986007388 */ /* 0x008fe80000000800 */
[----:B------:R-:W-:Y:S04]  /*b4f0*/  STS [R252+0x2000], R28 ;  /* 0x0020001cfc007388 */ /* 0x000fe80000000800 */
[----:B------:R-:W-:Y:S04]  /*b500*/  STS [R252+0x2400], R27 ;  /* 0x0024001bfc007388 */ /* 0x000fe80000000800 */
[----:B----4-:R-:W-:Y:S04]  /*b510*/  STS [R133], R24 ;  /* 0x0000001885007388 */ /* 0x010fe80000000800 */
        /* <DEDUP_REMOVED lines=9> */
[----:B------:R1:W-:Y:S04]  /*b5b0*/  STS [R252+0x4000], R16 ;  /* 0x00400010fc007388 */ /* 0x0003e80000000800 */
[----:B------:R-:W-:Y:S04]  /*b5c0*/  STS [R252+0x4400], R15 ;  /* 0x0044000ffc007388 */ /* 0x000fe80000000800 */
[----:B------:R-:W-:Y:S04]  /*b5d0*/  STS [R135+0x4000], R12 ;  /* 0x0040000c87007388 */ /* 0x000fe80000000800 */
[----:B------:R-:W-:Y:S04]  /*b5e0*/  STS [R134+0x4000], R11 ;  /* 0x0040000b86007388 */ /* 0x000fe80000000800 */
[----:B------:R-:W-:Y:S04]  /*b5f0*/  STS [R252+0x6000], R14 ;  /* 0x0060000efc007388 */ /* 0x000fe80000000800 */
[----:B------:R-:W-:Y:S04]  /*b600*/  STS [R252+0x6400], R13 ;  /* 0x0064000dfc007388 */ /* 0x000fe80000000800 */
[----:B------:R-:W-:Y:S01]  /*b610*/  STS [R133+0x4000], R10 ;  /* 0x0040000a85007388 */ /* 0x000fe20000000800 */
[----:B-1----:R-:W1:Y:S03]  /*b620*/  S2R R16, SR_TID.X ;  /* 0x0000000000107919 */ /* 0x002e660000002100 */
        /* <DEDUP_REMOVED lines=9> */
[----:B-1----:R-:W-:Y:S01]  /*b6c0*/  SHF.R.S32.HI R0, RZ, 0x1f, R16 ;  /* 0x0000001fff007819 */ /* 0x002fe20000011410 */
        /* <DEDUP_REMOVED lines=14> */
.L_x_1027:
        /* <DEDUP_REMOVED lines=23> */
.L_x_1028:
        /* <DEDUP_REMOVED lines=14> */
[----:B------:R-:W-:Y:S01]  /*ba00*/  ULDC.64 UR16, c[0x0][0x468] ;  /* 0x00011a0000107ab9 */ /* 0x000fe20000000a00 */
[----:B------:R-:W-:Y:S01]  /*ba10*/  ISETP.GE.AND P4, PT, R0, UR14, PT ;  /* 0x0000000e00007c0c */ /* 0x000fe2000bf86270 */
[----:B------:R-:W-:Y:S01]  /*ba20*/  BSSY B0, `(.L_x_1029) ;  /* 0x000001d000007945 */ /* 0x000fe20003800000 */
[----:B------:R-:W-:Y:S01]  /*ba30*/  MOV R4, UR13 ;  /* 0x0000000d00047c02 */ /* 0x000fe20008000f00 */
[----:B------:R-:W-:Y:S01]  /*ba40*/  UIMAD UR13, UR15, UR16, URZ ;  /* 0x000000100f0d72a4 */ /* 0x000fe2000f8e023f */
[----:B------:R-:W-:-:S02]  /*ba50*/  IADD3 R2, P0, R2, UR22, RZ ;  /* 0x0000001602027c10 */ /* 0x000fc4000ff1e0ff */
[----:B------:R-:W-:Y:S01]  /*ba60*/  ISETP.GE.AND P2, PT, R5, UR14, PT ;  /* 0x0000000e05007c0c */ /* 0x000fe2000bf46270 */
[----:B------:R-:W-:Y:S01]  /*ba70*/  UIMAD UR17, UR59, UR17, UR13 ;  /* 0x000000113b1172a4 */ /* 0x000fe2000f8e020d */
[----:B------:R-:W-:Y:S01]  /*ba80*/  IADD3.X R3, R3, UR23, R4, P0, !PT ;  /* 0x0000001703037c10 */ /* 0x000fe200087fe404 */
[----:B------:R1:W2:Y:S01]  /*ba90*/  LDS.128 R16, [R148+0xd000] ;  /* 0x00d0000094107984 */ /* 0x0002a20000000c00 */
[----:B------:R-:W-:Y:S01]  /*baa0*/  IMAD.U32 R4, RZ, RZ, UR16 ;  /* 0x00000010ff047e24 */ /* 0x000fe2000f8e00ff */
[----:B------:R-:W-:Y:S01]  /*bab0*/  SHF.R.S32.HI R11, RZ, 0x1f, R0 ;  /* 0x0000001fff0b7819 */ /* 0x000fe20000011400 */
[----:B------:R-:W-:Y:S01]  /*bac0*/  VIADD R5, R0, 0x60 ;  /* 0x0000006000057836 */ /* 0x000fe20000000000 */
[----:B------:R1:W3:Y:S01]  /*bad0*/  LDS.128 R20, [R148+0x11000] ;  /* 0x0110000094147984 */ /* 0x0002e20000000c00 */
[----:B------:R-:W-:-:S03]  /*bae0*/  IMAD.WIDE.U32 R2, R4, UR59, R2 ;  /* 0x0000003b04027c25 */ /* 0x000fc6000f8e0002 */
[----:B------:R1:W4:Y:S01]  /*baf0*/  LDS.128 R24, [R148+0x12000] ;  /* 0x0120000094187984 */ /* 0x0003220000000c00 */
[----:B------:R-:W-:Y:S02]  /*bb00*/  ISETP.GE.AND P1, PT, R5, UR14, PT ;  /* 0x0000000e05007c0c */ /* 0x000fe4000bf26270 */
[----:B------:R-:W-:Y:S01]  /*bb10*/  IADD3 R10, R3, UR17, RZ ;  /* 0x00000011030a7c10 */ /* 0x000fe2000fffe0ff */
[----:B------:R1:W1:Y:S01]  /*bb20*/  LDS.128 R28, [R148+0x13000] ;  /* 0x01300000941c7984 */ /* 0x0002620000000c00 */
[----:B------:R-:W-:Y:S09]  /*bb30*/  @P4 BRA `(.L_x_1030) ;  /* 0x00000000002c4947 */ /* 0x000ff20003800000 */
        /* <DEDUP_REMOVED lines=11> */
.L_x_1030:
[----:B------:R-:W-:Y:S05]  /*bbf0*/  BSYNC B0 ;  /* 0x0000000000007941 */ /* 0x000fea0003800000 */
.L_x_1029:
        /* <DEDUP_REMOVED lines=14> */
.L_x_1032:
[----:B------:R-:W-:Y:S05]  /*bce0*/  BSYNC B0 ;  /* 0x0000000000007941 */ /* 0x000fea0003800000 */
.L_x_1031:
        /* <DEDUP_REMOVED lines=15> */
.L_x_1034:
[----:B------:R-:W-:Y:S05]  /*bde0*/  BSYNC B0 ;  /* 0x0000000000007941 */ /* 0x000fea0003800000 */
.L_x_1033:
        /* <DEDUP_REMOVED lines=14> */
.L_x_1036:
[----:B------:R-:W-:Y:S05]  /*bed0*/  BSYNC B0 ;  /* 0x0000000000007941 */ /* 0x000fea0003800000 */
.L_x_1035:
        /* <DEDUP_REMOVED lines=27> */
.L_x_1038:
[----:B------:R-:W-:Y:S05]  /*c090*/  BSYNC B0 ;  /* 0x0000000000007941 */ /* 0x000fea0003800000 */
.L_x_1037:
        /* <DEDUP_REMOVED lines=14> */
.L_x_1040:
[----:B------:R-:W-:Y:S05]  /*c180*/  BSYNC B0 ;  /* 0x0000000000007941 */ /* 0x000fea0003800000 */
.L_x_1039:
        /* <DEDUP_REMOVED lines=14> */
.L_x_1042:
[----:B------:R-:W-:Y:S05]  /*c270*/  BSYNC B0 ;  /* 0x0000000000007941 */ /* 0x000fea0003800000 */
.L_x_1041:
[----:B------:R-:W-:Y:S05]  /*c280*/  @P1 BRA `(.L_x_1023) ;  /* 0x00000000002c1947 */ /* 0x000fea0003800000 */
[----:B------:R-:W-:Y:S01]  /*c290*/  IADD3 R0, P0, R0, 0x60, RZ ;  /* 0x0000006000007810 */ /* 0x000fe20007f1e0ff */
[----:B------:R-:W-:-:S03]  /*c2a0*/  ULDC.64 UR6, c[0x0][0x3f8] ;  /* 0x0000fe0000067ab9 */ /* 0x000fc60000000a00 */
[----:B------:R-:W-:-:S05]  /*c2b0*/  IADD3.X R3, RZ, R11, RZ, P0, !PT ;  /* 0x0000000bff037210 */ /* 0x000fca00007fe4ff */
[----:B-1----:R-:W-:Y:S01]  /*c2c0*/  IMAD R6, R3, UR10, RZ ;  /* 0x0000000a03067c24 */ /* 0x002fe2000f8e02ff */
[----:B------:R-:W-:-:S03]  /*c2d0*/  MOV R3, R8 ;  /* 0x0000000800037202 */ /* 0x000fc60000000f00 */
[----:B------:R-:W-:-:S04]  /*c2e0*/  IMAD.WIDE.U32 R4, R0, UR10, R2 ;  /* 0x0000000a00047c25 */ /* 0x000fc8000f8e0002 */
[----:B------:R-:W-:Y:S01]  /*c2f0*/  IMAD R0, R0, UR11, R6 ;  /* 0x0000000b00007c24 */ /* 0x000fe2000f8e0206 */
[----:B------:R-:W-:-:S04]  /*c300*/  LEA R2, P0, R4, UR6, 0x1 ;  /* 0x0000000604027c11 */ /* 0x000fc8000f8008ff */
[----:B------:R-:W-:-:S04]  /*c310*/  IADD3 R0, R0, R5, RZ ;  /* 0x0000000500007210 */ /* 0x000fc80007ffe0ff */
[----:B------:R-:W-:-:S05]  /*c320*/  LEA.HI.X R3, R4, UR7, R0, 0x1, P0 ;  /* 0x0000000704037c11 */ /* 0x000fca00080f0c00 */
[----:B------:R1:W-:Y:S02]  /*c330*/  STG.E.128 desc[UR8][R2.64], R28 ;  /* 0x0000001c02007986 */ /* 0x0003e4000c101d08 */
.L_x_1023:
[----:B------:R-:W-:Y:S05]  /*c340*/  BSYNC B1 ;  /* 0x0000000000017941 */ /* 0x000fea0003800000 */
.L_x_1001:
        /* <DEDUP_REMOVED lines=8> */
.L_x_1043:
[----:B------:R-:W-:Y:S05]  /*c3d0*/  EXIT ;  /* 0x000000000000794d */ /* 0x000fea0003800000 */
.L_x_1045:
        /* <DEDUP_REMOVED lines=10> */
.L_x_1279:


//--------------------- .text._ZN5flash44flash_bwd_dq_dk_dv_loop_seqk_parallel_kernelI23Flash_bwd_kernel_traitsILi64ELi128ELi128ELi8ELi4ELi4ELi4ELb0ELb0EN7cutlass10bfloat16_tE19Flash_kernel_traitsILi64ELi128ELi128ELi8ES3_EELb0ELb1ELb0ELb0ELb0ELb1ELb1EEEvNS_16Flash_bwd_paramsE --------------------------
	.section	.text._ZN5flash44flash_bwd_dq_dk_dv_loop_seqk_parallel_kernelI23Flash_bwd_kernel_traitsILi64ELi128ELi128ELi8ELi4ELi4ELi4ELb0ELb0EN7cutlass10bfloat16_tE19Flash_kernel_traitsILi64ELi128ELi128ELi8ES3_EELb0ELb1ELb0ELb0ELb0ELb1ELb1EEEvNS_16Flash_bwd_paramsE,"ax",@progbits
	.align	128
        .global         _ZN5flash44flash_bwd_dq_dk_dv_loop_seqk_parallel_kernelI23Flash_bwd_kernel_traitsILi64ELi128ELi128ELi8ELi4ELi4ELi4ELb0ELb0EN7cutlass10bfloat16_tE19Flash_kernel_traitsILi64ELi128ELi128ELi8ES3_EELb0ELb1ELb0ELb0ELb0ELb1ELb1EEEvNS_16Flash_bwd_paramsE
        .type           _ZN5flash44flash_bwd_dq_dk_dv_loop_seqk_parallel_kernelI23Flash_bwd_kernel_traitsILi64ELi128ELi128ELi8ELi4ELi4ELi4ELb0ELb0EN7cutlass10bfloat16_tE19Flash_kernel_traitsILi64ELi128ELi128ELi8ES3_EELb0ELb1ELb0ELb0ELb0ELb1ELb1EEEvNS_16Flash_bwd_paramsE,@function
        .size           _ZN5flash44flash_bwd_dq_dk_dv_loop_seqk_parallel_kernelI23Flash_bwd_kernel_traitsILi64ELi128ELi128ELi8ELi4ELi4ELi4ELb0ELb0EN7cutlass10bfloat16_tE19Flash_kernel_traitsILi64ELi128ELi128ELi8ES3_EELb0ELb1ELb0ELb0ELb0ELb1ELb1EEEvNS_16Flash_bwd_paramsE,(.L_x_1280 - _ZN5flash44flash_bwd_dq_dk_dv_loop_seqk_parallel_kernelI23Flash_bwd_kernel_traitsILi64ELi128ELi128ELi8ELi4ELi4ELi4ELb0ELb0EN7cutlass10bfloat16_tE19Flash_kernel_traitsILi64ELi128ELi128ELi8ES3_EELb0ELb1ELb0ELb0ELb0ELb1ELb1EEEvNS_16Flash_bwd_paramsE)
        .other          _ZN5flash44flash_bwd_dq_dk_dv_loop_seqk_parallel_kernelI23Flash_bwd_kernel_traitsILi64ELi128ELi128ELi8ELi4ELi4ELi4ELb0ELb0EN7cutlass10bfloat16_tE19Flash_kernel_traitsILi64ELi128ELi128ELi8ES3_EELb0ELb1ELb0ELb0ELb0ELb1ELb1EEEvNS_16Flash_bwd_paramsE,@"STO_CUDA_ENTRY STV_DEFAULT"
_ZN5flash44flash_bwd_dq_dk_dv_loop_seqk_parallel_kernelI23Flash_bwd_kernel_traitsILi64ELi128ELi128ELi8ELi4ELi4ELi4ELb0ELb0EN7cutlass10bfloat16_tE19Flash_kernel_traitsILi64ELi128ELi128ELi8ES3_EELb0ELb1ELb0ELb0ELb0ELb1ELb1EEEvNS_16Flash_bwd_paramsE:
.text._ZN5flash44flash_bwd_dq_dk_dv_loop_seqk_parallel_kernelI23Flash_bwd_kernel_traitsILi64ELi128ELi128ELi8ELi4ELi4ELi4ELb0ELb0EN7cutlass10bfloat16_tE19Flash_kernel_traitsILi64ELi128ELi128ELi8ES3_EELb0ELb1ELb0ELb0ELb0ELb1ELb1EEEvNS_16Flash_bwd_paramsE:
        /* <DEDUP_REMOVED lines=16> */
[----:B------:R-:W-:-:S06]  /*0100*/  ULDC.64 UR8, c[0x0][0x208] ;  /* 0x0000820000087ab9 */ /* 0x000fcc0000000a00 */
        /* <DEDUP_REMOVED lines=29> */
[----:B------:R-:W-:-:S02]  /*02e0*/  LEA.HI R5, R5, R6, RZ, 0x1 ;  /* 0x0000000605057211 */ /* 0x000fc400078f08ff */
[----:B------:R-:W-:Y:S02]  /*02f0*/  LEA.HI R4, R4, R9, RZ, 0x3 ;  /* 0x0000000904047211 */ /* 0x000fe400078f18ff */
[----:B------:R-:W-:Y:S02]  /*0300*/  LOP3.LUT R3, R3, 0x1c0, RZ, 0xc0, !PT ;  /* 0x000001c003037812 */ /* 0x000fe400078ec0ff */
[----:B------:R-:W-:Y:S02]  /*0310*/  LOP3.LUT R5, R5, 0xfffffffe, RZ, 0xc0, !PT ;  /* 0xfffffffe05057812 */ /* 0x000fe400078ec0ff */
[----:B------:R-:W-:Y:S02]  /*0320*/  SHF.R.S32.HI R8, RZ, 0x1f, R2 ;  /* 0x0000001fff087819 */ /* 0x000fe40000011402 */
[----:B------:R-:W-:Y:S01]  /*0330*/  LOP3.LUT R4, R4, 0xfffffff8, RZ, 0xc0, !PT ;  /* 0xfffffff804047812 */ /* 0x000fe200078ec0ff */
[----:B------:R-:W-:Y:S01]  /*0340*/  IMAD.IADD R10, R6, 0x1, -R5 ;  /* 0x00000001060a7824 */ /* 0x000fe200078e0a05 */
[----:B------:R-:W-:-:S02]  /*0350*/  LOP3.LUT R7, R3, 0x38, R7, 0xf8, !PT ;  /* 0x0000003803077812 */ /* 0x000fc400078ef807 */
[----:B------:R-:W-:Y:S01]  /*0360*/  SHF.R.U32.HI R3, RZ, 0x3, R3 ;  /* 0x00000003ff037819 */ /* 0x000fe20000011603 */
[----:B------:R-:W-:Y:S01]  /*0370*/  IMAD.IADD R6, R9, 0x1, -R4 ;  /* 0x0000000109067824 */ /* 0x000fe200078e0a04 */
[----:B------:R-:W-:Y:S02]  /*0380*/  LEA.HI R13, R8, R2, RZ, 0x3 ;  /* 0x00000002080d7211 */ /* 0x000fe400078f18ff */
        /* <DEDUP_REMOVED lines=44> */
[----:B------:R-:W-:-:S03]  /*0650*/  LOP3.LUT R2, R15, 0x6, RZ, 0xc0, !PT ;  /* 0x000000060f027812 */ /* 0x000fc600078ec0ff */
[C---:B------:R-:W-:Y:S02]  /*0660*/  IMAD R3, R4.reuse, 0x2000, R0 ;  /* 0x0000200004037824 */ /* 0x040fe400078e0200 */
[----:B------:R-:W-:Y:S02]  /*0670*/  IMAD R6, R4, 0x40, R2 ;  /* 0x0000004004067824 */ /* 0x000fe400078e0202 */
[----:B------:R-:W-:Y:S02]  /*0680*/  IMAD.SHL.U32 R2, R18, 0x40, RZ ;  /* 0x0000004012027824 */ /* 0x000fe400078e00ff */
[----:B------:R-:W-:Y:S01]  /*0690*/  IMAD.SHL.U32 R4, R13, 0x40, RZ ;  /* 0x000000400d047824 */ /* 0x000fe200078e00ff */
[----:B------:R1:W-:Y:S01]  /*06a0*/  STL [R1+0x6c], R6 ;  /* 0x00006c0601007387 */ /* 0x0003e20000100800 */
[----:B------:R-:W-:Y:S01]  /*06b0*/  IMAD R8, R12, 0x400, R3 ;  /* 0x000004000c087824 */ /* 0x000fe200078e0203 */
[----:B------:R-:W-:Y:S01]  /*06c0*/  LOP3.LUT R2, R2, 0x1c0, RZ, 0xc0, !PT ;  /* 0x000001c002027812 */ /* 0x000fe200078ec0ff */
[----:B------:R-:W-:Y:S01]  /*06d0*/  IMAD R3, R12, 0x400, R0 ;  /* 0x000004000c037824 */ /* 0x000fe200078e0200 */
[----:B------:R-:W-:Y:S01]  /*06e0*/  LOP3.LUT R0, R4, 0xfffffe00, RZ, 0xc0, !PT ;  /* 0xfffffe0004007812 */ /* 0x000fe200078ec0ff */
[----:B------:R-:W-:Y:S01]  /*06f0*/  IMAD.IADD R8, R9, 0x1, R8 ;  /* 0x0000000109087824 */ /* 0x000fe200078e0208 */
[----:B------:R-:W-:Y:S01]  /*0700*/  LOP3.LUT R7, R2, 0x8, R7, 0xf8, !PT ;  /* 0x0000000802077812 */ /* 0x000fe200078ef807 */
[----:B------:R-:W-:-:S02]  /*0710*/  IMAD.IADD R11, R3, 0x1, R11 ;  /* 0x00000001030b7824 */ /* 0x000fc400078e020b */
[----:B------:R-:W-:Y:S01]  /*0720*/  IMAD R4, R12, 0x400, R0 ;  /* 0x000004000c047824 */ /* 0x000fe200078e0200 */
[----:B------:R-:W-:Y:S02]  /*0730*/  LEA R8, R8, UR4, 0x1 ;  /* 0x0000000408087c11 */ /* 0x000fe4000f8e08ff */
[----:B-1----:R-:W-:-:S04]  /*0740*/  SHF.R.U32.HI R6, RZ, 0x3, R2 ;  /* 0x00000003ff067819 */ /* 0x002fc80000011602 */
[----:B------:R-:W-:Y:S02]  /*0750*/  LOP3.LUT R3, R7, R6, RZ, 0x3c, !PT ;  /* 0x0000000607037212 */ /* 0x000fe400078e3cff */
[----:B------:R-:W-:Y:S01]  /*0760*/  LOP3.LUT R2, R6, R14, R2, 0x1e, !PT ;  /* 0x0000000e06027212 */ /* 0x000fe200078e1e02 */
[----:B------:R-:W-:Y:S02]  /*0770*/  IMAD.MOV.U32 R6, RZ, RZ, 0x440 ;  /* 0x00000440ff067424 */ /* 0x000fe400078e00ff */
        /* <DEDUP_REMOVED lines=8> */
[----:B------:R-:W-:-:S02]  /*0800*/  IMAD.MOV.U32 R2, RZ, RZ, -0x10 ;  /* 0xfffffff0ff027424 */ /* 0x000fc400078e00ff */
        /* <DEDUP_REMOVED lines=22> */
[----:B------:R-:W-:Y:S01]  /*0970*/  STL [R1+0x14], R12 ;  /* 0x0000140c01007387 */ /* 0x000fe20000100800 */
[----:B------:R-:W-:-:S02]  /*0980*/  @P1 VIADD R15, R11, 0x3e0 ;  /* 0x000003e00b0f1836 */ /* 0x000fc40000000000 */
[C---:B------:R-:W-:Y:S01]  /*0990*/  VIADD R14, R11.reuse, 0x2420 ;  /* 0x000024200b0e7836 */ /* 0x040fe20000000000 */
[----:B------:R2:W-:Y:S01]  /*09a0*/  STL [R1+0x24], R5 ;  /* 0x0000240501007387 */ /* 0x0005e20000100800 */
[C---:B------:R-:W-:Y:S02]  /*09b0*/  @P1 VIADD R7, R11.reuse, 0x1fe0 ;  /* 0x00001fe00b071836 */ /* 0x040fe40000000000 */
[C---:B------:R-:W-:Y:S01]  /*09c0*/  @P1 VIADD R14, R11.reuse, 0x23e0 ;  /* 0x000023e00b0e1836 */ /* 0x040fe20000000000 */
[----:B------:R3:W-:Y:S01]  /*09d0*/  STL [R1+0x8], R10 ;  /* 0x0000080a01007387 */ /* 0x0007e20000100800 */
[C---:B------:R-:W-:Y:S02]  /*09e0*/  VIADD R13, R11.reuse, 0x2040 ;  /* 0x000020400b0d7836 */ /* 0x040fe40000000000 */
[----:B------:R-:W-:Y:S02]  /*09f0*/  IMAD.IADD R2, R2, 0x1, R10 ;  /* 0x0000000102027824 */ /* 0x000fe400078e020a */
[----:B------:R-:W-:-:S02]  /*0a00*/  @P2 VIADD R13, R11, 0x1fc0 ;  /* 0x00001fc00b0d2836 */ /* 0x000fc40000000000 */
[----:B------:R-:W-:Y:S02]  /*0a10*/  IMAD.IADD R4, R4, 0x1, R7 ;  /* 0x0000000104047824 */ /* 0x000fe400078e0207 */
[----:B------:R-:W-:Y:S02]  /*0a20*/  IMAD.IADD R189, R189, 0x1, R188 ;  /* 0x00000001bdbd7824 */ /* 0x000fe400078e02bc */
[----:B------:R-:W-:Y:S02]  /*0a30*/  IMAD.IADD R188, R188, 0x1, R186 ;  /* 0x00000001bcbc7824 */ /* 0x000fe400078e02ba */
[----:B-1----:R-:W-:-:S05]  /*0a40*/  IMAD.IADD R8, R0, 0x1, R11 ;  /* 0x0000000100087824 */ /* 0x002fca00078e020b */
[----:B------:R1:W-:Y:S01]  /*0a50*/  STL [R1+0xa8], R8 ;  /* 0x0000a80801007387 */ /* 0x0003e20000100800 */
[----:B--2---:R-:W-:-:S03]  /*0a60*/  IMAD.IADD R5, R11, 0x1, R6 ;  /* 0x000000010b057824 */ /* 0x004fc600078e0206 */
[----:B------:R-:W-:Y:S01]  /*0a70*/  STL [R1+0x8c], R9 ;  /* 0x00008c0901007387 */ /* 0x000fe20000100800 */
[----:B---3--:R-:W-:-:S03]  /*0a80*/  IMAD.IADD R10, R0, 0x1, R10 ;  /* 0x00000001000a7824 */ /* 0x008fc600078e020a */
        /* <DEDUP_REMOVED lines=21> */
.L_x_1090:
        /* <DEDUP_REMOVED lines=67> */
.L_x_1046:
        /* <DEDUP_REMOVED lines=26> */
[----:B------:R-:W-:Y:S01]  /*11b0*/  ULDC.64 UR30, c[0x0][0x240] ;  /* 0x00009000001e7ab9 */ /* 0x000fe20000000a00 */
[----:B------:R-:W-:Y:S01]  /*11c0*/  UISETP.NE.AND UP3, UPT, UR22, URZ, UPT ;  /* 0x0000003f1600728c */ /* 0x000fe2000bf65270 */
[----:B------:R-:W1:Y:S01]  /*11d0*/  I2F.RP R4, R6 ;  /* 0x0000000600047306 */ /* 0x000e620000209400 */
[----:B------:R-:W-:Y:S01]  /*11e0*/  UIMAD.WIDE.U32 UR26, UR6, UR30, URZ ;  /* 0x0000001e061a72a5 */ /* 0x000fe2000f8e003f */
[----:B------:R-:W-:Y:S01]  /*11f0*/  ISETP.NE.AND P3, PT, R7, RZ, PT ;  /* 0x000000ff0700720c */ /* 0x000fe20003f65270 */
[----:B------:R-:W-:-:S02]  /*1200*/  USEL UR42, UR10, URZ, UP2 ;  /* 0x0000003f0a2a7287 */ /* 0x000fc40009000000 */
[----:B--2---:R-:W-:Y:S02]  /*1210*/  UIMAD.WIDE.U32 UR34, UR7, UR14, URZ ;  /* 0x0000000e072272a5 */ /* 0x004fe4000f8e003f */
[----:B------:R-:W-:Y:S02]  /*1220*/  UIMAD UR50, UR59, UR47, URZ ;  /* 0x0000002f3b3272a4 */ /* 0x000fe4000f8e023f */
[----:B------:R-:W-:Y:S02]  /*1230*/  UIMAD UR45, UR7, UR15, UR35 ;  /* 0x0000000f072d72a4 */ /* 0x000fe4000f8e0223 */
[----:B------:R-:W-:Y:S01]  /*1240*/  @!UP1 UIMAD UR7, UR60, UR12, URZ ;  /* 0x0000000c3c0792a4 */ /* 0x000fe2000f8e023f */
[----:B------:R-:W-:Y:S01]  /*1250*/  @UP1 ULDC.64 UR14, c[0x0][0x420] ;  /* 0x00010800000e1ab9 */ /* 0x000fe20000000a00 */
[----:B------:R-:W-:Y:S01]  /*1260*/  USEL UR57, UR18, UR26, !UP1 ;  /* 0x0000001a12397287 */ /* 0x000fe2000c800000 */
        /* <DEDUP_REMOVED lines=35> */
[----:B------:R-:W-:Y:S01]  /*14a0*/  @UP3 ULDC UR16, c[0x0][0x2e4] ;  /* 0x0000b90000103ab9 */ /* 0x000fe20000000800 */
[----:B------:R-:W-:Y:S02]  /*14b0*/  @UP1 UIADD3 UR47, UR27, UR33, URZ ;  /* 0x000000211b2f1290 */ /* 0x000fe4000fffe03f */
[----:B------:R-:W-:Y:S01]  /*14c0*/  USEL UR58, UR18, UR14, !UP1 ;  /* 0x0000000e123a7287 */ /* 0x000fe2000c800000 */
[C---:B------:R-:W-:Y:S01]  /*14d0*/  IMAD R2, R6.reuse, R4, R2 ;  /* 0x0000000406027224 */ /* 0x040fe200078e0202 */
[----:B------:R-:W-:Y:S02]  /*14e0*/  @!UP3 UIMAD UR14, UR48, UR49, UR59 ;  /* 0x00000031300eb2a4 */ /* 0x000fe4000f8e023b */
[----:B------:R-:W-:Y:S02]  /*14f0*/  @UP3 UIMAD UR33, UR59, UR16, UR15 ;  /* 0x000000103b2132a4 */ /* 0x000fe4000f8e020f */
[----:B------:R-:W-:Y:S01]  /*1500*/  ISETP.GT.U32.AND P1, PT, R6, R2, PT ;  /* 0x000000020600720c */ /* 0x000fe20003f24070 */
[----:B------:R-:W-:-:S02]  /*1510*/  USHF.R.S32.HI UR16, URZ, 0x1f, UR7 ;  /* 0x0000001f3f107899 */ /* 0x000fc40008011407 */
[----:B------:R-:W-:Y:S02]  /*1520*/  UIADD3 UR10, UP2, UR7, UR43, URZ ;  /* 0x0000002b070a7290 */ /* 0x000fe4000ff5e03f */
        /* <DEDUP_REMOVED lines=50> */
.L_x_1048:
        /* <DEDUP_REMOVED lines=13> */
.L_x_1049:
        /* <DEDUP_REMOVED lines=11> */
.L_x_1050:
[----:B------:R-:W-:Y:S02]  /*19d0*/  ULDC UR6, c[0x0][0x270] ;  /* 0x00009c0000067ab9 */ /* 0x000fe40000000800 */
[----:B------:R-:W-:-:S04]  /*19e0*/  UIMAD UR6, UR48, UR6, UR59 ;  /* 0x00000006300672a4 */ /* 0x000fc8000f8e023b */
[----:B------:R-:W-:-:S12]  /*19f0*/  UIMAD UR6, UR6, UR61, URZ ;  /* 0x0000003d060672a4 */ /* 0x000fd8000f8e023f */
.L_x_1051:
        /* <DEDUP_REMOVED lines=25> */
[CC--:B------:R-:W-:Y:S02]  /*1b90*/  LEA.HI R0, R12.reuse, R15.reuse, RZ, 0x3 ;  /* 0x0000000f0c007211 */ /* 0x0c0fe400078f18ff */
[----:B------:R-:W-:Y:S02]  /*1ba0*/  LEA.HI R12, R12, R15, RZ, 0x5 ;  /* 0x0000000f0c0c7211 */ /* 0x000fe400078f28ff */
[----:B------:R-:W-:Y:S02]  /*1bb0*/  LOP3.LUT R4, R0, 0xfffffff8, RZ, 0xc0, !PT ;  /* 0xfffffff800047812 */ /* 0x000fe400078ec0ff */
[----:B------:R-:W-:Y:S02]  /*1bc0*/  SHF.R.S32.HI R0, RZ, 0x3, R0 ;  /* 0x00000003ff007819 */ /* 0x000fe40000011400 */
[----:B------:R-:W-:Y:S01]  /*1bd0*/  LOP3.LUT R13, R12, 0xffffffe0, RZ, 0xc0, !PT ;  /* 0xffffffe00c0d7812 */ /* 0x000fe200078ec0ff */
[----:B------:R-:W-:Y:S01]  /*1be0*/  IMAD.IADD R4, R15, 0x1, -R4 ;  /* 0x000000010f047824 */ /* 0x000fe200078e0a04 */
[----:B------:R-:W-:-:S02]  /*1bf0*/  SHF.R.S32.HI R33, RZ, 0x1f, R0 ;  /* 0x0000001fff217819 */ /* 0x000fc40000011400 */
[----:B------:R-:W-:Y:S01]  /*1c00*/  IADD3 R2, P0, R0, UR7, RZ ;  /* 0x0000000700027c10 */ /* 0x000fe2000ff1e0ff */
[----:B------:R-:W-:Y:S01]  /*1c10*/  IMAD.SHL.U32 R4, R4, 0x8, RZ ;  /* 0x0000000804047824 */ /* 0x000fe200078e00ff */
[----:B------:R-:W-:Y:S01]  /*1c20*/  SHF.R.S32.HI R12, RZ, 0x5, R12 ;  /* 0x00000005ff0c7819 */ /* 0x000fe2000001140c */
[----:B------:R-:W-:Y:S01]  /*1c30*/  IMAD.IADD R13, R15, 0x1, -R13 ;  /* 0x000000010f0d7824 */ /* 0x000fe200078e0a0d */
[----:B------:R-:W-:Y:S02]  /*1c40*/  IADD3.X R8, R33, UR16, RZ, P0, !PT ;  /* 0x0000001021087c10 */ /* 0x000fe400087fe4ff */
[--C-:B------:R-:W-:Y:S01]  /*1c50*/  SHF.R.S32.HI R5, RZ, 0x1f, R4.reuse ;  /* 0x0000001fff057819 */ /* 0x100fe20000011404 */
[----:B------:R-:W-:Y:S02]  /*1c60*/  IMAD R12, R12, UR15, R13 ;  /* 0x0000000f0c0c7c24 */ /* 0x000fe4000f8e020d */
[----:B------:R-:W-:Y:S02]  /*1c70*/  IMAD R10, R8, UR30, RZ ;  /* 0x0000001e080a7c24 */ /* 0x000fe4000f8e02ff */
[----:B------:R-:W-:-:S04]  /*1c80*/  IMAD.WIDE.U32 R8, R2, UR30, R4 ;  /* 0x0000001e02087c25 */ /* 0x000fc8000f8e0004 */
[----:B------:R-:W-:Y:S01]  /*1c90*/  IMAD R2, R2, UR31, R10 ;  /* 0x0000001f02027c24 */ /* 0x000fe2000f8e020a */
[----:B------:R-:W-:Y:S01]  /*1ca0*/  IADD3 R10, P0, R8, UR57, RZ ;  /* 0x00000039080a7c10 */ /* 0x000fe2000ff1e0ff */
[----:B--2---:R-:W-:-:S03]  /*1cb0*/  IMAD R13, R33, R6, RZ ;  /* 0x00000006210d7224 */ /* 0x004fc600078e02ff */
[----:B------:R-:W-:Y:S01]  /*1cc0*/  IADD3.X R11, R9, UR47, R2, P0, !PT ;  /* 0x0000002f090b7c10 */ /* 0x000fe200087fe402 */
[----:B------:R-:W-:Y:S01]  /*1cd0*/  IMAD R2, R6, UR16, RZ ;  /* 0x0000001006027c24 */ /* 0x000fe2000f8e02ff */
[----:B------:R-:W-:Y:S01]  /*1ce0*/  IADD3 R8, P0, R4, UR14, RZ ;  /* 0x0000000e04087c10 */ /* 0x000fe2000ff1e0ff */
[----:B------:R-:W-:Y:S01]  /*1cf0*/  UIMAD UR14, UR41, UR12, URZ ;  /* 0x0000000c290e72a4 */ /* 0x000fe2000f8e023f */
[----:B------:R-:W-:Y:S01]  /*1d00*/  IMAD R13, R0, R7, R13 ;  /* 0x00000007000d7224 */ /* 0x000fe200078e020d */
[----:B------:R-:W-:Y:S01]  /*1d10*/  USHF.R.S32.HI UR12, URZ, 0x1f, UR6 ;  /* 0x0000001f3f0c7899 */ /* 0x000fe20008011406 */
[----:B------:R-:W-:Y:S01]  /*1d20*/  IADD3.X R9, R5, UR52, RZ, P0, !PT ;  /* 0x0000003405097c10 */ /* 0x000fe200087fe4ff */
[----:B------:R-:W-:Y:S01]  /*1d30*/  IMAD R2, R7, UR7, R2 ;  /* 0x0000000707027c24 */ /* 0x000fe2000f8e0202 */
[----:B------:R-:W-:Y:S02]  /*1d40*/  UIMAD UR13, UR59, UR13, UR14 ;  /* 0x0000000d3b0d72a4 */ /* 0x000fe4000f8e020e */
[----:B------:R-:W-:Y:S01]  /*1d50*/  ULEA.HI UR12, UR12, UR6, URZ, 0x7 ;  /* 0x000000060c0c7291 */ /* 0x000fe2000f8f383f */
[----:B------:R-:W-:Y:S01]  /*1d60*/  IMAD.WIDE.U32 R8, R6, UR7, R8 ;  /* 0x0000000706087c25 */ /* 0x000fe2000f8e0008 */
[----:B------:R-:W-:Y:S01]  /*1d70*/  UIMAD UR6, UR41, UR18, URZ ;  /* 0x00000012290672a4 */ /* 0x000fe2000f8e023f */
[----:B------:R-:W-:-:S02]  /*1d80*/  ULDC.64 UR52, c[0x0][0x478] ;  /* 0x00011e0000347ab9 */ /* 0x000fc40000000a00 */
[----:B------:R-:W-:Y:S01]  /*1d90*/  IMAD.IADD R9, R9, 0x1, R2 ;  /* 0x0000000109097824 */ /* 0x000fe200078e0202 */
[----:B------:R-:W-:Y:S01]  /*1da0*/  UIMAD UR7, UR59, UR19, UR6 ;  /* 0x000000133b0772a4 */ /* 0x000fe2000f8e0206 */
[----:B------:R-:W-:Y:S01]  /*1db0*/  IMAD.U32 R2, RZ, RZ, UR18 ;  /* 0x00000012ff027e24 */ /* 0x000fe2000f8e00ff */
[----:B------:R-:W-:Y:S01]  /*1dc0*/  UIADD3 UR6, UP2, UP1, UR56, UR34, UR58 ;  /* 0x0000002238067290 */ /* 0x000fe2000f95e03a */
[----:B------:R-:W-:Y:S01]  /*1dd0*/  IMAD.WIDE.U32 R8, R14, UR59, R8 ;  /* 0x0000003b0e087c25 */ /* 0x000fe2000f8e0008 */
[----:B------:R-:W-:Y:S02]  /*1de0*/  USHF.R.S32.HI UR19, URZ, 0x7, UR12 ;  /* 0x000000073f137899 */ /* 0x000fe4000801140c */
[----:B------:R-:W-:Y:S01]  /*1df0*/  UIADD3.X UR10, UR55, UR10, UR51, UP2, UP1 ;  /* 0x0000000a370a7290 */ /* 0x000fe200097e2433 */
[----:B------:R-:W-:Y:S01]  /*1e00*/  IMAD.WIDE.U32 R10, R2, UR59, R10 ;  /* 0x0000003b020a7c25 */ /* 0x000fe2000f8e000a */
[----:B------:R-:W-:Y:S01]  /*1e10*/  IADD3 R2, P0, R12, UR6, RZ ;  /* 0x000000060c027c10 */ /* 0x000fe2000ff1e0ff */
[----:B------:R-:W-:-:S02]  /*1e20*/  UISETP.LT.AND UP1, UPT, URZ, UR19, UPT ;  /* 0x000000133f00728c */ /* 0x000fc4000bf21270 */
[----:B------:R-:W-:Y:S01]  /*1e30*/  VIADD R9, R9, UR13 ;  /* 0x0000000d09097c36 */ /* 0x000fe20008000000 */
[----:B------:R-:W-:Y:S01]  /*1e40*/  LEA.HI.X.SX32 R12, R12, UR10, 0x1, P0 ;  /* 0x0000000a0c0c7c11 */ /* 0x000fe200080f0eff */
[----:B------:R-:W-:Y:S01]  /*1e50*/  VIADD R11, R11, UR7 ;  /* 0x000000070b0b7c36 */ /* 0x000fe20008000000 */
[----:B------:R-:W-:Y:S01]  /*1e60*/  LEA R14, P0, R2, UR26, 0x2 ;  /* 0x0000001a020e7c11 */ /* 0x000fe2000f8010ff */
[----:B------:R-:W-:Y:S01]  /*1e70*/  IMAD.WIDE.U32 R8, R0, R6, R8 ;  /* 0x0000000600087225 */ /* 0x000fe200078e0008 */
[----:B------:R-:W-:Y:S01]  /*1e80*/  LEA R24, P2, R10, UR36, 0x1 ;  /* 0x000000240a187c11 */ /* 0x000fe2000f8408ff */
[----:B------:R-:W-:Y:S01]  /*1e90*/  USEL UR19, URZ, UR19, !UP1 ;  /* 0x000000133f137287 */ /* 0x000fe2000c800000 */
[----:B------:R-:W-:Y:S01]  /*1ea0*/  LEA.HI.X R2, R2, UR27, R12, 0x2, P0 ;  /* 0x0000001b02027c11 */ /* 0x000fe200080f140c */
[----:B------:R-:W-:Y:S01]  /*1eb0*/  STL [R1+0x2c], R14 ;  /* 0x00002c0e01007387 */ /* 0x000fe20000100800 */
[----:B------:R-:W-:Y:S01]  /*1ec0*/  LEA.HI.X R25, R10, UR37, R11, 0x1, P2 ;  /* 0x000000250a197c11 */ /* 0x000fe200090f0c0b */
[----:B------:R-:W-:Y:S01]  /*1ed0*/  UISETP.GT.AND UP1, UPT, UR42, UR19, UPT ;  /* 0x000000132a00728c */ /* 0x000fe2000bf24270 */
[----:B------:R-:W-:Y:S01]  /*1ee0*/  LEA R27, P2, R8, UR32, 0x1 ;  /* 0x00000020081b7c11 */ /* 0x000fe2000f8408ff */
[----:B------:R-:W-:Y:S01]  /*1ef0*/  STL [R1+0x4c], R24 ;  /* 0x00004c1801007387 */ /* 0x000fe20000100800 */
[----:B------:R-:W-:Y:S01]  /*1f00*/  ULDC.64 UR56, c[0x0][0x2b0] ;  /* 0x0000ac0000387ab9 */ /* 0x000fe20000000a00 */
[----:B------:R-:W-:Y:S01]  /*1f10*/  UIMAD.WIDE UR26, UR38, 0x4, UR52 ;  /* 0x00000004261a78a5 */ /* 0x000fe2000f8e0234 */
[----:B------:R-:W-:Y:S01]  /*1f20*/  IMAD.SHL.U32 R11, R6, 0x20, RZ ;  /* 0x00000020060b7824 */ /* 0x000fe200078e00ff */
[----:B------:R1:W-:Y:S01]  /*1f30*/  STL [R1+0x28], R2 ;  /* 0x0000280201007387 */ /* 0x0003e20000100800 */
[----:B------:R-:W-:Y:S01]  /*1f40*/  PLOP3.LUT P0, PT, PT, PT, UP1, 0x80, 0x0 ;  /* 0x000000000000781c */ /* 0x000fe20003f0f018 */
[----:B------:R-:W-:-:S02]  /*1f50*/  UIMAD.WIDE UR6, UR35, 0x4, UR56 ;  /* 0x00000004230678a5 */ /* 0x000fc4000f8e0238 */
[----:B------:R2:W-:Y:S01]  /*1f60*/  STL [R1+0x44], R25 ;  /* 0x0000441901007387 */ /* 0x0005e20000100800 */
[----:B------:R-:W-:Y:S01]  /*1f70*/  UIADD3 UR10, UR42, -0x1, URZ ;  /* 0xffffffff2a0a7890 */ /* 0x000fe2000fffe03f */
[----:B------:R-:W-:Y:S02]  /*1f80*/  UMOV UR16, UR26 ;  /* 0x0000001a00107c82 */ /* 0x000fe40008000000 */
[----:B------:R2:W-:Y:S01]  /*1f90*/  STL [R1+0x48], R27 ;  /* 0x0000481b01007387 */ /* 0x0005e20000100800 */
[----:B------:R-:W-:Y:S01]  /*1fa0*/  UMOV UR14, UR6 ;  /* 0x00000006000e7c82 */ /* 0x000fe20008000000 */
[----:B------:R-:W-:Y:S01]  /*1fb0*/  UMOV UR13, UR7 ;  /* 0x00000007000d7c82 */ /* 0x000fe20008000000 */
[----:B------:R-:W-:Y:S01]  /*1fc0*/  UMOV UR15, UR27 ;  /* 0x0000001b000f7c82 */ /* 0x000fe20008000000 */
[----:B-1----:R-:W-:Y:S01]  /*1fd0*/  IMAD.IADD R2, R9, 0x1, R13 ;  /* 0x0000000109027824 */ /* 0x002fe200078e020d */
[----:B------:R-:W-:-:S04]  /*1fe0*/  SHF.L.U64.HI R13, R6, 0x5, R7 ;  /* 0x00000005060d7819 */ /* 0x000fc80000010207 */
[----:B------:R-:W-:-:S05]  /*1ff0*/  LEA.HI.X R26, R8, UR33, R2, 0x1, P2 ;  /* 0x00000021081a7c11 */ /* 0x000fca00090f0c02 */
        /* <DEDUP_REMOVED lines=21> */
.L_x_1053:
        /* <DEDUP_REMOVED lines=19> */
.L_x_1054:
        /* <DEDUP_REMOVED lines=34> */
.L_x_1056:
[----:B------:R-:W-:Y:S05]  /*24a0*/  BSYNC B0 ;  /* 0x0000000000007941 */ /* 0x000fea0003800000 */
.L_x_1055:
        /* <DEDUP_REMOVED lines=14> */
.L_x_1058:
[----:B------:R-:W-:Y:S05]  /*2590*/  BSYNC B0 ;  /* 0x0000000000007941 */ /* 0x000fea0003800000 */
.L_x_1057:
[----:B------:R-:W-:Y:S04]  /*25a0*/  BSSY B0, `(.L_x_1059) ;  /* 0x000000e000007945 */ /* 0x000fe80003800000 */
[----:B------:R-:W-:Y:S05]  /*25b0*/  @P1 BRA `(.L_x_1060) ;  /* 0x0000000000301947 */ /* 0x000fea0003800000 */
[----:B------:R-:W-:Y:S01]  /*25c0*/  IADD3 R2, P4, R0, 0x40, RZ ;  /* 0x0000004000027810 */ /* 0x000fe20007f9e0ff */
[----:B------:R-:W-:Y:S01]  /*25d0*/  ULDC.64 UR14, c[0x0][0x3f0] ;  /* 0x0000fc00000e7ab9 */ /* 0x000fe20000000a00 */
[----:B------:R-:W-:-:S03]  /*25e0*/  MOV R9, R12 ;  /* 0x0000000c00097202 */ /* 0x000fc60000000f00 */
[----:B------:R-:W-:-:S04]  /*25f0*/  IMAD.X R8, RZ, RZ, R33, P4 ;  /* 0x000000ffff087224 */ /* 0x000fc800020e0621 */
[----:B-1-3--:R-:W-:Y:S02]  /*2600*/  IMAD R10, R8, UR6, RZ ;  /* 0x00000006080a7c24 */ /* 0x00afe4000f8e02ff */
[----:B------:R-:W-:-:S04]  /*2610*/  IMAD.MOV.U32 R8, RZ, RZ, R6 ;  /* 0x000000ffff087224 */ /* 0x000fc800078e0006 */
[----:B------:R-:W-:-:S04]  /*2620*/  IMAD.WIDE.U32 R8, R2, UR6, R8 ;  /* 0x0000000602087c25 */ /* 0x000fc8000f8e0008 */
[----:B------:R-:W-:Y:S01]  /*2630*/  IMAD R2, R2, UR7, R10 ;  /* 0x0000000702027c24 */ /* 0x000fe2000f8e020a */
[----:B------:R-:W-:-:S04]  /*2640*/  LEA R10, P4, R8, UR14, 0x1 ;  /* 0x0000000e080a7c11 */ /* 0x000fc8000f8808ff */
[----:B------:R-:W-:-:S04]  /*2650*/  IADD3 R2, R9, R2, RZ ;  /* 0x0000000209027210 */ /* 0x000fc80007ffe0ff */
[----:B------:R-:W-:-:S05]  /*2660*/  LEA.HI.X R11, R8, UR15, R2, 0x1, P4 ;  /* 0x0000000f080b7c11 */ /* 0x000fca000a0f0c02 */
[----:B------:R4:W-:Y:S02]  /*2670*/  STG.E.128 desc[UR8][R10.64], RZ ;  /* 0x000000ff0a007986 */ /* 0x0009e4000c101d08 */
.L_x_1060:
[----:B------:R-:W-:Y:S05]  /*2680*/  BSYNC B0 ;  /* 0x0000000000007941 */ /* 0x000fea0003800000 */
.L_x_1059:
        /* <DEDUP_REMOVED lines=14> */
.L_x_1062:
[----:B------:R-:W-:Y:S05]  /*2770*/  BSYNC B0 ;  /* 0x0000000000007941 */ /* 0x000fea0003800000 */
.L_x_1061:
        /* <DEDUP_REMOVED lines=14> */
[----:B-1-34-:R-:W-:Y:S01]  /*2860*/  IADD3 R10, R5, UR7, RZ ;  /* 0x00000007050a7c10 */ /* 0x01afe2000fffe0ff */
        /* <DEDUP_REMOVED lines=11> */
.L_x_1064:
[----:B------:R-:W-:Y:S05]  /*2920*/  BSYNC B0 ;  /* 0x0000000000007941 */ /* 0x000fea0003800000 */
.L_x_1063:
        /* <DEDUP_REMOVED lines=14> */
.L_x_1066:
[----:B------:R-:W-:Y:S05]  /*2a10*/  BSYNC B0 ;  /* 0x0000000000007941 */ /* 0x000fea0003800000 */
.L_x_1065:
        /* <DEDUP_REMOVED lines=14> */
.L_x_1068:
[----:B------:R-:W-:Y:S05]  /*2b00*/  BSYNC B0 ;  /* 0x0000000000007941 */ /* 0x000fea0003800000 */
.L_x_1067:
        /* <DEDUP_REMOVED lines=14> */
.L_x_1052:
[----:B------:R-:W3:Y:S01]  /*2bf0*/  LDL R23, [R1+0x68] ;  /* 0x0000680001177983 */ /* 0x000ee20000100800 */
[----:B------:R-:W-:Y:S01]  /*2c00*/  PLOP3.LUT P1, PT, PT, PT, UP4, 0x80, 0x0 ;  /* 0x000000000000781c */ /* 0x000fe20003f2f048 */
[----:B------:R-:W-:Y:S01]  /*2c10*/  UIMAD UR6, UR10, -0x80, UR21 ;  /* 0xffffff800a0678a4 */ /* 0x000fe2000f8e0215 */
[C---:B------:R-:W-:Y:S01]  /*2c20*/  VIADD R21, R0.reuse, 0x60 ;  /* 0x0000006000157836 */ /* 0x040fe20000000000 */
[----:B------:R-:W-:Y:S01]  /*2c30*/  ULEA.HI UR7, UR10, UR10, URZ, 0x1 ;  /* 0x0000000a0a077291 */ /* 0x000fe2000f8f083f */
[C---:B------:R-:W-:Y:S01]  /*2c40*/  VIADD R20, R0.reuse, 0x20 ;  /* 0x0000002000147836 */ /* 0x040fe20000000000 */
[----:B------:R-:W-:Y:S01]  /*2c50*/  UIMAD UR12, UR44, UR22, URZ ;  /* 0x000000162c0c72a4 */ /* 0x000fe2000f8e023f */
[C---:B------:R-:W-:Y:S01]  /*2c60*/  VIADD R19, R0.reuse, 0x40 ;  /* 0x0000004000137836 */ /* 0x040fe20000000000 */
[----:B------:R-:W-:Y:S01]  /*2c70*/  ISETP.GE.AND P3, PT, R0, UR6, PT ;  /* 0x0000000600007c0c */ /* 0x000fe2000bf66270 */
[----:B------:R-:W-:Y:S01]  /*2c80*/  ULOP3.LUT UR7, UR7, 0xfffffffe, URZ, 0xc0, !UPT ;  /* 0xfffffffe07077892 */ /* 0x000fe2000f8ec03f */
[----:B------:R-:W-:Y:S01]  /*2c90*/  ISETP.GE.AND P0, PT, R21, UR6, PT ;  /* 0x0000000615007c0c */ /* 0x000fe2000bf06270 */
[----:B------:R-:W-:Y:S01]  /*2ca0*/  IMAD.U32 R15, RZ, RZ, UR40 ;  /* 0x00000028ff0f7e24 */ /* 0x000fe2000f8e00ff */
[----:B------:R-:W-:Y:S01]  /*2cb0*/  ISETP.GE.AND P2, PT, R20, UR6, PT ;  /* 0x0000000614007c0c */ /* 0x000fe2000bf46270 */
[----:B------:R-:W-:Y:S01]  /*2cc0*/  UIADD3 UR7, UR10, -UR7, URZ ;  /* 0x800000070a077290 */ /* 0x000fe2000fffe03f */
[----:B------:R-:W-:Y:S01]  /*2cd0*/  @P1 BAR.SYNC.DEFER_BLOCKING 0x0 ;  /* 0x0000000000001b1d */ /* 0x000fe20000010000 */
[----:B------:R-:W-:Y:S01]  /*2ce0*/  ISETP.GE.AND P6, PT, R19, UR6, PT ;  /* 0x0000000613007c0c */ /* 0x000fe2000bfc6270 */
[----:B------:R-:W-:Y:S01]  /*2cf0*/  IMAD.U32 R18, RZ, RZ, UR39 ;  /* 0x00000027ff127e24 */ /* 0x000fe2000f8e00ff */
[----:B------:R-:W-:-:S02]  /*2d00*/  UISETP.NE.AND UP0, UPT, UR7, 0x1, UPT ;  /* 0x000000010700788c */ /* 0x000fc4000bf05270 */
[----:B------:R-:W-:Y:S02]  /*2d10*/  UIMAD UR7, UR17, -0x80, UR11 ;  /* 0xffffff80110778a4 */ /* 0x000fe4000f8e020b */
[----:B------:R-:W-:Y:S01]  /*2d20*/  @!P3 IMAD.MOV.U32 R8, RZ, RZ, R27 ;  /* 0x000000ffff08b224 */ /* 0x000fe200078e001b */
[----:B------:R-:W-:Y:S01]  /*2d30*/  UIMAD UR12, UR28, UR23, UR12 ;  /* 0x000000171c0c72a4 */ /* 0x000fe2000f8e020c */
[----:B------:R-:W-:Y:S01]  /*2d40*/  @!P3 IMAD.MOV.U32 R9, RZ, RZ, R26 ;  /* 0x000000ffff09b224 */ /* 0x000fe200078e001a */
[----:B------:R-:W-:Y:S01]  /*2d50*/  ULDC.64 UR26, c[0x0][0x260] ;  /* 0x00009800001a7ab9 */ /* 0x000fe20000000a00 */
[-C--:B------:R-:W-:Y:S01]  /*2d60*/  @!P2 LEA R12, P5, R11, R27.reuse, 0x1 ;  /* 0x0000001b0b0ca211 */ /* 0x080fe200078a08ff */
[----:B------:R-:W-:Y:S01]  /*2d70*/  @!P0 IMAD R17, R7, 0xc0, RZ ;  /* 0x000000c007118824 */ /* 0x000fe200078e02ff */
[----:B------:R-:W-:Y:S02]  /*2d80*/  @!P2 LEA R14, P1, R15, R24, 0x1 ;  /* 0x000000180f0ea211 */ /* 0x000fe400078208ff */
[----:B------:R-:W-:-:S02]  /*2d90*/  @!P6 LEA R10, P4, R6, R27, 0x7 ;  /* 0x0000001b060ae211 */ /* 0x000fc400078838ff */
[-C--:B------:R-:W-:Y:S02]  /*2da0*/  @!P2 LEA.HI.X R13, R11, R26.reuse, R13, 0x1, P5 ;  /* 0x0000001a0b0da211 */ /* 0x080fe400028f0c0d */
[----:B------:R-:W-:Y:S02]  /*2db0*/  @!P6 LEA.HI.X R11, R6, R26, R7, 0x7, P4 ;  /* 0x0000001a060be211 */ /* 0x000fe400020f3c07 */
[----:B------:R-:W-:Y:S02]  /*2dc0*/  @!P2 LEA.HI.X R15, R15, R25, R18, 0x1, P1 ;  /* 0x000000190f0fa211 */ /* 0x000fe400008f0c12 */
[----:B------:R-:W-:Y:S02]  /*2dd0*/  PLOP3.LUT P1, PT, PT, PT, UP0, 0x80, 0x0 ;  /* 0x000000000000781c */ /* 0x000fe40003f2f008 */
[----:B------:R-:W-:Y:S02]  /*2de0*/  ISETP.GE.AND P4, PT, R20, UR7, PT ;  /* 0x0000000714007c0c */ /* 0x000fe4000bf86270 */
[----:B---3--:R-:W-:-:S05]  /*2df0*/  LEA R2, R23, UR4, 0x1 ;  /* 0x0000000417027c11 */ /* 0x008fca000f8e08ff */
[----:B------:R-:W-:Y:S04]  /*2e00*/  @P3 STS.128 [R2+0x8000], RZ ;  /* 0x008000ff02003388 */ /* 0x000fe80000000c00 */
        /* <DEDUP_REMOVED lines=23> */
[----:B---3--:R-:W-:Y:S01]  /*2f80*/  IMAD.U32 R10, RZ, RZ, UR30 ;  /* 0x0000001eff0a7e24 */ /* 0x008fe2000f8e00ff */
[----:B------:R-:W-:Y:S01]  /*2f90*/  @!PT LDS RZ, [RZ] ;  /* 0x00000000fffff984 */ /* 0x000fe20000000800 */
[----:B------:R-:W-:Y:S01]  /*2fa0*/  @!PT LDS RZ, [RZ] ;  /* 0x00000000fffff984 */ /* 0x000fe20000000800 */
[----:B------:R-:W-:Y:S01]  /*2fb0*/  @!PT LDS RZ, [RZ] ;  /* 0x00000000fffff984 */ /* 0x000fe20000000800 */
[----:B------:R1:W-:Y:S02]  /*2fc0*/  @!P0 LDGSTS.E.BYPASS.LTC128B.128 [R2+0xb000], desc[UR8][R6.64] ;  /* 0x0b00000006028fae */ /* 0x0003e4000b901d48 */
[----:B------:R-:W-:Y:S01]  /*2fd0*/  LEA R23, R8, UR4, 0x1 ;  /* 0x0000000408177c11 */ /* 0x000fe2000f8e08ff */
[----:B------:R-:W-:-:S04]  /*2fe0*/  @!P3 IMAD.MOV.U32 R8, RZ, RZ, R24 ;  /* 0x000000ffff08b224 */ /* 0x000fc800078e0018 */
[----:B------:R-:W-:Y:S04]  /*2ff0*/  STL [R1+0x4], R23 ;  /* 0x0000041701007387 */ /* 0x000fe80000100800 */
[----:B------:R-:W3:Y:S04]  /*3000*/  LDL R36, [R1+0x70] ;  /* 0x0000700001247983 */ /* 0x000ee80000100800 */
[----:B------:R-:W-:Y:S04]  /*3010*/  @P3 STS [R23], RZ ;  /* 0x000000ff17003388 */ /* 0x000fe80000000800 */
[----:B------:R-:W-:Y:S04]  /*3020*/  @P3 STS [R23+0x4], RZ ;  /* 0x000004ff17003388 */ /* 0x000fe80000000800 */
[----:B------:R-:W-:Y:S01]  /*3030*/  @P3 STS [R23+0x8], RZ ;  /* 0x000008ff17003388 */ /* 0x000fe20000000800 */
[----:B-1----:R-:W-:-:S03]  /*3040*/  IMAD.U32 R6, RZ, RZ, UR22 ;  /* 0x00000016ff067e24 */ /* 0x002fc6000f8e00ff */
[----:B------:R-:W-:Y:S01]  /*3050*/  @P3 STS [R23+0xc], RZ ;  /* 0x00000cff17003388 */ /* 0x000fe20000000800 */
[----:B------:R-:W-:-:S03]  /*3060*/  IMAD.WIDE.U32 R6, R6, UR28, R4 ;  /* 0x0000001c06067c25 */ /* 0x000fc6000f8e0004 */
[----:B------:R-:W-:Y:S01]  /*3070*/  @!PT LDS RZ, [RZ] ;  /* 0x00000000fffff984 */ /* 0x000fe20000000800 */
[----:B------:R-:W-:Y:S01]  /*3080*/  @!PT LDS RZ, [RZ] ;  /* 0x00000000fffff984 */ /* 0x000fe20000000800 */
[----:B------:R-:W-:Y:S01]  /*3090*/  @!PT LDS RZ, [RZ] ;  /* 0x00000000fffff984 */ /* 0x000fe20000000800 */
[----:B------:R1:W-:Y:S01]  /*30a0*/  @!P3 LDGSTS.E.BYPASS.LTC128B.128 [R23], desc[UR8][R8.64] ;  /* 0x000000000817bfae */ /* 0x0003e2000b901d48 */
[----:B------:R-:W-:Y:S02]  /*30b0*/  @!P6 LEA R12, P3, R10, R24, 0x7 ;  /* 0x000000180a0ce211 */ /* 0x000fe400078638ff */
[----:B------:R-:W-:Y:S01]  /*30c0*/  IADD3 R6, P5, R6, UR43, RZ ;  /* 0x0000002b06067c10 */ /* 0x000fe2000ffbe0ff */
[----:B------:R-:W-:Y:S04]  /*30d0*/  @P2 STS [R23+0x1000], RZ ;  /* 0x001000ff17002388 */ /* 0x000fe80000000800 */
[----:B------:R-:W-:Y:S01]  /*30e0*/  @P2 STS [R23+0x1004], RZ ;  /* 0x001004ff17002388 */ /* 0x000fe20000000800 */
[----:B------:R-:W-:-:S03]  /*30f0*/  VOTEU.ALL UP0, P0 ;  /* 0x00000000003f7886 */ /* 0x000fc60000000000 */
[----:B------:R-:W-:Y:S04]  /*3100*/  @P2 STS [R23+0x1008], RZ ;  /* 0x001008ff17002388 */ /* 0x000fe80000000800 */
[----:B------:R-:W-:Y:S04]  /*3110*/  @P2 STS [R23+0x100c], RZ ;  /* 0x00100cff17002388 */ /* 0x000fe80000000800 */
[----:B------:R-:W-:Y:S01]  /*3120*/  @!PT LDS RZ, [RZ] ;  /* 0x00000000fffff984 */ /* 0x000fe20000000800 */
[----:B------:R-:W-:Y:S01]  /*3130*/  @!PT LDS RZ, [RZ] ;  /* 0x00000000fffff984 */ /* 0x000fe20000000800 */
[----:B------:R-:W-:Y:S01]  /*3140*/  @!PT LDS RZ, [RZ] ;  /* 0x00000000fffff984 */ /* 0x000fe20000000800 */
[----:B------:R4:W-:Y:S01]  /*3150*/  @!P2 LDGSTS.E.BYPASS.LTC128B.128 [R23+0x1000], desc[UR8][R14.64] ;  /* 0x010000000e17afae */ /* 0x0009e2000b901d48 */
[----:B------:R-:W-:Y:S02]  /*3160*/  IMAD.MOV.U32 R41, RZ, RZ, 0x7f800000 ;  /* 0x7f800000ff297424 */ /* 0x000fe400078e00ff */
[----:B------:R-:W-:Y:S01]  /*3170*/  IMAD.MOV.U32 R40, RZ, RZ, 0x7f800000 ;  /* 0x7f800000ff287424 */ /* 0x000fe200078e00ff */
[----:B------:R-:W5:Y:S01]  /*3180*/  LDL R37, [R1+0x78] ;  /* 0x0000780001257983 */ /* 0x000f620000100800 */
[----:B-1----:R-:W-:-:S02]  /*3190*/  IMAD.U32 R8, RZ, RZ, UR12 ;  /* 0x0000000cff087e24 */ /* 0x002fc4000f8e00ff */
[----:B------:R-:W-:-:S03]  /*31a0*/  IMAD.U32 R9, RZ, RZ, UR31 ;  /* 0x0000001fff097e24 */ /* 0x000fc6000f8e00ff */
[----:B------:R-:W-:Y:S01]  /*31b0*/  IADD3.X R7, R7, UR46, R8, P5, !PT ;  /* 0x0000002e07077c10 */ /* 0x000fe2000affe408 */
[----:B------:R-:W-:Y:S01]  /*31c0*/  @!P0 IMAD.MOV.U32 R8, RZ, RZ, R24 ;  /* 0x000000ffff088224 */ /* 0x000fe200078e0018 */
[----:B------:R-:W-:Y:S02]  /*31d0*/  ISETP.GE.AND P5, PT, R0, UR7, PT ;  /* 0x0000000700007c0c */ /* 0x000fe4000bfa6270 */
[C---:B------:R-:W-:Y:S01]  /*31e0*/  @!P6 LEA.HI.X R13, R10.reuse, R25, R9, 0x7, P3 ;  /* 0x000000190a0de211 */ /* 0x040fe200018f3c09 */
[----:B------:R-:W-:Y:S01]  /*31f0*/  @!P0 IMAD.MOV.U32 R9, RZ, RZ, R25 ;  /* 0x000000ffff098224 */ /* 0x000fe200078e0019 */
[----:B------:R-:W-:Y:S02]  /*3200*/  ISETP.GE.AND P3, PT, R19, UR7, PT ;  /* 0x0000000713007c0c */ /* 0x000fe4000bf66270 */
[----:B------:R-:W1:Y:S01]  /*3210*/  @!P4 LDC.64 R18, c[0x0][0x218] ;  /* 0x00008600ff12cb82 */ /* 0x000e620000000a00 */
[----:B------:R-:W-:Y:S01]  /*3220*/  @!UP0 UIMAD UR12, UR31, 0xc0, URZ ;  /* 0x000000c01f0c88a4 */ /* 0x000fe2000f8e023f */
[----:B------:R-:W-:Y:S01]  /*3230*/  @!P0 IMAD.WIDE.U32 R8, R10, 0xc0, R8 ;  /* 0x000000c00a088825 */ /* 0x000fe200078e0008 */
[----:B----4-:R-:W-:-:S03]  /*3240*/  @!P4 IADD3 R14, P2, R0, 0x20, RZ ;  /* 0x00000020000ec810 */ /* 0x010fc60007f5e0ff */
[----:B------:R-:W-:Y:S01]  /*3250*/  IMAD R10, R22, UR26, RZ ;  /* 0x0000001a160a7c24 */ /* 0x000fe2000f8e02ff */
[----:B------:R-:W-:Y:S01]  /*3260*/  @P6 STS [R23+0x2000], RZ ;  /* 0x002000ff17006388 */ /* 0x000fe20000000800 */
[----:B------:R-:W-:-:S03]  /*3270*/  IMAD.WIDE.U32 R6, R16, UR26, R6 ;  /* 0x0000001a10067c25 */ /* 0x000fc6000f8e0006 */
[----:B--2---:R-:W2:Y:S01]  /*3280*/  @!P3 LDC.64 R26, c[0x0][0x218] ;  /* 0x00008600ff1abb82 */ /* 0x004ea20000000a00 */
[----:B------:R-:W-:Y:S01]  /*3290*/  @!P4 IMAD.X R11, RZ, RZ, R33, P2 ;  /* 0x000000ffff0bc224 */ /* 0x000fe200010e0621 */
[----:B------:R-:W-:Y:S01]  /*32a0*/  ISETP.GE.AND P2, PT, R21, UR7, PT ;  /* 0x0000000715007c0c */ /* 0x000fe2000bf46270 */
[----:B------:R-:W-:Y:S05]  /*32b0*/  @P6 STS [R23+0x2004], RZ ;  /* 0x002004ff17006388 */ /* 0x000fea0000000800 */
[----:B------:R-:W4:Y:S01]  /*32c0*/  @!P5 LDC.64 R20, c[0x0][0x218] ;  /* 0x00008600ff14db82 */ /* 0x000f220000000a00 */
[----:B------:R-:W-:Y:S01]  /*32d0*/  @P6 STS [R23+0x2008], RZ ;  /* 0x002008ff17006388 */ /* 0x000fe20000000800 */
[----:B------:R-:W-:-:S02]  /*32e0*/  IMAD R15, R16, UR27, R10 ;  /* 0x0000001b100f7c24 */ /* 0x000fc4000f8e020a */
[----:B------:R-:W-:Y:S01]  /*32f0*/  @!P0 VIADD R9, R9, UR12 ;  /* 0x0000000c09098c36 */ /* 0x000fe20008000000 */
[----:B------:R-:W-:Y:S01]  /*3300*/  @P6 STS [R23+0x200c], RZ ;  /* 0x00200cff17006388 */ /* 0x000fe20000000800 */
[----:B------:R-:W-:Y:S02]  /*3310*/  IMAD.U32 R10, RZ, RZ, UR24 ;  /* 0x00000018ff0a7e24 */ /* 0x000fe4000f8e00ff */
[----:B------:R-:W-:Y:S01]  /*3320*/  @!P4 IMAD R17, R11, UR22, RZ ;  /* 0x000000160b11cc24 */ /* 0x000fe2000f8e02ff */
[----:B------:R-:W-:Y:S01]  /*3330*/  @!PT LDS RZ, [RZ] ;  /* 0x00000000fffff984 */ /* 0x000fe20000000800 */
[----:B------:R-:W-:Y:S01]  /*3340*/  @!PT LDS RZ, [RZ] ;  /* 0x00000000fffff984 */ /* 0x000fe20000000800 */
[----:B------:R-:W-:Y:S01]  /*3350*/  @!PT LDS RZ, [RZ] ;  /* 0x00000000fffff984 */ /* 0x000fe20000000800 */
[----:B------:R-:W-:Y:S01]  /*3360*/  @!P6 LDGSTS.E.BYPASS.LTC128B.128 [R23+0x2000], desc[UR8][R12.64] ;  /* 0x020000000c17efae */ /* 0x000fe2000b901d48 */
[----:B------:R-:W-:Y:S01]  /*3370*/  IMAD.IADD R7, R7, 0x1, R15 ;  /* 0x0000000107077824 */ /* 0x000fe200078e020f */
[----:B------:R-:W-:Y:S01]  /*3380*/  UIMAD UR7, UR44, UR24, URZ ;  /* 0x000000182c0772a4 */ /* 0x000fe2000f8e023f */
[----:B------:R-:W2:Y:S01]  /*3390*/  @!P2 LDC.64 R34, c[0x0][0x218] ;  /* 0x00008600ff22ab82 */ /* 0x000ea20000000a00 */
[----:B------:R-:W-:Y:S01]  /*33a0*/  @P0 STS [R23+0x3000], RZ ;  /* 0x003000ff17000388 */ /* 0x000fe20000000800 */
[----:B------:R-:W-:-:S03]  /*33b0*/  ULDC.64 UR26, c[0x0][0x268] ;  /* 0x00009a00001a7ab9 */ /* 0x000fc60000000a00 */
[----:B------:R-:W-:Y:S03]  /*33c0*/  @P0 STS [R23+0x3004], RZ ;  /* 0x003004ff17000388 */ /* 0x000fe60000000800 */
[----:B------:R-:W2:Y:S01]  /*33d0*/  @!P5 LDC.64 R30, c[0x0][0x220] ;  /* 0x00008800ff1edb82 */ /* 0x000ea20000000a00 */
[----:B------:R-:W-:Y:S01]  /*33e0*/  @P0 STS [R23+0x3008], RZ ;  /* 0x003008ff17000388 */ /* 0x000fe20000000800 */
[----:B------:R-:W-:-:S03]  /*33f0*/  IMAD.WIDE.U32 R10, R10, UR28, R4 ;  /* 0x0000001c0a0a7c25 */ /* 0x000fc6000f8e0004 */
[----:B------:R2:W-:Y:S01]  /*3400*/  @P0 STS [R23+0x300c], RZ ;  /* 0x00300cff17000388 */ /* 0x0005e20000000800 */
[----:B------:R-:W-:-:S03]  /*3410*/  @!P4 IMAD R15, R14, UR23, R17 ;  /* 0x000000170e0fcc24 */ /* 0x000fc6000f8e0211 */
[----:B------:R-:W-:Y:S01]  /*3420*/  @!PT LDS RZ, [RZ] ;  /* 0x00000000fffff984 */ /* 0x000fe20000000800 */
[----:B------:R-:W-:Y:S01]  /*3430*/  @!PT LDS RZ, [RZ] ;  /* 0x00000000fffff984 */ /* 0x000fe20000000800 */
[----:B------:R-:W-:Y:S01]  /*3440*/  @!PT LDS RZ, [RZ] ;  /* 0x00000000fffff984 */ /* 0x000fe20000000800 */
[----:B------:R4:W-:Y:S01]  /*3450*/  @!P0 LDGSTS.E.BYPASS.LTC128B.128 [R23+0x3000], desc[UR8][R8.64] ;  /* 0x0300000008178fae */ /* 0x0009e2000b901d48 */
[----:B------:R-:W-:Y:S01]  /*3460*/  @!P4 IMAD.WIDE.U32 R4, R14, UR22, R6 ;  /* 0x000000160e04cc25 */ /* 0x000fe2000f8e0006 */
[----:B------:R-:W-:-:S03]  /*3470*/  UIMAD UR7, UR28, UR25, UR7 ;  /* 0x000000191c0772a4 */ /* 0x000fc6000f8e0207 */
[----:B------:R-:W-:Y:S01]  /*3480*/  @!P4 IMAD.IADD R5, R5, 0x1, R15 ;  /* 0x000000010505c824 */ /* 0x000fe200078e020f */
[----:B-1----:R-:W-:-:S04]  /*3490*/  @!P4 LEA R24, P0, R4, R18, 0x1 ;  /* 0x000000120418c211 */ /* 0x002fc800078008ff */
[----:B------:R-:W-:Y:S01]  /*34a0*/  @!P4 LEA.HI.X R25, R4, R19, R5, 0x1, P0 ;  /* 0x000000130419c211 */ /* 0x000fe200000f0c05 */
[----:B------:R-:W-:Y:S01]  /*34b0*/  IMAD.U32 R5, RZ, RZ, UR7 ;  /* 0x00000007ff057e24 */ /* 0x000fe2000f8e00ff */
[----:B------:R-:W-:Y:S01]  /*34c0*/  IADD3 R4, P0, R10, UR45, RZ ;  /* 0x0000002d0a047c10 */ /* 0x000fe2000ff1e0ff */
[----:B----4-:R-:W-:Y:S02]  /*34d0*/  @!P5 IMAD R8, R33, UR22, RZ ;  /* 0x000000162108dc24 */ /* 0x010fe4000f8e02ff */
[----:B------:R-:W-:Y:S01]  /*34e0*/  @!P5 IMAD.MOV.U32 R9, RZ, RZ, R7 ;  /* 0x000000ffff09d224 */ /* 0x000fe200078e0007 */
[----:B------:R-:W-:Y:S01]  /*34f0*/  @P5 STS.128 [R2+0xc000], RZ ;  /* 0x00c000ff02005388 */ /* 0x000fe20000000c00 */
[----:B------:R-:W-:Y:S02]  /*3500*/  @!P5 IMAD R13, R0, UR23, R8 ;  /* 0x00000017000ddc24 */ /* 0x000fe4000f8e0208 */
[----:B------:R-:W-:Y:S02]  /*3510*/  IMAD.MOV.U32 R39, RZ, RZ, 0x7f800000 ;  /* 0x7f800000ff277424 */ /* 0x000fe400078e00ff */
[----:B------:R-:W-:-:S02]  /*3520*/  IMAD.MOV.U32 R38, RZ, RZ, 0x7f800000 ;  /* 0x7f800000ff267424 */ /* 0x000fc400078e00ff */
[----:B------:R-:W-:Y:S02]  /*3530*/  VIADD R190, R193, 0x2000 ;  /* 0x00002000c1be7836 */ /* 0x000fe40000000000 */
[----:B------:R-:W-:Y:S02]  /*3540*/  VIADD R184, R192, 0x2000 ;  /* 0x00002000c0b87836 */ /* 0x000fe40000000000 */
[----:B------:R-:W-:Y:S02]  /*3550*/  IMAD.MOV.U32 R185, RZ, RZ, 0x40 ;  /* 0x00000040ffb97424 */ /* 0x000fe400078e00ff */
[----:B------:R-:W-:Y:S01]  /*3560*/  IMAD.MOV.U32 R191, RZ, RZ, 0x20 ;  /* 0x00000020ffbf7424 */ /* 0x000fe200078e00ff */
[----:B------:R-:W-:Y:S01]  /*3570*/  CS2R R126, SRZ ;  /* 0x00000000007e7805 */ /* 0x000fe2000001ff00 */
[----:B------:R-:W-:Y:S01]  /*3580*/  @!P5 IMAD.MOV.U32 R8, RZ, RZ, R6 ;  /* 0x000000ffff08d224 */ /* 0x000fe200078e0006 */
[----:B------:R-:W-:Y:S02]  /*3590*/  CS2R R124, SRZ ;  /* 0x00000000007c7805 */ /* 0x000fe4000001ff00 */
[----:B------:R-:W-:-:S02]  /*35a0*/  CS2R R130, SRZ ;  /* 0x0000000000827805 */ /* 0x000fc4000001ff00 */
[----:B------:R-:W-:Y:S01]  /*35b0*/  CS2R R128, SRZ ;  /* 0x0000000000807805 */ /* 0x000fe2000001ff00 */
[----:B------:R-:W-:Y:S01]  /*35c0*/  @!P5 IMAD.WIDE.U32 R8, R0, UR22, R8 ;  /* 0x000000160008dc25 */ /* 0x000fe2000f8e0008 */
[----:B------:R-:W-:Y:S02]  /*35d0*/  CS2R R122, SRZ ;  /* 0x00000000007a7805 */ /* 0x000fe4000001ff00 */
[----:B------:R-:W-:Y:S02]  /*35e0*/  CS2R R120, SRZ ;  /* 0x0000000000787805 */ /* 0x000fe4000001ff00 */
[----:B------:R-:W-:Y:S01]  /*35f0*/  CS2R R118, SRZ ;  /* 0x0000000000767805 */ /* 0x000fe2000001ff00 */
[----:B------:R-:W-:Y:S01]  /*3600*/  @!P5 IMAD.IADD R10, R9, 0x1, R13 ;  /* 0x00000001090ad824 */ /* 0x000fe200078e020d */
[----:B------:R-:W-:Y:S02]  /*3610*/  @!P5 LEA R20, P6, R8, R20, 0x1 ;  /* 0x000000140814d211 */ /* 0x000fe400078c08ff */
[----:B------:R-:W-:-:S02]  /*3620*/  CS2R R116, SRZ ;  /* 0x0000000000747805 */ /* 0x000fc4000001ff00 */
[----:B------:R-:W-:Y:S02]  /*3630*/  IADD3.X R5, R11, UR49, R5, P0, !PT ;  /* 0x000000310b057c10 */ /* 0x000fe400087fe405 */
[----:B------:R-:W-:Y:S02]  /*3640*/  CS2R R110, SRZ ;  /* 0x00000000006e7805 */ /* 0x000fe4000001ff00 */
[----:B------:R-:W-:Y:S02]  /*3650*/  @!P5 LEA.HI.X R21, R8, R21, R10, 0x1, P6 ;  /* 0x000000150815d211 */ /* 0x000fe400030f0c0a */
[----:B------:R-:W-:Y:S02]  /*3660*/  CS2R R108, SRZ ;  /* 0x00000000006c7805 */ /* 0x000fe4000001ff00 */
[----:B------:R-:W-:Y:S01]  /*3670*/  @!P3 IADD3 R10, P0, R0, 0x40, RZ ;  /* 0x00000040000ab810 */ /* 0x000fe20007f1e0ff */
[----:B------:R-:W-:Y:S01]  /*3680*/  IMAD R9, R22, UR26, RZ ;  /* 0x0000001a16097c24 */ /* 0x000fe2000f8e02ff */
[----:B------:R-:W-:Y:S01]  /*3690*/  CS2R R114, SRZ ;  /* 0x0000000000727805 */ /* 0x000fe2000001ff00 */
[----:B------:R-:W-:Y:S01]  /*36a0*/  IMAD.WIDE.U32 R4, R16, UR26, R4 ;  /* 0x0000001a10047c25 */ /* 0x000fe2000f8e0004 */
[----:B------:R-:W-:Y:S01]  /*36b0*/  @!PT LDS RZ, [RZ] ;  /* 0x00000000fffff984 */ /* 0x000fe20000000800 */
[----:B------:R-:W-:Y:S01]  /*36c0*/  @!PT LDS RZ, [RZ] ;  /* 0x00000000fffff984 */ /* 0x000fe20000000800 */
[----:B------:R-:W-:Y:S01]  /*36d0*/  @!PT LDS RZ, [RZ] ;  /* 0x00000000fffff984 */ /* 0x000fe20000000800 */
[----:B------:R1:W-:Y:S01]  /*36e0*/  @!P5 LDGSTS.E.BYPASS.LTC128B.128 [R2+0xc000], desc[UR8][R20.64] ;  /* 0x0c0000001402dfae */ /* 0x0003e2000b901d48 */
[----:B------:R-:W-:-:S02]  /*36f0*/  CS2R R112, SRZ ;  /* 0x0000000000707805 */ /* 0x000fc4000001ff00 */
[----:B------:R-:W-:Y:S01]  /*3700*/  CS2R R106, SRZ ;  /* 0x00000000006a7805 */ /* 0x000fe2000001ff00 */
[--C-:B------:R-:W-:Y:S01]  /*3710*/  @!P3 IMAD.X R13, RZ, RZ, R33.reuse, P0 ;  /* 0x000000ffff0db224 */ /* 0x100fe200000e0621 */
[----:B------:R-:W-:Y:S02]  /*3720*/  @!P2 IADD3 R11, P0, R0, 0x60, RZ ;  /* 0x00000060000ba810 */ /* 0x000fe40007f1e0ff */
[----:B------:R-:W-:Y:S02]  /*3730*/  CS2R R104, SRZ ;  /* 0x0000000000687805 */ /* 0x000fe4000001ff00 */
[----:B------:R-:W-:Y:S01]  /*3740*/  CS2R R102, SRZ ;  /* 0x0000000000667805 */ /* 0x000fe2000001ff00 */
[----:B------:R-:W-:Y:S01]  /*3750*/  @!P3 IMAD R13, R13, UR22, RZ ;  /* 0x000000160d0dbc24 */ /* 0x000fe2000f8e02ff */
[----:B------:R-:W-:Y:S01]  /*3760*/  CS2R R100, SRZ ;  /* 0x0000000000647805 */ /* 0x000fe2000001ff00 */
[----:B------:R-:W-:Y:S01]  /*3770*/  @!P2 IMAD.X R17, RZ, RZ, R33, P0 ;  /* 0x000000ffff11a224 */ /* 0x000fe200000e0621 */
[----:B------:R-:W-:Y:S01]  /*3780*/  CS2R R94, SRZ ;  /* 0x00000000005e7805 */ /* 0x000fe2000001ff00 */
[----:B------:R-:W-:Y:S01]  /*3790*/  @!P2 IMAD.MOV.U32 R8, RZ, RZ, R6 ;  /* 0x000000ffff08a224 */ /* 0x000fe200078e0006 */
[----:B------:R-:W-:Y:S01]  /*37a0*/  CS2R R92, SRZ ;  /* 0x00000000005c7805 */ /* 0x000fe2000001ff00 */
[----:B------:R-:W-:Y:S01]  /*37b0*/  @!P3 IMAD R22, R10, UR23, R13 ;  /* 0x000000170a16bc24 */ /* 0x000fe2000f8e020d */
[----:B------:R-:W-:Y:S01]  /*37c0*/  CS2R R98, SRZ ;  /* 0x0000000000627805 */ /* 0x000fe2000001ff00 */
[----:B------:R-:W-:Y:S01]  /*37d0*/  @!P2 IMAD R13, R17, UR22, RZ ;  /* 0x00000016110dac24 */ /* 0x000fe2000f8e02ff */
[----:B------:R-:W-:Y:S01]  /*37e0*/  CS2R R96, SRZ ;  /* 0x0000000000607805 */ /* 0x000fe2000001ff00 */
[--C-:B------:R-:W-:Y:S01]  /*37f0*/  @!P4 IMAD.MOV.U32 R14, RZ, RZ, R4.reuse ;  /* 0x000000ffff0ec224 */ /* 0x100fe200078e0004 */
[----:B------:R-:W-:Y:S01]  /*3800*/  CS2R R90, SRZ ;  /* 0x00000000005a7805 */ /* 0x000fe2000001ff00 */
[----:B--2---:R-:W-:Y:S01]  /*3810*/  @!P2 IMAD R23, R11, UR23, R13 ;  /* 0x000000170b17ac24 */ /* 0x004fe2000f8e020d */
[----:B------:R-:W-:Y:S01]  /*3820*/  CS2R R88, SRZ ;  /* 0x0000000000587805 */ /* 0x000fe2000001ff00 */
[--C-:B------:R-:W-:Y:S01]  /*3830*/  @!P3 IMAD.MOV.U32 R18, RZ, RZ, R4.reuse ;  /* 0x000000ffff12b224 */ /* 0x100fe200078e0004 */
[----:B------:R-:W-:Y:S01]  /*3840*/  CS2R R86, SRZ ;  /* 0x0000000000567805 */ /* 0x000fe2000001ff00 */
[----:B------:R-:W-:Y:S01]  /*3850*/  @!P2 IMAD.MOV.U32 R28, RZ, RZ, R4 ;  /* 0x000000ffff1ca224 */ /* 0x000fe200078e0004 */
[----:B------:R-:W-:-:S02]  /*3860*/  CS2R R84, SRZ ;  /* 0x0000000000547805 */ /* 0x000fc4000001ff00 */
[----:B------:R-:W-:Y:S02]  /*3870*/  CS2R R78, SRZ ;  /* 0x00000000004e7805 */ /* 0x000fe4000001ff00 */
[----:B------:R-:W-:Y:S01]  /*3880*/  CS2R R76, SRZ ;  /* 0x00000000004c7805 */ /* 0x000fe2000001ff00 */
[----:B-1----:R-:W1:Y:S01]  /*3890*/  @!P2 LDC.64 R20, c[0x0][0x220] ;  /* 0x00008800ff14ab82 */ /* 0x002e620000000a00 */
[----:B------:R-:W-:Y:S01]  /*38a0*/  @P4 STS.128 [R2+0xd000], RZ ;  /* 0x00d000ff02004388 */ /* 0x000fe20000000c00 */
[----:B------:R-:W-:Y:S02]  /*38b0*/  CS2R R82, SRZ ;  /* 0x0000000000527805 */ /* 0x000fe4000001ff00 */
[----:B------:R-:W-:Y:S02]  /*38c0*/  CS2R R80, SRZ ;  /* 0x0000000000507805 */ /* 0x000fe4000001ff00 */
[----:B------:R-:W-:Y:S01]  /*38d0*/  CS2R R74, SRZ ;  /* 0x00000000004a7805 */ /* 0x000fe2000001ff00 */
[----:B------:R-:W-:Y:S01]  /*38e0*/  @!PT LDS RZ, [RZ] ;  /* 0x00000000fffff984 */ /* 0x000fe20000000800 */
[----:B------:R-:W-:Y:S01]  /*38f0*/  @!PT LDS RZ, [RZ] ;  /* 0x00000000fffff984 */ /* 0x000fe20000000800 */
[----:B------:R-:W-:Y:S01]  /*3900*/  @!PT LDS RZ, [RZ] ;  /* 0x00000000fffff984 */ /* 0x000fe20000000800 */
[----:B------:R-:W-:Y:S01]  /*3910*/  @!P4 LDGSTS.E.BYPASS.LTC128B.128 [R2+0xd000], desc[UR8][R24.64] ;  /* 0x0d0000001802cfae */ /* 0x000fe2000b901d48 */
[----:B------:R-:W-:-:S02]  /*3920*/  CS2R R72, SRZ ;  /* 0x0000000000487805 */ /* 0x000fc4000001ff00 */
[----:B------:R-:W-:Y:S02]  /*3930*/  CS2R R70, SRZ ;  /* 0x0000000000467805 */ /* 0x000fe4000001ff00 */
[----:B------:R-:W-:Y:S01]  /*3940*/  CS2R R68, SRZ ;  /* 0x0000000000447805 */ /* 0x000fe2000001ff00 */
[----:B------:R-:W-:Y:S01]  /*3950*/  @P3 STS.128 [R2+0xe000], RZ ;  /* 0x00e000ff02003388 */ /* 0x000fe20000000c00 */
[----:B---3--:R-:W-:Y:S01]  /*3960*/  VIADD R12, R36, 0x8 ;  /* 0x00000008240c7836 */ /* 0x008fe20000000000 */
[----:B------:R-:W-:-:S04]  /*3970*/  ULDC UR7, c[0x0][0x2ec] ;  /* 0x0000bb0000077ab9 */ /* 0x000fc80000000800 */
[----:B------:R-:W-:Y:S01]  /*3980*/  ISETP.GE.AND P6, PT, R12, UR6, PT ;  /* 0x000000060c007c0c */ /* 0x000fe2000bfc6270 */
[----:B------:R-:W-:-:S04]  /*3990*/  IMAD R12, R16, UR27, R9 ;  /* 0x0000001b100c7c24 */ /* 0x000fc8000f8e0209 */
[----:B------:R-:W-:Y:S01]  /*39a0*/  IMAD.IADD R5, R5, 0x1, R12 ;  /* 0x0000000105057824 */ /* 0x000fe200078e020c */
[----:B------:R-:W-:Y:S01]  /*39b0*/  @!P4 IADD3 R12, P0, R0, 0x20, RZ ;  /* 0x00000020000cc810 */ /* 0x000fe20007f1e0ff */
[--C-:B------:R-:W-:Y:S02]  /*39c0*/  @!P2 IMAD.MOV.U32 R9, RZ, RZ, R7.reuse ;  /* 0x000000ffff09a224 */ /* 0x100fe400078e0007 */
[----:B------:R-:W-:-:S04]  /*39d0*/  @!P3 IMAD.WIDE.U32 R6, R10, UR22, R6 ;  /* 0x000000160a06bc25 */ /* 0x000fc8000f8e0006 */
[----:B------:R-:W-:Y:S01]  /*39e0*/  @!P4 IMAD.X R16, RZ, RZ, R33, P0 ;  /* 0x000000ffff10c224 */ /* 0x000fe200000e0621 */
[----:B------:R-:W-:Y:S01]  /*39f0*/  @!P3 IADD3 R10, P0, R0, 0x40, RZ ;  /* 0x00000040000ab810 */ /* 0x000fe20007f1e0ff */
[----:B------:R-:W-:Y:S02]  /*3a00*/  @!P4 IMAD.MOV.U32 R15, RZ, RZ, R5 ;  /* 0x000000ffff0fc224 */ /* 0x000fe400078e0005 */
[----:B------:R-:W-:Y:S02]  /*3a10*/  @!P4 IMAD R16, R16, UR24, RZ ;  /* 0x000000181010cc24 */ /* 0x000fe4000f8e02ff */
[----:B------:R-:W-:Y:S02]  /*3a20*/  @!P3 IMAD.X R17, RZ, RZ, R33, P0 ;  /* 0x000000ffff11b224 */ /* 0x000fe400000e0621 */
[----:B------:R-:W-:Y:S01]  /*3a30*/  @!P2 IMAD.WIDE.U32 R8, R11, UR22, R8 ;  /* 0x000000160b08ac25 */ /* 0x000fe2000f8e0008 */
[----:B------:R-:W-:Y:S01]  /*3a40*/  SEL R190, R190, R193, !P1 ;  /* 0x000000c1bebe7207 */ /* 0x000fe20004800000 */
[----:B------:R-:W-:-:S02]  /*3a50*/  ULDC UR22, c[0x0][0x2dc] ;  /* 0x0000b70000167ab9 */ /* 0x000fc40000000800 */
[----:B------:R-:W-:Y:S02]  /*3a60*/  @!P3 IMAD.MOV.U32 R19, RZ, RZ, R5 ;  /* 0x000000ffff13b224 */ /* 0x000fe400078e0005 */
[C---:B------:R-:W-:Y:S02]  /*3a70*/  @!P4 IMAD R32, R12.reuse, UR25, R16 ;  /* 0x000000190c20cc24 */ /* 0x040fe4000f8e0210 */
[----:B------:R-:W-:Y:S02]  /*3a80*/  @!P3 IMAD R11, R17, UR24, RZ ;  /* 0x00000018110bbc24 */ /* 0x000fe4000f8e02ff */
[----:B------:R-:W-:Y:S01]  /*3a90*/  @!P4 IMAD.WIDE.U32 R12, R12, UR24, R14 ;  /* 0x000000180c0ccc25 */ /* 0x000fe2000f8e000e */
[----:B------:R-:W-:-:S03]  /*3aa0*/  @!P3 LEA R16, P0, R6, R26, 0x1 ;  /* 0x0000001a0610b211 */ /* 0x000fc600078008ff */
[----:B------:R-:W-:Y:S02]  /*3ab0*/  @!P3 IMAD.IADD R14, R7, 0x1, R22 ;  /* 0x00000001070eb824 */ /* 0x000fe400078e0216 */
[C---:B------:R-:W-:Y:S02]  /*3ac0*/  @!P3 IMAD R26, R10.reuse, UR25, R11 ;  /* 0x000000190a1abc24 */ /* 0x040fe4000f8e020b */
[----:B------:R-:W-:Y:S01]  /*3ad0*/  @!P3 IMAD.WIDE.U32 R10, R10, UR24, R18 ;  /* 0x000000180a0abc25 */ /* 0x000fe2000f8e0012 */
[----:B------:R-:W-:Y:S01]  /*3ae0*/  @!P3 LEA.HI.X R17, R6, R27, R14, 0x1, P0 ;  /* 0x0000001b0611b211 */ /* 0x000fe200000f0c0e */
[----:B------:R-:W2:Y:S02]  /*3af0*/  @!P4 LDC.64 R18, c[0x0][0x220] ;  /* 0x00008800ff12cb82 */ /* 0x000ea40000000a00 */
[----:B------:R-:W-:Y:S02]  /*3b00*/  @!P5 IMAD R7, R33, UR24, RZ ;  /* 0x000000182107dc24 */ /* 0x000fe4000f8e02ff */
[----:B------:R-:W-:Y:S01]  /*3b10*/  @!P2 IMAD.IADD R6, R9, 0x1, R23 ;  /* 0x000000010906a824 */ /* 0x000fe200078e0217 */
[----:B------:R-:W-:Y:S01]  /*3b20*/  @!P2 LEA R14, P0, R8, R34, 0x1 ;  /* 0x00000022080ea211 */ /* 0x000fe200078008ff */
[----:B------:R-:W-:Y:S01]  /*3b30*/  @!P2 IMAD.MOV.U32 R29, RZ, RZ, R5 ;  /* 0x000000ffff1da224 */ /* 0x000fe200078e0005 */
[----:B------:R-:W-:Y:S01]  /*3b40*/  @!PT LDS RZ, [RZ] ;  /* 0x00000000fffff984 */ /* 0x000fe20000000800 */
[----:B------:R-:W-:Y:S01]  /*3b50*/  @!PT LDS RZ, [RZ] ;  /* 0x00000000fffff984 */ /* 0x000fe20000000800 */
[----:B------:R-:W-:Y:S01]  /*3b60*/  @!PT LDS RZ, [RZ] ;  /* 0x00000000fffff984 */ /* 0x000fe20000000800 */
[----:B------:R-:W-:Y:S01]  /*3b70*/  @!P3 LDGSTS.E.BYPASS.LTC128B.128 [R2+0xe000], desc[UR8][R16.64] ;  /* 0x0e0000001002bfae */ /* 0x000fe2000b901d48 */
[----:B------:R-:W3:Y:S01]  /*3b80*/  @!P3 LDC.64 R22, c[0x0][0x220] ;  /* 0x00008800ff16bb82 */ /* 0x000ee20000000a00 */
[----:B------:R-:W-:-:S02]  /*3b90*/  @!P5 IMAD R7, R0, UR25, R7 ;  /* 0x000000190007dc24 */ /* 0x000fc4000f8e0207 */
[----:B------:R-:W-:Y:S01]  /*3ba0*/  @!P5 IMAD.WIDE.U32 R4, R0, UR24, R4 ;  /* 0x000000180004dc25 */ /* 0x000fe2000f8e0004 */
[----:B------:R-:W-:-:S03]  /*3bb0*/  @!P2 LEA.HI.X R15, R8, R35, R6, 0x1, P0 ;  /* 0x00000023080fa211 */ /* 0x000fc600000f0c06 */
[----:B------:R-:W-:Y:S01]  /*3bc0*/  @!P5 IMAD.IADD R5, R5, 0x1, R7 ;  /* 0x000000010505d824 */ /* 0x000fe200078e0207 */
[----:B------:R-:W-:-:S04]  /*3bd0*/  @!P5 LEA R6, P0, R4, R30, 0x1 ;  /* 0x0000001e0406d211 */ /* 0x000fc800078008ff */
[----:B------:R-:W-:Y:S02]  /*3be0*/  @!P5 LEA.HI.X R7, R4, R31, R5, 0x1, P0 ;  /* 0x0000001f0407d211 */ /* 0x000fe400000f0c05 */
[----:B------:R-:W-:Y:S01]  /*3bf0*/  @!P2 IADD3 R0, P0, R0, 0x60, RZ ;  /* 0x000000600000a810 */ /* 0x000fe20007f1e0ff */
[----:B------:R-:W-:Y:S04]  /*3c00*/  @P2 STS.128 [R2+0xf000], RZ ;  /* 0x00f000ff02002388 */ /* 0x000fe80000000c00 */
[----:B------:R-:W-:Y:S01]  /*3c10*/  @!P2 IMAD.X R4, RZ, RZ, R33, P0 ;  /* 0x000000ffff04a224 */ /* 0x000fe200000e0621 */
[----:B------:R-:W-:Y:S01]  /*3c20*/  @!PT LDS RZ, [RZ] ;  /* 0x00000000fffff984 */ /* 0x000fe20000000800 */
[----:B------:R-:W-:Y:S01]  /*3c30*/  @!PT LDS RZ, [RZ] ;  /* 0x00000000fffff984 */ /* 0x000fe20000000800 */
[----:B------:R-:W-:Y:S01]  /*3c40*/  @!PT LDS RZ, [RZ] ;  /* 0x00000000fffff984 */ /* 0x000fe20000000800 */
[----:B------:R2:W-:Y:S04]  /*3c50*/  @!P2 LDGSTS.E.BYPASS.LTC128B.128 [R2+0xf000], desc[UR8][R14.64] ;  /* 0x0f0000000e02afae */ /* 0x0005e8000b901d48 */
[----:B------:R-:W-:Y:S01]  /*3c60*/  @P5 STS.128 [R2+0x10000], RZ ;  /* 0x010000ff02005388 */ /* 0x000fe20000000c00 */
[----:B------:R-:W-:-:S03]  /*3c70*/  @!P2 IMAD R4, R4, UR24, RZ ;  /* 0x000000180404ac24 */ /* 0x000fc6000f8e02ff */
[----:B------:R-:W-:Y:S01]  /*3c80*/  @!PT LDS RZ, [RZ] ;  /* 0x00000000fffff984 */ /* 0x000fe20000000800 */
[----:B------:R-:W-:Y:S01]  /*3c90*/  @!PT LDS RZ, [RZ] ;  /* 0x00000000fffff984 */ /* 0x000fe20000000800 */
[----:B------:R-:W-:Y:S01]  /*3ca0*/  @!PT LDS RZ, [RZ] ;  /* 0x00000000fffff984 */ /* 0x000fe20000000800 */
[----:B------:R4:W-:Y:S01]  /*3cb0*/  @!P5 LDGSTS.E.BYPASS.LTC128B.128 [R2+0x10000], desc[UR8][R6.64] ;  /* 0x100000000602dfae */ /* 0x0009e2000b901d48 */
[----:B---3--:R-:W-:-:S03]  /*3cc0*/  @!P3 LEA R8, P0, R10, R22, 0x1 ;  /* 0x000000160a08b211 */ /* 0x008fc600078008ff */
[----:B------:R-:W-:Y:S01]  /*3cd0*/  @P4 STS.128 [R2+0x11000], RZ ;  /* 0x011000ff02004388 */ /* 0x000fe20000000c00 */
[----:B--2---:R-:W-:Y:S01]  /*3ce0*/  @!P4 LEA R14, P5, R12, R18, 0x1 ;  /* 0x000000120c0ec211 */ /* 0x004fe200078a08ff */
[----:B----4-:R-:W-:Y:S02]  /*3cf0*/  @!P4 IMAD.IADD R6, R13, 0x1, R32 ;  /* 0x000000010d06c824 */ /* 0x010fe400078e0220 */
        /* <DEDUP_REMOVED lines=11> */
[----:B-1----:R-:W-:Y:S01]  /*3db0*/  @!P2 LEA R6, P0, R4, R20, 0x1 ;  /* 0x000000140406a211 */ /* 0x002fe200078008ff */
        /* <DEDUP_REMOVED lines=10> */
[----:B------:R-:W-:Y:S01]  /*3e60*/  ISETP.GE.AND P3, PT, R36, UR6, PT ;  /* 0x0000000624007c0c */ /* 0x000fe2000bf66270 */
[----:B------:R-:W-:Y:S01]  /*3e70*/  ULDC UR6, c[0x0][0x39c] ;  /* 0x0000e70000067ab9 */ /* 0x000fe20000000800 */
[----:B------:R2:W-:Y:S04]  /*3e80*/  @P2 STS.128 [R2+0x13000], RZ ;  /* 0x013000ff02002388 */ /* 0x0005e80000000c00 */
[----:B------:R-:W-:Y:S01]  /*3e90*/  @!PT LDS RZ, [RZ] ;  /* 0x00000000fffff984 */ /* 0x000fe20000000800 */
[----:B------:R-:W-:Y:S01]  /*3ea0*/  @!PT LDS RZ, [RZ] ;  /* 0x00000000fffff984 */ /* 0x000fe20000000800 */
[----:B------:R-:W-:Y:S01]  /*3eb0*/  @!PT LDS RZ, [RZ] ;  /* 0x00000000fffff984 */ /* 0x000fe20000000800 */
[----:B------:R2:W-:Y:S01]  /*3ec0*/  @!P2 LDGSTS.E.BYPASS.LTC128B.128 [R2+0x13000], desc[UR8][R6.64] ;  /* 0x130000000602afae */ /* 0x0005e2000b901d48 */
[----:B------:R-:W-:-:S03]  /*3ed0*/  IADD3 R4, P2, R4, UR14, RZ ;  /* 0x0000000e04047c10 */ /* 0x000fc6000ff5e0ff */
[----:B------:R-:W0:Y:S01]  /*3ee0*/  LDGDEPBAR ;  /* 0x00000000000079af */ /* 0x000e220000000000 */
[----:B-1----:R-:W-:-:S04]  /*3ef0*/  SHF.R.S32.HI R8, RZ, 0x1f, R36 ;  /* 0x0000001fff087819 */ /* 0x002fc80000011424 */
[----:B------:R-:W-:Y:S02]  /*3f00*/  SHF.L.U64.HI R5, R36, 0x2, R8 ;  /* 0x0000000224057819 */ /* 0x000fe40000010208 */
[----:B--2---:R-:W-:Y:S02]  /*3f10*/  SHF.R.S32.HI R2, RZ, 0x1f, R0 ;  /* 0x0000001fff027819 */ /* 0x004fe40000011400 */
[C---:B------:R-:W-:Y:S02]  /*3f20*/  @!P4 LEA R6, P0, R0.reuse, UR14, 0x2 ;  /* 0x0000000e0006cc11 */ /* 0x040fe4000f8010ff */
[----:B------:R-:W-:Y:S02]  /*3f30*/  IADD3.X R5, R5, UR13, RZ, P2, !PT ;  /* 0x0000000d05057c10 */ /* 0x000fe400097fe4ff */
[----:B------:R-:W-:-:S03]  /*3f40*/  @!P4 LEA.HI.X R7, R0, UR13, R2, 0x2, P0 ;  /* 0x0000000d0007cc11 */ /* 0x000fc600080f1402 */
[----:B------:R-:W2:Y:S04]  /*3f50*/  @!P3 LDG.E R41, desc[UR8][R4.64] ;  /* 0x000000080429b981 */ /* 0x000ea8000c1e1900 */
[----:B------:R-:W3:Y:S04]  /*3f60*/  @!P6 LDG.E R40, desc[UR8][R4.64+0x20] ;  /* 0x000020080428e981 */ /* 0x000ee8000c1e1900 */
[----:B------:R1:W4:Y:S04]  /*3f70*/  @!P5 LDG.E R39, desc[UR8][R4.64+0x100] ;  /* 0x000100080427d981 */ /* 0x000328000c1e1900 */
[----:B------:R-:W4:Y:S01]  /*3f80*/  @!P4 LDG.E R38, desc[UR8][R6.64] ;  /* 0x000000080626c981 */ /* 0x000f22000c1e1900 */
[----:B------:R-:W-:-:S02]  /*3f90*/  VIADD R2, R36, 0x1 ;  /* 0x0000000124027836 */ /* 0x000fc40000000000 */
[----:B------:R-:W-:-:S05]  /*3fa0*/  IMAD.U32 R0, RZ, RZ, UR21 ;  /* 0x00000015ff007e24 */ /* 0x000fca000f8e00ff */
[----:B------:R-:W-:Y:S01]  /*3fb0*/  IADD3 R0, R2, UR11, -R0 ;  /* 0x0000000b02007c10 */ /* 0x000fe2000fffe800 */
[----:B------:R-:W-:-:S04]  /*3fc0*/  IMAD.SHL.U32 R2, R36, 0x4, RZ ;  /* 0x0000000424027824 */ /* 0x000fc800078e00ff */
[----:B------:R5:W-:Y:S04]  /*3fd0*/  STL [R1+0x64], R0 ;  /* 0x0000640001007387 */ /* 0x000be80000100800 */
[----:B------:R5:W-:Y:S01]  /*3fe0*/  STL [R1+0x60], R2 ;  /* 0x0000600201007387 */ /* 0x000be20000100800 */
[C---:B-1----:R-:W-:Y:S01]  /*3ff0*/  SHF.L.U64.HI R5, R36.reuse, 0x2, R8 ;  /* 0x0000000224057819 */ /* 0x042fe20000010208 */
[----:B------:R-:W-:Y:S01]  /*4000*/  IMAD.MOV.U32 R4, RZ, RZ, 0x40 ;  /* 0x00000040ff047424 */ /* 0x000fe200078e00ff */
[----:B-----5:R-:W-:Y:S01]  /*4010*/  LOP3.LUT P2, RZ, R37, 0x4, RZ, 0xc0, !PT ;  /* 0x0000000425ff7812 */ /* 0x020fe2000784c0ff */
[----:B------:R-:W-:-:S05]  /*4020*/  VIADD R0, R36, 0xffffff80 ;  /* 0xffffff8024007836 */ /* 0x000fca0000000000 */
[----:B------:R-:W-:-:S04]  /*4030*/  SHF.R.S32.HI R2, RZ, 0x1f, R0 ;  /* 0x0000001fff027819 */ /* 0x000fc80000011400 */
[C---:B------:R-:W-:Y:S01]  /*4040*/  SHF.L.U64.HI R2, R0.reuse, 0x2, R2 ;  /* 0x0000000200027819 */ /* 0x040fe20000010202 */
[----:B------:R-:W-:Y:S01]  /*4050*/  IMAD.SHL.U32 R0, R0, 0x4, RZ ;  /* 0x0000000400007824 */ /* 0x000fe200078e00ff */
[C---:B------:R-:W-:Y:S02]  /*4060*/  LOP3.LUT P3, RZ, R37.reuse, 0x4, RZ, 0xc0, !PT ;  /* 0x0000000425ff7812 */ /* 0x040fe4000786c0ff */
[----:B------:R-:W-:Y:S02]  /*4070*/  LOP3.LUT P0, RZ, R37, 0x2, RZ, 0xc0, !PT ;  /* 0x0000000225ff7812 */ /* 0x000fe4000780c0ff */
[----:B------:R-:W-:Y:S01]  /*4080*/  SEL R184, R184, R192, !P1 ;  /* 0x000000c0b8b87207 */ /* 0x000fe20004800000 */
[----:B------:R-:W-:Y:S01]  /*4090*/  UIADD3 UR21, UR21, 0x80, UR28 ;  /* 0x0000008015157890 */ /* 0x000fe2000fffe01c */
[----:B------:R-:W-:Y:S02]  /*40a0*/  SEL R185, R185, 0xffffffc0, !P3 ;  /* 0xffffffc0b9b97807 */ /* 0x000fe40005800000 */
[----:B------:R-:W-:-:S02]  /*40b0*/  SEL R191, R191, 0xffffffe0, !P0 ;  /* 0xffffffe0bfbf7807 */ /* 0x000fc40004000000 */
[----:B------:R-:W-:Y:S02]  /*40c0*/  LEA R190, R190, UR4, 0x1 ;  /* 0x00000004bebe7c11 */ /* 0x000fe4000f8e08ff */
[----:B------:R-:W-:Y:S01]  /*40d0*/  LEA R184, R184, UR4, 0x1 ;  /* 0x00000004b8b87c11 */ /* 0x000fe2000f8e08ff */
[----:B------:R-:W-:Y:S01]  /*40e0*/  UIADD3 UR21, UR21, -UR11, URZ ;  /* 0x8000000b15157290 */ /* 0x000fe2000fffe03f */
[----:B--2---:R-:W-:Y:S04]  /*40f0*/  STL [R1+0x3c], R41 ;  /* 0x00003c2901007387 */ /* 0x004fe80000100800 */
[----:B---3--:R-:W-:Y:S04]  /*4100*/  STL [R1+0x40], R40 ;  /* 0x0000402801007387 */ /* 0x008fe80000100800 */
[----:B----4-:R-:W-:Y:S04]  /*4110*/  STL [R1+0x34], R39 ;  /* 0x0000342701007387 */ /* 0x010fe80000100800 */
[----:B------:R-:W-:Y:S04]  /*4120*/  STL [R1+0x38], R38 ;  /* 0x0000382601007387 */ /* 0x000fe80000100800 */
[----:B------:R-:W-:Y:S04]  /*4130*/  STL [R1+0x5c], R5 ;  /* 0x00005c0501007387 */ /* 0x000fe80000100800 */
[----:B------:R-:W-:Y:S04]  /*4140*/  STL [R1+0x58], R2 ;  /* 0x0000580201007387 */ /* 0x000fe80000100800 */
[----:B------:R1:W-:Y:S02]  /*4150*/  STL [R1+0x54], R0 ;  /* 0x0000540001007387 */ /* 0x0003e40000100800 */
[----:B-1----:R-:W-:-:S05]  /*4160*/  SEL R0, R4, 0xffffffc0, !P2 ;  /* 0xffffffc004007807 */ /* 0x002fca0005000000 */
[----:B------:R1:W-:Y:S02]  /*4170*/  STL [R1+0x50], R0 ;  /* 0x0000500001007387 */ /* 0x0003e40000100800 */
.L_x_1072:
        /* <DEDUP_REMOVED lines=176> */
[----:B------:R1:W-:Y:S01]  /*4c80*/  MUFU.TANH R93, R17 ;  /* 0x00000011005d7308 */ /* 0x0003e20000002400 */
        /* <DEDUP_REMOVED lines=24> */
[----:B-1----:R-:W-:Y:S01]  /*4e10*/  MOV R17, R226 ;  /* 0x000000e200117202 */ /* 0x002fe20000000f00 */
[----:B----4-:R-:W-:Y:S01]  /*4e20*/  IMAD.MOV.U32 R18, RZ, RZ, R225 ;  /* 0x000000ffff127224 */ /* 0x010fe200078e00e1 */
[----:B------:R-:W-:Y:S01]  /*4e30*/  @!P0 ISETP.GE.AND P4, PT, R2, R10, PT ;  /* 0x0000000a0200820c */ /* 0x000fe20003f86270 */
[----:B------:R-:W-:Y:S01]  /*4e40*/  FMUL.FTZ R25, R25, UR6 ;  /* 0x0000000619197c20 */ /* 0x000fe20008410000 */
[----:B------:R-:W-:Y:S01]  /*4e50*/  FMUL.FTZ R26, R26, UR6 ;  /* 0x000000061a1a7c20 */ /* 0x000fe20008410000 */
        /* <DEDUP_REMOVED lines=17> */
[----:B------:R3:W-:Y:S01]  /*4f70*/  MUFU.TANH R92, R20 ;  /* 0x00000014005c7308 */ /* 0x0007e20000002400 */
[----:B-1----:R-:W-:Y:S01]  /*4f80*/  FFMA.FTZ R4, R5, UR7, -R11 ;  /* 0x0000000705047c23 */ /* 0x002fe2000801080b */
[----:B------:R-:W-:Y:S08]  /*4f90*/  IMAD.MOV.U32 R5, RZ, RZ, R227 ;  /* 0x000000ffff057224 */ /* 0x000ff000078e00e3 */
[----:B------:R-:W-:Y:S10]  /*4fa0*/  MUFU.TANH R87, R33 ;  /* 0x0000002100577308 */ /* 0x000ff40000002400 */
[----:B------:R1:W-:Y:S01]  /*4fb0*/  MUFU.EX2 R3, R4 ;  /* 0x0000000400037308 */ /* 0x0003e20000000800 */
[----:B---3--:R-:W3:Y:S09]  /*4fc0*/  LDL R20, [R1+0x20] ;  /* 0x0000200001147983 */ /* 0x008ef20000100800 */
[----:B------:R-:W-:Y:S10]  /*4fd0*/  MUFU.TANH R167, R34 ;  /* 0x0000002200a77308 */ /* 0x000ff40000002400 */
[----:B------:R4:W-:Y:S01]  /*4fe0*/  MUFU.TANH R91, R21 ;  /* 0x00000015005b7308 */ /* 0x0009e20000002400 */
[----:B-1----:R-:W-:Y:S01]  /*4ff0*/  IMAD.MOV.U32 R4, RZ, RZ, R211 ;  /* 0x000000ffff047224 */ /* 0x002fe200078e00d3 */
[----:B------:R-:W-:Y:S08]  /*5000*/  @!P0 FSEL R4, R211, -INF , !P1 ;  /* 0xff800000d3048808 */ /* 0x000ff00004800000 */
[----:B------:R-:W-:Y:S10]  /*5010*/  MUFU.TANH R166, R35 ;  /* 0x0000002300a67308 */ /* 0x000ff40000002400 */
[----:B------:R1:W-:Y:S01]  /*5020*/  MUFU.TANH R171, R22 ;  /* 0x0000001600ab7308 */ /* 0x0003e20000002400 */
[----:B----4-:R-:W4:Y:S09]  /*5030*/  LDL R21, [R1+0x24] ;  /* 0x0000240001157983 */ /* 0x010f320000100800 */
[----:B------:R1:W-:Y:S10]  /*5040*/  MUFU.TANH R170, R23 ;  /* 0x0000001700aa7308 */ /* 0x0003f40000002400 */
[----:B------:R-:W-:Y:S01]  /*5050*/  MUFU.TANH R200, R25 ;  /* 0x0000001900c87308 */ /* 0x000fe20000002400 */
[----:B-1----:R-:W3:Y:S09]  /*5060*/  LDL R22, [R1+0x14] ;  /* 0x0000140001167983 */ /* 0x002ef20000100800 */
[----:B------:R-:W-:Y:S01]  /*5070*/  MUFU.TANH R219, R26 ;  /* 0x0000001a00db7308 */ /* 0x000fe20000002400 */
[----:B------:R-:W4:Y:S09]  /*5080*/  LDL R23, [R1+0xc] ;  /* 0x00000c0001177983 */ /* 0x000f320000100800 */
[----:B------:R-:W-:Y:S10]  /*5090*/  MUFU.TANH R218, R27 ;  /* 0x0000001b00da7308 */ /* 0x000ff40000002400 */
[----:B------:R-:W-:Y:S10]  /*50a0*/  MUFU.TANH R215, R30 ;  /* 0x0000001e00d77308 */ /* 0x000ff40000002400 */
        /* <DEDUP_REMOVED lines=32> */
[----:B--2---:R-:W-:Y:S01]  /*52b0*/  STL [R1], R24 ;  /* 0x0000001801007387 */ /* 0x004fe20000100800 */
[----:B------:R-:W-:Y:S07]  /*52c0*/  MOV R5, R207 ;  /* 0x000000cf00057202 */ /* 0x000fee0000000f00 */
[----:B------:R1:W-:Y:S01]  /*52d0*/  MUFU.EX2 R252, R4 ;  /* 0x0000000400fc7308 */ /* 0x0003e20000000800 */
[----:B------:R-:W-:Y:S02]  /*52e0*/  @!P0 FSEL R5, R207, -INF , !P1 ;  /* 0xff800000cf058808 */ /* 0x000fe40004800000 */
[----:B------:R-:W-:Y:S03]  /*52f0*/  @!P0 ISETP.GE.AND P1, PT, R15, R10, PT ;  /* 0x0000000a0f00820c */ /* 0x000fe60003f26270 */
[--C-:B------:R-:W-:Y:S04]  /*5300*/  FFMA.FTZ R5, R5, UR7, -R8.reuse ;  /* 0x0000000705057c23 */ /* 0x100fe80008010808 */
[----:B------:R2:W-:Y:S01]  /*5310*/  MUFU.EX2 R243, R5 ;  /* 0x0000000500f37308 */ /* 0x0005e20000000800 */
[----:B-1----:R-:W-:Y:S02]  /*5320*/  MOV R4, R206 ;  /* 0x000000ce00047202 */ /* 0x002fe40000000f00 */
[----:B------:R-:W-:Y:S02]  /*5330*/  @!P0 FSEL R4, R206, -INF , !P1 ;  /* 0xff800000ce048808 */ /* 0x000fe40004800000 */
[----:B------:R-:W-:Y:S03]  /*5340*/  @!P0 ISETP.GE.AND P1, PT, R15, R9, PT ;  /* 0x000000090f00820c */ /* 0x000fe60003f26270 */
[----:B------:R-:W-:Y:S01]  /*5350*/  FFMA.FTZ R19, R4, UR7, -R8 ;  /* 0x0000000704137c23 */ /* 0x000fe20008010808 */
[----:B------:R-:W-:Y:S02]  /*5360*/  @!P0 FSEL R18, R225, -INF , !P1 ;  /* 0xff800000e1128808 */ /* 0x000fe40004800000 */
[----:B------:R-:W-:Y:S01]  /*5370*/  @!P0 ISETP.GE.AND P1, PT, R16, R14, PT ;  /* 0x0000000e1000820c */ /* 0x000fe20003f26270 */
[----:B------:R-:W-:Y:S01]  /*5380*/  MUFU.EX2 R242, R19 ;  /* 0x0000001300f27308 */ /* 0x000fe20000000800 */
[----:B--2---:R-:W1:Y:S01]  /*5390*/  LDSM.16.M88.4 R4, [R188+0x1000] ;  /* 0x00100000bc04783b */ /* 0x004e620000000200 */
        /* <DEDUP_REMOVED lines=115> */
[----:B--2---:R-:W1:Y:S01]  /*5ad0*/  LDSM.16.M88.4 R4, [R188+0x1800] ;  /* 0x00180000bc04783b */ /* 0x004e620000000200 */
[-C--:B------:R-:W-:Y:S01]  /*5ae0*/  @!P0 ISETP.GE.AND P1, PT, R16, R14.reuse, PT ;  /* 0x0000000e1000820c */ /* 0x080fe20003f26270 */
        /* <DEDUP_REMOVED lines=17> */
[----:B----4-:R-:W-:Y:S02]  /*5c00*/  @!P0 IADD3 R16, R0, 0x20, RZ ;  /* 0x0000002000108810 */ /* 0x010fe40007ffe0ff */
        /* <DEDUP_REMOVED lines=17> */
[----:B----4-:R-:W-:Y:S02]  /*5d20*/  @!P0 VIADD R15, R0, 0x21 ;  /* 0x00000021000f8836 */ /* 0x010fe40000000000 */
        /* <DEDUP_REMOVED lines=44> */
[----:B------:R-:W-:Y:S05]  /*5ff0*/  @!P0 ISETP.GE.AND P2, PT, R5, R9, PT ;  /* 0x000000090500820c */ /* 0x000fea0003f46270 */
[----:B------:R-:W3:Y:S10]  /*6000*/  MUFU.TANH R162, R56 ;  /* 0x0000003800a27308 */ /* 0x000ef40000002400 */
[----:B------:R-:W3:Y:S01]  /*6010*/  MUFU.TANH R159, R60 ;  /* 0x0000003c009f7308 */ /* 0x000ee20000002400 */
[----:B----4-:R-:W-:Y:S02]  /*6020*/  MOV R4, R183 ;  /* 0x000000b700047202 */ /* 0x010fe40000000f00 */
[----:B------:R-:W-:Y:S02]  /*6030*/  @!P0 FSEL R4, R183, -INF , !P1 ;  /* 0xff800000b7048808 */ /* 0x000fe40004800000 */
[C---:B------:R-:W-:Y:S03]  /*6040*/  @!P0 ISETP.GE.AND P1, PT, R15.reuse, R10, PT ;  /* 0x0000000a0f00820c */ /* 0x040fe60003f26270 */
        /* <DEDUP_REMOVED lines=34> */
[--C-:B---3--:R-:W-:Y:S01]  /*6270*/  FFMA.FTZ R6, R7, UR7, -R2.reuse ;  /* 0x0000000707067c23 */ /* 0x108fe20008010802 */
        /* <DEDUP_REMOVED lines=275> */
[C---:B------:R-:W-:Y:S06]  /*73b0*/  FADD.FTZ R21, -R144.reuse, R21 ;  /* 0x0000001590157221 */ /* 0x040fec0000010100 */
[C---:B------:R-:W-:Y:S01]  /*73c0*/  FADD.FTZ R32, -R144.reuse, R32 ;  /* 0x0000002090207221 */ /* 0x040fe20000010100 */
[C---:B------:R-:W-:Y:S01]  /*73d0*/  FADD.FTZ R33, -R144.reuse, R33 ;  /* 0x0000002190217221 */ /* 0x040fe20000010100 */
[----:B------:R2:W5:Y:S01]  /*73e0*/  LDL.LU R100, [R1+0x134] ;  /* 0x0001340001647983 */ /* 0x0005620000300800 */
[----:B------:R-:W-:Y:S03]  /*73f0*/  FMUL.FTZ R5, R5, UR6 ;  /* 0x0000000605057c20 */ /* 0x000fe60008410000 */
[----:B------:R2:W5:Y:S01]  /*7400*/  LDL.LU R99, [R1+0x130] ;  /* 0x0001300001637983 */ /* 0x0005620000300800 */
[----:B------:R-:W-:Y:S03]  /*7410*/  FMUL.FTZ R5, R151, R5 ;  /* 0x0000000597057220 */ /* 0x000fe60000410000 */
[----:B------:R2:W5:Y:S01]  /*7420*/  LDG.E R0, desc[UR8][R146.64+0x120] ;  /* 0x0001200892007981 */ /* 0x000562000c1e1900 */
[-C--:B-1----:R-:W-:Y:S03]  /*7430*/  HMMA.16816.F32.BF16 R36, R132, R136.reuse, R36 ;  /* 0x000000888424723c */ /* 0x082fe60000041824 */
[----:B------:R-:W-:Y:S03]  /*7440*/  F2FP.BF16.F32.PACK_AB R5, R5, R145 ;  /* 0x000000910505723e */ /* 0x000fe600000010ff */
        /* <DEDUP_REMOVED lines=8> */
[----:B------:R-:W-:Y:S01]  /*74d0*/  FADD.FTZ R52, -R144, R52 ;  /* 0x0000003490347221 */ /* 0x000fe20000010100 */
[----:B------:R-:W-:Y:S01]  /*74e0*/  FMUL.FTZ R132, R98, R16 ;  /* 0x0000001062847220 */ /* 0x000fe20000410000 */
[----:B------:R-:W-:Y:S01]  /*74f0*/  FMUL.FTZ R133, R97, R17 ;  /* 0x0000001161857220 */ /* 0x000fe20000410000 */
[----:B------:R2:W5:Y:S02]  /*7500*/  LDL.LU R98, [R1+0x12c] ;  /* 0x00012c0001627983 */ /* 0x0005640000300800 */
[----:B------:R-:W-:Y:S01]  /*7510*/  FMUL.FTZ R134, R96, R20 ;  /* 0x0000001460867220 */ /* 0x000fe20000410000 */
[----:B------:R-:W-:Y:S01]  /*7520*/  FMUL.FTZ R135, R95, R21 ;  /* 0x000000155f877220 */ /* 0x000fe20000410000 */
[----:B------:R2:W5:Y:S01]  /*7530*/  LDL.LU R97, [R1+0x128] ;  /* 0x0001280001617983 */ /* 0x0005620000300800 */
[----:B------:R-:W-:Y:S01]  /*7540*/  FFMA.FTZ R16, -R94, R94, 1 ;  /* 0x3f8000005e107423 */ /* 0x000fe2000001015e */
[----:B------:R-:W-:Y:S01]  /*7550*/  FFMA.FTZ R21, -R92, R92, 1 ;  /* 0x3f8000005c157423 */ /* 0x000fe2000001015c */
[----:B------:R-:W-:Y:S01]  /*7560*/  FFMA.FTZ R17, -R91, R91, 1 ;  /* 0x3f8000005b117423 */ /* 0x000fe2000001015b */
        /* <DEDUP_REMOVED lines=10> */
[----:B------:R-:W-:Y:S01]  /*7610*/  FFMA.FTZ R133, -R88, R88, 1 ;  /* 0x3f80000058857423 */ /* 0x000fe20000010158 */
[----:B------:R-:W-:Y:S01]  /*7620*/  FADD.FTZ R134, -R144, R53 ;  /* 0x0000003590867221 */ /* 0x000fe20000010100 */
[----:B------:R2:W5:Y:S01]  /*7630*/  LDL.LU R93, [R1+0x118] ;  /* 0x00011800015d7983 */ /* 0x0005620000300800 */
[----:B------:R-:W-:Y:S01]  /*7640*/  FMUL.FTZ R53, R78, R52 ;  /* 0x000000344e357220 */ /* 0x000fe20000410000 */
[----:B------:R-:W-:Y:S01]  /*7650*/  F2FP.BF16.F32.PACK_AB R135, R17, R21 ;  /* 0x000000151187723e */ /* 0x000fe200000010ff */
[----:B------:R-:W-:Y:S01]  /*7660*/  FMUL.FTZ R17, R90, R32 ;  /* 0x000000205a117220 */ /* 0x000fe20000410000 */
[----:B------:R2:W5:Y:S01]  /*7670*/  LDL.LU R92, [R1+0x114] ;  /* 0x00011400015c7983 */ /* 0x0005620000300800 */
[----:B------:R-:W-:Y:S01]  /*7680*/  FMUL.FTZ R21, R89, R33 ;  /* 0x0000002159157220 */ /* 0x000fe20000410000 */
[----:B------:R-:W-:Y:S01]  /*7690*/  FMUL.FTZ R134, R77, R134 ;  /* 0x000000864d867220 */ /* 0x000fe20000410000 */
[----:B------:R-:W-:Y:S01]  /*76a0*/  FADD.FTZ R32, -R144, R36 ;  /* 0x0000002490207221 */ /* 0x000fe20000010100 */
[----:B------:R2:W5:Y:S01]  /*76b0*/  LDL.LU R91, [R1+0x110] ;  /* 0x00011000015b7983 */ /* 0x0005620000300800 */
[----:B------:R-:W-:Y:S01]  /*76c0*/  FFMA.FTZ R36, -R80, R80, 1 ;  /* 0x3f80000050247423 */ /* 0x000fe20000010150 */
[----:B------:R-:W-:Y:S01]  /*76d0*/  FADD.FTZ R33, -R144, R37 ;  /* 0x0000002590217221 */ /* 0x000fe20000010100 */
[----:B------:R-:W-:Y:S01]  /*76e0*/  FMUL.FTZ R32, R86, R32 ;  /* 0x0000002056207220 */ /* 0x000fe20000410000 */
        /* <DEDUP_REMOVED lines=10> */
[----:B------:R-:W-:Y:S01]  /*7790*/  FFMA.FTZ R132, -R87, R87, 1 ;  /* 0x3f80000057847423 */ /* 0x000fe20000010157 */
[----:B------:R-:W-:Y:S01]  /*77a0*/  FMUL.FTZ R37, R33, R37 ;  /* 0x0000002521257220 */ /* 0x000fe20000410000 */
[----:B------:R2:W5:Y:S01]  /*77b0*/  LDL.LU R87, [R1+0x100] ;  /* 0x0001000001577983 */ /* 0x0005620000300800 */
[----:B------:R-:W-:Y:S01]  /*77c0*/  FFMA.FTZ R33, -R79, R79, 1 ;  /* 0x3f8000004f217423 */ /* 0x000fe2000001014f */
[----:B------:R-:W-:Y:S01]  /*77d0*/  F2FP.BF16.F32.PACK_AB R20, R20, R16 ;  /* 0x000000101414723e */ /* 0x000fe200000010ff */
[----:B------:R-:W-:Y:S01]  /*77e0*/  FFMA.FTZ R16, -R84, R84, 1 ;  /* 0x3f80000054107423 */ /* 0x000fe20000010154 */
[----:B------:R2:W5:Y:S01]  /*77f0*/  LDL.LU R86, [R1+0xfc] ;  /* 0x0000fc0001567983 */ /* 0x0005620000300800 */
[----:B------:R-:W-:Y:S01]  /*7800*/  FMUL.FTZ R36, R36, UR6 ;  /* 0x0000000624247c20 */ /* 0x000fe20008410000 */
[----:B------:R-:W-:Y:S01]  /*7810*/  FMUL.FTZ R33, R33, UR6 ;  /* 0x0000000621217c20 */ /* 0x000fe20008410000 */
[----:B------:R-:W-:Y:S01]  /*7820*/  FMUL.FTZ R16, R16, UR6 ;  /* 0x0000000610107c20 */ /* 0x000fe20008410000 */
[----:B------:R2:W5:Y:S01]  /*7830*/  LDL.LU R85, [R1+0xf8] ;  /* 0x0000f80001557983 */ /* 0x0005620000300800 */
[----:B------:R-:W-:Y:S01]  /*7840*/  FMUL.FTZ R132, R132, UR6 ;  /* 0x0000000684847c20 */ /* 0x000fe20008410000 */
[----:B------:R-:W-:Y:S02]  /*7850*/  FMUL.FTZ R133, R133, UR6 ;  /* 0x0000000685857c20 */ /* 0x000fe40008410000 */
[----:B------:R2:W5:Y:S01]  /*7860*/  LDL.LU R84, [R1+0xf4] ;  /* 0x0000f40001547983 */ /* 0x0005620000300800 */
[----:B------:R-:W-:Y:S01]  /*7870*/  FMUL.FTZ R132, R21, R132 ;  /* 0x0000008415847220 */ /* 0x000fe20000410000 */
[----:B------:R-:W-:Y:S01]  /*7880*/  FADD.FTZ R21, -R144, R48 ;  /* 0x0000003090157221 */ /* 0x000fe20000010100 */
[----:B------:R-:W-:Y:S01]  /*7890*/  FMUL.FTZ R48, R32, R16 ;  /* 0x0000001020307220 */ /* 0x000fe20000410000 */
[----:B------:R2:W5:Y:S01]  /*78a0*/  LDL.LU R83, [R1+0xf0] ;  /* 0x0000f00001537983 */ /* 0x0005620000300800 */
[----:B------:R-:W-:Y:S01]  /*78b0*/  FMUL.FTZ R133, R17, R133 ;  /* 0x0000008511857220 */ /* 0x000fe20000410000 */
[----:B------:R-:W-:Y:S01]  /*78c0*/  FMUL.FTZ R16, R82, R21 ;  /* 0x0000001552107220 */ /* 0x000fe20000410000 */
[C---:B------:R-:W-:Y:S01]  /*78d0*/  FADD.FTZ R17, -R144.reuse, R49 ;  /* 0x0000003190117221 */ /* 0x040fe20000010100 */
[----:B------:R2:W5:Y:S01]  /*78e0*/  LDL.LU R82, [R1+0xec] ;  /* 0x0000ec0001527983 */ /* 0x0005620000300800 */
[----:B------:R-:W-:Y:S01]  /*78f0*/  FADD.FTZ R49, -R144, R64 ;  /* 0x0000004090317221 */ /* 0x000fe20000010100 */
[----:B------:R-:W-:Y:S01]  /*7900*/  FFMA.FTZ R32, -R74, R74, 1 ;  /* 0x3f8000004a207423 */ /* 0x000fe2000001014a */
[----:B------:R-:W-:Y:S01]  /*7910*/  FMUL.FTZ R17, R81, R17 ;  /* 0x0000001151117220 */ /* 0x000fe20000410000 */
[----:B------:R-:W-:Y:S01]  /*7920*/  FFMA.FTZ R21, -R73, R73, 1 ;  /* 0x3f80000049157423 */ /* 0x000fe20000010149 */
[----:B------:R2:W5:Y:S01]  /*7930*/  LDL.LU R81, [R1+0xe8] ;  /* 0x0000e80001517983 */ /* 0x0005620000300800 */
[----:B------:R-:W-:Y:S01]  /*7940*/  FMUL.FTZ R49, R76, R49 ;  /* 0x000000314c317220 */ /* 0x000fe20000410000 */
[----:B------:R-:W-:Y:S01]  /*7950*/  FMUL.FTZ R36, R16, R36 ;  /* 0x0000002410247220 */ /* 0x000fe20000410000 */
[----:B------:R-:W-:Y:S01]  /*7960*/  FFMA.FTZ R16, -R71, R71, 1 ;  /* 0x3f80000047107423 */ /* 0x000fe20000010147 */
[----:B------:R2:W5:Y:S01]  /*7970*/  LDL.LU R80, [R1+0xe4] ;  /* 0x0000e40001507983 */ /* 0x0005620000300800 */
[----:B------:R-:W-:Y:S01]  /*7980*/  FMUL.FTZ R33, R17, R33 ;  /* 0x0000002111217220 */ /* 0x000fe20000410000 */
[----:B------:R-:W-:Y:S01]  /*7990*/  FFMA.FTZ R17, -R72, R72, 1 ;  /* 0x3f80000048117423 */ /* 0x000fe20000010148 */
[----:B------:R-:W-:Y:S01]  /*79a0*/  FMUL.FTZ R32, R32, UR6 ;  /* 0x0000000620207c20 */ /* 0x000fe20008410000 */
[----:B------:R2:W5:Y:S01]  /*79b0*/  LDL.LU R79, [R1+0xe0] ;  /* 0x0000e000014f7983 */ /* 0x0005620000300800 */
[----:B------:R-:W-:Y:S01]  /*79c0*/  FMUL.FTZ R21, R21, UR6 ;  /* 0x0000000615157c20 */ /* 0x000fe20008410000 */
[----:B------:R-:W-:Y:S01]  /*79d0*/  FMUL.FTZ R16, R16, UR6 ;  /* 0x0000000610107c20 */ /* 0x000fe20008410000 */
[----:B------:R-:W-:Y:S01]  /*79e0*/  FMUL.FTZ R32, R53, R32 ;  /* 0x0000002035207220 */ /* 0x000fe20000410000 */
[----:B------:R2:W5:Y:S01]  /*79f0*/  LDL.LU R78, [R1+0xdc] ;  /* 0x0000dc00014e7983 */ /* 0x0005620000300800 */
[----:B------:R-:W-:Y:S01]  /*7a00*/  FMUL.FTZ R21, R134, R21 ;  /* 0x0000001586157220 */ /* 0x000fe20000410000 */
[----:B------:R-:W-:Y:S01]  /*7a10*/  FMUL.FTZ R16, R52, R16 ;  /* 0x0000001034107220 */ /* 0x000fe20000410000 */
[----:B------:R-:W-:Y:S01]  /*7a20*/  F2FP.BF16.F32.PACK_AB R52, R33, R36 ;  /* 0x000000242134723e */ /* 0x000fe200000010ff */
[----:B------:R2:W5:Y:S01]  /*7a30*/  LDL.LU R77, [R1+0xd8] ;  /* 0x0000d800014d7983 */ /* 0x0005620000300800 */
[----:B------:R-:W-:Y:S01]  /*7a40*/  FFMA.FTZ R33, -R70, R70, 1 ;  /* 0x3f80000046217423 */ /* 0x000fe20000010146 */
[----:B------:R-:W-:Y:S01]  /*7a50*/  FMUL.FTZ R17, R17, UR6 ;  /* 0x0000000611117c20 */ /* 0x000fe20008410000 */
[----:B------:R-:W-:Y:S01]  /*7a60*/  F2FP.BF16.F32.PACK_AB R53, R37, R48 ;  /* 0x000000302535723e */ /* 0x000fe200000010ff */
[----:B------:R2:W5:Y:S01]  /*7a70*/  LDL.LU R76, [R1+0xd4] ;  /* 0x0000d400014c7983 */ /* 0x0005620000300800 */
[----:B------:R-:W-:Y:S01]  /*7a80*/  F2FP.BF16.F32.PACK_AB R132, R132, R133 ;  /* 0x000000858484723e */ /* 0x000fe200000010ff */
[----:B------:R-:W-:Y:S01]  /*7a90*/  FMUL.FTZ R17, R49, R17 ;  /* 0x0000001131117220 */ /* 0x000fe20000410000 */
[----:B------:R-:W-:Y:S01]  /*7aa0*/  F2FP.BF16.F32.PACK_AB R49, R21, R32 ;  /* 0x000000201531723e */ /* 0x000fe200000010ff */
[----:B------:R2:W5:Y:S01]  /*7ab0*/  LDL.LU R75, [R1+0xd0] ;  /* 0x0000d000014b7983 */ /* 0x0005620000300800 */
[----:B------:R-:W-:Y:S01]  /*7ac0*/  FFMA.FTZ R21, -R69, R69, 1 ;  /* 0x3f80000045157423 */ /* 0x000fe20000010145 */
[----:B------:R-:W-:Y:S01]  /*7ad0*/  FMUL.FTZ R33, R33, UR6 ;  /* 0x0000000621217c20 */ /* 0x000fe20008410000 */
[----:B------:R-:W-:Y:S01]  /*7ae0*/  F2FP.BF16.F32.PACK_AB R48, R16, R17 ;  /* 0x000000111030723e */ /* 0x000fe200000010ff */
[----:B------:R2:W5:Y:S01]  /*7af0*/  LDL.LU R74, [R1+0xcc] ;  /* 0x0000cc00014a7983 */ /* 0x0005620000300800 */
[----:B------:R-:W-:Y:S03]  /*7b00*/  FMUL.FTZ R21, R21, UR6 ;  /* 0x0000000615157c20 */ /* 0x000fe60008410000 */
        /* <DEDUP_REMOVED lines=14> */
[----:B------:R-:W-:Y:S02]  /*7bf0*/  ULOP3.LUT UR12, UR10, 0x1, URZ, 0xc0, !UPT ;  /* 0x000000010a0c7892 */ /* 0x000fe4000f8ec03f */
[----:B------:R-:W4:Y:S01]  /*7c00*/  LDL.LU R64, [R1+0x4c] ;  /* 0x00004c0001407983 */ /* 0x000f220000300800 */
[----:B------:R-:W-:Y:S01]  /*7c10*/  UMOV UR18, 0xffffc000 ;  /* 0xffffc00000127882 */ /* 0x000fe20000000000 */
[----:B------:R-:W-:Y:S02]  /*7c20*/  UISETP.NE.U32.AND UP0, UPT, UR12, 0x1, UPT ;  /* 0x000000010c00788c */ /* 0x000fe4000bf05070 */
[----:B------:R-:W2:Y:S02]  /*7c30*/  LDL.LU R65, [R1+0x4] ;  /* 0x0000040001417983 */ /* 0x000ea40000300800 */
[----:B------:R-:W-:Y:S06]  /*7c40*/  USEL UR12, UR18, 0x4000, !UP0 ;  /* 0x00004000120c7887 */ /* 0x000fec000c000000 */
[----:B------:R-:W-:Y:S01]  /*7c50*/  IADD3 R190, R190, UR12, RZ ;  /* 0x0000000cbebe7c10 */ /* 0x000fe2000fffe0ff */
[----:B--2---:R-:W-:Y:S01]  /*7c60*/  VIADD R65, R65, UR12 ;  /* 0x0000000c41417c36 */ /* 0x004fe20008000000 */
[----:B---3--:R-:W-:Y:S01]  /*7c70*/  MOV R7, R136 ;  /* 0x0000008800077202 */ /* 0x008fe20000000f00 */
[----:B----4-:R-:W-:Y:S02]  /*7c80*/  IMAD.MOV.U32 R6, RZ, RZ, R64 ;  /* 0x000000ffff067224 */ /* 0x010fe400078e0040 */
[C---:B-1----:R-:W-:Y:S02]  /*7c90*/  IMAD.U32 R16, R37.reuse, -0x80, RZ ;  /* 0xffffff8025107824 */ /* 0x042fe400078e00ff */
[C---:B------:R-:W-:Y:S03]  /*7ca0*/  IMAD.SHL.U32 R64, R37.reuse, 0x40, RZ ;  /* 0x0000004025407824 */ /* 0x040fe600078e00ff */
[C---:B------:R-:W-:Y:S02]  /*7cb0*/  LEA R17, P1, R16.reuse, R6, 0x1 ;  /* 0x0000000610117211 */ /* 0x040fe400078208ff */
[----:B------:R-:W1:Y:S02]  /*7cc0*/  LDC R6, c[0x0][0x244] ;  /* 0x00009100ff067b82 */ /* 0x000e640000000800 */
[----:B------:R-:W-:Y:S01]  /*7cd0*/  LEA.HI.X.SX32 R133, R16, R7, 0x1, P1 ;  /* 0x0000000710857211 */ /* 0x000fe200008f0eff */
[----:B------:R2:W-:Y:S01]  /*7ce0*/  STL [R1+0x4c], R17 ;  /* 0x00004c1101007387 */ /* 0x0005e20000100800 */
[----:B------:R-:W-:Y:S03]  /*7cf0*/  MOV R16, R17 ;  /* 0x0000001100107202 */ /* 0x000fe60000000f00 */
[----:B------:R3:W-:Y:S04]  /*7d00*/  STL [R1+0x44], R133 ;  /* 0x0000448501007387 */ /* 0x0007e80000100800 */
[----:B------:R3:W-:Y:S01]  /*7d10*/  STL [R1+0x4], R65 ;  /* 0x0000044101007387 */ /* 0x0007e20000100800 */
[----:B-1----:R-:W-:Y:S02]  /*7d20*/  SHF.L.U64.HI R37, R37, 0x6, R6 ;  /* 0x0000000625257819 */ /* 0x002fe40000010206 */
[-C--:B------:R-:W-:Y:S01]  /*7d30*/  IADD3 R6, P1, R16, R64.reuse, RZ ;  /* 0x0000004010067210 */ /* 0x080fe20007f3e0ff */
[----:B--2---:R-:W-:Y:S04]  /*7d40*/  IMAD.MOV.U32 R17, RZ, RZ, R133 ;  /* 0x000000ffff117224 */ /* 0x004fe800078e0085 */
[--C-:B------:R-:W-:Y:S01]  /*7d50*/  IMAD.X R7, R17, 0x1, R37.reuse, P1 ;  /* 0x0000000111077824 */ /* 0x100fe200008e0625 */
[----:B------:R-:W-:Y:S01]  /*7d60*/  @!PT LDS RZ, [RZ] ;  /* 0x00000000fffff984 */ /* 0x000fe20000000800 */
[----:B------:R-:W-:Y:S01]  /*7d70*/  @!PT LDS RZ, [RZ] ;  /* 0x00000000fffff984 */ /* 0x000fe20000000800 */
[----:B------:R-:W-:Y:S01]  /*7d80*/  @!PT LDS RZ, [RZ] ;  /* 0x00000000fffff984 */ /* 0x000fe20000000800 */
[----:B------:R-:W-:Y:S04]  /*7d90*/  LDGSTS.E.BYPASS.LTC128B.128 [R65], desc[UR8][R16.64] ;  /* 0x0000000010417fae */ /* 0x000fe8000b901d48 */
[----:B------:R1:W-:Y:S02]  /*7da0*/  LDGSTS.E.BYPASS.LTC128B.128 [R65+0x1000], desc[UR8][R6.64] ;  /* 0x0100000006417fae */ /* 0x0003e4000b901d48 */
[-C--:B-1----:R-:W-:Y:S04]  /*7db0*/  IADD3 R6, P1, R6, R64.reuse, RZ ;  /* 0x0000004006067210 */ /* 0x082fe80007f3e0ff */
[----:B------:R-:W-:Y:S05]  /*7dc0*/  IADD3.X R7, R7, R37, RZ, P1, !PT ;  /* 0x0000002507077210 */ /* 0x000fea0000ffe4ff */
[----:B------:R1:W-:Y:S02]  /*7dd0*/  LDGSTS.E.BYPASS.LTC128B.128 [R65+0x2000], desc[UR8][R6.64] ;  /* 0x0200000006417fae */ /* 0x0003e4000b901d48 */
[----:B-1----:R-:W-:Y:S05]  /*7de0*/  IADD3 R6, P1, R6, R64, RZ ;  /* 0x0000004006067210 */ /* 0x002fea0007f3e0ff */
[----:B------:R-:W-:Y:S05]  /*7df0*/  IMAD.X R7, R7, 0x1, R37, P1 ;  /* 0x0000000107077824 */ /* 0x000fea00008e0625 */
[----:B------:R3:W-:Y:S04]  /*7e00*/  LDGSTS.E.BYPASS.LTC128B.128 [R65+0x3000], desc[UR8][R6.64] ;  /* 0x0300000006417fae */ /* 0x0007e8000b901d48 */
[----:B------:R-:W0:Y:S02]  /*7e10*/  LDGDEPBAR ;  /* 0x00000000000079af */ /* 0x000e240000000000 */
.L_x_1070:
[----:B------:R-:W4:Y:S01]  /*7e20*/  LDL.LU R37, [R1] ;  /* 0x0000000001257983 */ /* 0x000f220000300800 */
[----:B-----5:R-:W-:Y:S01]  /*7e30*/  FADD.FTZ R10, -R0, R10 ;  /* 0x0000000a000a7221 */ /* 0x020fe20000010100 */
[----:B------:R-:W-:Y:S01]  /*7e40*/  FFMA.FTZ R16, -R181, R181, 1 ;  /* 0x3f800000b5107423 */ /* 0x000fe200000101b5 */
[C---:B------:R-:W-:Y:S01]  /*7e50*/  FADD.FTZ R19, -R4.reuse, R19 ;  /* 0x0000001304137221 */ /* 0x040fe20000010100 */
[----:B------:R-:W2:Y:S01]  /*7e60*/  LDL R138, [R1+0xc] ;  /* 0x00000c00018a7983 */ /* 0x000ea20000100800 */
[----:B------:R-:W-:Y:S01]  /*7e70*/  FADD.FTZ R18, -R4, R18 ;  /* 0x0000001204127221 */ /* 0x000fe20000010100 */
[----:B---3--:R-:W-:Y:S01]  /*7e80*/  FFMA.FTZ R7, -R180, R180, 1 ;  /* 0x3f800000b4077423 */ /* 0x008fe200000101b4 */
[----:B------:R-:W-:Y:S01]  /*7e90*/  FFMA.FTZ R6, -R171, R171, 1 ;  /* 0x3f800000ab067423 */ /* 0x000fe200000101ab */
[----:B------:R-:W3:Y:S01]  /*7ea0*/  LDL R137, [R1+0x14] ;  /* 0x0000140001897983 */ /* 0x000ee20000100800 */
[----:B------:R-:W-:Y:S01]  /*7eb0*/  FADD.FTZ R22, -R4, R22 ;  /* 0x0000001604167221 */ /* 0x000fe20000010100 */
[----:B------:R-:W-:Y:S01]  /*7ec0*/  FMUL.FTZ R17, R16, UR6 ;  /* 0x0000000610117c20 */ /* 0x000fe20008410000 */
[----:B------:R-:W-:Y:S01]  /*7ed0*/  FMUL.FTZ R19, R230, R19 ;  /* 0x00000013e6137220 */ /* 0x000fe20000410000 */
[----:B------:R-:W3:Y:S01]  /*7ee0*/  LDL R136, [R1+0x24] ;  /* 0x0000240001887983 */ /* 0x000ee20000100800 */
[----:B------:R-:W-:Y:S01]  /*7ef0*/  FMUL.FTZ R18, R231, R18 ;  /* 0x00000012e7127220 */ /* 0x000fe20000410000 */
[----:B------:R-:W-:Y:S01]  /*7f00*/  FMUL.FTZ R16, R7, UR6 ;  /* 0x0000000607107c20 */ /* 0x000fe20008410000 */
[----:B------:R-:W-:Y:S01]  /*7f10*/  FMUL.FTZ R22, R221, R22 ;  /* 0x00000016dd167220 */ /* 0x000fe20000410000 */
[----:B------:R-:W3:Y:S01]  /*7f20*/  LDL R134, [R1+0x20] ;  /* 0x0000200001867983 */ /* 0x000ee20000100800 */
[----:B------:R-:W-:Y:S01]  /*7f30*/  FMUL.FTZ R7, R6, UR6 ;  /* 0x0000000606077c20 */ /* 0x000fe20008410000 */
[----:B------:R-:W-:Y:S01]  /*7f40*/  FMUL.FTZ R18, R18, R17 ;  /* 0x0000001112127220 */ /* 0x000fe20000410000 */
[----:B------:R-:W-:Y:S01]  /*7f50*/  FADD.FTZ R23, -R4, R23 ;  /* 0x0000001704177221 */ /* 0x000fe20000010100 */
[----:B------:R-:W3:Y:S01]  /*7f60*/  LDL R133, [R1+0x8] ;  /* 0x0000080001857983 */ /* 0x000ee20000100800 */
[----:B------:R-:W-:Y:S01]  /*7f70*/  FMUL.FTZ R22, R22, R7 ;  /* 0x0000000716167220 */ /* 0x000fe20000410000 */
[----:B------:R-:W-:Y:S01]  /*7f80*/  FFMA.FTZ R7, -R166, R166, 1 ;  /* 0x3f800000a6077423 */ /* 0x000fe200000101a6 */
[----:B------:R-:W-:Y:S01]  /*7f90*/  FMUL.FTZ R23, R220, R23 ;  /* 0x00000017dc177220 */ /* 0x000fe20000410000 */
[----:B------:R-:W3:Y:S01]  /*7fa0*/  LDL R65, [R1+0x10] ;  /* 0x0000100001417983 */ /* 0x000ee20000100800 */
[C---:B------:R-:W-:Y:S01]  /*7fb0*/  FADD.FTZ R38, -R4.reuse, R38 ;  /* 0x0000002604267221 */ /* 0x040fe20000010100 */
[----:B------:R-:W-:Y:S01]  /*7fc0*/  FMUL.FTZ R17, R7, UR6 ;  /* 0x0000000607117c20 */ /* 0x000fe20008410000 */
[----:B------:R-:W-:Y:S01]  /*7fd0*/  FADD.FTZ R39, -R4, R39 ;  /* 0x0000002704277221 */ /* 0x000fe20000010100 */
[----:B------:R-:W3:Y:S01]  /*7fe0*/  LDL R64, [R1+0x1c] ;  /* 0x00001c0001407983 */ /* 0x000ee20000100800 */
[----:B------:R-:W-:Y:S01]  /*7ff0*/  FFMA.FTZ R7, -R160, R160, 1 ;  /* 0x3f800000a0077423 */ /* 0x000fe200000101a0 */
[----:B------:R-:W-:Y:S01]  /*8000*/  FMUL.FTZ R33, R36, R33 ;  /* 0x0000002124217220 */ /* 0x000fe20000410000 */
[----:B------:R-:W-:Y:S01]  /*8010*/  FMUL.FTZ R21, R32, R21 ;  /* 0x0000001520157220 */ /* 0x000fe20000410000 */
[----:B------:R-:W-:Y:S01]  /*8020*/  FMUL.FTZ R38, R203, R38 ;  /* 0x00000026cb267220 */ /* 0x000fe20000410000 */
[----:B------:R-:W-:Y:S01]  /*8030*/  FMUL.FTZ R39, R202, R39 ;  /* 0x00000027ca277220 */ /* 0x000fe20000410000 */
[----:B------:R-:W-:Y:S01]  /*8040*/  FMUL.FTZ R7, R7, UR6 ;  /* 0x0000000607077c20 */ /* 0x000fe20008410000 */
[C---:B------:R-:W-:Y:S01]  /*8050*/  FADD.FTZ R50, -R4.reuse, R50 ;  /* 0x0000003204327221 */ /* 0x040fe20000010100 */
[C---:B------:R-:W-:Y:S01]  /*8060*/  FADD.FTZ R51, -R4.reuse, R51 ;  /* 0x0000003304337221 */ /* 0x040fe20000010100 */
[C---:B------:R-:W-:Y:S01]  /*8070*/  FADD.FTZ R34, -R4.reuse, R34 ;  /* 0x0000002204227221 */ /* 0x040fe20000010100 */
[C---:B------:R-:W-:Y:S01]  /*8080*/  FADD.FTZ R35, -R4.reuse, R35 ;  /* 0x0000002304237221 */ /* 0x040fe20000010100 */
[----:B------:R-:W-:Y:S01]  /*8090*/  FMUL.FTZ R50, R177, R50 ;  /* 0x00000032b1327220 */ /* 0x000fe20000410000 */
[C---:B------:R-:W-:Y:S01]  /*80a0*/  FADD.FTZ R54, -R4.reuse, R54 ;  /* 0x0000003604367221 */ /* 0x040fe20000010100 */
[C---:B------:R-:W-:Y:S01]  /*80b0*/  FADD.FTZ R55, -R4.reuse, R55 ;  /* 0x0000003704377221 */ /* 0x040fe20000010100 */
[C---:B------:R-:W-:Y:S01]  /*80c0*/  FADD.FTZ R66, -R4.reuse, R66 ;  /* 0x0000004204427221 */ /* 0x040fe20000010100 */
[----:B------:R-:W-:Y:S01]  /*80d0*/  FADD.FTZ R67, -R4, R67 ;  /* 0x0000004304437221 */ /* 0x000fe20000010100 */
[----:B------:R-:W-:Y:S01]  /*80e0*/  FMUL.FTZ R51, R176, R51 ;  /* 0x00000033b0337220 */ /* 0x000fe20000410000 */
[----:B------:R-:W-:Y:S01]  /*80f0*/  FFMA.FTZ R4, -R152, R152, 1 ;  /* 0x3f80000098047423 */ /* 0x000fe20000010198 */
[----:B------:R-:W-:Y:S01]  /*8100*/  FMUL.FTZ R55, R172, R55 ;  /* 0x00000037ac377220 */ /* 0x000fe20000410000 */
[----:B------:R-:W-:Y:S01]  /*8110*/  FMUL.FTZ R67, R164, R67 ;  /* 0x00000043a4437220 */ /* 0x000fe20000410000 */
[----:B------:R-:W-:Y:S01]  /*8120*/  FMUL.FTZ R66, R165, R66 ;  /* 0x00000042a5427220 */ /* 0x000fe20000410000 */
[----:B------:R-:W-:Y:S01]  /*8130*/  FMUL.FTZ R4, R4, UR6 ;  /* 0x0000000604047c20 */ /* 0x000fe20008410000 */
[C---:B------:R-:W-:Y:S01]  /*8140*/  FADD.FTZ R8, -R2.reuse, R8 ;  /* 0x0000000802087221 */ /* 0x040fe20000010100 */
[C---:B------:R-:W-:Y:S01]  /*8150*/  FADD.FTZ R13, -R2.reuse, R13 ;  /* 0x0000000d020d7221 */ /* 0x040fe20000010100 */
[----:B------:R-:W-:Y:S01]  /*8160*/  FADD.FTZ R9, -R2, R9 ;  /* 0x0000000902097221 */ /* 0x000fe20000010100 */
        /* <DEDUP_REMOVED lines=40> */
[----:B------:R-:W-:Y:S01]  /*83f0*/  FMUL.FTZ R56, R213, R56 ;  /* 0x00000038d5387220 */ /* 0x000fe20000410000 */
[C---:B------:R-:W-:Y:S01]  /*8400*/  FADD.FTZ R27, -R0.reuse, R27 ;  /* 0x0000001b001b7221 */ /* 0x040fe20000010100 */
[----:B------:R-:W-:Y:S01]  /*8410*/  FMUL.FTZ R30, R245, R30 ;  /* 0x0000001ef51e7220 */ /* 0x000fe20000410000 */
[C---:B------:R-:W-:Y:S01]  /*8420*/  FADD.FTZ R43, -R0.reuse, R43 ;  /* 0x0000002b002b7221 */ /* 0x040fe20000010100 */
[----:B------:R-:W-:Y:S01]  /*8430*/  FADD.FTZ R46, -R0, R46 ;  /* 0x0000002e002e7221 */ /* 0x000fe20000010100 */
[----:B------:R-:W-:Y:S01]  /*8440*/  FMUL.FTZ R27, R248, R27 ;  /* 0x0000001bf81b7220 */ /* 0x000fe20000410000 */
[----:B------:R-:W-:Y:S01]  /*8450*/  FADD.FTZ R31, -R0, R31 ;  /* 0x0000001f001f7221 */ /* 0x000fe20000010100 */
[----:B------:R-:W-:Y:S01]  /*8460*/  FMUL.FTZ R43, R240, R43 ;  /* 0x0000002bf02b7220 */ /* 0x000fe20000410000 */
[----:B------:R-:W-:Y:S01]  /*8470*/  FMUL.FTZ R46, R237, R46 ;  /* 0x0000002eed2e7220 */ /* 0x000fe20000410000 */
[----:B------:R-:W-:Y:S01]  /*8480*/  FADD.FTZ R58, -R0, R58 ;  /* 0x0000003a003a7221 */ /* 0x000fe20000010100 */
[----:B------:R-:W-:Y:S01]  /*8490*/  FMUL.FTZ R31, R244, R31 ;  /* 0x0000001ff41f7220 */ /* 0x000fe20000410000 */
[C---:B------:R-:W-:Y:S01]  /*84a0*/  FADD.FTZ R59, -R0.reuse, R59 ;  /* 0x0000003b003b7221 */ /* 0x040fe20000010100 */
[C---:B------:R-:W-:Y:S01]  /*84b0*/  FADD.FTZ R47, -R0.reuse, R47 ;  /* 0x0000002f002f7221 */ /* 0x040fe20000010100 */
[----:B------:R-:W-:Y:S01]  /*84c0*/  FMUL.FTZ R58, R233, R58 ;  /* 0x0000003ae93a7220 */ /* 0x000fe20000410000 */
[----:B------:R-:W-:Y:S01]  /*84d0*/  FADD.FTZ R42, -R0, R42 ;  /* 0x0000002a002a7221 */ /* 0x000fe20000010100 */
[----:B------:R-:W-:Y:S01]  /*84e0*/  FMUL.FTZ R59, R232, R59 ;  /* 0x0000003be83b7220 */ /* 0x000fe20000410000 */
[----:B------:R-:W-:Y:S01]  /*84f0*/  FMUL.FTZ R47, R236, R47 ;  /* 0x0000002fec2f7220 */ /* 0x000fe20000410000 */
[C---:B------:R-:W-:Y:S01]  /*8500*/  FADD.FTZ R62, -R0.reuse, R62 ;  /* 0x0000003e003e7221 */ /* 0x040fe20000010100 */
[----:B------:R-:W-:Y:S01]  /*8510*/  FMUL.FTZ R42, R241, R42 ;  /* 0x0000002af12a7220 */ /* 0x000fe20000410000 */
[----:B------:R-:W-:Y:S01]  /*8520*/  FADD.FTZ R63, -R0, R63 ;  /* 0x0000003f003f7221 */ /* 0x000fe20000010100 */
[----:B------:R-:W-:Y:S01]  /*8530*/  FFMA.FTZ R0, -R174, R174, 1 ;  /* 0x3f800000ae007423 */ /* 0x000fe200000101ae */
[----:B------:R-:W-:Y:S02]  /*8540*/  FMUL.FTZ R62, R223, R62 ;  /* 0x0000003edf3e7220 */ /* 0x000fe40000410000 */
[----:B------:R-:W-:Y:S01]  /*8550*/  FMUL.FTZ R63, R222, R63 ;  /* 0x0000003fde3f7220 */ /* 0x000fe20000410000 */
[----:B------:R-:W-:Y:S01]  /*8560*/  FMUL.FTZ R0, R0, UR6 ;  /* 0x0000000600007c20 */ /* 0x000fe20008410000 */
[----:B----4-:R-:W-:Y:S02]  /*8570*/  FMUL.FTZ R10, R37, R10 ;  /* 0x0000000a250a7220 */ /* 0x010fe40000410000 */
[----:B------:R-:W4:Y:S04]  /*8580*/  LDL R37, [R1+0x18] ;  /* 0x0000180001257983 */ /* 0x000f280000100800 */
[----:B--2---:R1:W-:Y:S02]  /*8590*/  STS [R138+0x14000], R5 ;  /* 0x014000058a007388 */ /* 0x0043e40000000800 */
[----:B-1----:R-:W-:Y:S04]  /*85a0*/  FFMA.FTZ R5, -R170, R170, 1 ;  /* 0x3f800000aa057423 */ /* 0x002fe800000101aa */
[----:B------:R-:W-:Y:S01]  /*85b0*/  FMUL.FTZ R6, R5, UR6 ;  /* 0x0000000605067c20 */ /* 0x000fe20008410000 */
[----:B------:R-:W-:Y:S01]  /*85c0*/  FMUL.FTZ R5, R19, R16 ;  /* 0x0000001013057220 */ /* 0x000fe20000410000 */
[----:B------:R-:W-:Y:S02]  /*85d0*/  FFMA.FTZ R16, -R167, R167, 1 ;  /* 0x3f800000a7107423 */ /* 0x000fe400000101a7 */
[----:B------:R-:W-:Y:S01]  /*85e0*/  FMUL.FTZ R23, R23, R6 ;  /* 0x0000000617177220 */ /* 0x000fe20000410000 */
[----:B------:R-:W-:Y:S01]  /*85f0*/  F2FP.BF16.F32.PACK_AB R6, R21, R33 ;  /* 0x000000211506723e */ /* 0x000fe200000010ff */
[----:B------:R-:W-:Y:S01]  /*8600*/  FMUL.FTZ R33, R67, R4 ;  /* 0x0000000443217220 */ /* 0x000fe20000410000 */
[----:B------:R-:W-:Y:S01]  /*8610*/  F2FP.BF16.F32.PACK_AB R5, R5, R18 ;  /* 0x000000120505723e */ /* 0x000fe200000010ff */
[----:B------:R-:W-:Y:S01]  /*8620*/  FMUL.FTZ R18, R16, UR6 ;  /* 0x0000000610127c20 */ /* 0x000fe20008410000 */
[----:B------:R-:W-:Y:S01]  /*8630*/  FFMA.FTZ R16, -R161, R161, 1 ;  /* 0x3f800000a1107423 */ /* 0x000fe200000101a1 */
[----:B------:R-:W-:Y:S01]  /*8640*/  F2FP.BF16.F32.PACK_AB R36, R23, R22 ;  /* 0x000000161724723e */ /* 0x000fe200000010ff */
[----:B------:R-:W-:Y:S01]  /*8650*/  FMUL.FTZ R22, R39, R7 ;  /* 0x0000000727167220 */ /* 0x000fe20000410000 */
[----:B------:R-:W-:Y:S01]  /*8660*/  FFMA.FTZ R7, -R156, R156, 1 ;  /* 0x3f8000009c077423 */ /* 0x000fe2000001019c */
[----:B------:R-:W-:Y:S01]  /*8670*/  FMUL.FTZ R16, R16, UR6 ;  /* 0x0000000610107c20 */ /* 0x000fe20008410000 */
[----:B------:R1:W-:Y:S01]  /*8680*/  STS [R138+0x14400], R6 ;  /* 0x014400068a007388 */ /* 0x0003e20000000800 */
[----:B------:R-:W-:Y:S01]  /*8690*/  FFMA.FTZ R4, -R206, R206, 1 ;  /* 0x3f800000ce047423 */ /* 0x000fe200000101ce */
[----:B------:R-:W-:Y:S01]  /*86a0*/  FMUL.FTZ R7, R7, UR6 ;  /* 0x0000000607077c20 */ /* 0x000fe20008410000 */
[----:B------:R-:W-:Y:S01]  /*86b0*/  FMUL.FTZ R38, R38, R16 ;  /* 0x0000001026267220 */ /* 0x000fe20000410000 */
[----:B------:R-:W-:Y:S01]  /*86c0*/  FFMA.FTZ R16, -R157, R157, 1 ;  /* 0x3f8000009d107423 */ /* 0x000fe2000001019d */
[----:B------:R-:W-:Y:S01]  /*86d0*/  FMUL.FTZ R4, R4, UR6 ;  /* 0x0000000604047c20 */ /* 0x000fe20008410000 */
[----:B------:R-:W-:Y:S01]  /*86e0*/  FMUL.FTZ R21, R51, R7 ;  /* 0x0000000733157220 */ /* 0x000fe20000410000 */
[----:B------:R-:W-:Y:S01]  /*86f0*/  FFMA.FTZ R7, -R153, R153, 1 ;  /* 0x3f80000099077423 */ /* 0x000fe20000010199 */
[----:B------:R-:W-:Y:S01]  /*8700*/  FMUL.FTZ R16, R16, UR6 ;  /* 0x0000000610107c20 */ /* 0x000fe20008410000 */
[----:B---3--:R-:W-:Y:S01]  /*8710*/  STS [R137+0x14000], R20 ;  /* 0x0140001489007388 */ /* 0x008fe20000000800 */
[----:B------:R-:W-:Y:S01]  /*8720*/  FMUL.FTZ R13, R13, R4 ;  /* 0x000000040d0d7220 */ /* 0x000fe20000410000 */
[----:B------:R-:W-:Y:S01]  /*8730*/  FMUL.FTZ R7, R7, UR6 ;  /* 0x0000000607077c20 */ /* 0x000fe20008410000 */
[----:B------:R-:W-:Y:S01]  /*8740*/  FMUL.FTZ R50, R50, R16 ;  /* 0x0000001032327220 */ /* 0x000fe20000410000 */
[----:B------:R-:W-:Y:S01]  /*8750*/  FFMA.FTZ R16, -R154, R154, 1 ;  /* 0x3f8000009a107423 */ /* 0x000fe2000001019a */
[----:B------:R2:W-:Y:S01]  /*8760*/  STS [R137+0x14400], R5 ;  /* 0x0144000589007388 */ /* 0x0005e20000000800 */
[----:B------:R-:W-:Y:S01]  /*8770*/  FMUL.FTZ R66, R66, R7 ;  /* 0x0000000742427220 */ /* 0x000fe20000410000 */
[----:B------:R-:W-:Y:S01]  /*8780*/  FFMA.FTZ R7, -R210, R210, 1 ;  /* 0x3f800000d2077423 */ /* 0x000fe200000101d2 */
[----:B------:R-:W-:Y:S01]  /*8790*/  FMUL.FTZ R16, R16, UR6 ;  /* 0x0000000610107c20 */ /* 0x000fe20008410000 */
[----:B------:R-:W-:Y:S01]  /*87a0*/  FFMA.FTZ R4, -R196, R196, 1 ;  /* 0x3f800000c4047423 */ /* 0x000fe200000101c4 */
[----:B------:R-:W-:Y:S01]  /*87b0*/  FMUL.FTZ R18, R34, R18 ;  /* 0x0000001222127220 */ /* 0x000fe20000410000 */
[----:B------:R-:W-:Y:S01]  /*87c0*/  FMUL.FTZ R7, R7, UR6 ;  /* 0x0000000607077c20 */ /* 0x000fe20008410000 */
[----:B------:R-:W-:Y:S01]  /*87d0*/  FMUL.FTZ R32, R55, R16 ;  /* 0x0000001037207220 */ /* 0x000fe20000410000 */
[----:B------:R-:W-:Y:S01]  /*87e0*/  FMUL.FTZ R16, R247, R8 ;  /* 0x00000008f7107220 */ /* 0x000fe20000410000 */
[----:B------:R-:W-:Y:S01]  /*87f0*/  FFMA.FTZ R8, -R211, R211, 1 ;  /* 0x3f800000d3087423 */ /* 0x000fe200000101d3 */
[----:B------:R-:W-:Y:S01]  /*8800*/  FMUL.FTZ R23, R35, R17 ;  /* 0x0000001123177220 */ /* 0x000fe20000410000 */
[----:B------:R-:W-:Y:S01]  /*8810*/  FMUL.FTZ R9, R9, R7 ;  /* 0x0000000709097220 */ /* 0x000fe20000410000 */
[----:B------:R-:W-:Y:S01]  /*8820*/  FMUL.FTZ R4, R4, UR6 ;  /* 0x0000000604047c20 */ /* 0x000fe20008410000 */
[----:B------:R-:W-:Y:S01]  /*8830*/  FMUL.FTZ R8, R8, UR6 ;  /* 0x0000000608087c20 */ /* 0x000fe20008410000 */
[----:B-1----:R-:W-:Y:S01]  /*8840*/  FFMA.FTZ R6, -R207, R207, 1 ;  /* 0x3f800000cf067423 */ /* 0x002fe200000101cf */
[----:B------:R-:W-:Y:S01]  /*8850*/  F2FP.BF16.F32.PACK_AB R23, R23, R18 ;  /* 0x000000121717723e */ /* 0x000fe200000010ff */
[----:B------:R-:W-:Y:S01]  /*8860*/  FMUL.FTZ R18, R29, R4 ;  /* 0x000000041d127220 */ /* 0x000fe20000410000 */
[----:B------:R-:W-:Y:S01]  /*8870*/  FMUL.FTZ R16, R16, R8 ;  /* 0x0000000810107220 */ /* 0x000fe20000410000 */
[----:B------:R-:W-:Y:S01]  /*8880*/  FMUL.FTZ R6, R6, UR6 ;  /* 0x0000000606067c20 */ /* 0x000fe20008410000 */
[----:B------:R-:W-:Y:S01]  /*8890*/  FFMA.FTZ R7, -R200, R200, 1 ;  /* 0x3f800000c8077423 */ /* 0x000fe200000101c8 */
[----:B------:R-:W-:Y:S01]  /*88a0*/  FFMA.FTZ R8, -R201, R201, 1 ;  /* 0x3f800000c9087423 */ /* 0x000fe200000101c9 */
[----:B------:R-:W-:Y:S01]  /*88b0*/  FFMA.FTZ R17, -R155, R155, 1 ;  /* 0x3f8000009b117423 */ /* 0x000fe2000001019b */
[----:B------:R-:W-:Y:S01]  /*88c0*/  F2FP.BF16.F32.PACK_AB R4, R9, R16 ;  /* 0x000000100904723e */ /* 0x000fe200000010ff */
[----:B------:R-:W-:Y:S01]  /*88d0*/  FMUL.FTZ R12, R12, R6 ;  /* 0x000000060c0c7220 */ /* 0x000fe20000410000 */
[----:B------:R-:W-:Y:S01]  /*88e0*/  FMUL.FTZ R7, R7, UR6 ;  /* 0x0000000607077c20 */ /* 0x000fe20008410000 */
[----:B------:R-:W-:Y:S01]  /*88f0*/  FFMA.FTZ R6, -R197, R197, 1 ;  /* 0x3f800000c5067423 */ /* 0x000fe200000101c5 */
[----:B--2---:R-:W-:Y:S01]  /*8900*/  FFMA.FTZ R5, -R168, R168, 1 ;  /* 0x3f800000a8057423 */ /* 0x004fe200000101a8 */
[----:B------:R1:W-:Y:S01]  /*8910*/  STS [R138+0x16000], R4 ;  /* 0x016000048a007388 */ /* 0x0003e20000000800 */
[----:B------:R-:W-:Y:S01]  /*8920*/  FMUL.FTZ R19, R25, R7 ;  /* 0x0000000719137220 */ /* 0x000fe20000410000 */
[----:B------:R-:W-:Y:S01]  /*8930*/  FMUL.FTZ R6, R6, UR6 ;  /* 0x0000000606067c20 */ /* 0x000fe20008410000 */
[----:B------:R-:W-:Y:S01]  /*8940*/  FFMA.FTZ R7, -R182, R182, 1 ;  /* 0x3f800000b6077423 */ /* 0x000fe200000101b6 */
[----:B------:R-:W-:Y:S01]  /*8950*/  F2FP.BF16.F32.PACK_AB R20, R13, R12 ;  /* 0x0000000c0d14723e */ /* 0x000fe200000010ff */
        /* <DEDUP_REMOVED lines=8> */
[----:B------:R-:W-:Y:S01]  /*89e0*/  FMUL.FTZ R7, R2, UR6 ;  /* 0x0000000602077c20 */ /* 0x000fe20008410000 */
[----:B------:R-:W-:Y:S01]  /*89f0*/  FFMA.FTZ R2, -R158, R158, 1 ;  /* 0x3f8000009e027423 */ /* 0x000fe2000001019e */
[----:B------:R-:W-:Y:S01]  /*8a00*/  FMUL.FTZ R8, R8, UR6 ;  /* 0x0000000608087c20 */ /* 0x000fe20008410000 */
[----:B------:R-:W-:Y:S01]  /*8a10*/  FMUL.FTZ R44, R44, R6 ;  /* 0x000000062c2c7220 */ /* 0x000fe20000410000 */
[----:B------:R-:W-:Y:S01]  /*8a20*/  FFMA.FTZ R6, -R163, R163, 1 ;  /* 0x3f800000a3067423 */ /* 0x000fe200000101a3 */
[----:B------:R-:W-:Y:S01]  /*8a30*/  FMUL.FTZ R2, R2, UR6 ;  /* 0x0000000602027c20 */ /* 0x000fe20008410000 */
[----:B------:R-:W-:Y:S01]  /*8a40*/  FMUL.FTZ R17, R17, UR6 ;  /* 0x0000000611117c20 */ /* 0x000fe20008410000 */
[----:B------:R-:W-:Y:S01]  /*8a50*/  FMUL.FTZ R5, R5, UR6 ;  /* 0x0000000605057c20 */ /* 0x000fe20008410000 */
[----:B------:R-:W-:Y:S01]  /*8a60*/  FMUL.FTZ R6, R6, UR6 ;  /* 0x0000000606067c20 */ /* 0x000fe20008410000 */
[----:B------:R-:W-:Y:S01]  /*8a70*/  FMUL.FTZ R16, R61, R2 ;  /* 0x000000023d107220 */ /* 0x000fe20000410000 */
[----:B------:R-:W-:Y:S01]  /*8a80*/  FFMA.FTZ R2, -R227, R227, 1 ;  /* 0x3f800000e3027423 */ /* 0x000fe200000101e3 */
[----:B------:R-:W-:Y:S01]  /*8a90*/  FMUL.FTZ R24, R24, R8 ;  /* 0x0000000818187220 */ /* 0x000fe20000410000 */
[----:B-1----:R-:W-:Y:S01]  /*8aa0*/  FFMA.FTZ R4, -R229, R229, 1 ;  /* 0x3f800000e5047423 */ /* 0x002fe200000101e5 */
[----:B------:R-:W-:Y:S01]  /*8ab0*/  FMUL.FTZ R54, R54, R17 ;  /* 0x0000001136367220 */ /* 0x000fe20000410000 */
[----:B------:R-:W-:Y:S01]  /*8ac0*/  FFMA.FTZ R8, -R183, R183, 1 ;  /* 0x3f800000b7087423 */ /* 0x000fe200000101b7 */
        /* <DEDUP_REMOVED lines=35> */
[----:B------:R1:W-:Y:S01]  /*8d00*/  STS [R136+0x14400], R36 ;  /* 0x0144002488007388 */ /* 0x0003e20000000800 */
        /* <DEDUP_REMOVED lines=23> */
[----:B------:R-:W-:Y:S01]  /*8e80*/  STS [R134+0x16400], R4 ;  /* 0x0164000486007388 */ /* 0x000fe20000000800 */
        /* <DEDUP_REMOVED lines=25> */
[----:B-1----:R-:W-:Y:S03]  /*9020*/  SHF.L.U32 R36, R192, 0x1, RZ ;  /* 0x00000001c0247819 */ /* 0x002fe600000006ff */
[----:B------:R1:W-:Y:S04]  /*9030*/  STS [R65+0x16400], R0 ;  /* 0x0164000041007388 */ /* 0x0003e80000000800 */
[----:B------:R-:W-:Y:S04]  /*9040*/  STS [R64+0x14000], R49 ;  /* 0x0140003140007388 */ /* 0x000fe80000000800 */
[----:B------:R-:W-:Y:S04]  /*9050*/  STS [R64+0x14400], R32 ;  /* 0x0144002040007388 */ /* 0x000fe80000000800 */
[----:B------:R-:W3:Y:S04]  /*9060*/  LDL R39, [R1+0x68] ;  /* 0x0000680001277983 */ /* 0x000ee80000100800 */
[----:B------:R-:W3:Y:S01]  /*9070*/  LDL.LU R38, [R1+0x28] ;  /* 0x0000280001267983 */ /* 0x000ee20000300800 */
[----:B--2---:R-:W-:Y:S04]  /*9080*/  MOV R2, UR4 ;  /* 0x0000000400027c02 */ /* 0x004fe80008000f00 */
[----:B------:R-:W-:Y:S04]  /*9090*/  IADD3 R2, R36, 0x8000, R2 ;  /* 0x0000800024027810 */ /* 0x000fe80007ffe002 */
[----:B-1----:R-:W-:Y:S01]  /*90a0*/  IADD3 R0, R2, R185, RZ ;  /* 0x000000b902007210 */ /* 0x002fe20007ffe0ff */
[----:B----4-:R-:W-:Y:S04]  /*90b0*/  STS [R37+0x14000], R48 ;  /* 0x0140003025007388 */ /* 0x010fe80000000800 */
[----:B------:R-:W-:Y:S04]  /*90c0*/  STS [R37+0x14400], R33 ;  /* 0x0144002125007388 */ /* 0x000fe80000000800 */
[----:B------:R-:W-:Y:S04]  /*90d0*/  STS [R64+0x16000], R17 ;  /* 0x0160001140007388 */ /* 0x000fe80000000800 */
[----:B------:R-:W-:Y:S04]  /*90e0*/  STS [R64+0x16400], R5 ;  /* 0x0164000540007388 */ /* 0x000fe80000000800 */
[----:B------:R-:W-:Y:S04]  /*90f0*/  STS [R37+0x16000], R16 ;  /* 0x0160001025007388 */ /* 0x000fe80000000800 */
[----:B------:R1:W-:Y:S01]  /*9100*/  STS [R37+0x16400], R6 ;  /* 0x0164000625007388 */ /* 0x0003e20000000800 */
[----:B------:R-:W-:Y:S06]  /*9110*/  BAR.SYNC.DEFER_BLOCKING 0x0 ;  /* 0x0000000000007b1d */ /* 0x000fec0000010000 */
[----:B------:R-:W-:Y:S04]  /*9120*/  LDSM.16.MT88.4 R4, [R3+0x1c000] ;  /* 0x01c000000304783b */ /* 0x000fe80000004200 */
[----:B------:R-:W2:Y:S04]  /*9130*/  LDSM.16.MT88.4 R8, [R2] ;  /* 0x000000000208783b */ /* 0x000ea80000004200 */
[----:B------:R-:W4:Y:S04]  /*9140*/  LDSM.16.MT88.4 R12, [R3+0x20000] ;  /* 0x02000000030c783b */ /* 0x000f280000004200 */
[----:B------:R-:W4:Y:S04]  /*9150*/  LDSM.16.MT88.4 R16, [R0] ;  /* 0x000000000010783b */ /* 0x000f280000004200 */
[----:B-1----:R-:W3:Y:S04]  /*9160*/  LDL.LU R37, [R1+0x2c] ;  /* 0x00002c0001257983 */ /* 0x002ee80000300800 */
[----:B------:R-:W-:Y:S04]  /*9170*/  LDSM.16.MT88.4 R20, [R3+0x1c800] ;  /* 0x01c800000314783b */ /* 0x000fe80000004200 */
[----:B------:R-:W1:Y:S04]  /*9180*/  LDSM.16.MT88.4 R24, [R2+0x800] ;  /* 0x000800000218783b */ /* 0x000e680000004200 */
[----:B------:R-:W1:Y:S04]  /*9190*/  LDSM.16.MT88.4 R28, [R3+0x20800] ;  /* 0x02080000031c783b */ /* 0x000e680000004200 */
[----:B------:R-:W1:Y:S01]  /*91a0*/  LDSM.16.MT88.4 R32, [R0+0x800] ;  /* 0x000800000020783b */ /* 0x000e620000004200 */
[-C--:B--2---:R-:W-:Y:S06]  /*91b0*/  HMMA.16816.F32.BF16 R68, R4, R8.reuse, R68 ;  /* 0x000000080444723c */ /* 0x084fec0000041844 */
[C---:B----4-:R-:W-:Y:S06]  /*91c0*/  HMMA.16816.F32.BF16 R72, R12.reuse, R8, R72 ;  /* 0x000000080c48723c */ /* 0x050fec0000041848 */
        /* <DEDUP_REMOVED lines=8> */
[----:B------:R-:W2:Y:S04]  /*9250*/  LDSM.16.MT88.4 R4, [R3+0x1d000] ;  /* 0x01d000000304783b */ /* 0x000ea80000004200 */
[----:B------:R-:W4:Y:S01]  /*9260*/  LDSM.16.MT88.4 R16, [R0+0x1000] ;  /* 0x001000000010783b */ /* 0x000f220000004200 */
[-C--:B-1----:R-:W-:Y:S06]  /*9270*/  HMMA.16816.F32.BF16 R68, R20, R24.reuse, R68 ;  /* 0x000000181444723c */ /* 0x082fec0000041844 */
        /* <DEDUP_REMOVED lines=9> */
[----:B------:R-:W1:Y:S04]  /*9310*/  LDSM.16.MT88.4 R20, [R3+0x1d800] ;  /* 0x01d800000314783b */ /* 0x000e680000004200 */
[----:B------:R-:W1:Y:S01]  /*9320*/  LDSM.16.MT88.4 R32, [R0+0x1800] ;  /* 0x001800000020783b */ /* 0x000e620000004200 */
[-C--:B--2---:R-:W-:Y:S06]  /*9330*/  HMMA.16816.F32.BF16 R68, R4, R8.reuse, R68 ;  /* 0x000000080444723c */ /* 0x084fec0000041844 */
[C---:B------:R-:W-:Y:S06]  /*9340*/  HMMA.16816.F32.BF16 R72, R12.reuse, R8, R72 ;  /* 0x000000080c48723c */ /* 0x040fec0000041848 */
[-C--:B------:R-:W-:Y:S06]  /*9350*/  HMMA.16816.F32.BF16 R76, R12, R10.reuse, R76 ;  /* 0x0000000a0c4c723c */ /* 0x080fec000004184c */
[C---:B------:R-:W-:Y:S01]  /*9360*/  HMMA.16816.F32.BF16 R80, R4.reuse, R10, R80 ;  /* 0x0000000a0450723c */ /* 0x040fe20000041850 */
[----:B------:R-:W-:Y:S05]  /*9370*/  LDSM.16.MT88.4 R8, [R2+0x2000] ;  /* 0x002000000208783b */ /* 0x000fea0000004200 */
[-C--:B----4-:R-:W-:Y:S06]  /*9380*/  HMMA.16816.F32.BF16 R84, R4, R16.reuse, R84 ;  /* 0x000000100454723c */ /* 0x090fec0000041854 */
[C---:B------:R-:W-:Y:S05]  /*9390*/  HMMA.16816.F32.BF16 R88, R12.reuse, R16, R88 ;  /* 0x000000100c58723c */ /* 0x040fea0000041858 */
[----:B---3--:R-:W-:Y:S01]  /*93a0*/  LEA R145, R39, UR4, 0x1 ;  /* 0x0000000427917c11 */ /* 0x008fe2000f8e08ff */
[-C--:B------:R-:W-:Y:S01]  /*93b0*/  HMMA.16816.F32.BF16 R92, R12, R18.reuse, R92 ;  /* 0x000000120c5c723c */ /* 0x080fe2000004185c */
[----:B------:R-:W-:Y:S04]  /*93c0*/  LDSM.16.MT88.4 R12, [R3+0x22000] ;  /* 0x02200000030c783b */ /* 0x000fe80000004200 */
[----:B------:R-:W-:Y:S01]  /*93d0*/  MOV R147, R38 ;  /* 0x0000002600937202 */ /* 0x000fe20000000f00 */
[----:B------:R-:W-:Y:S01]  /*93e0*/  HMMA.16816.F32.BF16 R96, R4, R18, R96 ;  /* 0x000000120460723c */ /* 0x000fe20000041860 */
[----:B------:R-:W2:Y:S04]  /*93f0*/  LDSM.16.MT88.4 R4, [R3+0x1e000] ;  /* 0x01e000000304783b */ /* 0x000ea80000004200 */
[----:B------:R-:W3:Y:S01]  /*9400*/  LDSM.16.MT88.4 R16, [R0+0x2000] ;  /* 0x002000000010783b */ /* 0x000ee20000004200 */
        /* <DEDUP_REMOVED lines=11> */
[----:B------:R-:W4:Y:S01]  /*94c0*/  LDSM.16.MT88.4 R32, [R0+0x2800] ;  /* 0x002800000020783b */ /* 0x000f220000004200 */
[-C--:B--2---:R-:W-:Y:S06]  /*94d0*/  HMMA.16816.F32.BF16 R68, R4, R8.reuse, R68 ;  /* 0x000000080444723c */ /* 0x084fec0000041844 */
        /* <DEDUP_REMOVED lines=16> */
[-C--:B----4-:R-:W-:Y:S06]  /*95e0*/  HMMA.16816.F32.BF16 R84, R20, R32.reuse, R84 ;  /* 0x000000201454723c */ /* 0x090fec0000041854 */
[C---:B------:R-:W-:Y:S05]  /*95f0*/  HMMA.16816.F32.BF16 R88, R28.reuse, R32, R88 ;  /* 0x000000201c58723c */ /* 0x040fea0000041858 */
[----:B------:R-:W-:Y:S01]  /*9600*/  MOV R146, R37 ;  /* 0x0000002500927202 */ /* 0x000fe20000000f00 */
[-C--:B------:R-:W-:Y:S01]  /*9610*/  HMMA.16816.F32.BF16 R92, R28, R34.reuse, R92 ;  /* 0x000000221c5c723c */ /* 0x080fe2000004185c */
[----:B------:R-:W-:Y:S05]  /*9620*/  LDSM.16.MT88.4 R28, [R3+0x23800] ;  /* 0x02380000031c783b */ /* 0x000fea0000004200 */
[----:B------:R-:W-:Y:S01]  /*9630*/  HMMA.16816.F32.BF16 R96, R20, R34, R96 ;  /* 0x000000221460723c */ /* 0x000fe20000041860 */
[----:B------:R-:W1:Y:S04]  /*9640*/  LDSM.16.MT88.4 R20, [R3+0x1f800] ;  /* 0x01f800000314783b */ /* 0x000e680000004200 */
[----:B------:R-:W4:Y:S01]  /*9650*/  LDSM.16.MT88.4 R32, [R0+0x3800] ;  /* 0x003800000020783b */ /* 0x000f220000004200 */
[-C--:B--2---:R-:W-:Y:S01]  /*9660*/  HMMA.16816.F32.BF16 R68, R4, R8.reuse, R68 ;  /* 0x000000080444723c */ /* 0x084fe20000041844 */
[----:B------:R-:W-:Y:S05]  /*9670*/  BAR.SYNC.DEFER_BLOCKING 0x0 ;  /* 0x0000000000007b1d */ /* 0x000fea0000010000 */
[C---:B------:R-:W-:Y:S06]  /*9680*/  HMMA.16816.F32.BF16 R72, R12.reuse, R8, R72 ;  /* 0x000000080c48723c */ /* 0x040fec0000041848 */
[-C--:B------:R-:W-:Y:S06]  /*9690*/  HMMA.16816.F32.BF16 R76, R12, R10.reuse, R76 ;  /* 0x0000000a0c4c723c */ /* 0x080fec000004184c */
[C---:B------:R-:W-:Y:S06]  /*96a0*/  HMMA.16816.F32.BF16 R80, R4.reuse, R10, R80 ;  /* 0x0000000a0450723c */ /* 0x040fec0000041850 */
[-C--:B---3--:R-:W-:Y:S06]  /*96b0*/  HMMA.16816.F32.BF16 R84, R4, R16.reuse, R84 ;  /* 0x000000100454723c */ /* 0x088fec0000041854 */
[C---:B------:R-:W-:Y:S06]  /*96c0*/  HMMA.16816.F32.BF16 R88, R12.reuse, R16, R88 ;  /* 0x000000100c58723c */ /* 0x040fec0000041858 */
[-C--:B------:R-:W-:Y:S06]  /*96d0*/  HMMA.16816.F32.BF16 R92, R12, R18.reuse, R92 ;  /* 0x000000120c5c723c */ /* 0x080fec000004185c */
[----:B------:R-:W-:Y:S06]  /*96e0*/  HMMA.16816.F32.BF16 R96, R4, R18, R96 ;  /* 0x000000120460723c */ /* 0x000fec0000041860 */
[-C--:B-1----:R-:W-:Y:S06]  /*96f0*/  HMMA.16816.F32.BF16 R68, R20, R24.reuse, R68 ;  /* 0x000000181444723c */ /* 0x082fec0000041844 */
        /* <DEDUP_REMOVED lines=11> */
[----:B------:R-:W1:Y:S03]  /*97b0*/  LDC R7, c[0x0][0x420] ;  /* 0x00010800ff077b82 */ /* 0x000e660000000800 */
[----:B------:R-:W3:Y:S05]  /*97c0*/  LDL.LU R37, [R1+0x48] ;  /* 0x0000480001257983 */ /* 0x000eea0000300800 */
[----:B------:R-:W4:Y:S01]  /*97d0*/  LDC R11, c[0x0][0x424] ;  /* 0x00010900ff0b7b82 */ /* 0x000f220000000800 */
[----:B---3--:R-:W-:Y:S01]  /*97e0*/  IMAD.MOV.U32 R4, RZ, RZ, R37 ;  /* 0x000000ffff047224 */ /* 0x008fe200078e0025 */
[C---:B-1----:R-:W-:Y:S01]  /*97f0*/  SHF.L.U32 R10, R7.reuse, 0x6, RZ ;  /* 0x00000006070a7819 */ /* 0x042fe200000006ff */
[C---:B------:R-:W-:Y:S02]  /*9800*/  IMAD.U32 R0, R7.reuse, -0x80, RZ ;  /* 0xffffff8007007824 */ /* 0x040fe400078e00ff */
[----:B--2---:R-:W-:Y:S03]  /*9810*/  IMAD.MOV.U32 R5, RZ, RZ, R38 ;  /* 0x000000ffff057224 */ /* 0x004fe600078e0026 */
[C---:B------:R-:W-:Y:S04]  /*9820*/  LEA R6, P1, R0.reuse, R4, 0x1 ;  /* 0x0000000400067211 */ /* 0x040fe800078208ff */
[----:B------:R-:W-:Y:S01]  /*9830*/  LEA.HI.X.SX32 R8, R0, R5, 0x1, P1 ;  /* 0x0000000500087211 */ /* 0x000fe200008f0eff */
[----:B------:R-:W-:Y:S01]  /*9840*/  STL [R1+0x48], R6 ;  /* 0x0000480601007387 */ /* 0x000fe20000100800 */
[----:B----4-:R-:W-:Y:S03]  /*9850*/  SHF.L.U64.HI R0, R7, 0x6, R11 ;  /* 0x0000000607007819 */ /* 0x010fe6000001020b */
[----:B------:R1:W-:Y:S01]  /*9860*/  STL [R1+0x30], R8 ;  /* 0x0000300801007387 */ /* 0x0003e20000100800 */
[----:B------:R-:W-:Y:S02]  /*9870*/  IMAD.MOV.U32 R9, RZ, RZ, R8 ;  /* 0x000000ffff097224 */ /* 0x000fe400078e0008 */
[----:B-1----:R-:W-:Y:S05]  /*9880*/  IMAD.MOV.U32 R8, RZ, RZ, R6 ;  /* 0x000000ffff087224 */ /* 0x002fea00078e0006 */
[----:B------:R-:W-:Y:S01]  /*9890*/  @!PT LDS RZ, [RZ] ;  /* 0x00000000fffff984 */ /* 0x000fe20000000800 */
[----:B------:R-:W-:Y:S01]  /*98a0*/  @!PT LDS RZ, [RZ] ;  /* 0x00000000fffff984 */ /* 0x000fe20000000800 */
[----:B------:R-:W-:Y:S01]  /*98b0*/  @!PT LDS RZ, [RZ] ;  /* 0x00000000fffff984 */ /* 0x000fe20000000800 */
[----:B------:R1:W-:Y:S01]  /*98c0*/  LDGSTS.E.BYPASS.LTC128B.128 [R145+0x8000], desc[UR8][R8.64] ;  /* 0x0800000008917fae */ /* 0x0003e2000b901d48 */
[-C--:B------:R-:W-:Y:S04]  /*98d0*/  IADD3 R6, P1, R8, R10.reuse, RZ ;  /* 0x0000000a08067210 */ /* 0x080fe80007f3e0ff */
        /* <DEDUP_REMOVED lines=9> */
.L_x_1071:
        /* <DEDUP_REMOVED lines=493> */
.L_x_1073:
        /* <DEDUP_REMOVED lines=23> */
.L_x_1074:
        /* <DEDUP_REMOVED lines=13> */
[----:B------:R-:W-:-:S03]  /*ba80*/  SHF.R.S32.HI R17, RZ, 0x1f, R0 ;  /* 0x0000001fff117819 */ /* 0x000fc60000011400 */
[----:B------:R-:W-:Y:S01]  /*ba90*/  MOV R2, UR14 ;  /* 0x0000000e00027c02 */ /* 0x000fe20008000f00 */
[----:B------:R-:W-:Y:S01]  /*baa0*/  ULDC.64 UR14, c[0x0][0x468] ;  /* 0x00011a00000e7ab9 */ /* 0x000fe20000000a00 */
[----:B------:R-:W-:Y:S01]  /*bab0*/  IADD3 R4, P0, R4, UR16, RZ ;  /* 0x0000001004047c10 */ /* 0x000fe2000ff1e0ff */
[----:B------:R-:W-:Y:S01]  /*bac0*/  UIMAD UR16, UR20, UR14, URZ ;  /* 0x0000000e141072a4 */ /* 0x000fe2000f8e023f */
[----:B------:R-:W-:Y:S02]  /*bad0*/  VIADD R6, R0, 0x20 ;  /* 0x0000002000067836 */ /* 0x000fe40000000000 */
[----:B------:R-:W-:Y:S01]  /*bae0*/  IADD3.X R5, R5, UR22, R2, P0, !PT ;  /* 0x0000001605057c10 */ /* 0x000fe200087fe402 */
[----:B------:R-:W-:Y:S01]  /*baf0*/  IMAD.U32 R2, RZ, RZ, UR14 ;  /* 0x0000000eff027e24 */ /* 0x000fe2000f8e00ff */
[----:B------:R1:W2:Y:S01]  /*bb00*/  LDS.128 R20, [R145+0xd000] ;  /* 0x00d0000091147984 */ /* 0x0002a20000000c00 */
[----:B------:R-:W-:Y:S01]  /*bb10*/  UIMAD UR15, UR59, UR15, UR16 ;  /* 0x0000000f3b0f72a4 */ /* 0x000fe2000f8e0210 */
[----:B------:R-:W-:Y:S01]  /*bb20*/  ISETP.GE.AND P3, PT, R6, UR11, PT ;  /* 0x0000000b06007c0c */ /* 0x000fe2000bf66270 */
[----:B------:R-:W-:Y:S01]  /*bb30*/  IMAD.WIDE.U32 R4, R2, UR59, R4 ;  /* 0x0000003b02047c25 */ /* 0x000fe2000f8e0004 */
[----:B------:R1:W4:Y:S03]  /*bb40*/  LDS.128 R24, [R145+0x11000] ;  /* 0x0110000091187984 */ /* 0x0003260000000c00 */
[C---:B------:R-:W-:Y:S01]  /*bb50*/  VIADD R7, R0.reuse, 0x40 ;  /* 0x0000004000077836 */ /* 0x040fe20000000000 */
[----:B------:R1:W1:Y:S01]  /*bb60*/  LDS.128 R28, [R145+0x12000] ;  /* 0x01200000911c7984 */ /* 0x0002620000000c00 */
[----:B------:R-:W-:Y:S01]  /*bb70*/  VIADD R6, R0, 0x60 ;  /* 0x0000006000067836 */ /* 0x000fe20000000000 */
[----:B------:R-:W-:-:S02]  /*bb80*/  IADD3 R16, R5, UR15, RZ ;  /* 0x0000000f05107c10 */ /* 0x000fc4000fffe0ff */
[----:B------:R1:W1:Y:S01]  /*bb90*/  LDS.128 R32, [R145+0x13000] ;  /* 0x0130000091207984 */ /* 0x0002620000000c00 */
[----:B------:R-:W-:Y:S02]  /*bba0*/  ISETP.GE.AND P2, PT, R7, UR11, PT ;  /* 0x0000000b07007c0c */ /* 0x000fe4000bf46270 */
[----:B------:R-:W-:Y:S01]  /*bbb0*/  ISETP.GE.AND P1, PT, R6, UR11, PT ;  /* 0x0000000b06007c0c */ /* 0x000fe2000bf26270 */
[----:B------:R-:W-:-:S12]  /*bbc0*/  @P4 BRA `(.L_x_1076) ;  /* 0x00000000002c4947 */ /* 0x000fd80003800000 */
        /* <DEDUP_REMOVED lines=11> */
.L_x_1076:
[----:B------:R-:W-:Y:S05]  /*bc80*/  BSYNC B0 ;  /* 0x0000000000007941 */ /* 0x000fea0003800000 */
.L_x_1075:
        /* <DEDUP_REMOVED lines=14> */
.L_x_1078:
[----:B------:R-:W-:Y:S05]  /*bd70*/  BSYNC B0 ;  /* 0x0000000000007941 */ /* 0x000fea0003800000 */
.L_x_1077:
        /* <DEDUP_REMOVED lines=15> */
.L_x_1080:
[----:B------:R-:W-:Y:S05]  /*be70*/  BSYNC B0 ;  /* 0x0000000000007941 */ /* 0x000fea0003800000 */
.L_x_1079:
        /* <DEDUP_REMOVED lines=15> */
.L_x_1082:
[----:B------:R-:W-:Y:S05]  /*bf70*/  BSYNC B0 ;  /* 0x0000000000007941 */ /* 0x000fea0003800000 */
.L_x_1081:
        /* <DEDUP_REMOVED lines=27> */
.L_x_1084:
[----:B------:R-:W-:Y:S05]  /*c130*/  BSYNC B0 ;  /* 0x0000000000007941 */ /* 0x000fea0003800000 */
.L_x_1083:
        /* <DEDUP_REMOVED lines=14> */
.L_x_1086:
[----:B------:R-:W-:Y:S05]  /*c220*/  BSYNC B0 ;  /* 0x0000000000007941 */ /* 0x000fea0003800000 */
.L_x_1085:
        /* <DEDUP_REMOVED lines=13> */
[----:B------:R1:W-:Y:S02]  /*c300*/  STG.E.128 desc[UR8][R8.64], R28 ;  /* 0x0000001c08007986 */ /* 0x0003e4000c101d08 */
.L_x_1088:
[----:B------:R-:W-:Y:S05]  /*c310*/  BSYNC B0 ;  /* 0x0000000000007941 */ /* 0x000fea0003800000 */
.L_x_1087:
        /* <DEDUP_REMOVED lines=13> */
.L_x_1069:
[----:B------:R-:W-:Y:S05]  /*c3f0*/  BSYNC B1 ;  /* 0x0000000000017941 */ /* 0x000fea0003800000 */
.L_x_1047:
[----:B------:R-:W5:Y:S01]  /*c400*/  LDL R2, [R1+0xac] ;  /* 0x0000ac0001027983 */ /* 0x000f620000100800 */
[----:B------:R-:W-:Y:S02]  /*c410*/  ULDC UR6, c[0x0][0xc] ;  /* 0x0000030000067ab9 */ /* 0x000fe40000000800 */
[----:B------:R-:W-:Y:S01]  /*c420*/  UIADD3 UR17, UR6, UR17, URZ ;  /* 0x0000001106117290 */ /* 0x000fe2000fffe03f */
[----:B-----5:R-:W-:-:S13]  /*c430*/  R2UR UR7, R2 ;  /* 0x00000000020772ca */ /* 0x020fda00000e0000 */
[----:B------:R-:W-:-:S06]  /*c440*/  UISETP.GE.AND UP0, UPT, UR17, UR7, UPT ;  /* 0x000000071100728c */ /* 0x000fcc000bf06270 */
[----:B------:R-:W-:-:S13]  /*c450*/  PLOP3.LUT P0, PT, PT, PT, UP0, 0x80, 0x0 ;  /* 0x000000000000781c */ /* 0x000fda0003f0f008 */
[----:B------:R-:W-:Y:S05]  /*c460*/  @P0 BRA `(.L_x_1089) ;  /* 0x0000000000040947 */ /* 0x000fea0003800000 */
[----:B------:R-:W-:Y:S05]  /*c470*/  BRA `(.L_x_1090) ;  /* 0xffffff4400d87947 */ /* 0x000fea000383ffff */
.L_x_1089:
[----:B------:R-:W-:Y:S05]  /*c480*/  EXIT ;  /* 0x000000000000794d */ /* 0x000fea0003800000 */
.L_x_1091:
        /* <DEDUP_REMOVED lines=15> */
.L_x_1280:


//--------------------- .text._ZN5flash44flash_bwd_dq_dk_dv_loop_seqk_parallel_kernelI23Flash_bwd_kernel_traitsILi64ELi128ELi128ELi8ELi4ELi4ELi4ELb0ELb0EN7cutlass10bfloat16_tE19Flash_kernel_traitsILi64ELi128ELi128ELi8ES3_EELb1ELb1ELb0ELb1ELb0ELb0ELb0EEEvNS_16Flash_bwd_paramsE --------------------------
	.section	.text._ZN5flash44flash_bwd_dq_dk_dv_loop_seqk_parallel_kernelI23Flash_bwd_kernel_traitsILi64ELi128ELi128ELi8ELi4ELi4ELi4ELb0ELb0EN7cutlass10bfloat16_tE19Flash_kernel_traitsILi64ELi128ELi128ELi8ES3_EELb1ELb1ELb0ELb1ELb0ELb0ELb0EEEvNS_16Flash_bwd_paramsE,"ax",@progbits
	.align	128
        .global         _ZN5flash44flash_bwd_dq_dk_dv_loop_seqk_parallel_kernelI23Flash_bwd_kernel_traitsILi64ELi128ELi128ELi8ELi4ELi4ELi4ELb0ELb0EN7cutlass10bfloat16_tE19Flash_kernel_traitsILi64ELi128ELi128ELi8ES3_EELb1ELb1ELb0ELb1ELb0ELb0ELb0EEEvNS_16Flash_bwd_paramsE
        .type           _ZN5flash44flash_bwd_dq_dk_dv_loop_seqk_parallel_kernelI23Flash_bwd_kernel_traitsILi64ELi128ELi128ELi8ELi4ELi4ELi4ELb0ELb0EN7cutlass10bfloat16_tE19Flash_kernel_traitsILi64ELi128ELi128ELi8ES3_EELb1ELb1ELb0ELb1ELb0ELb0ELb0EEEvNS_16Flash_bwd_paramsE,@function
        .size           _ZN5flash44flash_bwd_dq_dk_dv_loop_seqk_parallel_kernelI23Flash_bwd_kernel_traitsILi64ELi128ELi128ELi8ELi4ELi4ELi4ELb0ELb0EN7cutlass10bfloat16_tE19Flash_kernel_traitsILi64ELi128ELi128ELi8ES3_EELb1ELb1ELb0ELb1ELb0ELb0ELb0EEEvNS_16Flash_bwd_paramsE,(.L_x_1281 - _ZN5flash44flash_bwd_dq_dk_dv_loop_seqk_parallel_kernelI23Flash_bwd_kernel_traitsILi64ELi128ELi128ELi8ELi4ELi4ELi4ELb0ELb0EN7cutlass10bfloat16_tE19Flash_kernel_traitsILi64ELi128ELi128ELi8ES3_EELb1ELb1ELb0ELb1ELb0ELb0ELb0EEEvNS_16Flash_bwd_paramsE)
        .other          _ZN5flash44flash_bwd_dq_dk_dv_loop_seqk_parallel_kernelI23Flash_bwd_kernel_traitsILi64ELi128ELi128ELi8ELi4ELi4ELi4ELb0ELb0EN7cutlass10bfloat16_tE19Flash_kernel_traitsILi64ELi128ELi128ELi8ES3_EELb1ELb1ELb0ELb1ELb0ELb0ELb0EEEvNS_16Flash_bwd_paramsE,@"STO_CUDA_ENTRY STV_DEFAULT"
_ZN5flash44flash_bwd_dq_dk_dv_loop_seqk_parallel_kernelI23Flash_bwd_kernel_traitsILi64ELi128ELi128ELi8ELi4ELi4ELi4ELb0ELb0EN7cutlass10bfloat16_tE19Flash_kernel_traitsILi64ELi128ELi128ELi8ES3_EELb1ELb1ELb0ELb1ELb0ELb0ELb0EEEvNS_16Flash_bwd_paramsE:
.text._ZN5flash44flash_bwd_dq_dk_dv_loop_seqk_parallel_kernelI23Flash_bwd_kernel_traitsILi64ELi128ELi128ELi8ELi4ELi4ELi4ELb0ELb0EN7cutlass10bfloat16_tE19Flash_kernel_traitsILi64ELi128ELi128ELi8ES3_EELb1ELb1ELb0ELb1ELb0ELb0ELb0EEEvNS_16Flash_bwd_paramsE:
        /* <DEDUP_REMOVED lines=15> */
[----:B------:R-:W-:Y:S01]  /*00f0*/  MOV R235, 0xfffffff0 ;  /* 0xfffffff000eb7802 */ /* 0x000fe20000000f00 */
[----:B------:R-:W-:-:S04]  /*0100*/  ULDC.64 UR16, c[0x0][0x208] ;  /* 0x0000820000107ab9 */ /* 0x000fc80000000a00 */
[----:B------:R-:W3:Y:S08]  /*0110*/  S2UR UR4, SR_CgaCtaId ;  /* 0x00000000000479c3 */ /* 0x000ef00000008800 */
[----:B------:R-:W4:Y:S01]  /*0120*/  S2UR UR48, SR_CTAID.Y ;  /* 0x00000000003079c3 */ /* 0x000f220000002600 */
[----:B--2---:R-:W-:Y:S01]  /*0130*/  USHF.R.S32.HI UR6, URZ, 0x1f, UR58 ;  /* 0x0000001f3f067899 */ /* 0x004fe2000801143a */
[----:B-1----:R-:W-:Y:S01]  /*0140*/  SHF.R.S32.HI R2, RZ, 0x1f, R11 ;  /* 0x0000001fff027819 */ /* 0x002fe2000001140b */
[----:B---3--:R-:W-:-:S03]  /*0150*/  ULEA UR4, UR4, UR5, 0x18 ;  /* 0x0000000504047291 */ /* 0x008fc6000f8ec03f */
[CC--:B------:R-:W-:Y:S02]  /*0160*/  LEA.HI R0, R2.reuse, R11.reuse, RZ, 0x5 ;  /* 0x0000000b02007211 */ /* 0x0c0fe400078f28ff */
[CC--:B------:R-:W-:Y:S02]  /*0170*/  LEA.HI R14, R2.reuse, R11.reuse, RZ, 0x3 ;  /* 0x0000000b020e7211 */ /* 0x0c0fe400078f18ff */
[CC--:B------:R-:W-:Y:S01]  /*0180*/  LEA.HI R6, R2.reuse, R11.reuse, RZ, 0x4 ;  /* 0x0000000b02067211 */ /* 0x0c0fe200078f20ff */
[----:B----4-:R-:W-:Y:S01]  /*0190*/  USHF.L.U32 UR5, UR48, 0x7, URZ ;  /* 0x0000000730057899 */ /* 0x010fe2000800063f */
[CC--:B------:R-:W-:Y:S02]  /*01a0*/  LEA.HI R13, R2.reuse, R11.reuse, RZ, 0x7 ;  /* 0x0000000b020d7211 */ /* 0x0c0fe400078f38ff */
[----:B------:R-:W-:Y:S02]  /*01b0*/  LEA.HI R2, R2, R11, RZ, 0x2 ;  /* 0x0000000b02027211 */ /* 0x000fe400078f10ff */
[----:B------:R-:W-:-:S02]  /*01c0*/  LOP3.LUT R3, R0, 0xffffffe0, RZ, 0xc0, !PT ;  /* 0xffffffe000037812 */ /* 0x000fc400078ec0ff */
[--C-:B------:R-:W-:Y:S02]  /*01d0*/  SHF.R.S32.HI R5, RZ, 0x5, R0.reuse ;  /* 0x00000005ff057819 */ /* 0x100fe40000011400 */
[----:B------:R-:W-:Y:S01]  /*01e0*/  SHF.R.S32.HI R0, RZ, 0x1f, R0 ;  /* 0x0000001fff007819 */ /* 0x000fe20000011400 */
[C---:B------:R-:W-:Y:S01]  /*01f0*/  IMAD.IADD R4, R11.reuse, 0x1, -R3 ;  /* 0x000000010b047824 */ /* 0x040fe200078e0a03 */
[----:B------:R-:W-:Y:S02]  /*0200*/  LOP3.LUT R10, R14, 0xfffffff8, RZ, 0xc0, !PT ;  /* 0xfffffff80e0a7812 */ /* 0x000fe400078ec0ff */
[--C-:B------:R-:W-:Y:S02]  /*0210*/  SHF.R.S32.HI R7, RZ, 0x2, R2.reuse ;  /* 0x00000002ff077819 */ /* 0x100fe40000011402 */
[----:B------:R-:W-:Y:S01]  /*0220*/  SHF.R.S32.HI R9, RZ, 0x1f, R2 ;  /* 0x0000001fff097819 */ /* 0x000fe20000011402 */
[----:B------:R-:W-:Y:S01]  /*0230*/  IMAD.IADD R232, R11, 0x1, -R10 ;  /* 0x000000010be87824 */ /* 0x000fe200078e0a0a */
[----:B------:R-:W-:-:S02]  /*0240*/  LOP3.LUT R12, R6, 0xfffffff0, RZ, 0xc0, !PT ;  /* 0xfffffff0060c7812 */ /* 0x000fc400078ec0ff */
[----:B------:R-:W-:Y:S02]  /*0250*/  LOP3.LUT R2, R2, 0x7ffffffc, RZ, 0xc0, !PT ;  /* 0x7ffffffc02027812 */ /* 0x000fe400078ec0ff */
[----:B------:R-:W-:Y:S01]  /*0260*/  LEA.HI R0, R0, R5, RZ, 0x2 ;  /* 0x0000000500007211 */ /* 0x000fe200078f10ff */
[C---:B------:R-:W-:Y:S01]  /*0270*/  IMAD.IADD R10, R11.reuse, 0x1, -R12 ;  /* 0x000000010b0a7824 */ /* 0x040fe200078e0a0c */
[----:B------:R-:W-:Y:S01]  /*0280*/  SHF.R.S32.HI R8, RZ, 0x4, R6 ;  /* 0x00000004ff087819 */ /* 0x000fe20000011406 */
[----:B------:R-:W-:Y:S01]  /*0290*/  IMAD.IADD R11, R11, 0x1, -R2 ;  /* 0x000000010b0b7824 */ /* 0x000fe200078e0a02 */
[----:B------:R-:W-:Y:S02]  /*02a0*/  LOP3.LUT R2, R0, 0xfffffffc, RZ, 0xc0, !PT ;  /* 0xfffffffc00027812 */ /* 0x000fe400078ec0ff */
[----:B------:R-:W-:Y:S02]  /*02b0*/  LEA.HI R0, R6, R8, RZ, 0x1 ;  /* 0x0000000806007211 */ /* 0x000fe400078f08ff */
[----:B------:R-:W-:Y:S01]  /*02c0*/  LEA.HI R3, R9, R7, RZ, 0x3 ;  /* 0x0000000709037211 */ /* 0x000fe200078f18ff */
[----:B------:R-:W-:Y:S01]  /*02d0*/  IMAD.IADD R15, R5, 0x1, -R2 ;  /* 0x00000001050f7824 */ /* 0x000fe200078e0a02 */
[----:B------:R-:W-:-:S02]  /*02e0*/  SHF.R.S32.HI R6, RZ, 0x1f, R4 ;  /* 0x0000001fff067819 */ /* 0x000fc40000011404 */
[----:B------:R-:W-:Y:S02]  /*02f0*/  LOP3.LUT R2, R0, 0xfffffffe, RZ, 0xc0, !PT ;  /* 0xfffffffe00027812 */ /* 0x000fe400078ec0ff */
[----:B------:R-:W-:Y:S01]  /*0300*/  LOP3.LUT R0, R3, 0xfffffff8, RZ, 0xc0, !PT ;  /* 0xfffffff803007812 */ /* 0x000fe200078ec0ff */
[----:B------:R-:W-:Y:S01]  /*0310*/  STL [R1+0x80], R15 ;  /* 0x0000800f01007387 */ /* 0x000fe20000100800 */
[----:B------:R-:W-:Y:S01]  /*0320*/  LEA.HI R4, R6, R4, RZ, 0x2 ;  /* 0x0000000406047211 */ /* 0x000fe200078f10ff */
[----:B------:R-:W-:Y:S01]  /*0330*/  IMAD.SHL.U32 R6, R232, 0x40, RZ ;  /* 0x00000040e8067824 */ /* 0x000fe200078e00ff */
[----:B------:R-:W-:Y:S01]  /*0340*/  SHF.R.S32.HI R5, RZ, 0x1f, R10 ;  /* 0x0000001fff057819 */ /* 0x000fe2000001140a */
[----:B------:R-:W-:Y:S01]  /*0350*/  IMAD.IADD R8, R8, 0x1, -R2 ;  /* 0x0000000108087824 */ /* 0x000fe200078e0a02 */
[----:B------:R-:W-:Y:S01]  /*0360*/  SHF.R.S32.HI R16, RZ, 0x7, R13 ;  /* 0x00000007ff107819 */ /* 0x000fe2000001140d */
[----:B------:R-:W-:Y:S02]  /*0370*/  IMAD.SHL.U32 R2, R15, 0x10, RZ ;  /* 0x000000100f027824 */ /* 0x000fe400078e00ff */
[----:B------:R-:W-:Y:S01]  /*0380*/  IMAD.IADD R3, R7, 0x1, -R0 ;  /* 0x0000000107037824 */ /* 0x000fe200078e0a00 */
[----:B------:R-:W-:Y:S01]  /*0390*/  LOP3.LUT R0, R6, 0x1c0, RZ, 0xc0, !PT ;  /* 0x000001c006007812 */ /* 0x000fe200078ec0ff */
[----:B------:R-:W-:Y:S01]  /*03a0*/  IMAD.SHL.U32 R176, R8, 0x200, RZ ;  /* 0x0000020008b07824 */ /* 0x000fe200078e00ff */
[----:B------:R-:W-:Y:S01]  /*03b0*/  LEA.HI.SX32 R4, R4, R2, 0x1e ;  /* 0x0000000204047211 */ /* 0x000fe200078ff2ff */
[----:B------:R-:W-:Y:S01]  /*03c0*/  IMAD.SHL.U32 R188, R8, 0x8, RZ ;  /* 0x0000000808bc7824 */ /* 0x000fe200078e00ff */
[----:B------:R-:W-:-:S02]  /*03d0*/  LOP3.LUT R2, R0, 0x30, R2, 0xf8, !PT ;  /* 0x0000003000027812 */ /* 0x000fc400078ef802 */
[----:B------:R-:W-:Y:S01]  /*03e0*/  LEA.HI R7, R5, R10, RZ, 0x3 ;  /* 0x0000000a05077211 */ /* 0x000fe200078f18ff */
[----:B------:R1:W-:Y:S01]  /*03f0*/  STL [R1+0x5c], R4 ;  /* 0x00005c0401007387 */ /* 0x0003e20000100800 */
[----:B------:R-:W-:Y:S01]  /*0400*/  LOP3.LUT R181, R0, 0x8, R14, 0xf8, !PT ;  /* 0x0000000800b57812 */ /* 0x000fe200078ef80e */
[----:B------:R-:W-:Y:S01]  /*0410*/  IMAD R5, R16, 0x1000, R176 ;  /* 0x0000100010057824 */ /* 0x000fe200078e02b0 */
[----:B------:R-:W-:Y:S02]  /*0420*/  SHF.R.U32.HI R0, RZ, 0x3, R0 ;  /* 0x00000003ff007819 */ /* 0x000fe40000011600 */
[----:B------:R-:W-:Y:S02]  /*0430*/  LOP3.LUT R2, R2, 0x8, R14, 0xf8, !PT ;  /* 0x0000000802027812 */ /* 0x000fe400078ef80e */
[C---:B------:R-:W-:Y:S01]  /*0440*/  LOP3.LUT R6, R7.reuse, 0xfffffff8, RZ, 0xc0, !PT ;  /* 0xfffffff807067812 */ /* 0x040fe200078ec0ff */
[----:B------:R-:W-:Y:S01]  /*0450*/  IMAD.SHL.U32 R7, R7, 0x40, RZ ;  /* 0x0000004007077824 */ /* 0x000fe200078e00ff */
[----:B------:R-:W-:-:S02]  /*0460*/  LOP3.LUT R181, R181, R0, RZ, 0x3c, !PT ;  /* 0x00000000b5b57212 */ /* 0x000fc400078e3cff */
[----:B------:R-:W-:Y:S01]  /*0470*/  LOP3.LUT R176, R176, R2, R0, 0xf6, !PT ;  /* 0x00000002b0b07212 */ /* 0x000fe200078ef600 */
[----:B------:R-:W-:Y:S02]  /*0480*/  IMAD.SHL.U32 R0, R3, 0x40, RZ ;  /* 0x0000004003007824 */ /* 0x000fe400078e00ff */
[----:B------:R-:W-:Y:S01]  /*0490*/  IMAD.IADD R10, R10, 0x1, -R6 ;  /* 0x000000010a0a7824 */ /* 0x000fe200078e0a06 */
[----:B------:R-:W-:Y:S01]  /*04a0*/  LEA R176, R176, UR4, 0x1 ;  /* 0x00000004b0b07c11 */ /* 0x000fe2000f8e08ff */
[----:B------:R-:W-:Y:S01]  /*04b0*/  IMAD.IADD R181, R5, 0x1, R181 ;  /* 0x0000000105b57824 */ /* 0x000fe200078e02b5 */
[----:B------:R-:W-:Y:S01]  /*04c0*/  LOP3.LUT R0, R0, 0x1c0, RZ, 0xc0, !PT ;  /* 0x000001c000007812 */ /* 0x000fe200078ec0ff */
[----:B------:R-:W-:Y:S01]  /*04d0*/  IMAD.SHL.U32 R5, R10, 0x40, RZ ;  /* 0x000000400a057824 */ /* 0x000fe200078e00ff */
[----:B------:R2:W-:Y:S01]  /*04e0*/  STL [R1+0x84], R10 ;  /* 0x0000840a01007387 */ /* 0x0005e20000100800 */
[----:B------:R-:W-:Y:S01]  /*04f0*/  IMAD.SHL.U32 R6, R11, 0x2, RZ ;  /* 0x000000020b067824 */ /* 0x000fe200078e00ff */
[----:B------:R-:W-:Y:S01]  /*0500*/  SHF.R.U32.HI R2, RZ, 0x3, R0 ;  /* 0x00000003ff027819 */ /* 0x000fe20000011600 */
[----:B------:R-:W-:-:S02]  /*0510*/  IMAD.SHL.U32 R181, R181, 0x2, RZ ;  /* 0x00000002b5b57824 */ /* 0x000fc400078e00ff */
[--C-:B------:R-:W-:Y:S01]  /*0520*/  IMAD R9, R16, 0x2000, R6.reuse ;  /* 0x0000200010097824 */ /* 0x100fe200078e0206 */
[----:B-1----:R-:W-:Y:S01]  /*0530*/  LOP3.LUT R4, R3, 0x1, RZ, 0xc0, !PT ;  /* 0x0000000103047812 */ /* 0x002fe200078ec0ff */
[----:B------:R-:W-:-:S03]  /*0540*/  IMAD R6, R15, 0x400, R6 ;  /* 0x000004000f067824 */ /* 0x000fc600078e0206 */
[----:B------:R-:W-:Y:S01]  /*0550*/  ISETP.NE.U32.AND P0, PT, R4, 0x1, PT ;  /* 0x000000010400780c */ /* 0x000fe20003f05070 */
[----:B------:R-:W-:-:S03]  /*0560*/  IMAD.SHL.U32 R4, R16, 0x8, RZ ;  /* 0x0000000810047824 */ /* 0x000fc600078e00ff */
[----:B------:R-:W-:Y:S01]  /*0570*/  R2P PR, R3, 0x6 ;  /* 0x0000000603007804 */ /* 0x000fe20000000000 */
[----:B------:R-:W-:Y:S01]  /*0580*/  IMAD.SHL.U32 R3, R8, 0x10, RZ ;  /* 0x0000001008037824 */ /* 0x000fe200078e00ff */
[----:B------:R-:W-:Y:S02]  /*0590*/  LOP3.LUT R4, R4, 0x8, RZ, 0xc0, !PT ;  /* 0x0000000804047812 */ /* 0x000fe400078ec0ff */
[----:B------:R-:W-:Y:S02]  /*05a0*/  LOP3.LUT P3, RZ, R232, 0x4, RZ, 0xc0, !PT ;  /* 0x00000004e8ff7812 */ /* 0x000fe4000786c0ff */
[----:B------:R-:W-:Y:S02]  /*05b0*/  LOP3.LUT R8, R2, R0, R4, 0x1e, !PT ;  /* 0x0000000002087212 */ /* 0x000fe400078e1e04 */
[C---:B------:R-:W-:Y:S01]  /*05c0*/  LOP3.LUT P4, RZ, R232.reuse, 0x2, RZ, 0xc0, !PT ;  /* 0x00000002e8ff7812 */ /* 0x040fe2000788c0ff */
[----:B------:R-:W-:Y:S01]  /*05d0*/  IMAD.SHL.U32 R232, R232, 0x8, RZ ;  /* 0x00000008e8e87824 */ /* 0x000fe200078e00ff */
[----:B------:R-:W-:Y:S01]  /*05e0*/  SEL R235, R235, 0x10, !P0 ;  /* 0x00000010ebeb7807 */ /* 0x000fe20004000000 */
[----:B------:R-:W-:Y:S01]  /*05f0*/  IMAD.IADD R6, R6, 0x1, R8 ;  /* 0x0000000106067824 */ /* 0x000fe200078e0208 */
[----:B--2---:R-:W-:Y:S01]  /*0600*/  LOP3.LUT R10, R4, 0x10, R3, 0xf8, !PT ;  /* 0x00000010040a7812 */ /* 0x004fe200078ef803 */
[----:B------:R-:W-:Y:S01]  /*0610*/  IMAD R4, R15, 0x400, R9 ;  /* 0x000004000f047824 */ /* 0x000fe200078e0209 */
[----:B------:R-:W-:-:S02]  /*0620*/  LOP3.LUT R3, R5, 0x1c0, RZ, 0xc0, !PT ;  /* 0x000001c005037812 */ /* 0x000fc400078ec0ff */
[----:B------:R-:W-:Y:S02]  /*0630*/  LOP3.LUT R5, R2, R0, RZ, 0xfc, !PT ;  /* 0x0000000002057212 */ /* 0x000fe400078efcff */
[----:B------:R-:W-:Y:S02]  /*0640*/  LOP3.LUT R188, R3, 0x8, R188, 0xf8, !PT ;  /* 0x0000000803bc7812 */ /* 0x000fe400078ef8bc */
[--C-:B------:R-:W-:Y:S01]  /*0650*/  SHF.R.U32.HI R2, RZ, 0x3, R3.reuse ;  /* 0x00000003ff027819 */ /* 0x100fe20000011603 */
[----:B------:R-:W-:Y:S01]  /*0660*/  IMAD.IADD R5, R5, 0x1, R4 ;  /* 0x0000000105057824 */ /* 0x000fe200078e0204 */
[----:B------:R-:W-:Y:S02]  /*0670*/  LOP3.LUT R0, R7, 0xfffffe00, RZ, 0xc0, !PT ;  /* 0xfffffe0007007812 */ /* 0x000fe400078ec0ff */
[----:B------:R-:W-:Y:S02]  /*0680*/  LOP3.LUT R188, R188, R2, RZ, 0x3c, !PT ;  /* 0x00000002bcbc7212 */ /* 0x000fe400078e3cff */
[----:B------:R-:W-:Y:S01]  /*0690*/  LOP3.LUT R2, R2, R10, R3, 0x1e, !PT ;  /* 0x0000000a02027212 */ /* 0x000fe200078e1e03 */
[----:B------:R-:W-:Y:S01]  /*06a0*/  IMAD R4, R15, 0x400, R0 ;  /* 0x000004000f047824 */ /* 0x000fe200078e0200 */
[----:B------:R-:W-:-:S02]  /*06b0*/  SEL R182, R237, 0xffffffe0, !P4 ;  /* 0xffffffe0edb67807 */ /* 0x000fc40006000000 */
[----:B------:R-:W-:Y:S01]  /*06c0*/  LOP3.LUT R187, R2, R0, RZ, 0xfc, !PT ;  /* 0x0000000002bb7212 */ /* 0x000fe200078efcff */
[----:B------:R-:W-:Y:S01]  /*06d0*/  IMAD.U32 R2, RZ, RZ, UR6 ;  /* 0x00000006ff027e24 */ /* 0x000fe2000f8e00ff */
[----:B------:R-:W-:Y:S01]  /*06e0*/  USHF.R.S32.HI UR6, URZ, 0x1f, UR48 ;  /* 0x0000001f3f067899 */ /* 0x000fe20008011430 */
[----:B------:R-:W-:Y:S01]  /*06f0*/  IMAD.U32 R0, RZ, RZ, UR5 ;  /* 0x00000005ff007e24 */ /* 0x000fe2000f8e00ff */
[----:B------:R-:W-:Y:S01]  /*0700*/  USHF.R.S32.HI UR5, URZ, 0x1f, UR58 ;  /* 0x0000001f3f057899 */ /* 0x000fe2000801143a */
[----:B------:R-:W-:Y:S01]  /*0710*/  IMAD.MOV.U32 R2, RZ, RZ, 0x40 ;  /* 0x00000040ff027424 */ /* 0x000fe200078e00ff */
[----:B------:R-:W-:Y:S01]  /*0720*/  SEL R237, R237, 0xffffffe0, !P1 ;  /* 0xffffffe0eded7807 */ /* 0x000fe20004800000 */
[----:B------:R-:W-:Y:S01]  /*0730*/  IMAD.IADD R188, R4, 0x1, R188 ;  /* 0x0000000104bc7824 */ /* 0x000fe200078e02bc */
[----:B------:R-:W-:Y:S01]  /*0740*/  LEA R234, R5, UR4, 0x1 ;  /* 0x0000000405ea7c11 */ /* 0x000fe2000f8e08ff */
        /* <DEDUP_REMOVED lines=11> */
[----:B------:R-:W-:Y:S01]  /*0800*/  SHF.R.S32.HI R3, RZ, 0x3, R14 ;  /* 0x00000003ff037819 */ /* 0x000fe2000001140e */
[--C-:B------:R-:W-:Y:S01]  /*0810*/  IMAD.IADD R7, R2, 0x1, R6.reuse ;  /* 0x0000000102077824 */ /* 0x100fe200078e0206 */
[C---:B------:R-:W-:Y:S01]  /*0820*/  IADD3 R4, R6.reuse, R0, RZ ;  /* 0x0000000006047210 */ /* 0x040fe20007ffe0ff */
[----:B------:R-:W-:Y:S01]  /*0830*/  IMAD.IADD R5, R237, 0x1, R6 ;  /* 0x00000001ed057824 */ /* 0x000fe200078e0206 */
[----:B------:R-:W-:Y:S01]  /*0840*/  STL [R1+0x88], R6 ;  /* 0x0000880601007387 */ /* 0x000fe20000100800 */
[C---:B------:R-:W-:Y:S01]  /*0850*/  VIADD R10, R6.reuse, 0x420 ;  /* 0x00000420060a7836 */ /* 0x040fe20000000000 */
[----:B------:R-:W-:Y:S01]  /*0860*/  UIADD3 UR5, UR4, 0xc000, URZ ;  /* 0x0000c00004057890 */ /* 0x000fe2000fffe03f */
[C---:B------:R-:W-:Y:S01]  /*0870*/  VIADD R3, R6.reuse, 0x2020 ;  /* 0x0000202006037836 */ /* 0x040fe20000000000 */
[----:B------:R-:W-:Y:S01]  /*0880*/  STL [R1+0x9c], R7 ;  /* 0x00009c0701007387 */ /* 0x000fe20000100800 */
[----:B------:R-:W-:-:S02]  /*0890*/  @P1 VIADD R10, R6, 0x3e0 ;  /* 0x000003e0060a1836 */ /* 0x000fc40000000000 */
[C---:B------:R-:W-:Y:S01]  /*08a0*/  VIADD R9, R6.reuse, 0x2420 ;  /* 0x0000242006097836 */ /* 0x040fe20000000000 */
[----:B------:R1:W-:Y:S01]  /*08b0*/  STL [R1+0xb8], R5 ;  /* 0x0000b80501007387 */ /* 0x0003e20000100800 */
[C---:B------:R-:W-:Y:S02]  /*08c0*/  @P1 VIADD R3, R6.reuse, 0x1fe0 ;  /* 0x00001fe006031836 */ /* 0x040fe40000000000 */
[C---:B------:R-:W-:Y:S01]  /*08d0*/  VIADD R8, R6.reuse, 0x2040 ;  /* 0x0000204006087836 */ /* 0x040fe20000000000 */
[----:B------:R2:W-:Y:S01]  /*08e0*/  STL [R1+0x98], R4 ;  /* 0x0000980401007387 */ /* 0x0005e20000100800 */
        /* <DEDUP_REMOVED lines=10> */
[--C-:B------:R-:W-:Y:S01]  /*0990*/  IMAD.IADD R240, R234, 0x1, R237.reuse ;  /* 0x00000001eaf07824 */ /* 0x100fe200078e02ed */
[----:B------:R-:W-:Y:S01]  /*09a0*/  STL [R1+0x94], R8 ;  /* 0x0000940801007387 */ /* 0x000fe20000100800 */
[----:B------:R-:W-:-:S02]  /*09b0*/  IMAD.IADD R239, R236, 0x1, R237 ;  /* 0x00000001ecef7824 */ /* 0x000fc400078e02ed */
[C---:B------:R-:W-:Y:S02]  /*09c0*/  IMAD.IADD R238, R237.reuse, 0x1, R231 ;  /* 0x00000001edee7824 */ /* 0x040fe400078e02e7 */
[C---:B-1----:R-:W-:Y:S02]  /*09d0*/  VIADD R5, R6.reuse, 0x2440 ;  /* 0x0000244006057836 */ /* 0x042fe40000000000 */
[----:B------:R-:W-:Y:S02]  /*09e0*/  @P2 VIADD R5, R6, 0x23c0 ;  /* 0x000023c006052836 */ /* 0x000fe40000000000 */
[C---:B--2---:R-:W-:Y:S02]  /*09f0*/  IMAD.IADD R4, R237.reuse, 0x1, R4 ;  /* 0x00000001ed047824 */ /* 0x044fe400078e0204 */
[----:B------:R-:W-:Y:S01]  /*0a00*/  IMAD.IADD R182, R182, 0x1, R180 ;  /* 0x00000001b6b67824 */ /* 0x000fe200078e02b4 */
[----:B------:R1:W-:Y:S02]  /*0a10*/  STL [R1+0x90], R5 ;  /* 0x0000900501007387 */ /* 0x0003e40000100800 */
[----:B-1----:R-:W-:-:S02]  /*0a20*/  IMAD.IADD R5, R237, 0x1, R7 ;  /* 0x00000001ed057824 */ /* 0x002fc400078e0207 */
[----:B------:R-:W-:-:S03]  /*0a30*/  IMAD.IADD R237, R237, 0x1, R235 ;  /* 0x00000001eded7824 */ /* 0x000fc600078e02eb */
[----:B------:R1:W-:Y:S04]  /*0a40*/  STL [R1+0xb4], R5 ;  /* 0x0000b40501007387 */ /* 0x0003e80000100800 */
[----:B------:R1:W-:Y:S04]  /*0a50*/  STL [R1+0xb0], R4 ;  /* 0x0000b00401007387 */ /* 0x0003e80000100800 */
[----:B------:R1:W-:Y:S04]  /*0a60*/  STL [R1+0xac], R2 ;  /* 0x0000ac0201007387 */ /* 0x0003e80000100800 */
[----:B------:R1:W-:Y:S02]  /*0a70*/  STL [R1+0xa8], R0 ;  /* 0x0000a80001007387 */ /* 0x0003e40000100800 */
.L_x_1168:
        /* <DEDUP_REMOVED lines=17> */
[----:B------:R-:W-:Y:S01]  /*0b90*/  @UP4 UIADD3.X UR13, UR6, UR9, URZ, UP1, !UPT ;  /* 0x00000009060d4290 */ /* 0x000fe20008ffe43f */
[----:B------:R-:W-:Y:S01]  /*0ba0*/  IMAD.U32 R4, RZ, RZ, UR12 ;  /* 0x0000000cff047e24 */ /* 0x000fe2000f8e00ff */
        /* <DEDUP_REMOVED lines=10> */
[----:B--234-:R-:W2:Y:S02]  /*0c50*/  @P1 LDG.E R7, desc[UR16][R4.64] ;  /* 0x0000001004071981 */ /* 0x01cea4000c1e1900 */
        /* <DEDUP_REMOVED lines=37> */
.L_x_1092:
        /* <DEDUP_REMOVED lines=18> */
[----:B------:R-:W-:Y:S02]  /*0fd0*/  USHF.R.S32.HI UR38, URZ, 0x1f, UR60 ;  /* 0x0000001f3f267899 */ /* 0x000fe4000801143c */
[----:B------:R-:W-:Y:S01]  /*0fe0*/  USHF.L.U32 UR12, UR48, 0x7, URZ ;  /* 0x00000007300c7899 */ /* 0x000fe2000800063f */
[----:B------:R-:W-:Y:S01]  /*0ff0*/  ULDC.64 UR28, c[0x0][0x240] ;  /* 0x00009000001c7ab9 */ /* 0x000fe20000000a00 */
[----:B------:R-:W-:Y:S01]  /*1000*/  ULDC UR40, c[0x0][0x2dc] ;  /* 0x0000b70000287ab9 */ /* 0x000fe20000000800 */
[----:B------:R-:W-:Y:S01]  /*1010*/  ULDC UR61, c[0x0][0x270] ;  /* 0x00009c00003d7ab9 */ /* 0x000fe20000000800 */
[----:B------:R-:W-:Y:S01]  /*1020*/  UIMAD.WIDE.U32 UR20, UR6, UR28, URZ ;  /* 0x0000001c061472a5 */ /* 0x000fe2000f8e003f */
[----:B-1----:R-:W-:Y:S01]  /*1030*/  IABS R5, R6 ;  /* 0x0000000600057213 */ /* 0x002fe20000000000 */
[----:B------:R-:W-:Y:S01]  /*1040*/  @UP1 UIADD3 UR18, UR30, UR39, URZ ;  /* 0x000000271e121290 */ /* 0x000fe2000fffe03f */
[----:B------:R-:W-:Y:S01]  /*1050*/  ISETP.NE.AND P3, PT, R6, RZ, PT ;  /* 0x000000ff0600720c */ /* 0x000fe20003f65270 */
[----:B------:R-:W-:Y:S01]  /*1060*/  UIMAD.WIDE.U32 UR14, UR48, UR60, URZ ;  /* 0x0000003c300e72a5 */ /* 0x000fe2000f8e003f */
[----:B------:R-:W1:Y:S01]  /*1070*/  I2F.RP R2, R5 ;  /* 0x0000000500027306 */ /* 0x000e620000209400 */
[----:B------:R-:W-:-:S02]  /*1080*/  USEL UR55, UR22, UR20, !UP0 ;  /* 0x0000001416377287 */ /* 0x000fc4000c000000 */
[----:B------:R-:W-:Y:S02]  /*1090*/  UIADD3 UR43, UR23, UR35, URZ ;  /* 0x00000023172b7290 */ /* 0x000fe4000fffe03f */
[----:B--2---:R-:W-:Y:S02]  /*10a0*/  UIMAD.WIDE.U32 UR32, UR7, UR10, URZ ;  /* 0x0000000a072072a5 */ /* 0x004fe4000f8e003f */
[----:B------:R-:W-:Y:S02]  /*10b0*/  UIMAD UR31, UR6, UR29, URZ ;  /* 0x0000001d061f72a4 */ /* 0x000fe4000f8e023f */
[----:B------:R-:W-:Y:S02]  /*10c0*/  UIMAD UR50, UR7, UR11, UR33 ;  /* 0x0000000b073272a4 */ /* 0x000fe4000f8e0221 */
[----:B------:R-:W-:Y:S01]  /*10d0*/  @!UP0 UIMAD UR7, UR59, UR8, URZ ;  /* 0x000000083b0782a4 */ /* 0x000fe2000f8e023f */
[----:B------:R-:W-:Y:S01]  /*10e0*/  @UP0 ULDC.64 UR10, c[0x0][0x420] ;  /* 0x00010800000a0ab9 */ /* 0x000fe20000000a00 */
[----:B------:R-:W-:Y:S01]  /*10f0*/  USEL UR33, UR12, URZ, UP2 ;  /* 0x0000003f0c217287 */ /* 0x000fe20009000000 */
[----:B-1----:R-:W1:Y:S01]  /*1100*/  MUFU.RCP R2, R2 ;  /* 0x0000000200027308 */ /* 0x002e620000001000 */
[----:B------:R-:W-:-:S02]  /*1110*/  @!UP0 UIMAD UR37, UR48, UR9, UR7 ;  /* 0x00000009302582a4 */ /* 0x000fc4000f8e0207 */
[----:B------:R-:W-:Y:S02]  /*1120*/  UIADD3 UR7, UR26, 0x7f, URZ ;  /* 0x0000007f1a077890 */ /* 0x000fe4000fffe03f */
[----:B------:R-:W-:Y:S02]  /*1130*/  @UP0 UIMAD.WIDE.U32 UR46, UR6, UR10, URZ ;  /* 0x0000000a062e02a5 */ /* 0x000fe4000f8e003f */
[----:B------:R-:W-:Y:S01]  /*1140*/  USHF.R.S32.HI UR24, URZ, 0x1f, UR7 ;  /* 0x0000001f3f187899 */ /* 0x000fe20008011407 */
[----:B------:R-:W-:Y:S01]  /*1150*/  ULDC.U8 UR10, c[0x0][0x480] ;  /* 0x00012000000a7ab9 */ /* 0x000fe20000000000 */
[----:B------:R-:W-:Y:S02]  /*1160*/  @UP0 UIMAD UR51, UR6, UR11, UR47 ;  /* 0x0000000b063302a4 */ /* 0x000fe4000f8e022f */
[----:B------:R-:W-:Y:S02]  /*1170*/  ULEA.HI UR24, UR24, UR7, URZ, 0x7 ;  /* 0x0000000718187291 */ /* 0x000fe4000f8f383f */
[----:B------:R-:W-:-:S02]  /*1180*/  UIMAD UR7, UR38, UR48, URZ ;  /* 0x00000030260772a4 */ /* 0x000fc4000f8e023f */
[----:B------:R-:W-:Y:S01]  /*1190*/  UIMAD.WIDE UR12, UR40, UR61, URZ ;  /* 0x0000003d280c72a5 */ /* 0x000fe2000f8e023f */
[----:B-1----:R-:W-:Y:S01]  /*11a0*/  VIADD R2, R2, 0xffffffe ;  /* 0x0ffffffe02027836 */ /* 0x002fe20000000000 */
[----:B------:R-:W-:Y:S02]  /*11b0*/  UISETP.NE.AND UP4, UPT, UR10, URZ, UPT ;  /* 0x0000003f0a00728c */ /* 0x000fe4000bf85270 */
[----:B------:R-:W-:Y:S01]  /*11c0*/  UIMAD UR7, UR59, UR60, UR7 ;  /* 0x0000003c3b0772a4 */ /* 0x000fe2000f8e0207 */
[----:B------:R-:W1:Y:S01]  /*11d0*/  F2I.FTZ.U32.TRUNC.NTZ R3, R2 ;  /* 0x0000000200037305 */ /* 0x000e62000021f000 */
[----:B------:R-:W-:Y:S01]  /*11e0*/  @UP1 ULDC.64 UR10, c[0x0][0x248] ;  /* 0x00009200000a1ab9 */ /* 0x000fe20000000a00 */
[----:B------:R-:W-:Y:S02]  /*11f0*/  @UP0 UIADD3 UR43, UR21, UR31, URZ ;  /* 0x0000001f152b0290 */ /* 0x000fe4000fffe03f */
[----:B------:R-:W-:Y:S02]  /*1200*/  @UP1 UIMAD.WIDE.U32 UR22, UR18, UR10, URZ ;  /* 0x0000000a121612a5 */ /* 0x000fe4000f8e003f */
[----:B------:R-:W-:-:S02]  /*1210*/  @UP1 UIMAD UR35, UR18, UR11, URZ ;  /* 0x0000000b122312a4 */ /* 0x000fc4000f8e023f */
[----:B------:R-:W-:Y:S02]  /*1220*/  UIMAD UR18, UR13, UR14, URZ ;  /* 0x0000000e0d1272a4 */ /* 0x000fe4000f8e023f */
[----:B------:R-:W-:Y:S02]  /*1230*/  UIADD3 UR7, UR15, UR7, URZ ;  /* 0x000000070f077290 */ /* 0x000fe4000fffe03f */
[----:B------:R-:W-:Y:S02]  /*1240*/  UIMAD.WIDE.U32 UR20, UR12, UR14, URZ ;  /* 0x0000000e0c1472a5 */ /* 0x000fe4000f8e003f */
[----:B------:R-:W-:Y:S01]  /*1250*/  UIMAD UR7, UR12, UR7, UR18 ;  /* 0x000000070c0772a4 */ /* 0x000fe2000f8e0212 */
[----:B-1----:R-:W-:Y:S01]  /*1260*/  IMAD.MOV R0, RZ, RZ, -R3 ;  /* 0x000000ffff007224 */ /* 0x002fe200078e0a03 */
[----:B------:R-:W-:Y:S01]  /*1270*/  ULOP3.LUT UR18, UR24, 0xffffff80, URZ, 0xc0, !UPT ;  /* 0xffffff8018127892 */ /* 0x000fe2000f8ec03f */
[----:B------:R-:W-:Y:S01]  /*1280*/  IMAD.MOV.U32 R2, RZ, RZ, RZ ;  /* 0x000000ffff027224 */ /* 0x000fe200078e00ff */
[----:B------:R-:W-:Y:S01]  /*1290*/  @!UP0 UIMAD.WIDE.U32 UR44, UR48, UR8, URZ ;  /* 0x00000008302c82a5 */ /* 0x000fe2000f8e003f */
[----:B------:R-:W-:Y:S01]  /*12a0*/  IMAD R0, R0, R5, RZ ;  /* 0x0000000500007224 */ /* 0x000fe200078e02ff */
[----:B------:R-:W-:-:S02]  /*12b0*/  USHF.L.U64.HI UR8, UR48, 0x7, UR59 ;  /* 0x0000000730087899 */ /* 0x000fc4000801023b */
[----:B------:R-:W-:Y:S01]  /*12c0*/  UIADD3 UR49, UR21, UR7, URZ ;  /* 0x0000000715317290 */ /* 0x000fe2000fffe03f */
[----:B------:R-:W-:Y:S01]  /*12d0*/  IMAD.HI.U32 R0, R3, R0, R2 ;  /* 0x0000000003007227 */ /* 0x000fe200078e0002 */
[----:B------:R-:W-:Y:S01]  /*12e0*/  MOV R2, R4 ;  /* 0x0000000400027202 */ /* 0x000fe20000000f00 */
[----:B------:R-:W-:Y:S01]  /*12f0*/  ULDC.U8 UR9, c[0x0][0x3d8] ;  /* 0x0000f60000097ab9 */ /* 0x000fe20000000000 */
[----:B------:R-:W-:Y:S02]  /*1300*/  UIADD3 UR7, UR18, -0x80, URZ ;  /* 0xffffff8012077890 */ /* 0x000fe4000fffe03f */
[----:B------:R-:W-:Y:S01]  /*1310*/  UISETP.NE.AND UP3, UPT, UR9, URZ, UPT ;  /* 0x0000003f0900728c */ /* 0x000fe2000bf65270 */
[----:B------:R-:W-:Y:S01]  /*1320*/  IMAD.HI.U32 R0, R0, R2, RZ ;  /* 0x0000000200007227 */ /* 0x000fe200078e00ff */
[----:B------:R-:W-:Y:S02]  /*1330*/  UIMAD.WIDE.U32 UR14, UR12, UR6, URZ ;  /* 0x000000060c0e72a5 */ /* 0x000fe4000f8e003f */
[----:B------:R-:W-:Y:S01]  /*1340*/  USEL UR36, UR8, URZ, UP2 ;  /* 0x0000003f08247287 */ /* 0x000fe20009000000 */
[----:B------:R-:W-:Y:S01]  /*1350*/  IMAD.MOV R3, RZ, RZ, -R0 ;  /* 0x000000ffff037224 */ /* 0x000fe200078e0a00 */
[----:B------:R-:W-:-:S02]  /*1360*/  USHF.R.S32.HI UR38, URZ, 0x1f, UR7 ;  /* 0x0000001f3f267899 */ /* 0x000fc40008011407 */
[----:B------:R-:W-:Y:S01]  /*1370*/  UIADD3 UR18, UP2, UR7, UR33, URZ ;  /* 0x0000002107127290 */ /* 0x000fe2000ff5e03f */
[C---:B------:R-:W-:Y:S01]  /*1380*/  IMAD R2, R5.reuse, R3, R2 ;  /* 0x0000000305027224 */ /* 0x040fe200078e0202 */
[----:B------:R-:W-:Y:S02]  /*1390*/  USEL UR57, UR20, UR14, !UP0 ;  /* 0x0000000e14397287 */ /* 0x000fe4000c000000 */
[----:B------:R-:W-:Y:S02]  /*13a0*/  UIMAD UR14, UR13, UR6, URZ ;  /* 0x000000060d0e72a4 */ /* 0x000fe4000f8e023f */
[----:B------:R-:W-:Y:S01]  /*13b0*/  ISETP.GT.U32.AND P1, PT, R5, R2, PT ;  /* 0x000000020500720c */ /* 0x000fe20003f24070 */
[----:B------:R-:W-:Y:S02]  /*13c0*/  UIADD3.X UR20, UR38, UR36, URZ, UP2, !UPT ;  /* 0x0000002426147290 */ /* 0x000fe400097fe43f */
[----:B------:R-:W-:Y:S01]  /*13d0*/  UIMAD UR13, UR13, UR18, URZ ;  /* 0x000000120d0d72a4 */ /* 0x000fe2000f8e023f */
[----:B------:R-:W-:Y:S01]  /*13e0*/  ULDC UR31, c[0x0][0x2c4] ;  /* 0x0000b100001f7ab9 */ /* 0x000fe20000000800 */
[----:B------:R-:W-:-:S02]  /*13f0*/  @UP1 UIADD3 UR27, UR30, UR39, URZ ;  /* 0x000000271e1b1290 */ /* 0x000fc4000fffe03f */
[----:B------:R-:W-:Y:S02]  /*1400*/  UIMAD UR21, UR12, UR20, UR13 ;  /* 0x000000140c1572a4 */ /* 0x000fe4000f8e020d */
[----:B------:R-:W-:Y:S01]  /*1410*/  @UP3 UIMAD UR20, UR48, UR31, URZ ;  /* 0x0000001f301432a4 */ /* 0x000fe2000f8e023f */
[----:B------:R-:W-:-:S03]  /*1420*/  @UP1 ULDC.64 UR8, c[0x0][0x250] ;  /* 0x0000940000081ab9 */ /* 0x000fc60000000a00 */
[----:B------:R-:W-:Y:S01]  /*1430*/  @!P1 IMAD.IADD R2, R2, 0x1, -R5 ;  /* 0x0000000102029824 */ /* 0x000fe200078e0a05 */
[----:B------:R-:W-:Y:S01]  /*1440*/  @!P1 IADD3 R0, R0, 0x1, RZ ;  /* 0x0000000100009810 */ /* 0x000fe20007ffe0ff */
[----:B------:R-:W-:Y:S01]  /*1450*/  UIMAD UR52, UR58, UR40, URZ ;  /* 0x000000283a3472a4 */ /* 0x000fe2000f8e023f */
[----:B------:R-:W-:Y:S01]  /*1460*/  PLOP3.LUT P1, PT, PT, PT, UP1, 0x80, 0x0 ;  /* 0x000000000000781c */ /* 0x000fe20003f2f018 */
[----:B------:R-:W-:Y:S01]  /*1470*/  @UP0 UIADD3 UR49, UR15, UR14, URZ ;  /* 0x0000000e0f310290 */ /* 0x000fe2000fffe03f */
[----:B------:R-:W-:Y:S01]  /*1480*/  ISETP.GE.U32.AND P0, PT, R2, R5, PT ;  /* 0x000000050200720c */ /* 0x000fe20003f06070 */
[----:B------:R-:W-:Y:S01]  /*1490*/  @UP1 UIMAD.WIDE.U32 UR14, UR27, UR8, URZ ;  /* 0x000000081b0e12a5 */ /* 0x000fe2000f8e003f */
[----:B------:R-:W-:Y:S01]  /*14a0*/  LOP3.LUT R2, R6, UR58, RZ, 0x3c, !PT ;  /* 0x0000003a06027c12 */ /* 0x000fe2000f8e3cff */
[----:B------:R-:W-:Y:S02]  /*14b0*/  UIMAD.WIDE.U32 UR40, UR12, UR18, URZ ;  /* 0x000000120c2872a5 */ /* 0x000fe4000f8e003f */
[----:B------:R-:W-:Y:S01]  /*14c0*/  @UP3 USEL UR18, UR20, UR6, !UP0 ;  /* 0x0000000614123287 */ /* 0x000fe2000c000000 */
[----:B------:R-:W-:Y:S01]  /*14d0*/  ISETP.GE.AND P2, PT, R2, RZ, PT ;  /* 0x000000ff0200720c */ /* 0x000fe20003f46270 */
[----:B------:R-:W-:-:S02]  /*14e0*/  @!UP3 UIMAD UR13, UR48, UR61, UR58 ;  /* 0x0000003d300db2a4 */ /* 0x000fc4000f8e023a */
[----:B------:R-:W-:Y:S01]  /*14f0*/  @UP1 UIMAD UR27, UR27, UR9, URZ ;  /* 0x000000091b1b12a4 */ /* 0x000fe2000f8e023f */
[----:B------:R-:W-:Y:S01]  /*1500*/  @UP3 ULDC UR12, c[0x0][0x2e4] ;  /* 0x0000b900000c3ab9 */ /* 0x000fe20000000800 */
[----:B------:R-:W-:Y:S02]  /*1510*/  @!UP0 UIADD3 UR51, UR45, UR37, URZ ;  /* 0x000000252d338290 */ /* 0x000fe4000fffe03f */
[----:B------:R-:W-:Y:S01]  /*1520*/  @P0 VIADD R0, R0, 0x1 ;  /* 0x0000000100000836 */ /* 0x000fe20000000000 */
[----:B------:R-:W-:Y:S01]  /*1530*/  @UP3 UIMAD UR20, UR58, UR12, UR18 ;  /* 0x0000000c3a1432a4 */ /* 0x000fe2000f8e0212 */
[----:B------:R-:W-:Y:S01]  /*1540*/  PLOP3.LUT P0, PT, PT, PT, UP3, 0x80, 0x0 ;  /* 0x000000000000781c */ /* 0x000fe20003f0f038 */
[----:B------:R-:W-:Y:S01]  /*1550*/  USEL UR53, UR50, URZ, UP4 ;  /* 0x0000003f32357287 */ /* 0x000fe2000a000000 */
[----:B------:R-:W-:Y:S01]  /*1560*/  IMAD.MOV.U32 R11, RZ, RZ, R0 ;  /* 0x000000ffff0b7224 */ /* 0x000fe200078e0000 */
[----:B------:R-:W-:Y:S02]  /*1570*/  @!UP3 UIMAD UR20, UR13, UR31, URZ ;  /* 0x0000001f0d14b2a4 */ /* 0x000fe4000f8e023f */
[----:B------:R-:W-:-:S02]  /*1580*/  USHF.R.S32.HI UR42, URZ, 0x1f, UR34 ;  /* 0x0000001f3f2a7899 */ /* 0x000fc40008011422 */
[----:B------:R-:W-:Y:S01]  /*1590*/  USEL UR56, UR32, URZ, UP4 ;  /* 0x0000003f20387287 */ /* 0x000fe2000a000000 */
[----:B------:R-:W-:Y:S01]  /*15a0*/  @!P2 IADD3 R11, -R11, RZ, RZ ;  /* 0x000000ff0b0ba210 */ /* 0x000fe20007ffe1ff */
[----:B------:R-:W-:Y:S01]  /*15b0*/  USHF.R.S32.HI UR54, URZ, 0x1f, UR52 ;  /* 0x0000001f3f367899 */ /* 0x000fe20008011434 */
[----:B------:R-:W-:Y:S01]  /*15c0*/  @!P3 LOP3.LUT R11, RZ, R6, RZ, 0x33, !PT ;  /* 0x00000006ff0bb212 */ /* 0x000fe200078e33ff */
        /* <DEDUP_REMOVED lines=19> */
.L_x_1094:
        /* <DEDUP_REMOVED lines=13> */
.L_x_1095:
        /* <DEDUP_REMOVED lines=11> */
.L_x_1096:
[----:B------:R-:W-:-:S04]  /*1880*/  UIMAD UR6, UR48, UR61, UR58 ;  /* 0x0000003d300672a4 */ /* 0x000fc8000f8e023a */
[----:B------:R-:W-:-:S12]  /*1890*/  UIMAD UR6, UR6, UR60, URZ ;  /* 0x0000003c060672a4 */ /* 0x000fd8000f8e023f */
.L_x_1097:
[----:B------:R-:W1:Y:S01]  /*18a0*/  S2R R21, SR_TID.X ;  /* 0x0000000000157919 */ /* 0x000e620000002100 */
[----:B------:R-:W2:Y:S01]  /*18b0*/  LDC.64 R6, c[0x0][0x420] ;  /* 0x00010800ff067b82 */ /* 0x000ea20000000a00 */
[----:B------:R-:W-:Y:S01]  /*18c0*/  SHF.R.S32.HI R233, RZ, 0x1f, R232 ;  /* 0x0000001fffe97819 */ /* 0x000fe200000114e8 */
[----:B------:R-:W-:Y:S01]  /*18d0*/  UIADD3 UR22, UR7, UR20, URZ ;  /* 0x0000001407167290 */ /* 0x000fe2000fffe03f */
[----:B------:R-:W3:Y:S01]  /*18e0*/  S2R R22, SR_TID.X ;  /* 0x0000000000167919 */ /* 0x000ee20000002100 */
[----:B------:R-:W-:Y:S01]  /*18f0*/  USHF.R.S32.HI UR27, URZ, 0x1f, UR58 ;  /* 0x0000001f3f1b7899 */ /* 0x000fe2000801143a */
[----:B------:R-:W-:Y:S01]  /*1900*/  BSSY B1, `(.L_x_1093) ;  /* 0x0000c62000017945 */ /* 0x000fe20003800000 */
[----:B------:R-:W-:Y:S01]  /*1910*/  ULDC.64 UR20, c[0x0][0x2b0] ;  /* 0x0000ac0000147ab9 */ /* 0x000fe20000000a00 */
[----:B------:R-:W4:Y:S01]  /*1920*/  S2R R14, SR_TID.X ;  /* 0x00000000000e7919 */ /* 0x000f220000002100 */
[----:B------:R-:W-:Y:S02]  /*1930*/  UIADD3 UR18, UR7, UR6, URZ ;  /* 0x0000000607127290 */ /* 0x000fe4000fffe03f */
[----:B------:R-:W-:-:S02]  /*1940*/  UIMAD.WIDE UR22, UR22, 0x4, UR20 ;  /* 0x00000004161678a5 */ /* 0x000fc4000f8e0214 */
[----:B------:R-:W-:Y:S01]  /*1950*/  UIADD3 UR6, -UR19, UR26, UR34 ;  /* 0x0000001a13067290 */ /* 0x000fe2000fffe122 */
[----:B------:R-:W-:Y:S01]  /*1960*/  ULDC.64 UR20, c[0x0][0x428] ;  /* 0x00010a0000147ab9 */ /* 0x000fe20000000a00 */
[----:B------:R-:W-:Y:S01]  /*1970*/  ULDC UR15, c[0x0][0x398] ;  /* 0x0000e600000f7ab9 */ /* 0x000fe20000000800 */
[----:B------:R-:W-:Y:S01]  /*1980*/  ULDC UR13, c[0x0][0x2dc] ;  /* 0x0000b700000d7ab9 */ /* 0x000fe20000000800 */
[----:B------:R-:W-:Y:S01]  /*1990*/  UIADD3 UR6, UR6, -UR15, URZ ;  /* 0x8000000f06067290 */ /* 0x000fe2000fffe03f */
[----:B------:R-:W-:Y:S01]  /*19a0*/  ULDC.64 UR32, c[0x0][0x258] ;  /* 0x0000960000207ab9 */ /* 0x000fe20000000a00 */
[----:B------:R-:W-:Y:S01]  /*19b0*/  UIMAD UR13, UR13, UR61, URZ ;  /* 0x0000003d0d0d72a4 */ /* 0x000fe2000f8e023f */
[----:B------:R-:W-:Y:S01]  /*19c0*/  IMAD.U32 R8, RZ, RZ, UR32 ;  /* 0x00000020ff087e24 */ /* 0x000fe2000f8e00ff */
[----:B------:R-:W-:Y:S01]  /*19d0*/  ULDC.64 UR46, c[0x0][0x210] ;  /* 0x00008400002e7ab9 */ /* 0x000fe20000000a00 */
[----:B------:R-:W-:Y:S01]  /*19e0*/  ULDC.64 UR44, c[0x0][0x3e0] ;  /* 0x0000f800002c7ab9 */ /* 0x000fe20000000a00 */
[----:B------:R-:W-:Y:S01]  /*19f0*/  UIADD3 UR14, UR24, -0x1, URZ ;  /* 0xffffffff180e7890 */ /* 0x000fe2000fffe03f */
[----:B-1----:R-:W-:-:S04]  /*1a00*/  SHF.R.S32.HI R21, RZ, 0x1f, R21 ;  /* 0x0000001fff157819 */ /* 0x002fc80000011415 */
[----:B---3--:R-:W-:-:S04]  /*1a10*/  LEA.HI R21, R21, R22, RZ, 0x3 ;  /* 0x0000001615157211 */ /* 0x008fc800078f18ff */
[----:B------:R-:W-:Y:S02]  /*1a20*/  SHF.R.S32.HI R21, RZ, 0x3, R21 ;  /* 0x00000003ff157819 */ /* 0x000fe40000011415 */
[----:B----4-:R-:W-:Y:S02]  /*1a30*/  SHF.R.S32.HI R15, RZ, 0x1f, R14 ;  /* 0x0000001fff0f7819 */ /* 0x010fe4000001140e */
[----:B------:R-:W-:Y:S02]  /*1a40*/  SHF.R.S32.HI R19, RZ, 0x1f, R21 ;  /* 0x0000001fff137819 */ /* 0x000fe40000011415 */
[----:B------:R-:W-:Y:S02]  /*1a50*/  IADD3 R2, P0, R21, UR7, RZ ;  /* 0x0000000715027c10 */ /* 0x000fe4000ff1e0ff */
[----:B------:R-:W-:Y:S02]  /*1a60*/  LEA.HI R9, R15, R14, RZ, 0x5 ;  /* 0x0000000e0f097211 */ /* 0x000fe400078f28ff */
[----:B------:R-:W-:-:S05]  /*1a70*/  IADD3.X R0, R19, UR38, RZ, P0, !PT ;  /* 0x0000002613007c10 */ /* 0x000fca00087fe4ff */
[----:B------:R-:W-:-:S04]  /*1a80*/  IMAD R0, R0, UR28, RZ ;  /* 0x0000001c00007c24 */ /* 0x000fc8000f8e02ff */
[C---:B------:R-:W-:Y:S02]  /*1a90*/  IMAD R0, R2.reuse, UR29, R0 ;  /* 0x0000001d02007c24 */ /* 0x040fe4000f8e0200 */
[----:B------:R-:W-:-:S03]  /*1aa0*/  IMAD.WIDE.U32 R2, R2, UR28, R232 ;  /* 0x0000001c02027c25 */ /* 0x000fc6000f8e00e8 */
[----:B------:R-:W-:-:S04]  /*1ab0*/  IADD3 R4, P0, R2, UR55, RZ ;  /* 0x0000003702047c10 */ /* 0x000fc8000ff1e0ff */
[----:B------:R-:W-:Y:S01]  /*1ac0*/  IADD3.X R5, R3, UR43, R0, P0, !PT ;  /* 0x0000002b03057c10 */ /* 0x000fe200087fe400 */
[----:B--2---:R-:W-:Y:S01]  /*1ad0*/  IMAD R0, R6, UR38, RZ ;  /* 0x0000002606007c24 */ /* 0x004fe2000f8e02ff */
[----:B------:R-:W-:Y:S01]  /*1ae0*/  IADD3 R2, P0, R232, UR12, RZ ;  /* 0x0000000ce8027c10 */ /* 0x000fe2000ff1e0ff */
[----:B------:R-:W-:Y:S02]  /*1af0*/  USHF.L.U32 UR12, UR13, 0x7, URZ ;  /* 0x000000070d0c7899 */ /* 0x000fe4000800063f */
[----:B------:R-:W-:Y:S01]  /*1b00*/  IMAD R0, R7, UR7, R0 ;  /* 0x0000000707007c24 */ /* 0x000fe2000f8e0200 */
[----:B------:R-:W-:Y:S01]  /*1b10*/  IADD3.X R3, R233, UR51, RZ, P0, !PT ;  /* 0x00000033e9037c10 */ /* 0x000fe200087fe4ff */
[----:B------:R-:W-:Y:S01]  /*1b20*/  UIADD3 UR15, UP2, UP0, UR40, UR12, UR52 ;  /* 0x0000000c280f7290 */ /* 0x000fe2000f85e034 */
[----:B------:R-:W-:Y:S01]  /*1b30*/  IMAD.WIDE.U32 R4, R8, UR58, R4 ;  /* 0x0000003a08047c25 */ /* 0x000fe2000f8e0004 */
[----:B------:R-:W-:Y:S01]  /*1b40*/  USHF.R.S32.HI UR12, URZ, 0x1f, UR12 ;  /* 0x0000001f3f0c7899 */ /* 0x000fe2000801140c */
[----:B------:R-:W-:-:S02]  /*1b50*/  ULDC.64 UR40, c[0x0][0x400] ;  /* 0x0001000000287ab9 */ /* 0x000fc40000000a00 */
[----:B------:R-:W-:Y:S01]  /*1b60*/  IMAD.WIDE.U32 R2, R6, UR7, R2 ;  /* 0x0000000706027c25 */ /* 0x000fe2000f8e0002 */
[----:B------:R-:W-:Y:S01]  /*1b70*/  UIMAD UR7, UR27, UR20, URZ ;  /* 0x000000141b0772a4 */ /* 0x000fe2000f8e023f */
[----:B------:R-:W-:Y:S02]  /*1b80*/  LEA R242, P4, R4, UR46, 0x1 ;  /* 0x0000002e04f27c11 */ /* 0x000fe4000f8808ff */
[----:B------:R-:W-:Y:S01]  /*1b90*/  IMAD.IADD R3, R3, 0x1, R0 ;  /* 0x0000000103037824 */ /* 0x000fe200078e0200 */
[----:B------:R-:W-:Y:S01]  /*1ba0*/  UIMAD UR21, UR58, UR21, UR7 ;  /* 0x000000153a1572a4 */ /* 0x000fe2000f8e0207 */
[----:B------:R-:W-:Y:S01]  /*1bb0*/  IMAD.U32 R0, RZ, RZ, UR20 ;  /* 0x00000014ff007e24 */ /* 0x000fe2000f8e00ff */
[----:B------:R-:W-:Y:S02]  /*1bc0*/  UIMAD UR7, UR27, UR32, URZ ;  /* 0x000000201b0772a4 */ /* 0x000fe4000f8e023f */
        /* <DEDUP_REMOVED lines=18> */
[C---:B------:R-:W-:Y:S01]  /*1cf0*/  IADD3 R8, P0, R0.reuse, UR7, RZ ;  /* 0x0000000700087c10 */ /* 0x040fe2000ff1e0ff */
[----:B------:R-:W-:Y:S01]  /*1d00*/  ULDC.64 UR54, c[0x0][0x478] ;  /* 0x00011e0000367ab9 */ /* 0x000fe20000000a00 */
[----:B------:R-:W-:Y:S01]  /*1d10*/  UISETP.GT.AND UP0, UPT, UR24, UR27, UPT ;  /* 0x0000001b1800728c */ /* 0x000fe2000bf04270 */
[----:B------:R-:W-:Y:S01]  /*1d20*/  IMAD R9, R21, R7, R9 ;  /* 0x0000000715097224 */ /* 0x000fe200078e0209 */
[----:B------:R-:W-:Y:S01]  /*1d30*/  LEA.HI.X.SX32 R10, R0, UR12, 0x1, P0 ;  /* 0x0000000c000a7c11 */ /* 0x000fe200080f0eff */
[----:B------:R-:W-:Y:S01]  /*1d40*/  UIMAD.WIDE UR6, UR18, 0x4, UR54 ;  /* 0x00000004120678a5 */ /* 0x000fe2000f8e0236 */
[----:B------:R-:W-:Y:S01]  /*1d50*/  LEA R192, P2, R8, UR40, 0x2 ;  /* 0x0000002808c07c11 */ /* 0x000fe2000f8410ff */
[----:B------:R-:W-:Y:S01]  /*1d60*/  IMAD.IADD R0, R3, 0x1, R9 ;  /* 0x0000000103007824 */ /* 0x000fe200078e0209 */
[----:B------:R-:W-:-:S02]  /*1d70*/  PLOP3.LUT P0, PT, PT, PT, UP0, 0x80, 0x0 ;  /* 0x000000000000781c */ /* 0x000fc40003f0f008 */
[----:B------:R-:W-:Y:S02]  /*1d80*/  LEA R244, P3, R2, UR44, 0x1 ;  /* 0x0000002c02f47c11 */ /* 0x000fe4000f8608ff */
[----:B------:R-:W-:Y:S01]  /*1d90*/  LEA.HI.X R193, R8, UR41, R10, 0x2, P2 ;  /* 0x0000002908c17c11 */ /* 0x000fe200090f140a */
[----:B------:R-:W-:Y:S01]  /*1da0*/  UMOV UR24, UR6 ;  /* 0x0000000600187c82 */ /* 0x000fe20008000000 */
[----:B------:R-:W-:Y:S01]  /*1db0*/  LEA.HI.X R241, R4, UR47, R5, 0x1, P4 ;  /* 0x0000002f04f17c11 */ /* 0x000fe2000a0f0c05 */
[----:B------:R-:W-:Y:S01]  /*1dc0*/  UMOV UR21, UR7 ;  /* 0x0000000700157c82 */ /* 0x000fe20008000000 */
[----:B------:R-:W-:-:S05]  /*1dd0*/  LEA.HI.X R243, R2, UR45, R0, 0x1, P3 ;  /* 0x0000002d02f37c11 */ /* 0x000fca00098f0c00 */
        /* <DEDUP_REMOVED lines=20> */
.L_x_1099:
        /* <DEDUP_REMOVED lines=20> */
.L_x_1100:
        /* <DEDUP_REMOVED lines=35> */
.L_x_1102:
[----:B------:R-:W-:Y:S05]  /*2290*/  BSYNC B0 ;  /* 0x0000000000007941 */ /* 0x000fea0003800000 */
.L_x_1101:
        /* <DEDUP_REMOVED lines=14> */
.L_x_1104:
[----:B------:R-:W-:Y:S05]  /*2380*/  BSYNC B0 ;  /* 0x0000000000007941 */ /* 0x000fea0003800000 */
.L_x_1103:
        /* <DEDUP_REMOVED lines=14> */
.L_x_1106:
[----:B------:R-:W-:Y:S05]  /*2470*/  BSYNC B0 ;  /* 0x0000000000007941 */ /* 0x000fea0003800000 */
.L_x_1105:
        /* <DEDUP_REMOVED lines=14> */
.L_x_1108:
[----:B------:R-:W-:Y:S05]  /*2560*/  BSYNC B0 ;  /* 0x0000000000007941 */ /* 0x000fea0003800000 */
.L_x_1107:
        /* <DEDUP_REMOVED lines=26> */
.L_x_1110:
[----:B------:R-:W-:Y:S05]  /*2710*/  BSYNC B0 ;  /* 0x0000000000007941 */ /* 0x000fea0003800000 */
.L_x_1109:
        /* <DEDUP_REMOVED lines=14> */
.L_x_1112:
[----:B------:R-:W-:Y:S05]  /*2800*/  BSYNC B0 ;  /* 0x0000000000007941 */ /* 0x000fea0003800000 */
.L_x_1111:
        /* <DEDUP_REMOVED lines=14> */
.L_x_1114:
[----:B------:R-:W-:Y:S05]  /*28f0*/  BSYNC B0 ;  /* 0x0000000000007941 */ /* 0x000fea0003800000 */
.L_x_1113:
        /* <DEDUP_REMOVED lines=14> */
.L_x_1098:
[----:B------:R-:W-:Y:S01]  /*29e0*/  PLOP3.LUT P1, PT, PT, PT, UP4, 0x80, 0x0 ;  /* 0x000000000000781c */ /* 0x000fe20003f2f048 */
[----:B------:R-:W-:Y:S01]  /*29f0*/  IMAD.SHL.U32 R0, R21, 0x40, RZ ;  /* 0x0000004015007824 */ /* 0x000fe200078e00ff */
[----:B------:R-:W-:Y:S01]  /*2a00*/  ULEA.HI UR6, UR14, UR14, URZ, 0x1 ;  /* 0x0000000e0e067291 */ /* 0x000fe2000f8f083f */
[----:B------:R-:W-:Y:S01]  /*2a10*/  LEA.HI R2, R15, R14, RZ, 0x6 ;  /* 0x0000000e0f027211 */ /* 0x000fe200078f30ff */
[C---:B------:R-:W-:Y:S01]  /*2a20*/  VIADD R16, R21.reuse, 0x20 ;  /* 0x0000002015107836 */ /* 0x040fe20000000000 */
[----:B------:R-:W-:Y:S01]  /*2a30*/  BSSY B0, `(.L_x_1116) ;  /* 0x0000024000007945 */ /* 0x000fe20003800000 */
[----:B------:R-:W-:Y:S01]  /*2a40*/  LOP3.LUT R0, R0, 0x1c0, RZ, 0xc0, !PT ;  /* 0x000001c000007812 */ /* 0x000fe200078ec0ff */
[----:B------:R-:W-:Y:S01]  /*2a50*/  ULOP3.LUT UR6, UR6, 0xfffffffe, URZ, 0xc0, !UPT ;  /* 0xfffffffe06067892 */ /* 0x000fe2000f8ec03f */
[----:B------:R-:W-:Y:S02]  /*2a60*/  IMAD.SHL.U32 R2, R2, 0x8, RZ ;  /* 0x0000000802027824 */ /* 0x000fe400078e00ff */
[----:B------:R-:W-:Y:S01]  /*2a70*/  LOP3.LUT R3, R0, 0x38, R232, 0xf8, !PT ;  /* 0x0000003800037812 */ /* 0x000fe200078ef8e8 */
[----:B------:R-:W-:Y:S01]  /*2a80*/  UIADD3 UR7, UR14, -UR6, URZ ;  /* 0x800000060e077290 */ /* 0x000fe2000fffe03f */
[----:B------:R-:W-:Y:S01]  /*2a90*/  SHF.R.U32.HI R0, RZ, 0x3, R0 ;  /* 0x00000003ff007819 */ /* 0x000fe20000011600 */
[----:B------:R-:W-:Y:S01]  /*2aa0*/  @P1 BAR.SYNC.DEFER_BLOCKING 0x0 ;  /* 0x0000000000001b1d */ /* 0x000fe20000010000 */
[----:B------:R-:W-:Y:S01]  /*2ab0*/  UIMAD UR6, UR14, -0x80, UR26 ;  /* 0xffffff800e0678a4 */ /* 0x000fe2000f8e021a */
[----:B------:R-:W-:Y:S01]  /*2ac0*/  VIADD R17, R21, 0x40 ;  /* 0x0000004015117836 */ /* 0x000fe20000000000 */
[----:B------:R-:W-:Y:S01]  /*2ad0*/  LOP3.LUT R0, R3, R0, RZ, 0x3c, !PT ;  /* 0x0000000003007212 */ /* 0x000fe200078e3cff */
[----:B------:R-:W-:Y:S01]  /*2ae0*/  UISETP.NE.AND UP0, UPT, UR7, 0x1, UPT ;  /* 0x000000010700788c */ /* 0x000fe2000bf05270 */
[----:B------:R-:W-:-:S02]  /*2af0*/  VIADD R18, R21, 0x60 ;  /* 0x0000006015127836 */ /* 0x000fc40000000000 */
[----:B------:R-:W-:Y:S01]  /*2b00*/  LOP3.LUT R0, R0, 0xfffffe00, R2, 0xf8, !PT ;  /* 0xfffffe0000007812 */ /* 0x000fe200078ef802 */
[----:B------:R-:W-:Y:S01]  /*2b10*/  IMAD.U32 R5, RZ, RZ, UR10 ;  /* 0x0000000aff057e24 */ /* 0x000fe2000f8e00ff */
[----:B------:R-:W-:Y:S02]  /*2b20*/  ISETP.GE.AND P5, PT, R21, UR6, PT ;  /* 0x0000000615007c0c */ /* 0x000fe4000bfa6270 */
[----:B------:R-:W-:Y:S01]  /*2b30*/  PLOP3.LUT P0, PT, PT, PT, UP0, 0x80, 0x0 ;  /* 0x000000000000781c */ /* 0x000fe20003f0f008 */
[----:B------:R-:W-:Y:S01]  /*2b40*/  VIADD R2, R0, 0x2000 ;  /* 0x0000200000027836 */ /* 0x000fe20000000000 */
[----:B------:R-:W-:Y:S02]  /*2b50*/  ISETP.GE.AND P4, PT, R16, UR6, PT ;  /* 0x0000000610007c0c */ /* 0x000fe4000bf86270 */
[----:B------:R-:W-:Y:S02]  /*2b60*/  ISETP.GE.AND P3, PT, R17, UR6, PT ;  /* 0x0000000611007c0c */ /* 0x000fe4000bf66270 */
[----:B------:R-:W-:-:S02]  /*2b70*/  SEL R2, R2, R0, !P0 ;  /* 0x0000000002027207 */ /* 0x000fc40004000000 */
[----:B------:R-:W-:Y:S02]  /*2b80*/  LEA R0, R0, UR4, 0x1 ;  /* 0x0000000400007c11 */ /* 0x000fe4000f8e08ff */
[----:B------:R-:W-:Y:S02]  /*2b90*/  ISETP.GE.AND P2, PT, R18, UR6, PT ;  /* 0x0000000612007c0c */ /* 0x000fe4000bf46270 */
[----:B------:R-:W-:Y:S01]  /*2ba0*/  LEA R229, R2, UR4, 0x1 ;  /* 0x0000000402e57c11 */ /* 0x000fe2000f8e08ff */
[----:B------:R1:W-:Y:S01]  /*2bb0*/  @P5 STS.128 [R0+0x8000], RZ ;  /* 0x008000ff00005388 */ /* 0x0003e20000000c00 */
[----:B------:R-:W-:Y:S09]  /*2bc0*/  @P5 BRA `(.L_x_1117) ;  /* 0x0000000000285947 */ /* 0x000ff20003800000 */
        /* <DEDUP_REMOVED lines=10> */
.L_x_1117:
[----:B------:R-:W-:Y:S05]  /*2c70*/  BSYNC B0 ;  /* 0x0000000000007941 */ /* 0x000fea0003800000 */
.L_x_1116:
        /* <DEDUP_REMOVED lines=13> */
.L_x_1119:
[----:B------:R-:W-:Y:S05]  /*2d50*/  BSYNC B0 ;  /* 0x0000000000007941 */ /* 0x000fea0003800000 */
.L_x_1118:
        /* <DEDUP_REMOVED lines=13> */
.L_x_1121:
[----:B------:R-:W-:Y:S05]  /*2e30*/  BSYNC B0 ;  /* 0x0000000000007941 */ /* 0x000fea0003800000 */
.L_x_1120:
        /* <DEDUP_REMOVED lines=16> */
.L_x_1123:
[----:B------:R-:W-:Y:S05]  /*2f40*/  BSYNC B0 ;  /* 0x0000000000007941 */ /* 0x000fea0003800000 */
.L_x_1122:
        /* <DEDUP_REMOVED lines=19> */
.L_x_1125:
[----:B------:R-:W-:Y:S05]  /*3080*/  BSYNC B0 ;  /* 0x0000000000007941 */ /* 0x000fea0003800000 */
.L_x_1124:
        /* <DEDUP_REMOVED lines=21> */
.L_x_1127:
[----:B------:R-:W-:Y:S05]  /*31e0*/  BSYNC B0 ;  /* 0x0000000000007941 */ /* 0x000fea0003800000 */
.L_x_1126:
        /* <DEDUP_REMOVED lines=21> */
.L_x_1129:
[----:B------:R-:W-:Y:S05]  /*3340*/  BSYNC B0 ;  /* 0x0000000000007941 */ /* 0x000fea0003800000 */
.L_x_1128:
        /* <DEDUP_REMOVED lines=23> */
.L_x_1131:
[----:B------:R-:W-:Y:S05]  /*34c0*/  BSYNC B0 ;  /* 0x0000000000007941 */ /* 0x000fea0003800000 */
.L_x_1130:
        /* <DEDUP_REMOVED lines=19> */
[C---:B------:R-:W-:Y:S01]  /*3600*/  VIADD R5, R20.reuse, 0x40 ;  /* 0x0000004014057836 */ /* 0x040fe20000000000 */
        /* <DEDUP_REMOVED lines=24> */
.L_x_1133:
[----:B------:R-:W-:Y:S05]  /*3790*/  BSYNC B0 ;  /* 0x0000000000007941 */ /* 0x000fea0003800000 */
.L_x_1132:
        /* <DEDUP_REMOVED lines=23> */
.L_x_1135:
[----:B------:R-:W-:Y:S05]  /*3910*/  BSYNC B0 ;  /* 0x0000000000007941 */ /* 0x000fea0003800000 */
.L_x_1134:
        /* <DEDUP_REMOVED lines=23> */
.L_x_1137:
[----:B------:R-:W-:Y:S05]  /*3a90*/  BSYNC B0 ;  /* 0x0000000000007941 */ /* 0x000fea0003800000 */
.L_x_1136:
        /* <DEDUP_REMOVED lines=23> */
.L_x_1139:
[----:B------:R-:W-:Y:S05]  /*3c10*/  BSYNC B0 ;  /* 0x0000000000007941 */ /* 0x000fea0003800000 */
.L_x_1138:
        /* <DEDUP_REMOVED lines=32> */
.L_x_1141:
[----:B------:R-:W-:Y:S05]  /*3e20*/  BSYNC B0 ;  /* 0x0000000000007941 */ /* 0x000fea0003800000 */
.L_x_1140:
        /* <DEDUP_REMOVED lines=22> */
.L_x_1143:
[----:B------:R-:W-:Y:S05]  /*3f90*/  BSYNC B0 ;  /* 0x0000000000007941 */ /* 0x000fea0003800000 */
.L_x_1142:
        /* <DEDUP_REMOVED lines=22> */
.L_x_1145:
[----:B------:R-:W-:Y:S05]  /*4100*/  BSYNC B0 ;  /* 0x0000000000007941 */ /* 0x000fea0003800000 */
.L_x_1144:
        /* <DEDUP_REMOVED lines=22> */
.L_x_1147:
[----:B------:R-:W-:Y:S05]  /*4270*/  BSYNC B0 ;  /* 0x0000000000007941 */ /* 0x000fea0003800000 */
.L_x_1146:
[----:B------:R-:W-:Y:S01]  /*4280*/  ISETP.NE.AND P2, PT, R10, RZ, PT ;  /* 0x000000ff0a00720c */ /* 0x000fe20003f45270 */
[----:B-1----:R-:W-:Y:S01]  /*4290*/  IMAD.MOV.U32 R6, RZ, RZ, 0x4 ;  /* 0x00000004ff067424 */ /* 0x002fe200078e00ff */
[----:B------:R-:W1:Y:S01]  /*42a0*/  LDC.64 R10, c[0x0][0x3b8] ;  /* 0x0000ee00ff0a7b82 */ /* 0x000e620000000a00 */
[----:B--234-:R-:W-:Y:S01]  /*42b0*/  IMAD.MOV.U32 R0, RZ, RZ, 0x7f800000 ;  /* 0x7f800000ff007424 */ /* 0x01cfe200078e00ff */
[----:B------:R-:W-:Y:S01]  /*42c0*/  ULDC.64 UR8, c[0x0][0x3c8] ;  /* 0x0000f20000087ab9 */ /* 0x000fe20000000a00 */
[----:B------:R-:W-:Y:S01]  /*42d0*/  USHF.R.S32.HI UR6, URZ, 0x1f, UR58 ;  /* 0x0000001f3f067899 */ /* 0x000fe2000801143a */
[----:B------:R-:W-:Y:S01]  /*42e0*/  ISETP.NE.AND P4, PT, R14, RZ, PT ;  /* 0x000000ff0e00720c */ /* 0x000fe20003f85270 */
[----:B------:R-:W-:Y:S01]  /*42f0*/  UISETP.NE.U32.AND UP1, UPT, UR8, URZ, UPT ;  /* 0x0000003f0800728c */ /* 0x000fe2000bf25070 */
[----:B------:R-:W-:Y:S01]  /*4300*/  ISETP.NE.AND P3, PT, R15, RZ, PT ;  /* 0x000000ff0f00720c */ /* 0x000fe20003f65270 */
[----:B------:R-:W-:Y:S01]  /*4310*/  IMAD.MOV.U32 R16, RZ, RZ, 0x7f800000 ;  /* 0x7f800000ff107424 */ /* 0x000fe200078e00ff */
[----:B------:R-:W0:Y:S01]  /*4320*/  LDGDEPBAR ;  /* 0x00000000000079af */ /* 0x000e220000000000 */
[----:B------:R-:W-:Y:S01]  /*4330*/  @!P6 IMAD.WIDE R6, R9, R6, UR22 ;  /* 0x000000160906ee25 */ /* 0x000fe2000f8e0206 */
[----:B------:R-:W-:-:S03]  /*4340*/  UISETP.NE.AND.EX UP1, UPT, UR9, URZ, UPT, UP1 ;  /* 0x0000003f0900728c */ /* 0x000fc6000bf25310 */
[----:B------:R-:W-:Y:S01]  /*4350*/  IMAD.MOV.U32 R13, RZ, RZ, 0x7f800000 ;  /* 0x7f800000ff0d7424 */ /* 0x000fe200078e00ff */
[----:B------:R2:W3:Y:S01]  /*4360*/  @!P6 LDG.E R0, desc[UR16][R6.64] ;  /* 0x000000100600e981 */ /* 0x0004e2000c1e1900 */
[----:B------:R-:W-:Y:S01]  /*4370*/  IMAD.MOV.U32 R190, RZ, RZ, 0x20 ;  /* 0x00000020ffbe7424 */ /* 0x000fe200078e00ff */
[----:B------:R-:W-:Y:S01]  /*4380*/  PLOP3.LUT P1, PT, PT, PT, UP1, 0x80, 0x0 ;  /* 0x000000000000781c */ /* 0x000fe20003f2f018 */
[----:B------:R-:W-:Y:S01]  /*4390*/  IMAD.MOV.U32 R189, RZ, RZ, 0x40 ;  /* 0x00000040ffbd7424 */ /* 0x000fe200078e00ff */
[----:B------:R-:W-:Y:S01]  /*43a0*/  CS2R R126, SRZ ;  /* 0x00000000007e7805 */ /* 0x000fe2000001ff00 */
[C---:B------:R-:W-:Y:S01]  /*43b0*/  IMAD.SHL.U32 R186, R188.reuse, 0x2, RZ ;  /* 0x00000002bcba7824 */ /* 0x040fe200078e00ff */
[----:B------:R-:W-:Y:S01]  /*43c0*/  CS2R R124, SRZ ;  /* 0x00000000007c7805 */ /* 0x000fe2000001ff00 */
[----:B------:R-:W-:Y:S01]  /*43d0*/  @UP1 ULDC.64 UR10, c[0x0][0x3d0] ;  /* 0x0000f400000a1ab9 */ /* 0x000fe20000000a00 */
[----:B------:R-:W-:Y:S01]  /*43e0*/  @UP1 UMOV UR7, UR6 ;  /* 0x0000000600071c82 */ /* 0x000fe20008000000 */
[----:B------:R-:W-:Y:S01]  /*43f0*/  @UP1 UIMAD UR12, UR59, UR10, URZ ;  /* 0x0000000a3b0c12a4 */ /* 0x000fe2000f8e023f */
[----:B-1----:R-:W4:Y:S01]  /*4400*/  LDG.E.64 R4, desc[UR16][R10.64+0x8] ;  /* 0x000008100a047981 */ /* 0x002f22000c1e1b00 */
[----:B------:R-:W-:Y:S01]  /*4410*/  @UP1 UMOV UR6, UR58 ;  /* 0x0000003a00061c82 */ /* 0x000fe20008000000 */
[----:B------:R-:W-:Y:S01]  /*4420*/  IMAD.SHL.U32 R185, R188, 0x2, RZ ;  /* 0x00000002bcb97824 */ /* 0x000fe200078e00ff */
[----:B------:R-:W-:-:S02]  /*4430*/  @UP1 UIMAD.WIDE.U32 UR6, UR48, UR10, UR6 ;  /* 0x0000000a300612a5 */ /* 0x000fc4000f8e0006 */
[----:B------:R-:W-:Y:S02]  /*4440*/  @UP1 UIMAD UR11, UR48, UR11, UR12 ;  /* 0x0000000b300b12a4 */ /* 0x000fe4000f8e020c */
[----:B------:R-:W-:Y:S02]  /*4450*/  @UP1 ULEA UR8, UP0, UR6, UR8, 0x2 ;  /* 0x0000000806081291 */ /* 0x000fe4000f80103f */
[----:B------:R-:W-:Y:S01]  /*4460*/  @UP1 UIADD3 UR7, UR7, UR11, URZ ;  /* 0x0000000b07071290 */ /* 0x000fe2000fffe03f */
[----:B------:R-:W-:Y:S01]  /*4470*/  IMAD.MOV.U32 R14, RZ, RZ, 0x7f800000 ;  /* 0x7f800000ff0e7424 */ /* 0x000fe200078e00ff */
[----:B------:R-:W1:Y:S01]  /*4480*/  S2R R9, SR_TID.X ;  /* 0x0000000000097919 */ /* 0x000e620000002100 */
[----:B------:R-:W-:Y:S01]  /*4490*/  CS2R R130, SRZ ;  /* 0x0000000000827805 */ /* 0x000fe2000001ff00 */
[----:B------:R-:W-:Y:S01]  /*44a0*/  @UP1 ULEA.HI.X UR9, UR6, UR9, UR7, 0x2, UP0 ;  /* 0x0000000906091291 */ /* 0x000fe200080f1407 */
[----:B------:R-:W-:Y:S01]  /*44b0*/  IMAD.U32 R2, RZ, RZ, UR8 ;  /* 0x00000008ff027e24 */ /* 0x000fe2000f8e00ff */
[----:B--2---:R-:W2:Y:S01]  /*44c0*/  S2R R6, SR_TID.X ;  /* 0x0000000000067919 */ /* 0x004ea20000002100 */
[----:B------:R-:W-:Y:S01]  /*44d0*/  @UP1 ULDC UR6, c[0x0][0x2e8] ;  /* 0x0000ba0000061ab9 */ /* 0x000fe20000000800 */
[----:B------:R-:W-:-:S02]  /*44e0*/  CS2R R128, SRZ ;  /* 0x0000000000807805 */ /* 0x000fc4000001ff00 */
[----:B------:R-:W-:Y:S01]  /*44f0*/  CS2R R122, SRZ ;  /* 0x00000000007a7805 */ /* 0x000fe2000001ff00 */
[----:B------:R-:W-:Y:S01]  /*4500*/  IMAD.U32 R3, RZ, RZ, UR9 ;  /* 0x00000009ff037e24 */ /* 0x000fe2000f8e00ff */
[----:B------:R-:W-:Y:S02]  /*4510*/  CS2R R120, SRZ ;  /* 0x0000000000787805 */ /* 0x000fe4000001ff00 */
[----:B------:R-:W-:Y:S02]  /*4520*/  CS2R R118, SRZ ;  /* 0x0000000000767805 */ /* 0x000fe4000001ff00 */
[----:B------:R-:W-:Y:S02]  /*4530*/  CS2R R116, SRZ ;  /* 0x0000000000747805 */ /* 0x000fe4000001ff00 */
[----:B------:R-:W-:Y:S01]  /*4540*/  CS2R R110, SRZ ;  /* 0x00000000006e7805 */ /* 0x000fe2000001ff00 */
[----:B------:R5:W2:Y:S01]  /*4550*/  @P1 LDG.E R8, desc[UR16][R2.64] ;  /* 0x0000001002081981 */ /* 0x000aa2000c1e1900 */
[----:B------:R-:W-:-:S02]  /*4560*/  CS2R R108, SRZ ;  /* 0x00000000006c7805 */ /* 0x000fc4000001ff00 */
[----:B------:R-:W-:Y:S02]  /*4570*/  CS2R R114, SRZ ;  /* 0x0000000000727805 */ /* 0x000fe4000001ff00 */
[----:B------:R-:W-:Y:S01]  /*4580*/  CS2R R112, SRZ ;  /* 0x0000000000707805 */ /* 0x000fe2000001ff00 */
[----:B------:R-:W2:Y:S01]  /*4590*/  LDG.E.64 R10, desc[UR16][R10.64] ;  /* 0x000000100a0a7981 */ /* 0x000ea2000c1e1b00 */
        /* <DEDUP_REMOVED lines=19> */
[----:B------:R-:W-:Y:S01]  /*46d0*/  CS2R R68, SRZ ;  /* 0x0000000000447805 */ /* 0x000fe2000001ff00 */
[----:B-----5:R-:W-:Y:S01]  /*46e0*/  IMAD.MOV.U32 R2, RZ, RZ, 0x4 ;  /* 0x00000004ff027424 */ /* 0x020fe200078e00ff */
[----:B------:R-:W-:Y:S01]  /*46f0*/  ULDC UR28, c[0x0][0x2d0] ;  /* 0x0000b400001c7ab9 */ /* 0x000fe20000000800 */
[----:B------:R-:W-:Y:S01]  /*4700*/  IMAD.MOV.U32 R230, RZ, RZ, R229 ;  /* 0x000000ffffe67224 */ /* 0x000fe200078e00e5 */
[----:B------:R-:W-:Y:S01]  /*4710*/  ULDC UR31, c[0x0][0x2dc] ;  /* 0x0000b700001f7ab9 */ /* 0x000fe20000000800 */
[----:B------:R-:W-:Y:S01]  /*4720*/  IMAD.WIDE R2, R20, R2, UR22 ;  /* 0x0000001614027e25 */ /* 0x000fe2000f8e0202 */
[----:B------:R-:W-:Y:S01]  /*4730*/  ULDC UR29, c[0x0][0x270] ;  /* 0x00009c00001d7ab9 */ /* 0x000fe20000000800 */
[----:B------:R-:W-:Y:S01]  /*4740*/  ULDC.U8 UR13, c[0x0][0x388] ;  /* 0x0000e200000d7ab9 */ /* 0x000fe20000000000 */
[----:B------:R-:W-:-:S02]  /*4750*/  ULDC UR12, c[0x0][0x2ec] ;  /* 0x0000bb00000c7ab9 */ /* 0x000fc40000000800 */
[----:B------:R-:W5:Y:S04]  /*4760*/  @!P4 LDG.E R16, desc[UR16][R2.64] ;  /* 0x000000100210c981 */ /* 0x000f68000c1e1900 */
[----:B------:R-:W5:Y:S04]  /*4770*/  @!P3 LDG.E R14, desc[UR16][R2.64+0x20] ;  /* 0x00002010020eb981 */ /* 0x000f68000c1e1900 */
[----:B------:R1:W5:Y:S02]  /*4780*/  @!P2 LDG.E R13, desc[UR16][R2.64+0x100] ;  /* 0x00010010020da981 */ /* 0x000364000c1e1900 */
[----:B-1----:R-:W-:Y:S01]  /*4790*/  SHF.R.S32.HI R2, RZ, 0x1f, R12 ;  /* 0x0000001fff027819 */ /* 0x002fe2000001140c */
[----:B------:R-:W-:-:S05]  /*47a0*/  VIADD R3, R187, 0x2000 ;  /* 0x00002000bb037836 */ /* 0x000fca0000000000 */
[----:B------:R-:W-:-:S04]  /*47b0*/  SEL R3, R3, R187, !P0 ;  /* 0x000000bb03037207 */ /* 0x000fc80004000000 */
[----:B------:R-:W-:Y:S01]  /*47c0*/  LEA R177, R3, UR4, 0x1 ;  /* 0x0000000403b17c11 */ /* 0x000fe2000f8e08ff */
[----:B---3--:R1:W-:Y:S02]  /*47d0*/  STL [R1+0x64], R0 ;  /* 0x0000640001007387 */ /* 0x0083e40000100800 */
[----:B-1----:R-:W2:Y:S01]  /*47e0*/  @P1 MUFU.RCP R0, UR6 ;  /* 0x0000000600001d08 */ /* 0x002ea20008001000 */
[----:B------:R-:W-:-:S04]  /*47f0*/  UIMAD UR6, UR48, UR61, UR58 ;  /* 0x0000003d300672a4 */ /* 0x000fc8000f8e023a */
[----:B------:R-:W-:-:S04]  /*4800*/  USHF.L.U32 UR6, UR6, 0x5, URZ ;  /* 0x0000000506067899 */ /* 0x000fc8000800063f */
[----:B------:R-:W-:Y:S02]  /*4810*/  USHF.R.S32.HI UR7, URZ, 0x1f, UR6 ;  /* 0x0000001f3f077899 */ /* 0x000fe40008011406 */
[----:B----4-:R-:W-:-:S04]  /*4820*/  IADD3 R12, P3, P2, R4, UR6, R12 ;  /* 0x00000006040c7c10 */ /* 0x010fc8000fa7e00c */
[----:B------:R-:W-:Y:S02]  /*4830*/  IADD3.X R4, R5, UR7, R2, P3, P2 ;  /* 0x0000000705047c10 */ /* 0x000fe40009fe4402 */
[----:B------:R-:W1:Y:S01]  /*4840*/  S2R R5, SR_TID.X ;  /* 0x0000000000057919 */ /* 0x000e620000002100 */
[----:B--2---:R-:W-:-:S05]  /*4850*/  @P1 FMUL.FTZ R0, R8, R0 ;  /* 0x0000000008001220 */ /* 0x004fca0000410000 */
[----:B------:R-:W-:Y:S01]  /*4860*/  @P1 R2UR UR8, R0 ;  /* 0x00000000000812ca */ /* 0x000fe200000e0000 */
[----:B------:R-:W-:-:S05]  /*4870*/  IMAD.SHL.U32 R0, R9, 0x2, RZ ;  /* 0x0000000209007824 */ /* 0x000fca00078e00ff */
[----:B------:R-:W-:Y:S01]  /*4880*/  LOP3.LUT R0, R0, 0x6, RZ, 0xc0, !PT ;  /* 0x0000000600007812 */ /* 0x000fe200078ec0ff */
[----:B------:R-:W-:Y:S01]  /*4890*/  VIADD R2, R188, 0x2000 ;  /* 0x00002000bc027836 */ /* 0x000fe20000000000 */
[----:B-1----:R-:W-:-:S04]  /*48a0*/  SHF.R.S32.HI R5, RZ, 0x1f, R5 ;  /* 0x0000001fff057819 */ /* 0x002fc80000011405 */
[----:B------:R-:W-:-:S04]  /*48b0*/  LEA.HI R5, R5, R6, RZ, 0x7 ;  /* 0x0000000605057211 */ /* 0x000fc800078f38ff */
[----:B------:R-:W-:-:S05]  /*48c0*/  SHF.R.S32.HI R5, RZ, 0x7, R5 ;  /* 0x00000007ff057819 */ /* 0x000fca0000011405 */
[----:B------:R-:W-:Y:S01]  /*48d0*/  IMAD R0, R5, 0x40, R0 ;  /* 0x0000004005007824 */ /* 0x000fe200078e0200 */
[----:B-----5:R-:W-:Y:S03]  /*48e0*/  STL [R1+0x68], R16 ;  /* 0x0000681001007387 */ /* 0x020fe60000100800 */
[----:B------:R-:W-:Y:S01]  /*48f0*/  VIADD R0, R0, UR34 ;  /* 0x0000002200007c36 */ /* 0x000fe20008000000 */
[----:B------:R-:W-:Y:S01]  /*4900*/  STL [R1+0x6c], R14 ;  /* 0x00006c0e01007387 */ /* 0x000fe20000100800 */
[----:B------:R-:W-:Y:S02]  /*4910*/  R2UR UR15, R11 ;  /* 0x000000000b0f72ca */ /* 0x000fe400000e0000 */
[C---:B------:R-:W-:Y:S01]  /*4920*/  VIADD R6, R0.reuse, 0x1 ;  /* 0x0000000100067836 */ /* 0x040fe20000000000 */
[----:B------:R1:W-:Y:S01]  /*4930*/  STL [R1+0x60], R13 ;  /* 0x0000600d01007387 */ /* 0x0003e20000100800 */
[----:B------:R-:W-:Y:S01]  /*4940*/  VIADD R7, R0, 0x28 ;  /* 0x0000002800077836 */ /* 0x000fe20000000000 */
[----:B------:R-:W-:Y:S01]  /*4950*/  R2UR UR20, R10 ;  /* 0x000000000a1472ca */ /* 0x000fe200000e0000 */
[----:B------:R-:W-:Y:S01]  /*4960*/  VIADD R8, R0, 0x29 ;  /* 0x0000002900087836 */ /* 0x000fe20000000000 */
[----:B------:R-:W-:Y:S01]  /*4970*/  SEL R2, R2, R188, !P0 ;  /* 0x000000bc02027207 */ /* 0x000fe20004000000 */
[----:B------:R-:W-:-:S02]  /*4980*/  VIADD R9, R0, 0x30 ;  /* 0x0000003000097836 */ /* 0x000fc40000000000 */
[C---:B------:R-:W-:Y:S01]  /*4990*/  VIADD R11, R0.reuse, 0x38 ;  /* 0x00000038000b7836 */ /* 0x040fe20000000000 */
[----:B------:R-:W-:Y:S01]  /*49a0*/  STL [R1], R6 ;  /* 0x0000000601007387 */ /* 0x000fe20000100800 */
[C---:B------:R-:W-:Y:S01]  /*49b0*/  VIADD R10, R0.reuse, 0x31 ;  /* 0x00000031000a7836 */ /* 0x040fe20000000000 */
[----:B------:R-:W-:Y:S01]  /*49c0*/  I2FP.F32.S32 R5, R0 ;  /* 0x0000000000057245 */ /* 0x000fe20000201400 */
[C---:B------:R-:W-:Y:S01]  /*49d0*/  VIADD R252, R0.reuse, 0x8 ;  /* 0x0000000800fc7836 */ /* 0x040fe20000000000 */
[----:B------:R-:W-:Y:S01]  /*49e0*/  STL [R1+0x8], R7 ;  /* 0x0000080701007387 */ /* 0x000fe20000100800 */
[----:B------:R-:W-:Y:S01]  /*49f0*/  VIADD R251, R0, 0x9 ;  /* 0x0000000900fb7836 */ /* 0x000fe20000000000 */
[----:B------:R-:W-:Y:S01]  /*4a00*/  LEA R184, R2, UR4, 0x1 ;  /* 0x0000000402b87c11 */ /* 0x000fe2000f8e08ff */
[C---:B------:R-:W-:Y:S01]  /*4a10*/  VIADD R250, R0.reuse, 0x10 ;  /* 0x0000001000fa7836 */ /* 0x040fe20000000000 */
[----:B------:R-:W-:Y:S01]  /*4a20*/  STL [R1+0x4], R8 ;  /* 0x0000040801007387 */ /* 0x000fe20000100800 */
[----:B------:R-:W-:-:S02]  /*4a30*/  VIADD R249, R0, 0x11 ;  /* 0x0000001100f97836 */ /* 0x000fc40000000000 */
[C---:B------:R-:W-:Y:S02]  /*4a40*/  VIADD R248, R0.reuse, 0x18 ;  /* 0x0000001800f87836 */ /* 0x040fe40000000000 */
[C---:B------:R-:W-:Y:S02]  /*4a50*/  VIADD R247, R0.reuse, 0x19 ;  /* 0x0000001900f77836 */ /* 0x040fe40000000000 */
[C---:B-1----:R-:W-:Y:S02]  /*4a60*/  VIADD R13, R0.reuse, 0x39 ;  /* 0x00000039000d7836 */ /* 0x042fe40000000000 */
[C---:B------:R-:W-:Y:S02]  /*4a70*/  VIADD R246, R0.reuse, 0x20 ;  /* 0x0000002000f67836 */ /* 0x040fe40000000000 */
[----:B------:R-:W-:Y:S01]  /*4a80*/  VIADD R245, R0, 0x21 ;  /* 0x0000002100f57836 */ /* 0x000fe20000000000 */
[----:B------:R-:W-:Y:S01]  /*4a90*/  I2FP.F32.S32 R0, R13 ;  /* 0x0000000d00007245 */ /* 0x000fe20000201400 */
[----:B------:R-:W-:Y:S01]  /*4aa0*/  STL [R1+0x10], R9 ;  /* 0x0000100901007387 */ /* 0x000fe20000100800 */
[----:B------:R-:W-:-:S03]  /*4ab0*/  I2FP.F32.S32 R2, R11 ;  /* 0x0000000b00027245 */ /* 0x000fc60000201400 */
[----:B------:R-:W-:Y:S01]  /*4ac0*/  STL [R1+0xc], R10 ;  /* 0x00000c0a01007387 */ /* 0x000fe20000100800 */
[----:B------:R-:W-:-:S03]  /*4ad0*/  I2FP.F32.S32 R3, R10 ;  /* 0x0000000a00037245 */ /* 0x000fc60000201400 */
[----:B------:R-:W-:Y:S04]  /*4ae0*/  STL [R1+0x18], R13 ;  /* 0x0000180d01007387 */ /* 0x000fe80000100800 */
[----:B------:R-:W-:Y:S04]  /*4af0*/  STL [R1+0x14], R11 ;  /* 0x0000140b01007387 */ /* 0x000fe80000100800 */
[----:B------:R1:W-:Y:S04]  /*4b00*/  STL [R1+0x58], R0 ;  /* 0x0000580001007387 */ /* 0x0003e80000100800 */
[----:B------:R2:W-:Y:S04]  /*4b10*/  STL [R1+0x54], R2 ;  /* 0x0000540201007387 */ /* 0x0005e80000100800 */
[----:B------:R3:W-:Y:S01]  /*4b20*/  STL [R1+0x50], R3 ;  /* 0x0000500301007387 */ /* 0x0007e20000100800 */
[----:B-1----:R-:W-:-:S02]  /*4b30*/  I2FP.F32.S32 R0, R9 ;  /* 0x0000000900007245 */ /* 0x002fc40000201400 */
[----:B--2---:R-:W-:-:S03]  /*4b40*/  I2FP.F32.S32 R2, R8 ;  /* 0x0000000800027245 */ /* 0x004fc60000201400 */
[----:B------:R1:W-:Y:S01]  /*4b50*/  STL [R1+0x4c], R0 ;  /* 0x00004c0001007387 */ /* 0x0003e20000100800 */
[----:B---3--:R-:W-:-:S03]  /*4b60*/  I2FP.F32.S32 R3, R7 ;  /* 0x0000000700037245 */ /* 0x008fc60000201400 */
[----:B------:R2:W-:Y:S04]  /*4b70*/  STL [R1+0x48], R2 ;  /* 0x0000480201007387 */ /* 0x0005e80000100800 */
[----:B------:R3:W-:Y:S01]  /*4b80*/  STL [R1+0x44], R3 ;  /* 0x0000440301007387 */ /* 0x0007e20000100800 */
[----:B-1----:R-:W-:Y:S02]  /*4b90*/  I2FP.F32.S32 R0, R245 ;  /* 0x000000f500007245 */ /* 0x002fe40000201400 */
[----:B--2---:R-:W-:-:S03]  /*4ba0*/  I2FP.F32.S32 R2, R246 ;  /* 0x000000f600027245 */ /* 0x004fc60000201400 */
[----:B------:R1:W-:Y:S01]  /*4bb0*/  STL [R1+0x40], R0 ;  /* 0x0000400001007387 */ /* 0x0003e20000100800 */
[----:B---3--:R-:W-:-:S03]  /*4bc0*/  I2FP.F32.S32 R3, R247 ;  /* 0x000000f700037245 */ /* 0x008fc60000201400 */
[----:B------:R2:W-:Y:S04]  /*4bd0*/  STL [R1+0x3c], R2 ;  /* 0x00003c0201007387 */ /* 0x0005e80000100800 */
[----:B------:R3:W-:Y:S01]  /*4be0*/  STL [R1+0x38], R3 ;  /* 0x0000380301007387 */ /* 0x0007e20000100800 */
[----:B------:R-:W-:Y:S01]  /*4bf0*/  UMOV UR6, URZ ;  /* 0x0000003f00067c82 */ /* 0x000fe20008000000 */
[----:B-1----:R-:W-:Y:S02]  /*4c00*/  I2FP.F32.S32 R0, R248 ;  /* 0x000000f800007245 */ /* 0x002fe40000201400 */
[----:B--2---:R-:W-:-:S03]  /*4c10*/  I2FP.F32.S32 R2, R249 ;  /* 0x000000f900027245 */ /* 0x004fc60000201400 */
[----:B------:R1:W-:Y:S01]  /*4c20*/  STL [R1+0x34], R0 ;  /* 0x0000340001007387 */ /* 0x0003e20000100800 */
[----:B---3--:R-:W-:-:S03]  /*4c30*/  I2FP.F32.S32 R3, R250 ;  /* 0x000000fa00037245 */ /* 0x008fc60000201400 */
[----:B------:R2:W-:Y:S04]  /*4c40*/  STL [R1+0x30], R2 ;  /* 0x0000300201007387 */ /* 0x0005e80000100800 */
[----:B------:R-:W-:Y:S01]  /*4c50*/  STL [R1+0x2c], R3 ;  /* 0x00002c0301007387 */ /* 0x000fe20000100800 */
[----:B------:R-:W-:Y:S01]  /*4c60*/  @UP1 UMOV UR6, UR8 ;  /* 0x0000000800061c82 */ /* 0x000fe20008000000 */
[----:B-1----:R-:W-:Y:S02]  /*4c70*/  I2FP.F32.S32 R0, R251 ;  /* 0x000000fb00007245 */ /* 0x002fe40000201400 */
[----:B--2---:R-:W-:-:S03]  /*4c80*/  I2FP.F32.S32 R2, R252 ;  /* 0x000000fc00027245 */ /* 0x004fc60000201400 */
[----:B------:R1:W-:Y:S04]  /*4c90*/  STL [R1+0x28], R0 ;  /* 0x0000280001007387 */ /* 0x0003e80000100800 */
[----:B------:R2:W-:Y:S01]  /*4ca0*/  STL [R1+0x24], R2 ;  /* 0x0000240201007387 */ /* 0x0005e20000100800 */
[----:B-1----:R-:W-:Y:S02]  /*4cb0*/  I2FP.F32.S32 R0, R6 ;  /* 0x0000000600007245 */ /* 0x002fe40000201400 */
[----:B--2---:R-:W-:-:S03]  /*4cc0*/  LOP3.LUT R2, R4, UR20, RZ, 0x3c, !PT ;  /* 0x0000001404027c12 */ /* 0x004fc6000f8e3cff */
[----:B------:R1:W-:Y:S04]  /*4cd0*/  STL [R1+0x20], R0 ;  /* 0x0000200001007387 */ /* 0x0003e80000100800 */
[----:B------:R2:W-:Y:S01]  /*4ce0*/  STL [R1+0x70], R2 ;  /* 0x0000700201007387 */ /* 0x0005e20000100800 */
[----:B-1----:R-:W-:Y:S01]  /*4cf0*/  FMUL.FTZ R0, R5, UR6 ;  /* 0x0000000605007c20 */ /* 0x002fe20008410000 */
[----:B--2---:R-:W-:-:S04]  /*4d00*/  IMAD.WIDE.U32 R2, R12, -0x2daee0ad, RZ ;  /* 0xd2511f530c027825 */ /* 0x004fc800078e00ff */
[----:B------:R1:W-:Y:S04]  /*4d10*/  STL [R1+0x1c], R0 ;  /* 0x00001c0001007387 */ /* 0x0003e80000100800 */
[----:B------:R1:W-:Y:S02]  /*4d20*/  STL.64 [R1+0x78], R2 ;  /* 0x0000780201007387 */ /* 0x0003e40000100a00 */
.L_x_1150:
[----:B-1----:R-:W2:Y:S01]  /*4d30*/  LDL R0, [R1+0x84] ;  /* 0x0000840001007983 */ /* 0x002ea20000100800 */
[----:B------:R-:W-:Y:S02]  /*4d40*/  USHF.L.U32 UR10, UR25, 0x7, URZ ;  /* 0x00000007190a7899 */ /* 0x000fe4000800063f */
[----:B------:R-:W-:Y:S01]  /*4d50*/  UIADD3 UR8, UR20, -0x61c88647, URZ ;  /* 0x9e3779b914087890 */ /* 0x000fe2000fffe03f */
[----:B------:R-:W0:Y:S01]  /*4d60*/  LDGDEPBAR ;  /* 0x00000000000079af */ /* 0x000e220000000000 */
[----:B------:R-:W-:Y:S02]  /*4d70*/  USHF.L.U32 UR9, UR14, 0x7, URZ ;  /* 0x000000070e097899 */ /* 0x000fe4000800063f */
[----:B------:R-:W-:Y:S05]  /*4d80*/  UIADD3 UR7, UR26, 0x80, UR10 ;  /* 0x000000801a077890 */ /* 0x000fea000fffe00a */
[----:B------:R-:W3:Y:S01]  /*4d90*/  LDL R2, [R1+0x80] ;  /* 0x0000800001027983 */ /* 0x000ee20000100800 */
[----:B------:R-:W-:Y:S02]  /*4da0*/  UIADD3 UR11, UR10, 0x80, URZ ;  /* 0x000000800a0b7890 */ /* 0x000fe4000fffe03f */
[----:B------:R-:W-:Y:S01]  /*4db0*/  UIADD3 UR7, UR7, -UR19, URZ ;  /* 0x8000001307077290 */ /* 0x000fe2000fffe03f */
[----:B------:R-:W4:Y:S01]  /*4dc0*/  LDL R195, [R1+0x70] ;  /* 0x0000700001c37983 */ /* 0x000f220000100800 */
[----:B------:R-:W-:Y:S02]  /*4dd0*/  UISETP.GT.AND UP3, UPT, UR14, UR27, UPT ;  /* 0x0000001b0e00728c */ /* 0x000fe4000bf64270 */
[----:B------:R-:W-:Y:S01]  /*4de0*/  UISETP.GE.AND UP0, UPT, UR9, UR7, UPT ;  /* 0x000000070900728c */ /* 0x000fe2000bf06270 */
[----:B------:R-:W4:Y:S01]  /*4df0*/  LDL.64 R196, [R1+0x78] ;  /* 0x0000780001c47983 */ /* 0x000f220000100a00 */
[----:B------:R-:W-:Y:S02]  /*4e00*/  UIADD3 UR7, UR15, -0x4498517b, URZ ;  /* 0xbb67ae850f077890 */ /* 0x000fe4000fffe03f */
[----:B------:R-:W-:Y:S01]  /*4e10*/  UISETP.LT.AND UP0, UPT, UR11, UR19, UP0 ;  /* 0x000000130b00728c */ /* 0x000fe20008701270 */
[----:B------:R-:W1:Y:S01]  /*4e20*/  S2R R194, SR_TID.X ;  /* 0x0000000000c27919 */ /* 0x000e620000002100 */
[----:B------:R-:W1:Y:S02]  /*4e30*/  S2R R191, SR_TID.X ;  /* 0x0000000000bf7919 */ /* 0x000e640000002100 */
[----:B-1----:R-:W-:Y:S01]  /*4e40*/  SHF.R.S32.HI R191, RZ, 0x1f, R191 ;  /* 0x0000001fffbf7819 */ /* 0x002fe200000114bf */
[----:B------:R-:W-:Y:S04]  /*4e50*/  DEPBAR.LE SB0, 0x0 ;  /* 0x000080000000791a */ /* 0x000fe80000000000 */
[----:B------:R-:W-:Y:S01]  /*4e60*/  LEA.HI R191, R191, R194, RZ, 0x7 ;  /* 0x000000c2bfbf7211 */ /* 0x000fe200078f38ff */
[----:B------:R-:W-:Y:S03]  /*4e70*/  BAR.SYNC.DEFER_BLOCKING 0x0 ;  /* 0x0000000000007b1d */ /* 0x000fe60000010000 */
[----:B------:R-:W-:Y:S03]  /*4e80*/  SHF.R.S32.HI R191, RZ, 0x7, R191 ;  /* 0x00000007ffbf7819 */ /* 0x000fe600000114bf */
[----:B------:R-:W-:Y:S08]  /*4e90*/  LDSM.16.M88.4 R64, [R184] ;  /* 0x00000000b840783b */ /* 0x000ff00000000200 */
[----:B------:R-:W1:Y:S08]  /*4ea0*/  LDSM.16.M88.4 R16, [R181+UR4+0xc000] ;  /* 0x00c00004b510783b */ /* 0x000e700008000200 */
[----:B------:R-:W1:Y:S08]  /*4eb0*/  LDSM.16.M88.4 R60, [R184+0x2000] ;  /* 0x00200000b83c783b */ /* 0x000e700000000200 */
[----:B------:R-:W1:Y:S08]  /*4ec0*/  LDSM.16.M88.4 R32, [R181+UR4+0xc800] ;  /* 0x00c80004b520783b */ /* 0x000e700008000200 */
[----:B------:R-:W1:Y:S08]  /*4ed0*/  LDSM.16.M88.4 R48, [R181+UR4+0xd000] ;  /* 0x00d00004b530783b */ /* 0x000e700008000200 */
[----:B------:R-:W1:Y:S02]  /*4ee0*/  LDSM.16.M88.4 R132, [R181+UR4+0xd800] ;  /* 0x00d80004b584783b */ /* 0x000e640008000200 */
[-C--:B-1----:R-:W-:Y:S06]  /*4ef0*/  HMMA.16816.F32.BF16 R4, R64, R16.reuse, RZ ;  /* 0x000000104004723c */ /* 0x082fec00000418ff */
[----:B------:R-:W-:Y:S01]  /*4f00*/  LDSM.16.M88.4 R140, [R183] ;  /* 0x00000000b78c783b */ /* 0x000fe20000000200 */
[C---:B------:R-:W-:Y:S07]  /*4f10*/  HMMA.16816.F32.BF16 R8, R60.reuse, R16, RZ ;  /* 0x000000103c08723c */ /* 0x040fee00000418ff */
[----:B------:R-:W-:Y:S01]  /*4f20*/  LDSM.16.M88.4 R148, [R183+0x800] ;  /* 0x00080000b794783b */ /* 0x000fe20000000200 */
[-C--:B------:R-:W-:Y:S07]  /*4f30*/  HMMA.16816.F32.BF16 R12, R60, R18.reuse, RZ ;  /* 0x000000123c0c723c */ /* 0x080fee00000418ff */
[----:B------:R-:W-:Y:S01]  /*4f40*/  LDSM.16.M88.4 R152, [R183+0x1000] ;  /* 0x00100000b798783b */ /* 0x000fe20000000200 */
[C---:B------:R-:W-:Y:S07]  /*4f50*/  HMMA.16816.F32.BF16 R16, R64.reuse, R18, RZ ;  /* 0x000000124010723c */ /* 0x040fee00000418ff */
[----:B------:R-:W-:Y:S01]  /*4f60*/  LDSM.16.M88.4 R160, [R180] ;  /* 0x00000000b4a0783b */ /* 0x000fe20000000200 */
[-C--:B------:R-:W-:Y:S06]  /*4f70*/  HMMA.16816.F32.BF16 R20, R64, R32.reuse, RZ ;  /* 0x000000204014723c */ /* 0x080fec00000418ff */
[C---:B------:R-:W-:Y:S01]  /*4f80*/  HMMA.16816.F32.BF16 R24, R60.reuse, R32, RZ ;  /* 0x000000203c18723c */ /* 0x040fe200000418ff */
[----:B------:R-:W-:Y:S05]  /*4f90*/  LDSM.16.M88.4 R168, [R180+0x800] ;  /* 0x00080000b4a8783b */ /* 0x000fea0000000200 */
[-C--:B------:R-:W-:Y:S03]  /*4fa0*/  HMMA.16816.F32.BF16 R28, R60, R34.reuse, RZ ;  /* 0x000000223c1c723c */ /* 0x080fe600000418ff */
[----:B------:R-:W-:Y:S03]  /*4fb0*/  LDSM.16.M88.4 R172, [R180+0x1800] ;  /* 0x00180000b4ac783b */ /* 0x000fe60000000200 */
[C---:B------:R-:W-:Y:S05]  /*4fc0*/  HMMA.16816.F32.BF16 R32, R64.reuse, R34, RZ ;  /* 0x000000224020723c */ /* 0x040fea00000418ff */
[----:B------:R-:W4:Y:S01]  /*4fd0*/  LDL R194, [R1+0x8] ;  /* 0x0000080001c27983 */ /* 0x000f220000100800 */
[-C--:B------:R-:W-:Y:S06]  /*4fe0*/  HMMA.16816.F32.BF16 R36, R64, R48.reuse, RZ ;  /* 0x000000304024723c */ /* 0x080fec00000418ff */
[C---:B------:R-:W-:Y:S06]  /*4ff0*/  HMMA.16816.F32.BF16 R40, R60.reuse, R48, RZ ;  /* 0x000000303c28723c */ /* 0x040fec00000418ff */
[-C--:B------:R-:W-:Y:S06]  /*5000*/  HMMA.16816.F32.BF16 R44, R60, R50.reuse, RZ ;  /* 0x000000323c2c723c */ /* 0x080fec00000418ff */
[C---:B------:R-:W-:Y:S06]  /*5010*/  HMMA.16816.F32.BF16 R48, R64.reuse, R50, RZ ;  /* 0x000000324030723c */ /* 0x040fec00000418ff */
[-C--:B------:R-:W-:Y:S06]  /*5020*/  HMMA.16816.F32.BF16 R52, R64, R132.reuse, RZ ;  /* 0x000000844034723c */ /* 0x080fec00000418ff */
[C---:B------:R-:W-:Y:S06]  /*5030*/  HMMA.16816.F32.BF16 R56, R60.reuse, R132, RZ ;  /* 0x000000843c38723c */ /* 0x040fec00000418ff */
[-C--:B------:R-:W-:Y:S06]  /*5040*/  HMMA.16816.F32.BF16 R60, R60, R134.reuse, RZ ;  /* 0x000000863c3c723c */ /* 0x080fec00000418ff */
[----:B------:R-:W-:Y:S01]  /*5050*/  HMMA.16816.F32.BF16 R64, R64, R134, RZ ;  /* 0x000000864040723c */ /* 0x000fe200000418ff */
[----:B------:R-:W-:Y:S01]  /*5060*/  LDSM.16.M88.4 R132, [R183+0x1800] ;  /* 0x00180000b784783b */ /* 0x000fe20000000200 */
[----:B--2---:R-:W-:Y:S02]  /*5070*/  R2P PR, R0, 0x6 ;  /* 0x0000000600007804 */ /* 0x004fe40000000000 */
[----:B------:R-:W-:Y:S03]  /*5080*/  PLOP3.LUT P5, PT, PT, PT, UP0, 0x80, 0x0 ;  /* 0x000000000000781c */ /* 0x000fe60003faf008 */
[----:B------:R-:W-:Y:S04]  /*5090*/  SEL R179, R190, 0xffffffe0, !P1 ;  /* 0xffffffe0beb37807 */ /* 0x000fe80004800000 */
[----:B------:R-:W-:Y:S01]  /*50a0*/  SEL R178, R189, 0xffffffc0, !P2 ;  /* 0xffffffc0bdb27807 */ /* 0x000fe20005000000 */
[----:B------:R-:W2:Y:S01]  /*50b0*/  LDL R190, [R1+0x5c] ;  /* 0x00005c0001be7983 */ /* 0x000ea20000100800 */
[C---:B------:R-:W-:Y:S03]  /*50c0*/  IMAD.IADD R0, R184.reuse, 0x1, R179 ;  /* 0x00000001b8007824 */ /* 0x040fe600078e02b3 */
[----:B------:R-:W-:Y:S02]  /*50d0*/  IMAD.IADD R164, R184, 0x1, R178 ;  /* 0x00000001b8a47824 */ /* 0x000fe400078e02b2 */
[----:B------:R-:W1:Y:S08]  /*50e0*/  LDSM.16.M88.4 R136, [R0] ;  /* 0x000000000088783b */ /* 0x000e700000000200 */
[----:B------:R-:W3:Y:S08]  /*50f0*/  LDSM.16.M88.4 R144, [R0+0x2000] ;  /* 0x002000000090783b */ /* 0x000ef00000000200 */
[----:B------:R-:W3:Y:S08]  /*5100*/  LDSM.16.M88.4 R156, [R164] ;  /* 0x00000000a49c783b */ /* 0x000ef00000000200 */
[----:B------:R-:W4:Y:S01]  /*5110*/  LDSM.16.M88.4 R164, [R164+0x2000] ;  /* 0x00200000a4a4783b */ /* 0x000f220000000200 */
[-C--:B-1----:R-:W-:Y:S06]  /*5120*/  HMMA.16816.F32.BF16 R4, R136, R140.reuse, R4 ;  /* 0x0000008c8804723c */ /* 0x082fec0000041804 */
[C---:B---3--:R-:W-:Y:S06]  /*5130*/  HMMA.16816.F32.BF16 R8, R144.reuse, R140, R8 ;  /* 0x0000008c9008723c */ /* 0x048fec0000041808 */
[-C--:B------:R-:W-:Y:S06]  /*5140*/  HMMA.16816.F32.BF16 R12, R144, R142.reuse, R12 ;  /* 0x0000008e900c723c */ /* 0x080fec000004180c */
[C---:B------:R-:W-:Y:S01]  /*5150*/  HMMA.16816.F32.BF16 R16, R136.reuse, R142, R16 ;  /* 0x0000008e8810723c */ /* 0x040fe20000041810 */
[----:B------:R-:W1:Y:S05]  /*5160*/  LDSM.16.M88.4 R140, [R180+0x1000] ;  /* 0x00100000b48c783b */ /* 0x000e6a0000000200 */
[-C--:B------:R-:W-:Y:S06]  /*5170*/  HMMA.16816.F32.BF16 R20, R136, R148.reuse, R20 ;  /* 0x000000948814723c */ /* 0x080fec0000041814 */
[C---:B------:R-:W-:Y:S06]  /*5180*/  HMMA.16816.F32.BF16 R24, R144.reuse, R148, R24 ;  /* 0x000000949018723c */ /* 0x040fec0000041818 */
[-C--:B------:R-:W-:Y:S01]  /*5190*/  HMMA.16816.F32.BF16 R28, R144, R150.reuse, R28 ;  /* 0x00000096901c723c */ /* 0x080fe2000004181c */
[----:B------:R-:W-:Y:S04]  /*51a0*/  IMAD.U32 R148, RZ, RZ, UR14 ;  /* 0x0000000eff947e24 */ /* 0x000fe8000f8e00ff */
[----:B------:R-:W-:Y:S01]  /*51b0*/  IMAD R148, R148, 0x8, R2 ;  /* 0x0000000894947824 */ /* 0x000fe200078e0202 */
[C---:B------:R-:W-:Y:S06]  /*51c0*/  HMMA.16816.F32.BF16 R32, R136.reuse, R150, R32 ;  /* 0x000000968820723c */ /* 0x040fec0000041820 */
[-C--:B------:R-:W-:Y:S06]  /*51d0*/  HMMA.16816.F32.BF16 R36, R136, R152.reuse, R36 ;  /* 0x000000988824723c */ /* 0x080fec0000041824 */
[C---:B------:R-:W-:Y:S06]  /*51e0*/  HMMA.16816.F32.BF16 R40, R144.reuse, R152, R40 ;  /* 0x000000989028723c */ /* 0x040fec0000041828 */
[-C--:B------:R-:W-:Y:S06]  /*51f0*/  HMMA.16816.F32.BF16 R44, R144, R154.reuse, R44 ;  /* 0x0000009a902c723c */ /* 0x080fec000004182c */
[C---:B------:R-:W-:Y:S06]  /*5200*/  HMMA.16816.F32.BF16 R48, R136.reuse, R154, R48 ;  /* 0x0000009a8830723c */ /* 0x040fec0000041830 */
[-C--:B------:R-:W-:Y:S05]  /*5210*/  HMMA.16816.F32.BF16 R52, R136, R132.reuse, R52 ;  /* 0x000000848834723c */ /* 0x080fea0000041834 */
[C---:B------:R-:W-:Y:S01]  /*5220*/  VIADD R154, R148.reuse, 0x4 ;  /* 0x00000004949a7836 */ /* 0x040fe20000000000 */
[C---:B------:R-:W-:Y:S05]  /*5230*/  HMMA.16816.F32.BF16 R56, R144.reuse, R132, R56 ;  /* 0x000000849038723c */ /* 0x040fea0000041838 */
[----:B------:R-:W-:Y:S01]  /*5240*/  IMAD.WIDE.U32 R148, R148, -0x326172a9, RZ ;  /* 0xcd9e8d5794947825 */ /* 0x000fe200078e00ff */
[-C--:B------:R-:W-:Y:S01]  /*5250*/  HMMA.16816.F32.BF16 R60, R144, R134.reuse, R60 ;  /* 0x00000086903c723c */ /* 0x080fe2000004183c */
[----:B------:R-:W-:Y:S04]  /*5260*/  LDSM.16.M88.4 R144, [R182+0x800] ;  /* 0x00080000b690783b */ /* 0x000fe80000000200 */
[----:B------:R-:W-:Y:S01]  /*5270*/  IMAD.WIDE.U32 R154, R154, -0x326172a9, RZ ;  /* 0xcd9e8d579a9a7825 */ /* 0x000fe200078e00ff */
[----:B------:R-:W-:Y:S03]  /*5280*/  HMMA.16816.F32.BF16 R64, R136, R134, R64 ;  /* 0x000000868840723c */ /* 0x000fe60000041840 */
[----:B------:R-:W-:Y:S03]  /*5290*/  LDSM.16.M88.4 R136, [R182] ;  /* 0x00000000b688783b */ /* 0x000fe60000000200 */
[-C--:B------:R-:W-:Y:S06]  /*52a0*/  HMMA.16816.F32.BF16 R4, R156, R160.reuse, R4 ;  /* 0x000000a09c04723c */ /* 0x080fec0000041804 */
[C---:B----4-:R-:W-:Y:S06]  /*52b0*/  HMMA.16816.F32.BF16 R8, R164.reuse, R160, R8 ;  /* 0x000000a0a408723c */ /* 0x050fec0000041808 */
[-C--:B------:R-:W-:Y:S06]  /*52c0*/  HMMA.16816.F32.BF16 R12, R164, R162.reuse, R12 ;  /* 0x000000a2a40c723c */ /* 0x080fec000004180c */
[C---:B------:R-:W-:Y:S06]  /*52d0*/  HMMA.16816.F32.BF16 R16, R156.reuse, R162, R16 ;  /* 0x000000a29c10723c */ /* 0x040fec0000041810 */
[-C--:B------:R-:W-:Y:S06]  /*52e0*/  HMMA.16816.F32.BF16 R20, R156, R168.reuse, R20 ;  /* 0x000000a89c14723c */ /* 0x080fec0000041814 */
[C---:B------:R-:W-:Y:S06]  /*52f0*/  HMMA.16816.F32.BF16 R24, R164.reuse, R168, R24 ;  /* 0x000000a8a418723c */ /* 0x040fec0000041818 */
[-C--:B------:R-:W-:Y:S06]  /*5300*/  HMMA.16816.F32.BF16 R28, R164, R170.reuse, R28 ;  /* 0x000000aaa41c723c */ /* 0x080fec000004181c */
[C---:B------:R-:W-:Y:S06]  /*5310*/  HMMA.16816.F32.BF16 R32, R156.reuse, R170, R32 ;  /* 0x000000aa9c20723c */ /* 0x040fec0000041820 */
[-C--:B-1----:R-:W-:Y:S06]  /*5320*/  HMMA.16816.F32.BF16 R36, R156, R140.reuse, R36 ;  /* 0x0000008c9c24723c */ /* 0x082fec0000041824 */
[C---:B------:R-:W-:Y:S06]  /*5330*/  HMMA.16816.F32.BF16 R40, R164.reuse, R140, R40 ;  /* 0x0000008ca428723c */ /* 0x040fec0000041828 */
[-C--:B------:R-:W-:Y:S05]  /*5340*/  HMMA.16816.F32.BF16 R44, R164, R142.reuse, R44 ;  /* 0x0000008ea42c723c */ /* 0x080fea000004182c */
[----:B------:R-:W-:Y:S01]  /*5350*/  IMAD.IADD R140, R0, 0x1, R178 ;  /* 0x00000001008c7824 */ /* 0x000fe200078e02b2 */
[C---:B------:R-:W-:Y:S01]  /*5360*/  HMMA.16816.F32.BF16 R48, R156.reuse, R142, R48 ;  /* 0x0000008e9c30723c */ /* 0x040fe20000041830 */
[----:B------:R-:W-:Y:S03]  /*5370*/  IMAD.U32 R0, RZ, RZ, UR25 ;  /* 0x00000019ff007e24 */ /* 0x000fe6000f8e00ff */
[----:B------:R-:W1:Y:S01]  /*5380*/  LDSM.16.M88.4 R132, [R140] ;  /* 0x000000008c84783b */ /* 0x000e620000000200 */
[----:B------:R-:W-:Y:S01]  /*5390*/  IMAD R0, R0, 0x2, R191 ;  /* 0x0000000200007824 */ /* 0x000fe200078e02bf */
[-C--:B------:R-:W-:Y:S05]  /*53a0*/  HMMA.16816.F32.BF16 R52, R156, R172.reuse, R52 ;  /* 0x000000ac9c34723c */ /* 0x080fea0000041834 */
[----:B------:R-:W-:Y:S01]  /*53b0*/  IMAD.SHL.U32 R0, R0, 0x2, RZ ;  /* 0x0000000200007824 */ /* 0x000fe200078e00ff */
[----:B------:R-:W3:Y:S01]  /*53c0*/  LDSM.16.M88.4 R140, [R140+0x2000] ;  /* 0x002000008c8c783b */ /* 0x000ee20000000200 */
[C---:B------:R-:W-:Y:S04]  /*53d0*/  HMMA.16816.F32.BF16 R56, R164.reuse, R172, R56 ;  /* 0x000000aca438723c */ /* 0x040fe80000041838 */
[C---:B------:R-:W-:Y:S01]  /*53e0*/  LOP3.LUT R3, R197.reuse, UR15, R0, 0x96, !PT ;  /* 0x0000000fc5037c12 */ /* 0x040fe2000f8e9600 */
[----:B------:R-:W-:Y:S01]  /*53f0*/  VIADD R2, R0, 0x1 ;  /* 0x0000000100027836 */ /* 0x000fe20000000000 */
[----:B------:R-:W-:Y:S01]  /*5400*/  LOP3.LUT R0, R196, UR7, RZ, 0x3c, !PT ;  /* 0x00000007c4007c12 */ /* 0x000fe2000f8e3cff */
[-C--:B------:R-:W-:Y:S01]  /*5410*/  HMMA.16816.F32.BF16 R60, R164, R174.reuse, R60 ;  /* 0x000000aea43c723c */ /* 0x080fe2000004183c */
[----:B------:R-:W4:Y:S01]  /*5420*/  LDL R196, [R1+0x44] ;  /* 0x0000440001c47983 */ /* 0x000f220000100800 */
[----:B------:R-:W-:Y:S02]  /*5430*/  UIADD3 UR7, UR20, 0x3c6ef372, URZ ;  /* 0x3c6ef37214077890 */ /* 0x000fe4000fffe03f */
[----:B------:R-:W-:Y:S01]  /*5440*/  LOP3.LUT R152, R197, UR15, R2, 0x96, !PT ;  /* 0x0000000fc5987c12 */ /* 0x000fe2000f8e9602 */
[----:B------:R-:W-:Y:S01]  /*5450*/  IMAD.WIDE.U32 R2, R3, -0x326172a9, RZ ;  /* 0xcd9e8d5703027825 */ /* 0x000fe200078e00ff */
[----:B------:R-:W-:Y:S01]  /*5460*/  HMMA.16816.F32.BF16 R64, R156, R174, R64 ;  /* 0x000000ae9c40723c */ /* 0x000fe20000041840 */
[----:B------:R-:W4:Y:S04]  /*5470*/  LDL R174, [R1+0x1c] ;  /* 0x00001c0001ae7983 */ /* 0x000f280000100800 */
[--C-:B------:R-:W-:Y:S01]  /*5480*/  LOP3.LUT R168, R3, UR8, R154.reuse, 0x96, !PT ;  /* 0x0000000803a87c12 */ /* 0x100fe2000f8e969a */
[----:B------:R-:W-:Y:S01]  /*5490*/  IMAD.WIDE.U32 R152, R152, -0x326172a9, RZ ;  /* 0xcd9e8d5798987825 */ /* 0x000fe200078e00ff */
[-C--:B------:R-:W-:Y:S01]  /*54a0*/  LOP3.LUT R156, R149, R195.reuse, RZ, 0x3c, !PT ;  /* 0x000000c3959c7212 */ /* 0x080fe200078e3cff */
[----:B------:R-:W2:Y:S03]  /*54b0*/  S2R R165, SR_TID.X ;  /* 0x0000000000a57919 */ /* 0x000ea60000002100 */
[----:B------:R-:W-:Y:S01]  /*54c0*/  LOP3.LUT R158, R155, R195, RZ, 0x3c, !PT ;  /* 0x000000c39b9e7212 */ /* 0x000fe200078e3cff */
[----:B------:R-:W-:Y:S01]  /*54d0*/  IMAD.WIDE.U32 R156, R156, -0x2daee0ad, RZ ;  /* 0xd2511f539c9c7825 */ /* 0x000fe200078e00ff */
[----:B------:R-:W-:Y:S01]  /*54e0*/  LOP3.LUT R170, R153, UR8, R154, 0x96, !PT ;  /* 0x0000000899aa7c12 */ /* 0x000fe2000f8e969a */
[----:B------:R-:W4:Y:S01]  /*54f0*/  LDL R155, [R1+0x30] ;  /* 0x00003000019b7983 */ /* 0x000f220000100800 */
[--C-:B------:R-:W-:Y:S01]  /*5500*/  LOP3.LUT R166, R3, UR8, R148.reuse, 0x96, !PT ;  /* 0x0000000803a67c12 */ /* 0x100fe2000f8e9694 */
[----:B------:R-:W-:Y:S01]  /*5510*/  IMAD.WIDE.U32 R158, R158, -0x2daee0ad, RZ ;  /* 0xd2511f539e9e7825 */ /* 0x000fe200078e00ff */
[C---:B------:R-:W-:Y:S01]  /*5520*/  LOP3.LUT R162, R0.reuse, R157, RZ, 0x3c, !PT ;  /* 0x0000009d00a27212 */ /* 0x040fe200078e3cff */
[-C--:B-1----:R-:W-:Y:S01]  /*5530*/  HMMA.16816.F32.BF16 R4, R132, R136.reuse, R4 ;  /* 0x000000888404723c */ /* 0x082fe20000041804 */
[----:B------:R-:W4:Y:S01]  /*5540*/  LDL R195, [R1+0x48] ;  /* 0x0000480001c37983 */ /* 0x000f220000100800 */
[----:B------:R-:W-:Y:S03]  /*5550*/  IMAD.MOV.U32 R175, RZ, RZ, 0x8 ;  /* 0x00000008ffaf7424 */ /* 0x000fe600078e00ff */
[----:B------:R-:W-:Y:S01]  /*5560*/  LOP3.LUT R160, R0, R159, RZ, 0x3c, !PT ;  /* 0x0000009f00a07212 */ /* 0x000fe200078e3cff */
[----:B------:R-:W-:Y:S01]  /*5570*/  IMAD.WIDE.U32 R162, R162, -0x326172a9, RZ ;  /* 0xcd9e8d57a2a27825 */ /* 0x000fe200078e00ff */
[----:B------:R-:W-:Y:S01]  /*5580*/  LOP3.LUT R164, R153, UR8, R148, 0x96, !PT ;  /* 0x0000000899a47c12 */ /* 0x000fe2000f8e9694 */
[C---:B---3--:R-:W-:Y:S01]  /*5590*/  HMMA.16816.F32.BF16 R8, R140.reuse, R136, R8 ;  /* 0x000000888c08723c */ /* 0x048fe20000041808 */
[----:B------:R-:W3:Y:S01]  /*55a0*/  LDL R137, [R1+0x20] ;  /* 0x0000200001897983 */ /* 0x000ee20000100800 */
[----:B------:R-:W-:Y:S01]  /*55b0*/  UIADD3 UR8, UR20, 0x78dde6e4, URZ ;  /* 0x78dde6e414087890 */ /* 0x000fe2000fffe03f */
[----:B------:R-:W-:Y:S01]  /*55c0*/  IMAD.U32 R0, RZ, RZ, UR9 ;  /* 0x00000009ff007e24 */ /* 0x000fe2000f8e00ff */
[C---:B------:R-:W-:Y:S01]  /*55d0*/  LOP3.LUT R154, R163.reuse, UR7, R2, 0x96, !PT ;  /* 0x00000007a39a7c12 */ /* 0x040fe2000f8e9602 */
[----:B------:R-:W-:Y:S01]  /*55e0*/  IMAD.WIDE.U32 R160, R160, -0x326172a9, RZ ;  /* 0xcd9e8d57a0a07825 */ /* 0x000fe200078e00ff */
[----:B------:R-:W-:Y:S01]  /*55f0*/  LOP3.LUT R157, R163, UR7, R152, 0x96, !PT ;  /* 0x00000007a39d7c12 */ /* 0x000fe2000f8e9698 */
[----:B------:R-:W1:Y:S01]  /*5600*/  LDSM.16.M88.4 R148, [R182+0x1000] ;  /* 0x00100000b694783b */ /* 0x000e620000000200 */
[-C--:B------:R-:W-:Y:S01]  /*5610*/  HMMA.16816.F32.BF16 R12, R140, R138.reuse, R12 ;  /* 0x0000008a8c0c723c */ /* 0x080fe2000004180c */
[----:B------:R-:W-:Y:S02]  /*5620*/  UIADD3 UR9, UR20, -0x255992d5, URZ ;  /* 0xdaa66d2b14097890 */ /* 0x000fe4000fffe03f */
[C---:B------:R-:W-:Y:S01]  /*5630*/  LOP3.LUT R173, R161.reuse, UR7, R2, 0x96, !PT ;  /* 0x00000007a1ad7c12 */ /* 0x040fe2000f8e9602 */
[----:B------:R-:W-:Y:S01]  /*5640*/  IMAD.U32 R136, RZ, RZ, UR26 ;  /* 0x0000001aff887e24 */ /* 0x000fe2000f8e00ff */
[----:B------:R-:W-:Y:S01]  /*5650*/  LOP3.LUT R172, R161, UR7, R152, 0x96, !PT ;  /* 0x00000007a1ac7c12 */ /* 0x000fe2000f8e9698 */
[C---:B------:R-:W-:Y:S01]  /*5660*/  HMMA.16816.F32.BF16 R16, R132.reuse, R138, R16 ;  /* 0x0000008a8410723c */ /* 0x040fe20000041810 */
[----:B------:R-:W3:Y:S01]  /*5670*/  LDL R2, [R1+0x28] ;  /* 0x0000280001027983 */ /* 0x000ee20000100800 */
[----:B------:R-:W-:Y:S03]  /*5680*/  UIADD3 UR7, UR15, 0x76cf5d0a, URZ ;  /* 0x76cf5d0a0f077890 */ /* 0x000fe6000fffe03f */
[----:B------:R-:W3:Y:S01]  /*5690*/  LDL R139, [R1+0x34] ;  /* 0x00003400018b7983 */ /* 0x000ee20000100800 */
[----:B------:R-:W-:Y:S01]  /*56a0*/  IMAD.WIDE.U32 R166, R166, -0x2daee0ad, RZ ;  /* 0xd2511f53a6a67825 */ /* 0x000fe200078e00ff */
[-C--:B------:R-:W-:Y:S02]  /*56b0*/  HMMA.16816.F32.BF16 R20, R132, R144.reuse, R20 ;  /* 0x000000908414723c */ /* 0x080fe40000041814 */
[----:B------:R-:W3:Y:S02]  /*56c0*/  LDL R138, [R1+0x38] ;  /* 0x00003800018a7983 */ /* 0x000ee40000100800 */
[----:B------:R-:W-:Y:S01]  /*56d0*/  LOP3.LUT R161, R167, UR7, R156, 0x96, !PT ;  /* 0x00000007a7a17c12 */ /* 0x000fe2000f8e969c */
[----:B------:R-:W-:Y:S01]  /*56e0*/  IMAD.WIDE.U32 R168, R168, -0x2daee0ad, RZ ;  /* 0xd2511f53a8a87825 */ /* 0x000fe200078e00ff */
[C---:B------:R-:W-:Y:S05]  /*56f0*/  HMMA.16816.F32.BF16 R24, R140.reuse, R144, R24 ;  /* 0x000000908c18723c */ /* 0x040fea0000041818 */
[----:B------:R-:W-:Y:S01]  /*5700*/  LOP3.LUT R159, R169, UR7, R158, 0x96, !PT ;  /* 0x00000007a99f7c12 */ /* 0x000fe2000f8e969e */
[-C--:B------:R-:W-:Y:S05]  /*5710*/  HMMA.16816.F32.BF16 R28, R140, R146.reuse, R28 ;  /* 0x000000928c1c723c */ /* 0x080fea000004181c */
[----:B--2---:R-:W-:Y:S01]  /*5720*/  @!P5 IADD3 R136, -R136, 0x1, R190 ;  /* 0x000000018888d810 */ /* 0x004fe20007ffe1be */
[C---:B------:R-:W-:Y:S01]  /*5730*/  HMMA.16816.F32.BF16 R32, R132.reuse, R146, R32 ;  /* 0x000000928420723c */ /* 0x040fe20000041820 */
[----:B------:R-:W2:Y:S04]  /*5740*/  LDL R147, [R1] ;  /* 0x0000000001937983 */ /* 0x000ea80000100800 */
[----:B------:R-:W-:Y:S01]  /*5750*/  @!P5 IADD3 R3, R0, UR19, R136 ;  /* 0x000000130003dc10 */ /* 0x000fe2000fffe088 */
[----:B------:R-:W-:Y:S01]  /*5760*/  @!P5 IMAD.SHL.U32 R0, R165, 0x2, RZ ;  /* 0x00000002a500d824 */ /* 0x000fe200078e00ff */
[----:B------:R-:W2:Y:S01]  /*5770*/  LDL R136, [R1+0x24] ;  /* 0x0000240001887983 */ /* 0x000ea20000100800 */
[-C--:B-1----:R-:W-:Y:S03]  /*5780*/  HMMA.16816.F32.BF16 R36, R132, R148.reuse, R36 ;  /* 0x000000948424723c */ /* 0x082fe60000041824 */
[----:B------:R-:W-:Y:S01]  /*5790*/  @!P5 LOP3.LUT R0, R0, 0x6, RZ, 0xc0, !PT ;  /* 0x000000060000d812 */ /* 0x000fe200078ec0ff */
[----:B------:R-:W-:Y:S01]  /*57a0*/  IMAD.WIDE.U32 R164, R164, -0x2daee0ad, RZ ;  /* 0xd2511f53a4a47825 */ /* 0x000fe200078e00ff */
[C---:B------:R-:W-:Y:S01]  /*57b0*/  @!P5 VIADDMNMX R152, R3.reuse, R175, UR19, PT ;  /* 0x000000130398de46 */ /* 0x040fe2000b8001af */
[C---:B------:R-:W-:Y:S01]  /*57c0*/  HMMA.16816.F32.BF16 R40, R140.reuse, R148, R40 ;  /* 0x000000948c28723c */ /* 0x040fe20000041828 */
[----:B------:R-:W2:Y:S01]  /*57d0*/  LDL R149, [R1+0x50] ;  /* 0x0000500001957983 */ /* 0x000ea20000100800 */
[----:B------:R-:W-:Y:S03]  /*57e0*/  IMAD.MOV.U32 R175, RZ, RZ, 0x48 ;  /* 0x00000048ffaf7424 */ /* 0x000fe600078e00ff */
[----:B------:R-:W-:Y:S01]  /*57f0*/  @!P5 VIMNMX R153, R3, UR19, PT ;  /* 0x000000130399dc48 */ /* 0x000fe2000bfe0100 */
[----:B------:R-:W-:Y:S01]  /*5800*/  @!P5 IMAD R0, R191, 0x40, R0 ;  /* 0x00000040bf00d824 */ /* 0x000fe200078e0200 */
[C---:B------:R-:W-:Y:S01]  /*5810*/  @!P5 VIADDMNMX R145, R3.reuse, R175, UR19, PT ;  /* 0x000000130391de46 */ /* 0x040fe2000b8001af */
[----:B------:R-:W-:Y:S01]  /*5820*/  IMAD.MOV.U32 R191, RZ, RZ, 0x40 ;  /* 0x00000040ffbf7424 */ /* 0x000fe200078e00ff */
[----:B------:R-:W2:Y:S01]  /*5830*/  LDL R175, [R1+0x10] ;  /* 0x0000100001af7983 */ /* 0x000ea20000100800 */
[-C--:B------:R-:W-:Y:S03]  /*5840*/  HMMA.16816.F32.BF16 R44, R140, R150.reuse, R44 ;  /* 0x000000968c2c723c */ /* 0x080fe6000004182c */
[----:B------:R-:W-:Y:S01]  /*5850*/  @!P5 VIADDMNMX R144, R3, R191, UR19, PT ;  /* 0x000000130390de46 */ /* 0x000fe2000b8001bf */
[----:B------:R-:W-:Y:S01]  /*5860*/  @!P5 VIADD R0, R0, UR10 ;  /* 0x0000000a0000dc36 */ /* 0x000fe20008000000 */
[----:B------:R-:W-:Y:S01]  /*5870*/  LOP3.LUT R163, R165, UR7, R156, 0x96, !PT ;  /* 0x00000007a5a37c12 */ /* 0x000fe2000f8e969c */
[----:B------:R-:W2:Y:S01]  /*5880*/  LDL R3, [R1+0x40] ;  /* 0x0000400001037983 */ /* 0x000ea20000100800 */
[C---:B------:R-:W-:Y:S03]  /*5890*/  HMMA.16816.F32.BF16 R48, R132.reuse, R150, R48 ;  /* 0x000000968430723c */ /* 0x040fe60000041830 */
[----:B------:R-:W2:Y:S01]  /*58a0*/  LDL R156, [R1+0x2c] ;  /* 0x00002c00019c7983 */ /* 0x000ea20000100800 */
[----:B------:R-:W-:Y:S01]  /*58b0*/  @!P5 ISETP.GE.AND P4, PT, R0, R153, PT ;  /* 0x000000990000d20c */ /* 0x000fe20003f86270 */
[----:B------:R-:W-:Y:S01]  /*58c0*/  IMAD.WIDE.U32 R170, R170, -0x2daee0ad, RZ ;  /* 0xd2511f53aaaa7825 */ /* 0x000fe200078e00ff */
[C---:B------:R-:W-:Y:S01]  /*58d0*/  @!P5 ISETP.GE.AND P1, PT, R0.reuse, R152, PT ;  /* 0x000000980000d20c */ /* 0x040fe20003f26270 */
[----:B------:R-:W2:Y:S01]  /*58e0*/  LDL R191, [R1+0x4] ;  /* 0x0000040001bf7983 */ /* 0x000ea20000100800 */
[CC--:B------:R-:W-:Y:S02]  /*58f0*/  @!P5 ISETP.GE.AND P3, PT, R0.reuse, R144.reuse, PT ;  /* 0x000000900000d20c */ /* 0x0c0fe40003f66270 */
[-C--:B------:R-:W-:Y:S01]  /*5900*/  @!P5 ISETP.GE.AND P0, PT, R0, R145.reuse, PT ;  /* 0x000000910000d20c */ /* 0x080fe20003f06270 */
[----:B------:R-:W2:Y:S01]  /*5910*/  LDL R151, [R1+0x4c] ;  /* 0x00004c0001977983 */ /* 0x000ea20000100800 */
[----:B------:R-:W-:Y:S01]  /*5920*/  LOP3.LUT R158, R171, UR7, R158, 0x96, !PT ;  /* 0x00000007ab9e7c12 */ /* 0x000fe2000f8e969e */
[----:B------:R-:W-:Y:S02]  /*5930*/  UIADD3 UR7, UR15, 0x32370b8f, URZ ;  /* 0x32370b8f0f077890 */ /* 0x000fe4000fffe03f */
[----:B------:R-:W2:Y:S04]  /*5940*/  LDL R0, [R1+0x60] ;  /* 0x0000600001007983 */ /* 0x000ea80000100800 */
[----:B------:R-:W2:Y:S04]  /*5950*/  LDL R148, [R1+0x14] ;  /* 0x0000140001947983 */ /* 0x000ea80000100800 */
[----:B------:R-:W2:Y:S01]  /*5960*/  LDL R165, [R1+0x58] ;  /* 0x0000580001a57983 */ /* 0x000ea20000100800 */
[C---:B----4-:R-:W-:Y:S01]  /*5970*/  FFMA.FTZ R44, R196.reuse, UR6, R44 ;  /* 0x00000006c42c7c23 */ /* 0x050fe2000801002c */
[C---:B------:R-:W-:Y:S01]  /*5980*/  FFMA.FTZ R46, R196.reuse, UR6, R46 ;  /* 0x00000006c42e7c23 */ /* 0x040fe2000801002e */
[C---:B------:R-:W-:Y:S01]  /*5990*/  FFMA.FTZ R48, R196.reuse, UR6, R48 ;  /* 0x00000006c4307c23 */ /* 0x040fe20008010030 */
[----:B------:R-:W-:Y:S01]  /*59a0*/  FFMA.FTZ R50, R196, UR6, R50 ;  /* 0x00000006c4327c23 */ /* 0x000fe20008010032 */
[C---:B------:R-:W-:Y:S01]  /*59b0*/  FADD.FTZ R146, R174.reuse, R4 ;  /* 0x00000004ae927221 */ /* 0x040fe20000010000 */
[C---:B------:R-:W-:Y:S01]  /*59c0*/  FADD.FTZ R6, R174.reuse, R6 ;  /* 0x00000006ae067221 */ /* 0x040fe20000010000 */
[----:B------:R-:W4:Y:S01]  /*59d0*/  LDL R4, [R1+0x68] ;  /* 0x0000680001047983 */ /* 0x000f220000100800 */
[C---:B------:R-:W-:Y:S01]  /*59e0*/  FADD.FTZ R8, R174.reuse, R8 ;  /* 0x00000008ae087221 */ /* 0x040fe20000010000 */
[----:B------:R-:W-:Y:S01]  /*59f0*/  FADD.FTZ R10, R174, R10 ;  /* 0x0000000aae0a7221 */ /* 0x000fe20000010000 */
[----:B------:R-:W-:Y:S01]  /*5a00*/  @!P5 FSEL R146, R146, -INF , !P4 ;  /* 0xff8000009292d808 */ /* 0x000fe20006000000 */
[----:B------:R-:W4:Y:S01]  /*5a10*/  LDL R174, [R1+0xc] ;  /* 0x00000c0001ae7983 */ /* 0x000f220000100800 */
[----:B------:R-:W-:Y:S02]  /*5a20*/  @!P5 FSEL R6, R6, -INF , !P1 ;  /* 0xff8000000606d808 */ /* 0x000fe40004800000 */
[-C--:B------:R-:W-:Y:S02]  /*5a30*/  @!P5 ISETP.GE.AND P1, PT, R252, R144.reuse, PT ;  /* 0x00000090fc00d20c */ /* 0x080fe40003f26270 */
[----:B------:R-:W-:Y:S02]  /*5a40*/  @!P5 FSEL R8, R8, -INF , !P3 ;  /* 0xff8000000808d808 */ /* 0x000fe40005800000 */
[----:B------:R-:W-:Y:S01]  /*5a50*/  @!P5 ISETP.GE.AND P3, PT, R252, R145, PT ;  /* 0x00000091fc00d20c */ /* 0x000fe20003f66270 */
[C---:B------:R-:W-:Y:S01]  /*5a60*/  FFMA.FTZ R21, R155.reuse, UR6, R21 ;  /* 0x000000069b157c23 */ /* 0x040fe20008010015 */
[----:B------:R-:W-:Y:S01]  /*5a70*/  @!P5 FSEL R10, R10, -INF , !P0 ;  /* 0xff8000000a0ad808 */ /* 0x000fe20004000000 */
[C---:B------:R-:W-:Y:S01]  /*5a80*/  FFMA.FTZ R23, R155.reuse, UR6, R23 ;  /* 0x000000069b177c23 */ /* 0x040fe20008010017 */
[----:B------:R-:W-:Y:S01]  /*5a90*/  @!P5 ISETP.GE.AND P0, PT, R252, R153, PT ;  /* 0x00000099fc00d20c */ /* 0x000fe20003f06270 */
[C---:B------:R-:W-:Y:S01]  /*5aa0*/  FFMA.FTZ R25, R155.reuse, UR6, R25 ;  /* 0x000000069b197c23 */ /* 0x040fe20008010019 */
[----:B------:R-:W-:Y:S01]  /*5ab0*/  FFMA.FTZ R27, R155, UR6, R27 ;  /* 0x000000069b1b7c23 */ /* 0x000fe2000801001b */
[----:B------:R-:W-:Y:S04]  /*5ac0*/  IMAD.WIDE.U32 R154, R154, -0x2daee0ad, RZ ;  /* 0xd2511f539a9a7825 */ /* 0x000fe800078e00ff */
[C---:B------:R-:W-:Y:S01]  /*5ad0*/  FFMA.FTZ R49, R195.reuse, UR6, R49 ;  /* 0x00000006c3317c23 */ /* 0x040fe20008010031 */
[C---:B------:R-:W-:Y:S01]  /*5ae0*/  FFMA.FTZ R51, R195.reuse, UR6, R51 ;  /* 0x00000006c3337c23 */ /* 0x040fe20008010033 */
[----:B------:R-:W-:Y:S01]  /*5af0*/  FFMA.FTZ R45, R195, UR6, R45 ;  /* 0x00000006c32d7c23 */ /* 0x000fe2000801002d */
[----:B------:R-:W-:Y:S01]  /*5b00*/  LOP3.LUT R150, R155, UR7, R166, 0x96, !PT ;  /* 0x000000079b967c12 */ /* 0x000fe2000f8e96a6 */
[C---:B---3--:R-:W-:Y:S01]  /*5b10*/  FFMA.FTZ R5, R137.reuse, UR6, R5 ;  /* 0x0000000689057c23 */ /* 0x048fe20008010005 */
[C---:B------:R-:W-:Y:S01]  /*5b20*/  FFMA.FTZ R7, R137.reuse, UR6, R7 ;  /* 0x0000000689077c23 */ /* 0x040fe20008010007 */
[C---:B------:R-:W-:Y:S01]  /*5b30*/  FFMA.FTZ R9, R137.reuse, UR6, R9 ;  /* 0x0000000689097c23 */ /* 0x040fe20008010009 */
[----:B------:R-:W-:Y:S01]  /*5b40*/  FFMA.FTZ R11, R137, UR6, R11 ;  /* 0x00000006890b7c23 */ /* 0x000fe2000801000b */
[----:B------:R-:W3:Y:S01]  /*5b50*/  LDL R166, [R1+0x54] ;  /* 0x0000540001a67983 */ /* 0x000ee20000100800 */
[----:B------:R-:W-:Y:S03]  /*5b60*/  FFMA.FTZ R47, R195, UR6, R47 ;  /* 0x00000006c32f7c23 */ /* 0x000fe6000801002f */
[----:B------:R-:W3:Y:S01]  /*5b70*/  LDL R137, [R1+0x3c] ;  /* 0x00003c0001897983 */ /* 0x000ee20000100800 */
[C---:B------:R-:W-:Y:S01]  /*5b80*/  FFMA.FTZ R13, R2.reuse, UR6, R13 ;  /* 0x00000006020d7c23 */ /* 0x040fe2000801000d */
[C---:B------:R-:W-:Y:S01]  /*5b90*/  FFMA.FTZ R15, R2.reuse, UR6, R15 ;  /* 0x00000006020f7c23 */ /* 0x040fe2000801000f */
[C---:B------:R-:W-:Y:S01]  /*5ba0*/  FFMA.FTZ R17, R2.reuse, UR6, R17 ;  /* 0x0000000602117c23 */ /* 0x040fe20008010011 */
[----:B------:R-:W-:Y:S01]  /*5bb0*/  FFMA.FTZ R19, R2, UR6, R19 ;  /* 0x0000000602137c23 */ /* 0x000fe20008010013 */
[C---:B------:R-:W-:Y:S01]  /*5bc0*/  FFMA.FTZ R28, R139.reuse, UR6, R28 ;  /* 0x000000068b1c7c23 */ /* 0x040fe2000801001c */
[----:B------:R-:W3:Y:S01]  /*5bd0*/  LDL R2, [R1+0x6c] ;  /* 0x00006c0001027983 */ /* 0x000ee20000100800 */
[C---:B------:R-:W-:Y:S01]  /*5be0*/  FFMA.FTZ R30, R139.reuse, UR6, R30 ;  /* 0x000000068b1e7c23 */ /* 0x040fe2000801001e */
[C---:B------:R-:W-:Y:S01]  /*5bf0*/  FFMA.FTZ R32, R139.reuse, UR6, R32 ;  /* 0x000000068b207c23 */ /* 0x040fe20008010020 */
[C---:B------:R-:W-:Y:S01]  /*5c00*/  FFMA.FTZ R29, R138.reuse, UR6, R29 ;  /* 0x000000068a1d7c23 */ /* 0x040fe2000801001d */
[C---:B------:R-:W-:Y:S01]  /*5c10*/  FFMA.FTZ R31, R138.reuse, UR6, R31 ;  /* 0x000000068a1f7c23 */ /* 0x040fe2000801001f */
[C---:B------:R-:W-:Y:S01]  /*5c20*/  FFMA.FTZ R33, R138.reuse, UR6, R33 ;  /* 0x000000068a217c23 */ /* 0x040fe20008010021 */
[----:B------:R-:W-:Y:S01]  /*5c30*/  FFMA.FTZ R34, R139, UR6, R34 ;  /* 0x000000068b227c23 */ /* 0x000fe20008010022 */
[----:B------:R-:W-:Y:S01]  /*5c40*/  FFMA.FTZ R35, R138, UR6, R35 ;  /* 0x000000068a237c23 */ /* 0x000fe20008010023 */
[----:B--2---:R-:W-:Y:S04]  /*5c50*/  @!P5 ISETP.GE.AND P4, PT, R147, R144, PT ;  /* 0x000000909300d20c */ /* 0x004fe80003f86270 */
[----:B------:R-:W-:Y:S02]  /*5c60*/  @!P5 FSEL R9, R9, -INF , !P4 ;  /* 0xff8000000909d808 */ /* 0x000fe40006000000 */
[----:B------:R-:W-:Y:S01]  /*5c70*/  @!P5 ISETP.GE.AND P4, PT, R251, R145, PT ;  /* 0x00000091fb00d20c */ /* 0x000fe20003f86270 */
[C---:B------:R-:W-:Y:S01]  /*5c80*/  FFMA.FTZ R12, R136.reuse, UR6, R12 ;  /* 0x00000006880c7c23 */ /* 0x040fe2000801000c */
[C---:B------:R-:W-:Y:S01]  /*5c90*/  FFMA.FTZ R14, R136.reuse, UR6, R14 ;  /* 0x00000006880e7c23 */ /* 0x040fe2000801000e */
[C---:B------:R-:W-:Y:S01]  /*5ca0*/  FFMA.FTZ R16, R136.reuse, UR6, R16 ;  /* 0x0000000688107c23 */ /* 0x040fe20008010010 */
[----:B------:R-:W-:Y:S01]  /*5cb0*/  @!P5 FSEL R15, R15, -INF , !P4 ;  /* 0xff8000000f0fd808 */ /* 0x000fe20006000000 */
[----:B------:R-:W-:Y:S01]  /*5cc0*/  FFMA.FTZ R18, R136, UR6, R18 ;  /* 0x0000000688127c23 */ /* 0x000fe20008010012 */
[-C--:B------:R-:W-:Y:S01]  /*5cd0*/  @!P5 ISETP.GE.AND P4, PT, R249, R153.reuse, PT ;  /* 0x00000099f900d20c */ /* 0x080fe20003f86270 */
[----:B------:R-:W2:Y:S01]  /*5ce0*/  LDL R136, [R1+0x64] ;  /* 0x0000640001887983 */ /* 0x000ea20000100800 */
[----:B------:R-:W-:Y:S02]  /*5cf0*/  @!P5 FSEL R14, R14, -INF , !P3 ;  /* 0xff8000000e0ed808 */ /* 0x000fe40005800000 */
[----:B------:R-:W-:Y:S02]  /*5d00*/  @!P5 ISETP.GE.AND P3, PT, R250, R153, PT ;  /* 0x00000099fa00d20c */ /* 0x000fe40003f66270 */
[----:B------:R-:W-:Y:S02]  /*5d10*/  @!P5 FSEL R21, R21, -INF , !P4 ;  /* 0xff8000001515d808 */ /* 0x000fe40006000000 */
[----:B------:R-:W-:Y:S02]  /*5d20*/  @!P5 ISETP.GE.AND P4, PT, R249, R145, PT ;  /* 0x00000091f900d20c */ /* 0x000fe40003f86270 */
[----:B------:R-:W-:Y:S02]  /*5d30*/  @!P5 FSEL R12, R12, -INF , !P1 ;  /* 0xff8000000c0cd808 */ /* 0x000fe40004800000 */
[----:B------:R-:W-:Y:S02]  /*5d40*/  @!P5 FSEL R27, R27, -INF , !P4 ;  /* 0xff8000001b1bd808 */ /* 0x000fe40006000000 */
[----:B------:R-:W-:Y:S02]  /*5d50*/  @!P5 ISETP.GE.AND P4, PT, R247, R153, PT ;  /* 0x00000099f700d20c */ /* 0x000fe40003f86270 */
[-C--:B------:R-:W-:Y:S01]  /*5d60*/  @!P5 ISETP.GE.AND P1, PT, R252, R152.reuse, PT ;  /* 0x00000098fc00d20c */ /* 0x080fe20003f26270 */
[----:B------:R-:W-:Y:S01]  /*5d70*/  FFMA.FTZ R37, R3, UR6, R37 ;  /* 0x0000000603257c23 */ /* 0x000fe20008010025 */
[----:B------:R-:W-:Y:S01]  /*5d80*/  @!P5 FSEL R33, R33, -INF , !P4 ;  /* 0xff8000002121d808 */ /* 0x000fe20006000000 */
[----:B------:R-:W-:Y:S01]  /*5d90*/  FFMA.FTZ R39, R3, UR6, R39 ;  /* 0x0000000603277c23 */ /* 0x000fe20008010027 */
[----:B------:R-:W-:Y:S01]  /*5da0*/  @!P5 ISETP.GE.AND P4, PT, R245, R152, PT ;  /* 0x00000098f500d20c */ /* 0x000fe20003f86270 */
[C---:B------:R-:W-:Y:S01]  /*5db0*/  FFMA.FTZ R41, R3.reuse, UR6, R41 ;  /* 0x0000000603297c23 */ /* 0x040fe20008010029 */
[----:B------:R-:W-:Y:S01]  /*5dc0*/  @!P5 FSEL R16, R16, -INF , !P0 ;  /* 0xff8000001010d808 */ /* 0x000fe20004000000 */
[----:B------:R-:W-:Y:S01]  /*5dd0*/  FFMA.FTZ R43, R3, UR6, R43 ;  /* 0x00000006032b7c23 */ /* 0x000fe2000801002b */
[----:B------:R-:W-:Y:S01]  /*5de0*/  @!P5 FSEL R39, R39, -INF , !P4 ;  /* 0xff8000002727d808 */ /* 0x000fe20006000000 */
[C---:B------:R-:W-:Y:S01]  /*5df0*/  FFMA.FTZ R20, R156.reuse, UR6, R20 ;  /* 0x000000069c147c23 */ /* 0x040fe20008010014 */
[----:B------:R-:W-:Y:S01]  /*5e00*/  @!P5 ISETP.GE.AND P4, PT, R191, R144, PT ;  /* 0x00000090bf00d20c */ /* 0x000fe20003f86270 */
[----:B------:R-:W-:Y:S01]  /*5e10*/  FFMA.FTZ R26, R156, UR6, R26 ;  /* 0x000000069c1a7c23 */ /* 0x000fe2000801001a */
[-C--:B------:R-:W-:Y:S01]  /*5e20*/  @!P5 ISETP.GE.AND P0, PT, R250, R152.reuse, PT ;  /* 0x00000098fa00d20c */ /* 0x080fe20003f06270 */
[----:B------:R-:W-:Y:S01]  /*5e30*/  FFMA.FTZ R22, R156, UR6, R22 ;  /* 0x000000069c167c23 */ /* 0x000fe20008010016 */
[----:B------:R-:W-:Y:S01]  /*5e40*/  @!P5 FSEL R20, R20, -INF , !P3 ;  /* 0xff8000001414d808 */ /* 0x000fe20005800000 */
[----:B------:R-:W-:Y:S01]  /*5e50*/  FFMA.FTZ R24, R156, UR6, R24 ;  /* 0x000000069c187c23 */ /* 0x000fe20008010018 */
[----:B------:R-:W-:Y:S01]  /*5e60*/  @!P5 ISETP.GE.AND P3, PT, R250, R145, PT ;  /* 0x00000091fa00d20c */ /* 0x000fe20003f66270 */
[----:B------:R-:W-:Y:S01]  /*5e70*/  IMAD.WIDE.U32 R156, R157, -0x2daee0ad, RZ ;  /* 0xd2511f539d9c7825 */ /* 0x000fe200078e00ff */
[----:B------:R-:W-:Y:S02]  /*5e80*/  @!P5 FSEL R45, R45, -INF , !P4 ;  /* 0xff8000002d2dd808 */ /* 0x000fe40006000000 */
[----:B------:R-:W-:Y:S02]  /*5e90*/  @!P5 FSEL R26, R26, -INF , !P3 ;  /* 0xff8000001a1ad808 */ /* 0x000fe40005800000 */
[----:B------:R-:W-:Y:S02]  /*5ea0*/  @!P5 ISETP.GE.AND P3, PT, R248, R153, PT ;  /* 0x00000099f800d20c */ /* 0x000fe40003f66270 */
[----:B------:R-:W-:Y:S02]  /*5eb0*/  @!P5 ISETP.GE.AND P4, PT, R191, R145, PT ;  /* 0x00000091bf00d20c */ /* 0x000fe40003f86270 */
[----:B------:R-:W-:Y:S02]  /*5ec0*/  @!P5 FSEL R32, R32, -INF , !P3 ;  /* 0xff8000002020d808 */ /* 0x000fe40005800000 */
[----:B------:R-:W-:Y:S02]  /*5ed0*/  @!P5 ISETP.GE.AND P3, PT, R246, R152, PT ;  /* 0x00000098f600d20c */ /* 0x000fe40003f66270 */
[----:B------:R-:W-:Y:S02]  /*5ee0*/  @!P5 FSEL R18, R18, -INF , !P1 ;  /* 0xff8000001212d808 */ /* 0x000fe40004800000 */
[-C--:B------:R-:W-:Y:S02]  /*5ef0*/  @!P5 ISETP.GE.AND P1, PT, R250, R144.reuse, PT ;  /* 0x00000090fa00d20c */ /* 0x080fe40003f26270 */
[----:B------:R-:W-:Y:S02]  /*5f00*/  @!P5 FSEL R22, R22, -INF , !P0 ;  /* 0xff8000001616d808 */ /* 0x000fe40004000000 */
[----:B------:R-:W-:Y:S02]  /*5f10*/  @!P5 ISETP.GE.AND P0, PT, R248, R144, PT ;  /* 0x00000090f800d20c */ /* 0x000fe40003f06270 */
[----:B------:R-:W-:Y:S02]  /*5f20*/  @!P5 FSEL R47, R47, -INF , !P4 ;  /* 0xff8000002f2fd808 */ /* 0x000fe40006000000 */
[----:B------:R-:W-:Y:S02]  /*5f30*/  @!P5 ISETP.GE.AND P4, PT, R191, R153, PT ;  /* 0x00000099bf00d20c */ /* 0x000fe40003f86270 */
[----:B------:R-:W-:Y:S02]  /*5f40*/  @!P5 FSEL R24, R24, -INF , !P1 ;  /* 0xff8000001818d808 */ /* 0x000fe40004800000 */
[----:B------:R-:W-:Y:S02]  /*5f50*/  @!P5 ISETP.GE.AND P1, PT, R248, R145, PT ;  /* 0x00000091f800d20c */ /* 0x000fe40003f26270 */
[----:B------:R-:W-:Y:S02]  /*5f60*/  @!P5 FSEL R28, R28, -INF , !P0 ;  /* 0xff8000001c1cd808 */ /* 0x000fe40004000000 */
[----:B------:R-:W-:Y:S02]  /*5f70*/  @!P5 FSEL R49, R49, -INF , !P4 ;  /* 0xff8000003131d808 */ /* 0x000fe40006000000 */
[-C--:B------:R-:W-:Y:S02]  /*5f80*/  @!P5 ISETP.GE.AND P0, PT, R248, R152.reuse, PT ;  /* 0x00000098f800d20c */ /* 0x080fe40003f06270 */
[----:B------:R-:W-:Y:S02]  /*5f90*/  @!P5 ISETP.GE.AND P4, PT, R191, R152, PT ;  /* 0x00000098bf00d20c */ /* 0x000fe40003f86270 */
[----:B------:R-:W-:Y:S02]  /*5fa0*/  @!P5 FSEL R30, R30, -INF , !P1 ;  /* 0xff8000001e1ed808 */ /* 0x000fe40004800000 */
[-C--:B------:R-:W-:Y:S02]  /*5fb0*/  @!P5 ISETP.GE.AND P1, PT, R246, R153.reuse, PT ;  /* 0x00000099f600d20c */ /* 0x080fe40003f26270 */
[----:B------:R-:W-:Y:S02]  /*5fc0*/  @!P5 FSEL R34, R34, -INF , !P0 ;  /* 0xff8000002222d808 */ /* 0x000fe40004000000 */
[----:B------:R-:W-:Y:S02]  /*5fd0*/  @!P5 FSEL R51, R51, -INF , !P4 ;  /* 0xff8000003333d808 */ /* 0x000fe40006000000 */
[-C--:B------:R-:W-:Y:S02]  /*5fe0*/  @!P5 ISETP.GE.AND P0, PT, R246, R144.reuse, PT ;  /* 0x00000090f600d20c */ /* 0x080fe40003f06270 */
[----:B------:R-:W-:Y:S02]  /*5ff0*/  LOP3.LUT R164, R157, UR7, R164, 0x96, !PT ;  /* 0x000000079da47c12 */ /* 0x000fe4000f8e96a4 */
[C---:B----4-:R-:W-:Y:S01]  /*6000*/  FSETP.NEU.FTZ.AND P6, PT, R4.reuse, -INF , PT ;  /* 0xff8000000400780b */ /* 0x050fe20003fdd000 */
[----:B------:R-:W-:Y:S01]  /*6010*/  FMUL.FTZ R4, R4, 1.4426950216293334961 ;  /* 0x3fb8aa3b04047820 */ /* 0x000fe20000410000 */
[----:B------:R-:W-:Y:S04]  /*6020*/  @!P5 ISETP.GE.AND P4, PT, R174, R153, PT ;  /* 0x00000099ae00d20c */ /* 0x000fe80003f86270 */
[----:B------:R-:W-:Y:S02]  /*6030*/  FSEL R4, R4, RZ, P6 ;  /* 0x000000ff04047208 */ /* 0x000fe40003000000 */
[----:B------:R-:W-:Y:S03]  /*6040*/  FSETP.NEU.FTZ.AND P6, PT, R0, -INF , PT ;  /* 0xff8000000000780b */ /* 0x000fe60003fdd000 */
[--C-:B------:R-:W-:Y:S01]  /*6050*/  FFMA.FTZ R32, R32, UR12, -R4.reuse ;  /* 0x0000000c20207c23 */ /* 0x100fe20008010804 */
[--C-:B------:R-:W-:Y:S01]  /*6060*/  FFMA.FTZ R49, R49, UR12, -R4.reuse ;  /* 0x0000000c31317c23 */ /* 0x100fe20008010804 */
[--C-:B------:R-:W-:Y:S01]  /*6070*/  FFMA.FTZ R33, R33, UR12, -R4.reuse ;  /* 0x0000000c21217c23 */ /* 0x100fe20008010804 */
[--C-:B------:R-:W-:Y:S01]  /*6080*/  FFMA.FTZ R146, R146, UR12, -R4.reuse ;  /* 0x0000000c92927c23 */ /* 0x100fe20008010804 */
[--C-:B------:R-:W-:Y:S01]  /*6090*/  FFMA.FTZ R16, R16, UR12, -R4.reuse ;  /* 0x0000000c10107c23 */ /* 0x100fe20008010804 */
[--C-:B------:R-:W-:Y:S01]  /*60a0*/  FFMA.FTZ R20, R20, UR12, -R4.reuse ;  /* 0x0000000c14147c23 */ /* 0x100fe20008010804 */
[----:B------:R-:W-:Y:S01]  /*60b0*/  FFMA.FTZ R21, R21, UR12, -R4 ;  /* 0x0000000c15157c23 */ /* 0x000fe20008010804 */
[----:B------:R-:W1:Y:S10]  /*60c0*/  MUFU.EX2 R195, R146 ;  /* 0x0000009200c37308 */ /* 0x000e740000000800 */
[----:B------:R-:W-:Y:S01]  /*60d0*/  MUFU.EX2 R200, R16 ;  /* 0x0000001000c87308 */ /* 0x000fe20000000800 */
[C---:B---3--:R-:W-:Y:S01]  /*60e0*/  FFMA.FTZ R36, R137.reuse, UR6, R36 ;  /* 0x0000000689247c23 */ /* 0x048fe20008010024 */
[C---:B------:R-:W-:Y:S01]  /*60f0*/  FFMA.FTZ R38, R137.reuse, UR6, R38 ;  /* 0x0000000689267c23 */ /* 0x040fe20008010026 */
[C---:B------:R-:W-:Y:S01]  /*6100*/  FFMA.FTZ R40, R137.reuse, UR6, R40 ;  /* 0x0000000689287c23 */ /* 0x040fe20008010028 */
[----:B------:R-:W-:Y:S02]  /*6110*/  FFMA.FTZ R42, R137, UR6, R42 ;  /* 0x00000006892a7c23 */ /* 0x000fe4000801002a */
[----:B------:R-:W-:Y:S02]  /*6120*/  @!P5 FSEL R36, R36, -INF , !P1 ;  /* 0xff8000002424d808 */ /* 0x000fe40004800000 */
[-C--:B------:R-:W-:Y:S02]  /*6130*/  @!P5 ISETP.GE.AND P1, PT, R246, R145.reuse, PT ;  /* 0x00000091f600d20c */ /* 0x080fe40003f26270 */
[----:B------:R-:W-:Y:S01]  /*6140*/  @!P5 FSEL R38, R38, -INF , !P3 ;  /* 0xff8000002626d808 */ /* 0x000fe20005800000 */
[----:B------:R-:W-:Y:S01]  /*6150*/  FFMA.FTZ R36, R36, UR12, -R4 ;  /* 0x0000000c24247c23 */ /* 0x000fe20008010804 */
[C---:B------:R-:W-:Y:S01]  /*6160*/  FSETP.NEU.FTZ.AND P2, PT, R2.reuse, -INF , PT ;  /* 0xff8000000200780b */ /* 0x040fe20003f5d000 */
[----:B------:R-:W-:Y:S01]  /*6170*/  FMUL.FTZ R3, R2, 1.4426950216293334961 ;  /* 0x3fb8aa3b02037820 */ /* 0x000fe20000410000 */
[----:B------:R-:W-:Y:S01]  /*6180*/  @!P5 ISETP.GE.AND P3, PT, R194, R144, PT ;  /* 0x00000090c200d20c */ /* 0x000fe20003f66270 */
[----:B------:R-:W-:Y:S01]  /*6190*/  FMUL.FTZ R2, R0, 1.4426950216293334961 ;  /* 0x3fb8aa3b00027820 */ /* 0x000fe20000410000 */
[----:B------:R-:W-:Y:S01]  /*61a0*/  @!P5 FSEL R40, R40, -INF , !P0 ;  /* 0xff8000002828d808 */ /* 0x000fe20004000000 */
[----:B------:R-:W-:Y:S01]  /*61b0*/  MUFU.EX2 R157, R36 ;  /* 0x00000024009d7308 */ /* 0x000fe20000000800 */
[----:B------:R-:W-:Y:S02]  /*61c0*/  FSEL R3, R3, RZ, P2 ;  /* 0x000000ff03037208 */ /* 0x000fe40001000000 */
[----:B------:R-:W-:Y:S02]  /*61d0*/  FSEL R2, R2, RZ, P6 ;  /* 0x000000ff02027208 */ /* 0x000fe40003000000 */
[----:B------:R-:W-:Y:S01]  /*61e0*/  @!P5 ISETP.GE.AND P6, PT, R147, R152, PT ;  /* 0x000000989300d20c */ /* 0x000fe20003fc6270 */
[--C-:B------:R-:W-:Y:S01]  /*61f0*/  FFMA.FTZ R34, R34, UR12, -R3.reuse ;  /* 0x0000000c22227c23 */ /* 0x100fe20008010803 */
[----:B------:R-:W-:Y:S01]  /*6200*/  @!P5 FSEL R44, R44, -INF , !P3 ;  /* 0xff8000002c2cd808 */ /* 0x000fe20005800000 */
[--C-:B------:R-:W-:Y:S01]  /*6210*/  FFMA.FTZ R51, R51, UR12, -R3.reuse ;  /* 0x0000000c33337c23 */ /* 0x100fe20008010803 */
[----:B------:R-:W-:Y:S01]  /*6220*/  @!P5 FSEL R7, R7, -INF , !P6 ;  /* 0xff8000000707d808 */ /* 0x000fe20007000000 */
[----:B------:R-:W-:Y:S01]  /*6230*/  MUFU.EX2 R191, R34 ;  /* 0x0000002200bf7308 */ /* 0x000fe20000000800 */
[----:B------:R-:W-:Y:S01]  /*6240*/  @!P5 ISETP.GE.AND P6, PT, R251, R144, PT ;  /* 0x00000090fb00d20c */ /* 0x000fe20003fc6270 */
[--C-:B------:R-:W-:Y:S01]  /*6250*/  FFMA.FTZ R6, R6, UR12, -R3.reuse ;  /* 0x0000000c06067c23 */ /* 0x100fe20008010803 */
[----:B------:R-:W-:Y:S01]  /*6260*/  @!P5 ISETP.GE.AND P3, PT, R194, R145, PT ;  /* 0x00000091c200d20c */ /* 0x000fe20003f66270 */
[--C-:B------:R-:W-:Y:S01]  /*6270*/  FFMA.FTZ R7, R7, UR12, -R3.reuse ;  /* 0x0000000c07077c23 */ /* 0x100fe20008010803 */
[----:B------:R-:W-:Y:S01]  /*6280*/  @!P5 FSEL R13, R13, -INF , !P6 ;  /* 0xff8000000d0dd808 */ /* 0x000fe20007000000 */
[--C-:B------:R-:W-:Y:S01]  /*6290*/  FFMA.FTZ R8, R8, UR12, -R2.reuse ;  /* 0x0000000c08087c23 */ /* 0x100fe20008010802 */
[----:B------:R-:W-:Y:S01]  /*62a0*/  @!P5 ISETP.GE.AND P6, PT, R251, R152, PT ;  /* 0x00000098fb00d20c */ /* 0x000fe20003fc6270 */
[--C-:B------:R-:W-:Y:S01]  /*62b0*/  FFMA.FTZ R9, R9, UR12, -R2.reuse ;  /* 0x0000000c09097c23 */ /* 0x100fe20008010802 */
[----:B------:R-:W-:Y:S01]  /*62c0*/  @!P5 FSEL R46, R46, -INF , !P3 ;  /* 0xff8000002e2ed808 */ /* 0x000fe20005800000 */
[--C-:B------:R-:W-:Y:S01]  /*62d0*/  FFMA.FTZ R12, R12, UR12, -R2.reuse ;  /* 0x0000000c0c0c7c23 */ /* 0x100fe20008010802 */
[-C--:B------:R-:W-:Y:S01]  /*62e0*/  @!P5 ISETP.GE.AND P3, PT, R194, R153.reuse, PT ;  /* 0x00000099c200d20c */ /* 0x080fe20003f66270 */
[--C-:B------:R-:W-:Y:S01]  /*62f0*/  FFMA.FTZ R13, R13, UR12, -R2.reuse ;  /* 0x0000000c0d0d7c23 */ /* 0x100fe20008010802 */
[----:B------:R-:W-:Y:S01]  /*6300*/  @!P5 FSEL R19, R19, -INF , !P6 ;  /* 0xff8000001313d808 */ /* 0x000fe20007000000 */
[--C-:B------:R-:W-:Y:S01]  /*6310*/  FFMA.FTZ R18, R18, UR12, -R3.reuse ;  /* 0x0000000c12127c23 */ /* 0x100fe20008010803 */
[----:B------:R-:W-:Y:S01]  /*6320*/  @!P5 ISETP.GE.AND P6, PT, R249, R144, PT ;  /* 0x00000090f900d20c */ /* 0x000fe20003fc6270 */
[--C-:B------:R-:W-:Y:S01]  /*6330*/  FFMA.FTZ R22, R22, UR12, -R3.reuse ;  /* 0x0000000c16167c23 */ /* 0x100fe20008010803 */
[----:B------:R-:W-:Y:S01]  /*6340*/  @!P5 FSEL R48, R48, -INF , !P3 ;  /* 0xff8000003030d808 */ /* 0x000fe20005800000 */
[C---:B--2---:R-:W-:Y:S01]  /*6350*/  FMUL.FTZ R0, R136.reuse, 1.4426950216293334961 ;  /* 0x3fb8aa3b88007820 */ /* 0x044fe20000410000 */
[----:B------:R-:W-:Y:S01]  /*6360*/  FSETP.NEU.FTZ.AND P2, PT, R136, -INF , PT ;  /* 0xff8000008800780b */ /* 0x000fe20003f5d000 */
[----:B------:R-:W-:Y:S01]  /*6370*/  FFMA.FTZ R24, R24, UR12, -R2 ;  /* 0x0000000c18187c23 */ /* 0x000fe20008010802 */
[-C--:B------:R-:W-:Y:S01]  /*6380*/  @!P5 ISETP.GE.AND P3, PT, R194, R152.reuse, PT ;  /* 0x00000098c200d20c */ /* 0x080fe20003f66270 */
[----:B------:R-:W2:Y:S01]  /*6390*/  LDSM.16.M88.4 R136, [R182+0x1800] ;  /* 0x00180000b688783b */ /* 0x000ea20000000200 */
[----:B------:R-:W-:Y:S01]  /*63a0*/  FSEL R0, R0, RZ, P2 ;  /* 0x000000ff00007208 */ /* 0x000fe20001000000 */
[----:B------:R-:W-:Y:S01]  /*63b0*/  FFMA.FTZ R48, R48, UR12, -R4 ;  /* 0x0000000c30307c23 */ /* 0x000fe20008010804 */
[----:B------:R-:W-:Y:S01]  /*63c0*/  @!P5 ISETP.GE.AND P2, PT, R147, R153, PT ;  /* 0x000000999300d20c */ /* 0x000fe20003f46270 */
[----:B------:R-:W-:Y:S01]  /*63d0*/  FFMA.FTZ R28, R28, UR12, -R2 ;  /* 0x0000000c1c1c7c23 */ /* 0x000fe20008010802 */
[----:B------:R-:W-:Y:S01]  /*63e0*/  @!P5 FSEL R25, R25, -INF , !P6 ;  /* 0xff8000001919d808 */ /* 0x000fe20007000000 */
[--C-:B------:R-:W-:Y:S01]  /*63f0*/  FFMA.FTZ R10, R10, UR12, -R0.reuse ;  /* 0x0000000c0a0a7c23 */ /* 0x100fe20008010800 */
[-C--:B------:R-:W-:Y:S01]  /*6400*/  @!P5 ISETP.GE.AND P6, PT, R247, R145.reuse, PT ;  /* 0x00000091f700d20c */ /* 0x080fe20003fc6270 */
[--C-:B------:R-:W-:Y:S01]  /*6410*/  FFMA.FTZ R14, R14, UR12, -R0.reuse ;  /* 0x0000000c0e0e7c23 */ /* 0x100fe20008010800 */
[----:B------:R-:W-:Y:S01]  /*6420*/  @!P5 FSEL R5, R5, -INF , !P2 ;  /* 0xff8000000505d808 */ /* 0x000fe20005000000 */
[--C-:B------:R-:W-:Y:S01]  /*6430*/  FFMA.FTZ R15, R15, UR12, -R0.reuse ;  /* 0x0000000c0f0f7c23 */ /* 0x100fe20008010800 */
[----:B------:R-:W-:Y:S01]  /*6440*/  @!P5 ISETP.GE.AND P2, PT, R147, R145, PT ;  /* 0x000000919300d20c */ /* 0x000fe20003f46270 */
[----:B------:R-:W-:Y:S01]  /*6450*/  FFMA.FTZ R27, R27, UR12, -R0 ;  /* 0x0000000c1b1b7c23 */ /* 0x000fe20008010800 */
[----:B------:R-:W-:Y:S01]  /*6460*/  @!P5 FSEL R50, R50, -INF , !P3 ;  /* 0xff8000003232d808 */ /* 0x000fe20005800000 */
[----:B------:R-:W3:Y:S01]  /*6470*/  LDL R147, [R1+0x18] ;  /* 0x0000180001937983 */ /* 0x000ee20000100800 */
[----:B------:R-:W-:Y:S01]  /*6480*/  @!P5 FSEL R11, R11, -INF , !P2 ;  /* 0xff8000000b0bd808 */ /* 0x000fe20005000000 */
[----:B------:R-:W-:Y:S01]  /*6490*/  FFMA.FTZ R5, R5, UR12, -R4 ;  /* 0x0000000c05057c23 */ /* 0x000fe20008010804 */
[-C--:B------:R-:W-:Y:S01]  /*64a0*/  @!P5 ISETP.GE.AND P2, PT, R251, R153.reuse, PT ;  /* 0x00000099fb00d20c */ /* 0x080fe20003f46270 */
[--C-:B------:R-:W-:Y:S01]  /*64b0*/  FFMA.FTZ R50, R50, UR12, -R3.reuse ;  /* 0x0000000c32327c23 */ /* 0x100fe20008010803 */
[-C--:B------:R-:W-:Y:S01]  /*64c0*/  @!P5 ISETP.GE.AND P3, PT, R175, R153.reuse, PT ;  /* 0x00000099af00d20c */ /* 0x080fe20003f66270 */
[----:B------:R-:W-:Y:S01]  /*64d0*/  FFMA.FTZ R11, R11, UR12, -R0 ;  /* 0x0000000c0b0b7c23 */ /* 0x000fe20008010800 */
[----:B------:R-:W-:Y:S01]  /*64e0*/  @!P5 FSEL R17, R17, -INF , !P2 ;  /* 0xff8000001111d808 */ /* 0x000fe20005000000 */
[----:B------:R-:W-:Y:S01]  /*64f0*/  FFMA.FTZ R25, R25, UR12, -R2 ;  /* 0x0000000c19197c23 */ /* 0x000fe20008010802 */
[----:B------:R-:W-:Y:S01]  /*6500*/  @!P5 ISETP.GE.AND P2, PT, R249, R152, PT ;  /* 0x00000098f900d20c */ /* 0x000fe20003f46270 */
[----:B------:R-:W-:Y:S01]  /*6510*/  FFMA.FTZ R26, R26, UR12, -R0 ;  /* 0x0000000c1a1a7c23 */ /* 0x000fe20008010800 */
[----:B------:R-:W-:Y:S01]  /*6520*/  @!P5 FSEL R31, R31, -INF , !P6 ;  /* 0xff8000001f1fd808 */ /* 0x000fe20007000000 */
[----:B------:R-:W-:Y:S01]  /*6530*/  FFMA.FTZ R17, R17, UR12, -R4 ;  /* 0x0000000c11117c23 */ /* 0x000fe20008010804 */
[----:B------:R-:W-:Y:S01]  /*6540*/  @!P5 FSEL R23, R23, -INF , !P2 ;  /* 0xff8000001717d808 */ /* 0x000fe20005000000 */
[--C-:B------:R-:W-:Y:S01]  /*6550*/  FFMA.FTZ R30, R30, UR12, -R0.reuse ;  /* 0x0000000c1e1e7c23 */ /* 0x100fe20008010800 */
[----:B------:R-:W-:Y:S01]  /*6560*/  @!P5 ISETP.GE.AND P2, PT, R247, R144, PT ;  /* 0x00000090f700d20c */ /* 0x000fe20003f46270 */
[----:B------:R-:W-:Y:S01]  /*6570*/  MUFU.EX2 R228, R10 ;  /* 0x0000000a00e47308 */ /* 0x000fe20000000800 */
[----:B------:R-:W-:Y:S01]  /*6580*/  @!P5 ISETP.GE.AND P6, PT, R245, R153, PT ;  /* 0x00000099f500d20c */ /* 0x000fe20003fc6270 */
[--C-:B------:R-:W-:Y:S01]  /*6590*/  FFMA.FTZ R23, R23, UR12, -R3.reuse ;  /* 0x0000000c17177c23 */ /* 0x100fe20008010803 */
[----:B------:R-:W-:Y:S01]  /*65a0*/  @!P5 FSEL R29, R29, -INF , !P2 ;  /* 0xff8000001d1dd808 */ /* 0x000fe20005000000 */
[----:B------:R-:W-:Y:S01]  /*65b0*/  FFMA.FTZ R31, R31, UR12, -R0 ;  /* 0x0000000c1f1f7c23 */ /* 0x000fe20008010800 */
[----:B------:R-:W-:Y:S01]  /*65c0*/  @!P5 ISETP.GE.AND P2, PT, R247, R152, PT ;  /* 0x00000098f700d20c */ /* 0x000fe20003f46270 */
[--C-:B------:R-:W-:Y:S01]  /*65d0*/  FFMA.FTZ R38, R38, UR12, -R3.reuse ;  /* 0x0000000c26267c23 */ /* 0x100fe20008010803 */
[----:B------:R-:W-:Y:S03]  /*65e0*/  @!P5 FSEL R37, R37, -INF , !P6 ;  /* 0xff8000002525d808 */ /* 0x000fe60007000000 */
[----:B------:R4:W-:Y:S01]  /*65f0*/  MUFU.EX2 R227, R11 ;  /* 0x0000000b00e37308 */ /* 0x0009e20000000800 */
[----:B------:R-:W-:Y:S01]  /*6600*/  @!P5 FSEL R35, R35, -INF , !P2 ;  /* 0xff8000002323d808 */ /* 0x000fe20005000000 */
[-C--:B--2---:R-:W-:Y:S03]  /*6610*/  HMMA.16816.F32.BF16 R52, R132, R136.reuse, R52 ;  /* 0x000000888434723c */ /* 0x084fe60000041834 */
[-C--:B------:R-:W-:Y:S01]  /*6620*/  @!P5 ISETP.GE.AND P2, PT, R245, R144.reuse, PT ;  /* 0x00000090f500d20c */ /* 0x080fe20003f46270 */
[----:B------:R-:W-:Y:S01]  /*6630*/  FFMA.FTZ R35, R35, UR12, -R3 ;  /* 0x0000000c23237c23 */ /* 0x000fe20008010803 */
[-C--:B------:R-:W-:Y:S01]  /*6640*/  @!P5 ISETP.GE.AND P6, PT, R245, R145.reuse, PT ;  /* 0x00000091f500d20c */ /* 0x080fe20003fc6270 */
[C---:B------:R-:W-:Y:S02]  /*6650*/  HMMA.16816.F32.BF16 R56, R140.reuse, R136, R56 ;  /* 0x000000888c38723c */ /* 0x040fe40000041838 */
[----:B------:R-:W-:Y:S02]  /*6660*/  MUFU.EX2 R220, R6 ;  /* 0x0000000600dc7308 */ /* 0x000fe40000000800 */
[-C--:B------:R-:W-:Y:S01]  /*6670*/  @!P5 ISETP.GE.AND P0, PT, R175, R144.reuse, PT ;  /* 0x00000090af00d20c */ /* 0x080fe20003f06270 */
[----:B------:R-:W-:Y:S01]  /*6680*/  FFMA.FTZ R29, R29, UR12, -R2 ;  /* 0x0000000c1d1d7c23 */ /* 0x000fe20008010802 */
[----:B------:R-:W-:Y:S01]  /*6690*/  @!P5 FSEL R41, R41, -INF , !P2 ;  /* 0xff8000002929d808 */ /* 0x000fe20005000000 */
[-C--:B------:R-:W-:Y:S05]  /*66a0*/  HMMA.16816.F32.BF16 R60, R140, R138.reuse, R60 ;  /* 0x0000008a8c3c723c */ /* 0x080fea000004183c */
[----:B------:R2:W1:Y:S01]  /*66b0*/  MUFU.EX2 R219, R7 ;  /* 0x0000000700db7308 */ /* 0x0004620000000800 */
[-C--:B------:R-:W-:Y:S05]  /*66c0*/  @!P5 ISETP.GE.AND P2, PT, R174, R144.reuse, PT ;  /* 0x00000090ae00d20c */ /* 0x080fea0003f46270 */
[----:B----4-:R-:W-:Y:S01]  /*66d0*/  IMAD.WIDE.U32 R10, R161, -0x326172a9, RZ ;  /* 0xcd9e8d57a10a7825 */ /* 0x010fe200078e00ff */
[----:B------:R-:W-:Y:S01]  /*66e0*/  @!P5 FSEL R42, R42, -INF , !P1 ;  /* 0xff8000002a2ad808 */ /* 0x000fe20004800000 */
[----:B------:R-:W-:Y:S04]  /*66f0*/  HMMA.16816.F32.BF16 R64, R132, R138, R64 ;  /* 0x0000008a8440723c */ /* 0x000fe80000041840 */
[----:B------:R-:W-:Y:S01]  /*6700*/  @!P5 ISETP.GE.AND P1, PT, R148, R144, PT ;  /* 0x000000909400d20c */ /* 0x000fe20003f26270 */
[----:B------:R-:W4:Y:S01]  /*6710*/  MUFU.EX2 R223, R8 ;  /* 0x0000000800df7308 */ /* 0x000f220000000800 */
[----:B------:R-:W-:Y:S01]  /*6720*/  @!P5 FSEL R43, R43, -INF , !P6 ;  /* 0xff8000002b2bd808 */ /* 0x000fe20007000000 */
[----:B------:R-:W-:Y:S01]  /*6730*/  FFMA.FTZ R52, R151, UR6, R52 ;  /* 0x0000000697347c23 */ /* 0x000fe20008010034 */
[----:B------:R-:W-:Y:S03]  /*6740*/  LOP3.LUT R140, R11, UR9, R162, 0x96, !PT ;  /* 0x000000090b8c7c12 */ /* 0x000fe6000f8e96a2 */
[----:B------:R-:W-:Y:S01]  /*6750*/  FFMA.FTZ R53, R149, UR6, R53 ;  /* 0x0000000695357c23 */ /* 0x000fe20008010035 */
[----:B------:R-:W-:Y:S03]  /*6760*/  @!P5 FSEL R52, R52, -INF , !P3 ;  /* 0xff8000003434d808 */ /* 0x000fe60005800000 */
[----:B------:R1:W-:Y:S01]  /*6770*/  MUFU.EX2 R224, R9 ;  /* 0x0000000900e07308 */ /* 0x0003e20000000800 */
[-C--:B------:R-:W-:Y:S01]  /*6780*/  @!P5 ISETP.GE.AND P3, PT, R175, R152.reuse, PT ;  /* 0x00000098af00d20c */ /* 0x080fe20003f66270 */
[----:B------:R-:W-:Y:S01]  /*6790*/  FFMA.FTZ R54, R151, UR6, R54 ;  /* 0x0000000697367c23 */ /* 0x000fe20008010036 */
[----:B------:R-:W-:Y:S01]  /*67a0*/  @!P5 FSEL R53, R53, -INF , !P4 ;  /* 0xff8000003535d808 */ /* 0x000fe20006000000 */
[----:B------:R-:W-:Y:S01]  /*67b0*/  FFMA.FTZ R55, R149, UR6, R55 ;  /* 0x0000000695377c23 */ /* 0x000fe20008010037 */
[-C--:B------:R-:W-:Y:S01]  /*67c0*/  @!P5 ISETP.GE.AND P4, PT, R174, R152.reuse, PT ;  /* 0x00000098ae00d20c */ /* 0x080fe20003f86270 */
[----:B------:R-:W-:Y:S01]  /*67d0*/  FFMA.FTZ R56, R151, UR6, R56 ;  /* 0x0000000697387c23 */ /* 0x000fe20008010038 */
[----:B------:R-:W-:Y:S03]  /*67e0*/  @!P5 FSEL R54, R54, -INF , !P3 ;  /* 0xff8000003636d808 */ /* 0x000fe60005800000 */
[----:B------:R4:W-:Y:S01]  /*67f0*/  MUFU.EX2 R222, R12 ;  /* 0x0000000c00de7308 */ /* 0x0009e20000000800 */
[-C--:B------:R-:W-:Y:S01]  /*6800*/  @!P5 ISETP.GE.AND P3, PT, R175, R145.reuse, PT ;  /* 0x00000091af00d20c */ /* 0x080fe20003f66270 */
[----:B------:R-:W-:Y:S01]  /*6810*/  FFMA.FTZ R57, R149, UR6, R57 ;  /* 0x0000000695397c23 */ /* 0x000fe20008010039 */
[----:B------:R-:W-:Y:S01]  /*6820*/  @!P5 FSEL R55, R55, -INF , !P4 ;  /* 0xff8000003737d808 */ /* 0x000fe20006000000 */
[----:B------:R-:W-:Y:S01]  /*6830*/  FFMA.FTZ R60, R166, UR6, R60 ;  /* 0x00000006a63c7c23 */ /* 0x000fe2000801003c */
[----:B------:R-:W-:Y:S01]  /*6840*/  @!P5 FSEL R56, R56, -INF , !P0 ;  /* 0xff8000003838d808 */ /* 0x000fe20004000000 */
[----:B------:R-:W-:Y:S01]  /*6850*/  IMAD.WIDE.U32 R136, R173, -0x2daee0ad, RZ ;  /* 0xd2511f53ad887825 */ /* 0x000fe200078e00ff */
[----:B------:R-:W-:Y:S03]  /*6860*/  @!P5 FSEL R57, R57, -INF , !P2 ;  /* 0xff8000003939d808 */ /* 0x000fe60005000000 */
[----:B------:R-:W3:Y:S01]  /*6870*/  MUFU.EX2 R204, R5 ;  /* 0x0000000500cc7308 */ /* 0x000ee20000000800 */
[-C--:B------:R-:W-:Y:S01]  /*6880*/  @!P5 ISETP.GE.AND P4, PT, R174, R145.reuse, PT ;  /* 0x00000091ae00d20c */ /* 0x080fe20003f86270 */
[----:B------:R-:W-:Y:S01]  /*6890*/  FFMA.FTZ R58, R151, UR6, R58 ;  /* 0x00000006973a7c23 */ /* 0x000fe2000801003a */
[----:B------:R-:W-:Y:S01]  /*68a0*/  @!P5 ISETP.GE.AND P0, PT, R148, R145, PT ;  /* 0x000000919400d20c */ /* 0x000fe20003f06270 */
[----:B--2---:R-:W-:Y:S01]  /*68b0*/  IMAD.WIDE.U32 R6, R159, -0x326172a9, RZ ;  /* 0xcd9e8d579f067825 */ /* 0x004fe200078e00ff */
[----:B------:R-:W-:Y:S02]  /*68c0*/  @!P5 FSEL R60, R60, -INF , !P1 ;  /* 0xff8000003c3cd808 */ /* 0x000fe40004800000 */
[----:B------:R-:W-:Y:S03]  /*68d0*/  @!P5 FSEL R58, R58, -INF , !P3 ;  /* 0xff8000003a3ad808 */ /* 0x000fe60005800000 */
[----:B------:R-:W-:Y:S01]  /*68e0*/  MUFU.EX2 R226, R14 ;  /* 0x0000000e00e27308 */ /* 0x000fe20000000800 */
[----:B------:R-:W-:Y:S01]  /*68f0*/  LOP3.LUT R146, R137, UR7, R168, 0x96, !PT ;  /* 0x0000000789927c12 */ /* 0x000fe2000f8e96a8 */
[----:B------:R-:W-:Y:S01]  /*6900*/  FFMA.FTZ R60, R60, UR12, -R2 ;  /* 0x0000000c3c3c7c23 */ /* 0x000fe20008010802 */
[C---:B------:R-:W-:Y:S01]  /*6910*/  @!P5 ISETP.GE.AND P3, PT, R148.reuse, R153, PT ;  /* 0x000000999400d20c */ /* 0x040fe20003f66270 */
[----:B------:R-:W-:Y:S01]  /*6920*/  FFMA.FTZ R61, R165, UR6, R61 ;  /* 0x00000006a53d7c23 */ /* 0x000fe2000801003d */
[----:B------:R-:W-:Y:S01]  /*6930*/  @!P5 ISETP.GE.AND P1, PT, R148, R152, PT ;  /* 0x000000989400d20c */ /* 0x000fe20003f26270 */
[----:B-1----:R-:W-:Y:S01]  /*6940*/  IMAD.WIDE.U32 R8, R163, -0x326172a9, RZ ;  /* 0xcd9e8d57a3087825 */ /* 0x002fe200078e00ff */
[----:B------:R-:W-:Y:S03]  /*6950*/  LOP3.LUT R148, R7, UR9, R160, 0x96, !PT ;  /* 0x0000000907947c12 */ /* 0x000fe6000f8e96a0 */
[----:B------:R1:W2:Y:S01]  /*6960*/  MUFU.EX2 R221, R13 ;  /* 0x0000000d00dd7308 */ /* 0x0002a20000000800 */
[----:B------:R-:W-:Y:S01]  /*6970*/  FFMA.FTZ R65, R165, UR6, R65 ;  /* 0x00000006a5417c23 */ /* 0x000fe20008010041 */
[----:B------:R-:W-:Y:S01]  /*6980*/  IMAD.WIDE.U32 R142, R158, -0x326172a9, RZ ;  /* 0xcd9e8d579e8e7825 */ /* 0x000fe200078e00ff */
[----:B------:R-:W-:Y:S03]  /*6990*/  LOP3.LUT R162, R9, UR9, R162, 0x96, !PT ;  /* 0x0000000909a27c12 */ /* 0x000fe6000f8e96a2 */
[----:B------:R-:W-:Y:S01]  /*69a0*/  FFMA.FTZ R63, R165, UR6, R63 ;  /* 0x00000006a53f7c23 */ /* 0x000fe2000801003f */
[----:B------:R-:W-:Y:S01]  /*69b0*/  IMAD.WIDE.U32 R140, R140, -0x2daee0ad, RZ ;  /* 0xd2511f538c8c7825 */ /* 0x000fe200078e00ff */
[----:B----4-:R-:W-:Y:S02]  /*69c0*/  LOP3.LUT R12, R143, UR9, R160, 0x96, !PT ;  /* 0x000000098f0c7c12 */ /* 0x010fe4000f8e96a0 */
[----:B------:R-:W-:Y:S01]  /*69d0*/  MUFU.EX2 R163, R32 ;  /* 0x0000002000a37308 */ /* 0x000fe20000000800 */
[----:B------:R-:W-:Y:S01]  /*69e0*/  UIADD3 UR9, UR15, -0x56f99767, URZ ;  /* 0xa90668990f097890 */ /* 0x000fe2000fffe03f */
[----:B------:R-:W-:Y:S01]  /*69f0*/  FFMA.FTZ R67, R165, UR6, R67 ;  /* 0x00000006a5437c23 */ /* 0x000fe20008010043 */
[----:B------:R-:W-:Y:S01]  /*6a00*/  FFMA.FTZ R37, R37, UR12, -R4 ;  /* 0x0000000c25257c23 */ /* 0x000fe20008010804 */
[----:B------:R-:W-:Y:S01]  /*6a10*/  FFMA.FTZ R41, R41, UR12, -R2 ;  /* 0x0000000c29297c23 */ /* 0x000fe20008010802 */
[----:B------:R-:W-:Y:S01]  /*6a20*/  FFMA.FTZ R42, R42, UR12, -R0 ;  /* 0x0000000c2a2a7c23 */ /* 0x000fe20008010800 */
[--C-:B------:R-:W-:Y:S01]  /*6a30*/  FFMA.FTZ R39, R39, UR12, -R3.reuse ;  /* 0x0000000c27277c23 */ /* 0x100fe20008010803 */
[----:B------:R-:W-:Y:S03]  /*6a40*/  FFMA.FTZ R40, R40, UR12, -R2 ;  /* 0x0000000c28287c23 */ /* 0x000fe60008010802 */
[----:B------:R-:W-:Y:S01]  /*6a50*/  MUFU.EX2 R175, R35 ;  /* 0x0000002300af7308 */ /* 0x000fe20000000800 */
[--C-:B------:R-:W-:Y:S01]  /*6a60*/  FFMA.FTZ R46, R46, UR12, -R0.reuse ;  /* 0x0000000c2e2e7c23 */ /* 0x100fe20008010800 */
[--C-:B------:R-:W-:Y:S01]  /*6a70*/  FFMA.FTZ R43, R43, UR12, -R0.reuse ;  /* 0x0000000c2b2b7c23 */ /* 0x100fe20008010800 */
[----:B------:R-:W-:Y:S01]  /*6a80*/  FFMA.FTZ R47, R47, UR12, -R0 ;  /* 0x0000000c2f2f7c23 */ /* 0x000fe20008010800 */
[--C-:B------:R-:W-:Y:S01]  /*6a90*/  FFMA.FTZ R52, R52, UR12, -R4.reuse ;  /* 0x0000000c34347c23 */ /* 0x100fe20008010804 */
[----:B------:R-:W-:Y:S01]  /*6aa0*/  FFMA.FTZ R53, R53, UR12, -R4 ;  /* 0x0000000c35357c23 */ /* 0x000fe20008010804 */
[--C-:B------:R-:W-:Y:S01]  /*6ab0*/  FFMA.FTZ R57, R57, UR12, -R2.reuse ;  /* 0x0000000c39397c23 */ /* 0x100fe20008010802 */
[----:B------:R-:W-:Y:S03]  /*6ac0*/  FFMA.FTZ R44, R44, UR12, -R2 ;  /* 0x0000000c2c2c7c23 */ /* 0x000fe60008010802 */
[----:B------:R-:W-:Y:S01]  /*6ad0*/  MUFU.EX2 R165, R50 ;  /* 0x0000003200a57308 */ /* 0x000fe20000000800 */
[--C-:B------:R-:W-:Y:S01]  /*6ae0*/  FFMA.FTZ R55, R55, UR12, -R3.reuse ;  /* 0x0000000c37377c23 */ /* 0x100fe20008010803 */
[----:B------:R-:W-:Y:S01]  /*6af0*/  FFMA.FTZ R58, R58, UR12, -R0 ;  /* 0x0000000c3a3a7c23 */ /* 0x000fe20008010800 */
[--C-:B------:R-:W-:Y:S01]  /*6b00*/  FFMA.FTZ R45, R45, UR12, -R2.reuse ;  /* 0x0000000c2d2d7c23 */ /* 0x100fe20008010802 */
[----:B------:R-:W-:Y:S01]  /*6b10*/  FFMA.FTZ R56, R56, UR12, -R2 ;  /* 0x0000000c38387c23 */ /* 0x000fe20008010802 */
[----:B------:R-:W-:Y:S01]  /*6b20*/  FFMA.FTZ R54, R54, UR12, -R3 ;  /* 0x0000000c36367c23 */ /* 0x000fe20008010803 */
[----:B-1----:R-:W-:Y:S04]  /*6b30*/  IMAD.WIDE.U32 R12, R12, -0x2daee0ad, RZ ;  /* 0xd2511f530c0c7825 */ /* 0x002fe800078e00ff */
[C---:B------:R-:W-:Y:S01]  /*6b40*/  FFMA.FTZ R64, R166.reuse, UR6, R64 ;  /* 0x00000006a6407c23 */ /* 0x040fe20008010040 */
[----:B------:R-:W-:Y:S01]  /*6b50*/  MUFU.EX2 R161, R60 ;  /* 0x0000003c00a17308 */ /* 0x000fe20000000800 */
[----:B------:R-:W-:Y:S01]  /*6b60*/  FFMA.FTZ R62, R166, UR6, R62 ;  /* 0x00000006a63e7c23 */ /* 0x000fe2000801003e */
[----:B------:R-:W-:Y:S04]  /*6b70*/  IMAD.WIDE.U32 R150, R150, -0x326172a9, RZ ;  /* 0xcd9e8d5796967825 */ /* 0x000fe800078e00ff */
[----:B------:R-:W-:Y:S01]  /*6b80*/  FFMA.FTZ R66, R166, UR6, R66 ;  /* 0x00000006a6427c23 */ /* 0x000fe20008010042 */
[----:B------:R-:W-:Y:S01]  /*6b90*/  @!P5 FSEL R64, R64, -INF , !P3 ;  /* 0xff8000004040d808 */ /* 0x000fe20005800000 */
[----:B------:R-:W-:Y:S01]  /*6ba0*/  FFMA.FTZ R59, R149, UR6, R59 ;  /* 0x00000006953b7c23 */ /* 0x000fe2000801003b */
[----:B------:R-:W-:Y:S01]  /*6bb0*/  LOP3.LUT R137, R151, UR8, R10, 0x96, !PT ;  /* 0x0000000897897c12 */ /* 0x000fe2000f8e960a */
[----:B------:R-:W-:Y:S01]  /*6bc0*/  MUFU.EX2 R167, R57 ;  /* 0x0000003900a77308 */ /* 0x000fe20000000800 */
[----:B------:R-:W-:Y:S01]  /*6bd0*/  @!P5 FSEL R62, R62, -INF , !P0 ;  /* 0xff8000003e3ed808 */ /* 0x000fe20004000000 */
[----:B------:R-:W-:Y:S01]  /*6be0*/  FFMA.FTZ R64, R64, UR12, -R4 ;  /* 0x0000000c40407c23 */ /* 0x000fe20008010804 */
[----:B------:R-:W-:Y:S01]  /*6bf0*/  @!P5 FSEL R59, R59, -INF , !P4 ;  /* 0xff8000003b3bd808 */ /* 0x000fe20006000000 */
[----:B------:R-:W-:Y:S01]  /*6c00*/  IMAD.WIDE.U32 R148, R148, -0x2daee0ad, RZ ;  /* 0xd2511f5394947825 */ /* 0x000fe200078e00ff */
[----:B------:R-:W-:Y:S03]  /*6c10*/  @!P5 FSEL R66, R66, -INF , !P1 ;  /* 0xff8000004242d808 */ /* 0x000fe60004800000 */
[--C-:B------:R-:W-:Y:S02]  /*6c20*/  FFMA.FTZ R62, R62, UR12, -R0.reuse ;  /* 0x0000000c3e3e7c23 */ /* 0x100fe40008010800 */
[----:B------:R-:W-:Y:S01]  /*6c30*/  MUFU.EX2 R151, R52 ;  /* 0x0000003400977308 */ /* 0x000fe20000000800 */
[----:B------:R-:W-:Y:S01]  /*6c40*/  FFMA.FTZ R59, R59, UR12, -R0 ;  /* 0x0000000c3b3b7c23 */ /* 0x000fe20008010800 */
[--C-:B------:R-:W-:Y:S08]  /*6c50*/  FFMA.FTZ R66, R66, UR12, -R3.reuse ;  /* 0x0000000c42427c23 */ /* 0x100ff00008010803 */
[----:B------:R-:W-:Y:S10]  /*6c60*/  MUFU.EX2 R168, R62 ;  /* 0x0000003e00a87308 */ /* 0x000ff40000000800 */
[----:B------:R-:W-:Y:S10]  /*6c70*/  MUFU.EX2 R159, R55 ;  /* 0x00000037009f7308 */ /* 0x000ff40000000800 */
[----:B------:R-:W-:Y:S10]  /*6c80*/  MUFU.EX2 R194, R58 ;  /* 0x0000003a00c27308 */ /* 0x000ff40000000800 */
[----:B------:R-:W-:Y:S10]  /*6c90*/  MUFU.EX2 R160, R54 ;  /* 0x0000003600a07308 */ /* 0x000ff40000000800 */
[----:B------:R-:W-:Y:S10]  /*6ca0*/  MUFU.EX2 R169, R56 ;  /* 0x0000003800a97308 */ /* 0x000ff40000000800 */
[----:B------:R1:W-:Y:S10]  /*6cb0*/  MUFU.EX2 R225, R15 ;  /* 0x0000000f00e17308 */ /* 0x0003f40000000800 */
[----:B------:R4:W-:Y:S10]  /*6cc0*/  MUFU.EX2 R198, R17 ;  /* 0x0000001100c67308 */ /* 0x0009f40000000800 */
[----:B------:R2:W-:Y:S10]  /*6cd0*/  MUFU.EX2 R213, R18 ;  /* 0x0000001200d57308 */ /* 0x0005f40000000800 */
[----:B------:R2:W-:Y:S10]  /*6ce0*/  MUFU.EX2 R174, R20 ;  /* 0x0000001400ae7308 */ /* 0x0005f40000000800 */
[----:B------:R2:W-:Y:S10]  /*6cf0*/  MUFU.EX2 R173, R21 ;  /* 0x0000001500ad7308 */ /* 0x0005f40000000800 */
[----:B------:R2:W-:Y:S10]  /*6d00*/  MUFU.EX2 R206, R23 ;  /* 0x0000001700ce7308 */ /* 0x0005f40000000800 */
[----:B------:R-:W-:Y:S10]  /*6d10*/  MUFU.EX2 R205, R22 ;  /* 0x0000001600cd7308 */ /* 0x000ff40000000800 */
[----:B------:R-:W-:Y:S10]  /*6d20*/  MUFU.EX2 R212, R24 ;  /* 0x0000001800d47308 */ /* 0x000ff40000000800 */
[----:B------:R-:W-:Y:S10]  /*6d30*/  MUFU.EX2 R217, R27 ;  /* 0x0000001b00d97308 */ /* 0x000ff40000000800 */
[----:B------:R-:W-:Y:S10]  /*6d40*/  MUFU.EX2 R214, R25 ;  /* 0x0000001900d67308 */ /* 0x000ff40000000800 */
[----:B------:R-:W-:Y:S10]  /*6d50*/  MUFU.EX2 R218, R26 ;  /* 0x0000001a00da7308 */ /* 0x000ff40000000800 */
[----:B------:R-:W-:Y:S10]  /*6d60*/  MUFU.EX2 R210, R28 ;  /* 0x0000001c00d27308 */ /* 0x000ff40000000800 */
[----:B------:R-:W-:Y:S10]  /*6d70*/  MUFU.EX2 R209, R29 ;  /* 0x0000001d00d17308 */ /* 0x000ff40000000800 */
[----:B------:R-:W-:Y:S10]  /*6d80*/  MUFU.EX2 R216, R30 ;  /* 0x0000001e00d87308 */ /* 0x000ff40000000800 */
[----:B------:R-:W-:Y:S01]  /*6d90*/  MUFU.EX2 R215, R31 ;  /* 0x0000001f00d77308 */ /* 0x000fe20000000800 */
[C---:B---3--:R-:W-:Y:S02]  /*6da0*/  @!P5 ISETP.GE.AND P6, PT, R147.reuse, R144, PT ;  /* 0x000000909300d20c */ /* 0x048fe40003fc6270 */
[----:B------:R-:W-:Y:S01]  /*6db0*/  @!P5 ISETP.GE.AND P2, PT, R147, R145, PT ;  /* 0x000000919300d20c */ /* 0x000fe20003f46270 */
[----:B------:R-:W-:Y:S01]  /*6dc0*/  IMAD.WIDE.U32 R144, R172, -0x2daee0ad, RZ ;  /* 0xd2511f53ac907825 */ /* 0x000fe200078e00ff */
[----:B------:R-:W-:Y:S02]  /*6dd0*/  @!P5 FSEL R61, R61, -INF , !P6 ;  /* 0xff8000003d3dd808 */ /* 0x000fe40007000000 */
[C---:B------:R-:W-:Y:S03]  /*6de0*/  @!P5 ISETP.GE.AND P4, PT, R147.reuse, R153, PT ;  /* 0x000000999300d20c */ /* 0x040fe60003f86270 */
[----:B------:R-:W-:Y:S01]  /*6df0*/  MUFU.EX2 R172, R38 ;  /* 0x0000002600ac7308 */ /* 0x000fe20000000800 */
[----:B------:R-:W-:Y:S01]  /*6e00*/  @!P5 ISETP.GE.AND P6, PT, R147, R152, PT ;  /* 0x000000989300d20c */ /* 0x000fe20003fc6270 */
[----:B------:R-:W-:Y:S01]  /*6e10*/  FFMA.FTZ R2, R61, UR12, -R2 ;  /* 0x0000000c3d027c23 */ /* 0x000fe20008010802 */
[----:B------:R-:W-:Y:S01]  /*6e20*/  LOP3.LUT R145, R145, UR7, R170, 0x96, !PT ;  /* 0x0000000791917c12 */ /* 0x000fe2000f8e96aa */
[----:B------:R-:W-:Y:S01]  /*6e30*/  UIADD3 UR7, UR15, -0x126145ec, URZ ;  /* 0xed9eba140f077890 */ /* 0x000fe2000fffe03f */
[----:B------:R-:W-:Y:S01]  /*6e40*/  @!P5 FSEL R65, R65, -INF , !P4 ;  /* 0xff8000004141d808 */ /* 0x000fe20006000000 */
[----:B------:R-:W-:Y:S01]  /*6e50*/  IMAD.WIDE.U32 R146, R146, -0x326172a9, RZ ;  /* 0xcd9e8d5792927825 */ /* 0x000fe200078e00ff */
[----:B------:R-:W-:Y:S03]  /*6e60*/  @!P5 FSEL R63, R63, -INF , !P2 ;  /* 0xff8000003f3fd808 */ /* 0x000fe60005000000 */
[----:B------:R-:W-:Y:S01]  /*6e70*/  MUFU.EX2 R158, R2 ;  /* 0x00000002009e7308 */ /* 0x000fe20000000800 */
[----:B------:R-:W-:Y:S01]  /*6e80*/  @!P5 FSEL R67, R67, -INF , !P6 ;  /* 0xff8000004343d808 */ /* 0x000fe20007000000 */
[----:B------:R-:W-:Y:S01]  /*6e90*/  FFMA.FTZ R4, R65, UR12, -R4 ;  /* 0x0000000c41047c23 */ /* 0x000fe20008010804 */
[----:B------:R-:W-:Y:S01]  /*6ea0*/  LOP3.LUT R5, R147, UR8, R6, 0x96, !PT ;  /* 0x0000000893057c12 */ /* 0x000fe2000f8e9606 */
[----:B------:R-:W-:Y:S01]  /*6eb0*/  IMAD.WIDE.U32 R10, R145, -0x326172a9, RZ ;  /* 0xcd9e8d57910a7825 */ /* 0x000fe200078e00ff */
[----:B------:R-:W-:Y:S02]  /*6ec0*/  LOP3.LUT R14, R141, UR7, R154, 0x96, !PT ;  /* 0x000000078d0e7c12 */ /* 0x000fe4000f8e969a */
[----:B------:R-:W-:Y:S01]  /*6ed0*/  LOP3.LUT R141, R149, UR7, R136, 0x96, !PT ;  /* 0x00000007958d7c12 */ /* 0x000fe2000f8e9688 */
[----:B------:R-:W-:Y:S01]  /*6ee0*/  IMAD.WIDE.U32 R6, R162, -0x2daee0ad, RZ ;  /* 0xd2511f53a2067825 */ /* 0x000fe200078e00ff */
[----:B------:R-:W-:Y:S01]  /*6ef0*/  LOP3.LUT R145, R11, UR8, R142, 0x96, !PT ;  /* 0x000000080b917c12 */ /* 0x000fe2000f8e968e */
        /* <DEDUP_REMOVED lines=8> */
[----:B------:R-:W-:Y:S01]  /*6f80*/  MUFU.EX2 R164, R51 ;  /* 0x0000003300a47308 */ /* 0x000fe20000000800 */
[----:B------:R-:W-:Y:S01]  /*6f90*/  UIADD3 UR8, UR20, -0x4ab325aa, URZ ;  /* 0xb54cda5614087890 */ /* 0x000fe2000fffe03f */
[----:B------:R-:W-:Y:S01]  /*6fa0*/  IMAD.WIDE.U32 R142, R142, -0x326172a9, RZ ;  /* 0xcd9e8d578e8e7825 */ /* 0x000fe200078e00ff */
[----:B------:R-:W-:Y:S03]  /*6fb0*/  LOP3.LUT R8, R137, UR9, R140, 0x96, !PT ;  /* 0x0000000989087c12 */ /* 0x000fe6000f8e968c */
[----:B-1----:R-:W-:Y:S04]  /*6fc0*/  IMAD.WIDE.U32 R14, R14, -0x326172a9, RZ ;  /* 0xcd9e8d570e0e7825 */ /* 0x002fe800078e00ff */
[----:B------:R-:W-:Y:S01]  /*6fd0*/  MUFU.EX2 R166, R0 ;  /* 0x0000000000a67308 */ /* 0x000fe20000000800 */
[----:B------:R-:W-:Y:S01]  /*6fe0*/  IMAD.WIDE.U32 R140, R141, -0x326172a9, RZ ;  /* 0xcd9e8d578d8c7825 */ /* 0x000fe200078e00ff */
[----:B------:R-:W-:Y:S02]  /*6ff0*/  LOP3.LUT R11, R15, UR7, R150, 0x96, !PT ;  /* 0x000000070f0b7c12 */ /* 0x000fe4000f8e9696 */
[----:B------:R-:W-:Y:S01]  /*7000*/  LOP3.LUT R150, R143, UR7, R10, 0x96, !PT ;  /* 0x000000078f967c12 */ /* 0x000fe2000f8e960a */
[----:B----4-:R-:W-:Y:S01]  /*7010*/  IMAD.WIDE.U32 R16, R5, -0x2daee0ad, RZ ;  /* 0xd2511f5305107825 */ /* 0x010fe200078e00ff */
[----:B------:R-:W-:Y:S04]  /*7020*/  LOP3.LUT R7, R141, UR7, R146, 0x96, !PT ;  /* 0x000000078d077c12 */ /* 0x000fe8000f8e9692 */
[----:B------:R-:W-:Y:S01]  /*7030*/  MUFU.EX2 R170, R59 ;  /* 0x0000003b00aa7308 */ /* 0x000fe20000000800 */
[--C-:B------:R-:W-:Y:S01]  /*7040*/  FFMA.FTZ R5, R19, UR12, -R3.reuse ;  /* 0x0000000c13057c23 */ /* 0x100fe20008010803 */
[----:B--2---:R-:W-:Y:S01]  /*7050*/  IMAD.WIDE.U32 R18, R156, -0x326172a9, RZ ;  /* 0xcd9e8d579c127825 */ /* 0x004fe200078e00ff */
[----:B------:R-:W-:Y:S03]  /*7060*/  LOP3.LUT R148, R17, UR9, R148, 0x96, !PT ;  /* 0x0000000911947c12 */ /* 0x000fe6000f8e9694 */
[----:B------:R-:W-:Y:S01]  /*7070*/  FFMA.FTZ R3, R67, UR12, -R3 ;  /* 0x0000000c43037c23 */ /* 0x000fe20008010803 */
[----:B------:R-:W-:Y:S01]  /*7080*/  IMAD.WIDE.U32 R154, R154, -0x2daee0ad, RZ ;  /* 0xd2511f539a9a7825 */ /* 0x000fe200078e00ff */
[----:B------:R-:W-:Y:S01]  /*7090*/  LOP3.LUT R152, R19, UR7, R152, 0x96, !PT ;  /* 0x0000000713987c12 */ /* 0x000fe2000f8e9698 */
[----:B------:R-:W-:Y:S01]  /*70a0*/  UIADD3 UR7, UR15, 0x646e171e, URZ ;  /* 0x646e171e0f077890 */ /* 0x000fe2000fffe03f */
[----:B------:R1:W2:Y:S01]  /*70b0*/  MUFU.EX2 R211, R5 ;  /* 0x0000000500d37308 */ /* 0x0002a20000000800 */
[----:B------:R-:W-:Y:S01]  /*70c0*/  IMAD.WIDE.U32 R144, R145, -0x2daee0ad, RZ ;  /* 0xd2511f5391907825 */ /* 0x000fe200078e00ff */
[----:B------:R-:W-:Y:S03]  /*70d0*/  LOP3.LUT R137, R155, UR9, R6, 0x96, !PT ;  /* 0x000000099b897c12 */ /* 0x000fe6000f8e9606 */
[----:B------:R-:W-:Y:S01]  /*70e0*/  IMAD.WIDE.U32 R8, R8, -0x326172a9, RZ ;  /* 0xcd9e8d5708087825 */ /* 0x000fe200078e00ff */
[----:B------:R-:W-:Y:S04]  /*70f0*/  LOP3.LUT R146, R145, UR9, R12, 0x96, !PT ;  /* 0x0000000991927c12 */ /* 0x000fe8000f8e960c */
[----:B------:R-:W-:Y:S01]  /*7100*/  MUFU.EX2 R155, R66 ;  /* 0x00000042009b7308 */ /* 0x000fe20000000800 */
[----:B------:R-:W-:Y:S01]  /*7110*/  IMAD.WIDE.U32 R10, R11, -0x2daee0ad, RZ ;  /* 0xd2511f530b0a7825 */ /* 0x000fe200078e00ff */
[----:B------:R-:W-:Y:S02]  /*7120*/  LOP3.LUT R13, R9, UR8, R14, 0x96, !PT ;  /* 0x00000008090d7c12 */ /* 0x000fe4000f8e960e */
[C---:B------:R-:W-:Y:S01]  /*7130*/  LOP3.LUT R17, R8.reuse, 0xff, RZ, 0xc0, !PT ;  /* 0x000000ff08117812 */ /* 0x040fe200078ec0ff */
[----:B------:R-:W-:Y:S01]  /*7140*/  IMAD.WIDE.U32 R6, R7, -0x2daee0ad, RZ ;  /* 0xd2511f5307067825 */ /* 0x000fe200078e00ff */
[--C-:B------:R-:W-:Y:S02]  /*7150*/  SHF.R.U32.HI R19, RZ, 0x18, R8.reuse ;  /* 0x00000018ff137819 */ /* 0x100fe40000011608 */
[----:B------:R-:W-:Y:S02]  /*7160*/  LOP3.LUT R143, R8, 0xffff, RZ, 0xc0, !PT ;  /* 0x0000ffff088f7812 */ /* 0x000fe400078ec0ff */
[----:B------:R-:W-:Y:S01]  /*7170*/  MUFU.EX2 R153, R3 ;  /* 0x0000000300997308 */ /* 0x000fe20000000800 */
[C---:B------:R-:W-:Y:S02]  /*7180*/  LOP3.LUT R147, R6.reuse, 0xffff, RZ, 0xc0, !PT ;  /* 0x0000ffff06937812 */ /* 0x040fe400078ec0ff */
[----:B------:R-:W-:Y:S01]  /*7190*/  SHF.R.U32.HI R145, RZ, 0x10, R8 ;  /* 0x00000010ff917819 */ /* 0x000fe20000011608 */
[----:B------:R-:W-:Y:S01]  /*71a0*/  IMAD.WIDE.U32 R8, R137, -0x326172a9, RZ ;  /* 0xcd9e8d5789087825 */ /* 0x000fe200078e00ff */
[----:B------:R-:W-:Y:S02]  /*71b0*/  LOP3.LUT R14, R11, UR7, R136, 0x96, !PT ;  /* 0x000000070b0e7c12 */ /* 0x000fe4000f8e9688 */
[----:B------:R-:W-:Y:S03]  /*71c0*/  LOP3.LUT R15, R7, UR7, R16, 0x96, !PT ;  /* 0x00000007070f7c12 */ /* 0x000fe6000f8e9610 */
[----:B------:R-:W-:Y:S01]  /*71d0*/  MUFU.EX2 R156, R37 ;  /* 0x00000025009c7308 */ /* 0x000fe20000000800 */
[----:B------:R-:W-:Y:S02]  /*71e0*/  LOP3.LUT R136, R6, 0xff, RZ, 0xc0, !PT ;  /* 0x000000ff06887812 */ /* 0x000fe400078ec0ff */
[--C-:B------:R-:W-:Y:S02]  /*71f0*/  SHF.R.U32.HI R141, RZ, 0x18, R6.reuse ;  /* 0x00000018ff8d7819 */ /* 0x100fe40000011606 */
[----:B------:R-:W-:Y:S01]  /*7200*/  SHF.R.U32.HI R149, RZ, 0x10, R6 ;  /* 0x00000010ff957819 */ /* 0x000fe20000011606 */
[----:B------:R-:W-:Y:S01]  /*7210*/  IMAD.WIDE.U32 R6, R148, -0x326172a9, RZ ;  /* 0xcd9e8d5794067825 */ /* 0x000fe200078e00ff */
[C---:B------:R-:W-:Y:S03]  /*7220*/  LOP3.LUT R20, R10.reuse, 0xff, RZ, 0xc0, !PT ;  /* 0x000000ff0a147812 */ /* 0x040fe600078ec0ff */
[----:B------:R-:W-:Y:S01]  /*7230*/  MUFU.EX2 R199, R41 ;  /* 0x0000002900c77308 */ /* 0x000fe20000000800 */
[--C-:B------:R-:W-:Y:S02]  /*7240*/  SHF.R.U32.HI R21, RZ, 0x18, R10.reuse ;  /* 0x00000018ff157819 */ /* 0x100fe4000001160a */
[----:B------:R-:W-:Y:S02]  /*7250*/  LOP3.LUT R132, R10, 0xffff, RZ, 0xc0, !PT ;  /* 0x0000ffff0a847812 */ /* 0x000fe400078ec0ff */
[----:B------:R-:W-:Y:S02]  /*7260*/  SHF.R.U32.HI R133, RZ, 0x10, R10 ;  /* 0x00000010ff857819 */ /* 0x000fe4000001160a */
[----:B------:R-:W-:Y:S03]  /*7270*/  LOP3.LUT R12, R9, UR8, R18, 0x96, !PT ;  /* 0x00000008090c7c12 */ /* 0x000fe6000f8e9612 */
[----:B------:R-:W-:Y:S01]  /*7280*/  MUFU.EX2 R208, R42 ;  /* 0x0000002a00d07308 */ /* 0x000fe20000000800 */
[----:B------:R-:W-:Y:S02]  /*7290*/  LOP3.LUT R135, R8, 0xffff, RZ, 0xc0, !PT ;  /* 0x0000ffff08877812 */ /* 0x000fe400078ec0ff */
[C---:B------:R-:W-:Y:S02]  /*72a0*/  LOP3.LUT R9, R6.reuse, 0xffff, RZ, 0xc0, !PT ;  /* 0x0000ffff06097812 */ /* 0x040fe400078ec0ff */
[----:B------:R-:W-:Y:S02]  /*72b0*/  LOP3.LUT R16, R6, 0xff, RZ, 0xc0, !PT ;  /* 0x000000ff06107812 */ /* 0x000fe400078ec0ff */
[--C-:B------:R-:W-:Y:S03]  /*72c0*/  SHF.R.U32.HI R11, RZ, 0x10, R6.reuse ;  /* 0x00000010ff0b7819 */ /* 0x100fe60000011606 */
[----:B------:R-:W-:Y:S01]  /*72d0*/  MUFU.EX2 R171, R39 ;  /* 0x0000002700ab7308 */ /* 0x000fe20000000800 */
[----:B------:R-:W-:Y:S02]  /*72e0*/  SHF.R.U32.HI R10, RZ, 0x18, R6 ;  /* 0x00000018ff0a7819 */ /* 0x000fe40000011606 */
[C---:B------:R-:W-:Y:S02]  /*72f0*/  LOP3.LUT R6, R13.reuse, 0xff, RZ, 0xc0, !PT ;  /* 0x000000ff0d067812 */ /* 0x040fe400078ec0ff */
[----:B------:R-:W-:Y:S02]  /*7300*/  LOP3.LUT R18, R8, 0xff, RZ, 0xc0, !PT ;  /* 0x000000ff08127812 */ /* 0x000fe400078ec0ff */
[----:B------:R-:W-:Y:S03]  /*7310*/  ISETP.LE.U32.AND P3, PT, R6, UR13, PT ;  /* 0x0000000d06007c0c */ /* 0x000fe6000bf63070 */
[----:B------:R-:W-:Y:S01]  /*7320*/  MUFU.EX2 R201, R40 ;  /* 0x0000002800c97308 */ /* 0x000fe20000000800 */
[--C-:B------:R-:W-:Y:S02]  /*7330*/  SHF.R.U32.HI R23, RZ, 0x18, R8.reuse ;  /* 0x00000018ff177819 */ /* 0x100fe40000011608 */
[--C-:B------:R-:W-:Y:S02]  /*7340*/  SHF.R.U32.HI R6, RZ, 0x18, R13.reuse ;  /* 0x00000018ff067819 */ /* 0x100fe4000001160d */
[----:B------:R-:W-:Y:S02]  /*7350*/  SHF.R.U32.HI R134, RZ, 0x10, R8 ;  /* 0x00000010ff867819 */ /* 0x000fe40000011608 */
[----:B------:R-:W-:Y:S03]  /*7360*/  LOP3.LUT R8, R13, 0xffff, RZ, 0xc0, !PT ;  /* 0x0000ffff0d087812 */ /* 0x000fe600078ec0ff */
[----:B------:R-:W-:Y:S01]  /*7370*/  MUFU.EX2 R203, R46 ;  /* 0x0000002e00cb7308 */ /* 0x000fe20000000800 */
[----:B------:R-:W-:Y:S02]  /*7380*/  ISETP.LE.U32.AND P4, PT, R6, UR13, PT ;  /* 0x0000000d06007c0c */ /* 0x000fe4000bf83070 */
[----:B------:R-:W-:Y:S01]  /*7390*/  SHF.R.U32.HI R6, RZ, 0x8, R8 ;  /* 0x00000008ff067819 */ /* 0x000fe20000011608 */
[----:B------:R-:W-:Y:S01]  /*73a0*/  @!P3 FADD.FTZ R195, -R195, -RZ ;  /* 0x800000ffc3c3b221 */ /* 0x000fe20000010100 */
[----:B-1----:R-:W-:Y:S02]  /*73b0*/  LOP3.LUT R5, R7, UR8, R140, 0x96, !PT ;  /* 0x0000000807057c12 */ /* 0x002fe4000f8e968c */
[----:B------:R-:W-:Y:S03]  /*73c0*/  LOP3.LUT R6, R6, 0xffff, RZ, 0xc0, !PT ;  /* 0x0000ffff06067812 */ /* 0x000fe600078ec0ff */
[----:B------:R-:W-:Y:S01]  /*73d0*/  MUFU.EX2 R207, R43 ;  /* 0x0000002b00cf7308 */ /* 0x000fe20000000800 */
[----:B------:R-:W-:Y:S02]  /*73e0*/  LOP3.LUT R8, R5, 0xff, RZ, 0xc0, !PT ;  /* 0x000000ff05087812 */ /* 0x000fe400078ec0ff */
[----:B------:R-:W-:Y:S02]  /*73f0*/  SHF.R.U32.HI R7, RZ, 0x10, R13 ;  /* 0x00000010ff077819 */ /* 0x000fe4000001160d */
[----:B------:R-:W-:Y:S01]  /*7400*/  ISETP.LE.U32.AND P6, PT, R8, UR13, PT ;  /* 0x0000000d08007c0c */ /* 0x000fe2000bfc3070 */
[----:B------:R-:W-:Y:S01]  /*7410*/  @!P4 FADD.FTZ R219, -R219, -RZ ;  /* 0x800000ffdbdbc221 */ /* 0x000fe20000010100 */
[----:B------:R-:W-:Y:S03]  /*7420*/  ISETP.LE.U32.AND P5, PT, R6, UR13, PT ;  /* 0x0000000d06007c0c */ /* 0x000fe6000bfa3070 */
[----:B------:R-:W-:Y:S01]  /*7430*/  MUFU.EX2 R202, R47 ;  /* 0x0000002f00ca7308 */ /* 0x000fe20000000800 */
[----:B------:R-:W-:Y:S02]  /*7440*/  LOP3.LUT R6, R5, 0xffff, RZ, 0xc0, !PT ;  /* 0x0000ffff05067812 */ /* 0x000fe400078ec0ff */
[----:B------:R-:W-:Y:S02]  /*7450*/  LOP3.LUT R7, R7, 0xff, RZ, 0xc0, !PT ;  /* 0x000000ff07077812 */ /* 0x000fe400078ec0ff */
[----:B------:R-:W-:Y:S02]  /*7460*/  SHF.R.U32.HI R6, RZ, 0x8, R6 ;  /* 0x00000008ff067819 */ /* 0x000fe40000011606 */
[----:B------:R-:W-:Y:S03]  /*7470*/  SHF.R.U32.HI R13, RZ, 0x8, R147 ;  /* 0x00000008ff0d7819 */ /* 0x000fe60000011693 */
[----:B------:R-:W-:Y:S01]  /*7480*/  MUFU.EX2 R148, R4 ;  /* 0x0000000400947308 */ /* 0x000fe20000000800 */
[----:B------:R-:W-:Y:S01]  /*7490*/  ISETP.LE.U32.AND P1, PT, R7, UR13, PT ;  /* 0x0000000d07007c0c */ /* 0x000fe2000bf23070 */
[----:B------:R-:W-:Y:S01]  /*74a0*/  @!P6 FADD.FTZ R223, -R223, -RZ ;  /* 0x800000ffdfdfe221 */ /* 0x000fe20000010100 */
[--C-:B------:R-:W-:Y:S01]  /*74b0*/  SHF.R.U32.HI R7, RZ, 0x10, R5.reuse ;  /* 0x00000010ff077819 */ /* 0x100fe20000011605 */
[----:B------:R-:W-:Y:S01]  /*74c0*/  @!P5 FADD.FTZ R204, -R204, -RZ ;  /* 0x800000ffccccd221 */ /* 0x000fe20000010100 */
[----:B------:R-:W-:Y:S02]  /*74d0*/  LOP3.LUT R6, R6, 0xffff, RZ, 0xc0, !PT ;  /* 0x0000ffff06067812 */ /* 0x000fe400078ec0ff */
[----:B------:R-:W-:Y:S03]  /*74e0*/  LOP3.LUT R7, R7, 0xff, RZ, 0xc0, !PT ;  /* 0x000000ff07077812 */ /* 0x000fe600078ec0ff */
[----:B------:R-:W-:Y:S01]  /*74f0*/  MUFU.EX2 R197, R44 ;  /* 0x0000002c00c57308 */ /* 0x000fe20000000800 */
[----:B------:R-:W-:Y:S02]  /*7500*/  ISETP.LE.U32.AND P5, PT, R6, UR13, PT ;  /* 0x0000000d06007c0c */ /* 0x000fe4000bfa3070 */
[----:B------:R-:W-:Y:S02]  /*7510*/  SHF.R.U32.HI R6, RZ, 0x18, R5 ;  /* 0x00000018ff067819 */ /* 0x000fe40000011605 */
[----:B------:R-:W-:Y:S01]  /*7520*/  SHF.R.U32.HI R5, RZ, 0x8, R9 ;  /* 0x00000008ff057819 */ /* 0x000fe20000011609 */
[----:B------:R-:W-:Y:S01]  /*7530*/  @!P1 FADD.FTZ R220, -R220, -RZ ;  /* 0x800000ffdcdc9221 */ /* 0x000fe20000010100 */
[----:B------:R-:W-:Y:S03]  /*7540*/  ISETP.LE.U32.AND P1, PT, R6, UR13, PT ;  /* 0x0000000d06007c0c */ /* 0x000fe6000bf23070 */
[----:B------:R-:W-:Y:S01]  /*7550*/  MUFU.EX2 R196, R45 ;  /* 0x0000002d00c47308 */ /* 0x000fe20000000800 */
[----:B------:R-:W-:Y:S02]  /*7560*/  LOP3.LUT R5, R5, 0xffff, RZ, 0xc0, !PT ;  /* 0x0000ffff05057812 */ /* 0x000fe400078ec0ff */
[----:B------:R-:W-:Y:S02]  /*7570*/  ISETP.LE.U32.AND P3, PT, R7, UR13, PT ;  /* 0x0000000d07007c0c */ /* 0x000fe4000bf63070 */
[----:B------:R-:W-:Y:S01]  /*7580*/  ISETP.LE.U32.AND P6, PT, R5, UR13, PT ;  /* 0x0000000d05007c0c */ /* 0x000fe2000bfc3070 */
[----:B------:R-:W-:Y:S01]  /*7590*/  @!P5 FADD.FTZ R224, -R224, -RZ ;  /* 0x800000ffe0e0d221 */ /* 0x000fe20000010100 */
[----:B------:R-:W-:Y:S01]  /*75a0*/  LOP3.LUT R6, R145, 0xff, RZ, 0xc0, !PT ;  /* 0x000000ff91067812 */ /* 0x000fe200078ec0ff */
[----:B------:R-:W-:Y:S01]  /*75b0*/  IMAD.U32 R145, RZ, RZ, UR21 ;  /* 0x00000015ff917e24 */ /* 0x000fe2000f8e00ff */
[----:B------:R-:W-:Y:S02]  /*75c0*/  LOP3.LUT R5, R11, 0xff, RZ, 0xc0, !PT ;  /* 0x000000ff0b057812 */ /* 0x000fe400078ec0ff */
[----:B------:R-:W-:Y:S01]  /*75d0*/  ISETP.LE.U32.AND P2, PT, R19, UR13, PT ;  /* 0x0000000d13007c0c */ /* 0x000fe2000bf43070 */
[----:B------:R-:W-:Y:S01]  /*75e0*/  @!P1 FADD.FTZ R227, -R227, -RZ ;  /* 0x800000ffe3e39221 */ /* 0x000fe20000010100 */
[----:B------:R-:W-:Y:S02]  /*75f0*/  ISETP.LE.U32.AND P1, PT, R10, UR13, PT ;  /* 0x0000000d0a007c0c */ /* 0x000fe4000bf23070 */
[----:B------:R-:W-:Y:S01]  /*7600*/  LOP3.LUT R8, R14, 0xff, RZ, 0xc0, !PT ;  /* 0x000000ff0e087812 */ /* 0x000fe200078ec0ff */
[----:B------:R-:W-:Y:S01]  /*7610*/  @!P3 FADD.FTZ R228, -R228, -RZ ;  /* 0x800000ffe4e4b221 */ /* 0x000fe20000010100 */
[----:B------:R-:W-:Y:S01]  /*7620*/  ISETP.LE.U32.AND P3, PT, R5, UR13, PT ;  /* 0x0000000d05007c0c */ /* 0x000fe2000bf63070 */
[----:B------:R-:W-:Y:S01]  /*7630*/  @!P6 FADD.FTZ R221, -R221, -RZ ;  /* 0x800000ffdddde221 */ /* 0x000fe20000010100 */
[----:B------:R-:W-:Y:S02]  /*7640*/  SHF.R.U32.HI R5, RZ, 0x8, R143 ;  /* 0x00000008ff057819 */ /* 0x000fe4000001168f */
[----:B------:R-:W-:Y:S02]  /*7650*/  ISETP.LE.U32.AND P0, PT, R17, UR13, PT ;  /* 0x0000000d11007c0c */ /* 0x000fe4000bf03070 */
[----:B------:R-:W-:Y:S01]  /*7660*/  LOP3.LUT R5, R5, 0xffff, RZ, 0xc0, !PT ;  /* 0x0000ffff05057812 */ /* 0x000fe200078ec0ff */
[----:B--2---:R-:W-:Y:S01]  /*7670*/  @!P2 FADD.FTZ R211, -R211, -RZ ;  /* 0x800000ffd3d3a221 */ /* 0x004fe20000010100 */
[----:B------:R-:W-:Y:S01]  /*7680*/  ISETP.LE.U32.AND P4, PT, R16, UR13, PT ;  /* 0x0000000d10007c0c */ /* 0x000fe2000bf83070 */
[----:B------:R-:W-:Y:S01]  /*7690*/  @!P1 FADD.FTZ R225, -R225, -RZ ;  /* 0x800000ffe1e19221 */ /* 0x000fe20000010100 */
[----:B------:R-:W-:Y:S01]  /*76a0*/  ISETP.LE.U32.AND P1, PT, R6, UR13, PT ;  /* 0x0000000d06007c0c */ /* 0x000fe2000bf23070 */
[----:B------:R-:W-:Y:S01]  /*76b0*/  IMAD.WIDE.U32 R6, R146, -0x326172a9, RZ ;  /* 0xcd9e8d5792067825 */ /* 0x000fe200078e00ff */
[----:B------:R-:W-:Y:S02]  /*76c0*/  ISETP.LE.U32.AND P6, PT, R20, UR13, PT ;  /* 0x0000000d14007c0c */ /* 0x000fe4000bfc3070 */
[----:B------:R-:W-:Y:S01]  /*76d0*/  ISETP.LE.U32.AND P5, PT, R136, UR13, PT ;  /* 0x0000000d88007c0c */ /* 0x000fe2000bfa3070 */
[----:B------:R-:W-:Y:S01]  /*76e0*/  @!P3 FADD.FTZ R226, -R226, -RZ ;  /* 0x800000ffe2e2b221 */ /* 0x000fe20000010100 */
[----:B------:R-:W-:Y:S01]  /*76f0*/  ISETP.LE.U32.AND P3, PT, R5, UR13, PT ;  /* 0x0000000d05007c0c */ /* 0x000fe2000bf63070 */
[----:B------:R-:W-:Y:S01]  /*7700*/  @!P0 FADD.FTZ R200, -R200, -RZ ;  /* 0x800000ffc8c88221 */ /* 0x000fe20000010100 */
[----:B------:R-:W-:Y:S02]  /*7710*/  LOP3.LUT R5, R14, 0xffff, RZ, 0xc0, !PT ;  /* 0x0000ffff0e057812 */ /* 0x000fe400078ec0ff */
[----:B------:R-:W-:Y:S01]  /*7720*/  LOP3.LUT R16, R6, 0xff, RZ, 0xc0, !PT ;  /* 0x000000ff06107812 */ /* 0x000fe200078ec0ff */
[----:B------:R-:W-:Y:S01]  /*7730*/  @!P4 FADD.FTZ R222, -R222, -RZ ;  /* 0x800000ffdedec221 */ /* 0x000fe20000010100 */
[----:B------:R-:W-:Y:S01]  /*7740*/  SHF.R.U32.HI R5, RZ, 0x8, R5 ;  /* 0x00000008ff057819 */ /* 0x000fe20000011605 */
[----:B------:R-:W-:Y:S01]  /*7750*/  @!P1 FADD.FTZ R213, -R213, -RZ ;  /* 0x800000ffd5d59221 */ /* 0x000fe20000010100 */
[----:B------:R-:W-:Y:S01]  /*7760*/  LOP3.LUT R17, R6, 0xffff, RZ, 0xc0, !PT ;  /* 0x0000ffff06117812 */ /* 0x000fe200078ec0ff */
[----:B------:R-:W-:Y:S01]  /*7770*/  @!P6 FADD.FTZ R163, -R163, -RZ ;  /* 0x800000ffa3a3e221 */ /* 0x000fe20000010100 */
[----:B------:R-:W-:Y:S01]  /*7780*/  LOP3.LUT R5, R5, 0xffff, RZ, 0xc0, !PT ;  /* 0x0000ffff05057812 */ /* 0x000fe200078ec0ff */
[----:B------:R-:W-:Y:S01]  /*7790*/  @!P5 FADD.FTZ R210, -R210, -RZ ;  /* 0x800000ffd2d2d221 */ /* 0x000fe20000010100 */
[----:B------:R-:W-:Y:S01]  /*77a0*/  SHF.R.U32.HI R22, RZ, 0x18, R6 ;  /* 0x00000018ff167819 */ /* 0x000fe20000011606 */
[----:B------:R-:W-:Y:S01]  /*77b0*/  @!P3 FADD.FTZ R198, -R198, -RZ ;  /* 0x800000ffc6c6b221 */ /* 0x000fe20000010100 */
[----:B------:R-:W-:Y:S02]  /*77c0*/  ISETP.LE.U32.AND P1, PT, R5, UR13, PT ;  /* 0x0000000d05007c0c */ /* 0x000fe4000bf23070 */
[----:B------:R-:W-:Y:S01]  /*77d0*/  ISETP.LE.U32.AND P3, PT, R8, UR13, PT ;  /* 0x0000000d08007c0c */ /* 0x000fe2000bf63070 */
[----:B------:R-:W-:Y:S01]  /*77e0*/  IMAD.WIDE.U32 R8, R152, -0x2daee0ad, RZ ;  /* 0xd2511f5398087825 */ /* 0x000fe200078e00ff */
[----:B------:R-:W-:Y:S01]  /*77f0*/  SHF.R.U32.HI R5, RZ, 0x10, R14 ;  /* 0x00000010ff057819 */ /* 0x000fe2000001160e */
[----:B------:R-:W-:Y:S01]  /*7800*/  MUFU.EX2 R152, R49 ;  /* 0x0000003100987308 */ /* 0x000fe20000000800 */
[----:B------:R-:W-:Y:S02]  /*7810*/  SHF.R.U32.HI R20, RZ, 0x10, R6 ;  /* 0x00000010ff147819 */ /* 0x000fe40000011606 */
[----:B------:R-:W-:Y:S02]  /*7820*/  LOP3.LUT R5, R5, 0xff, RZ, 0xc0, !PT ;  /* 0x000000ff05057812 */ /* 0x000fe400078ec0ff */
[----:B------:R-:W-:Y:S02]  /*7830*/  LOP3.LUT R6, R15, 0xff, RZ, 0xc0, !PT ;  /* 0x000000ff0f067812 */ /* 0x000fe400078ec0ff */
[----:B------:R-:W-:Y:S01]  /*7840*/  ISETP.LE.U32.AND P2, PT, R5, UR13, PT ;  /* 0x0000000d05007c0c */ /* 0x000fe2000bf43070 */
[----:B------:R-:W-:Y:S01]  /*7850*/  @!P1 FADD.FTZ R173, -R173, -RZ ;  /* 0x800000ffadad9221 */ /* 0x000fe20000010100 */
[----:B------:R-:W-:Y:S01]  /*7860*/  SHF.R.U32.HI R14, RZ, 0x18, R14 ;  /* 0x00000018ff0e7819 */ /* 0x000fe2000001160e */
[----:B------:R-:W-:Y:S01]  /*7870*/  @!P3 FADD.FTZ R174, -R174, -RZ ;  /* 0x800000ffaeaeb221 */ /* 0x000fe20000010100 */
[----:B------:R-:W-:Y:S02]  /*7880*/  ISETP.LE.U32.AND P1, PT, R6, UR13, PT ;  /* 0x0000000d06007c0c */ /* 0x000fe4000bf23070 */
[----:B------:R-:W-:Y:S02]  /*7890*/  LOP3.LUT R5, R15, 0xffff, RZ, 0xc0, !PT ;  /* 0x0000ffff0f057812 */ /* 0x000fe400078ec0ff */
[----:B------:R-:W-:Y:S02]  /*78a0*/  ISETP.LE.U32.AND P3, PT, R14, UR13, PT ;  /* 0x0000000d0e007c0c */ /* 0x000fe4000bf63070 */
[----:B------:R-:W-:Y:S02]  /*78b0*/  SHF.R.U32.HI R5, RZ, 0x8, R5 ;  /* 0x00000008ff057819 */ /* 0x000fe40000011605 */
[--C-:B------:R-:W-:Y:S01]  /*78c0*/  SHF.R.U32.HI R6, RZ, 0x10, R15.reuse ;  /* 0x00000010ff067819 */ /* 0x100fe2000001160f */
[----:B------:R-:W-:Y:S01]  /*78d0*/  @!P2 FADD.FTZ R205, -R205, -RZ ;  /* 0x800000ffcdcda221 */ /* 0x000fe20000010100 */
[----:B------:R-:W-:Y:S02]  /*78e0*/  LOP3.LUT R5, R5, 0xffff, RZ, 0xc0, !PT ;  /* 0x0000ffff05057812 */ /* 0x000fe400078ec0ff */
[----:B------:R-:W-:Y:S01]  /*78f0*/  SHF.R.U32.HI R15, RZ, 0x18, R15 ;  /* 0x00000018ff0f7819 */ /* 0x000fe2000001160f */
[----:B------:R-:W-:Y:S01]  /*7900*/  @!P1 FADD.FTZ R212, -R212, -RZ ;  /* 0x800000ffd4d49221 */ /* 0x000fe20000010100 */
[----:B------:R-:W-:Y:S02]  /*7910*/  ISETP.LE.U32.AND P2, PT, R5, UR13, PT ;  /* 0x0000000d05007c0c */ /* 0x000fe4000bf43070 */
[----:B------:R-:W-:Y:S01]  /*7920*/  LOP3.LUT R5, R6, 0xff, RZ, 0xc0, !PT ;  /* 0x000000ff06057812 */ /* 0x000fe200078ec0ff */
[----:B------:R-:W-:Y:S01]  /*7930*/  @!P3 FADD.FTZ R206, -R206, -RZ ;  /* 0x800000ffceceb221 */ /* 0x000fe20000010100 */
[----:B------:R-:W-:Y:S02]  /*7940*/  ISETP.LE.U32.AND P1, PT, R15, UR13, PT ;  /* 0x0000000d0f007c0c */ /* 0x000fe4000bf23070 */
[----:B------:R-:W-:Y:S02]  /*7950*/  ISETP.LE.U32.AND P3, PT, R5, UR13, PT ;  /* 0x0000000d05007c0c */ /* 0x000fe4000bf63070 */
[----:B------:R-:W-:Y:S02]  /*7960*/  LOP3.LUT R13, R13, 0xffff, RZ, 0xc0, !PT ;  /* 0x0000ffff0d0d7812 */ /* 0x000fe400078ec0ff */
[----:B------:R-:W-:Y:S01]  /*7970*/  LOP3.LUT R11, R7, UR8, R142, 0x96, !PT ;  /* 0x00000008070b7c12 */ /* 0x000fe2000f8e968e */
[----:B------:R-:W-:Y:S01]  /*7980*/  IMAD.WIDE.U32 R6, R150, -0x2daee0ad, RZ ;  /* 0xd2511f5396067825 */ /* 0x000fe200078e00ff */
[----:B------:R-:W-:Y:S01]  /*7990*/  ISETP.LE.U32.AND P4, PT, R141, UR13, PT ;  /* 0x0000000d8d007c0c */ /* 0x000fe2000bf83070 */
[----:B------:R-:W-:Y:S02]  /*79a0*/  MUFU.EX2 R150, R53 ;  /* 0x0000003500967308 */ /* 0x000fe40000000800 */
[----:B------:R-:W-:Y:S01]  /*79b0*/  @!P2 FADD.FTZ R214, -R214, -RZ ;  /* 0x800000ffd6d6a221 */ /* 0x000fe20000010100 */
[----:B------:R-:W-:Y:S01]  /*79c0*/  ISETP.LE.U32.AND P2, PT, R18, UR13, PT ;  /* 0x0000000d12007c0c */ /* 0x000fe2000bf43070 */
[----:B------:R-:W-:Y:S01]  /*79d0*/  @!P1 FADD.FTZ R217, -R217, -RZ ;  /* 0x800000ffd9d99221 */ /* 0x000fe20000010100 */
[----:B------:R-:W-:Y:S01]  /*79e0*/  ISETP.LE.U32.AND P1, PT, R13, UR13, PT ;  /* 0x0000000d0d007c0c */ /* 0x000fe2000bf23070 */
[----:B------:R-:W-:Y:S01]  /*79f0*/  @!P3 FADD.FTZ R218, -R218, -RZ ;  /* 0x800000ffdadab221 */ /* 0x000fe20000010100 */
[----:B------:R-:W-:Y:S02]  /*7a00*/  LOP3.LUT R13, R149, 0xff, RZ, 0xc0, !PT ;  /* 0x000000ff950d7812 */ /* 0x000fe400078ec0ff */
[----:B------:R-:W-:Y:S01]  /*7a10*/  ISETP.LE.U32.AND P3, PT, R23, UR13, PT ;  /* 0x0000000d17007c0c */ /* 0x000fe2000bf63070 */
[----:B------:R-:W-:Y:S01]  /*7a20*/  MUFU.EX2 R149, R64 ;  /* 0x0000004000957308 */ /* 0x000fe20000000800 */
[C---:B------:R-:W-:Y:S01]  /*7a30*/  LOP3.LUT R18, R8.reuse, 0xffff, RZ, 0xc0, !PT ;  /* 0x0000ffff08127812 */ /* 0x040fe200078ec0ff */
[----:B------:R-:W-:Y:S01]  /*7a40*/  @!P4 FADD.FTZ R215, -R215, -RZ ;  /* 0x800000ffd7d7c221 */ /* 0x000fe20000010100 */
[----:B------:R-:W-:Y:S02]  /*7a50*/  LOP3.LUT R14, R8, 0xff, RZ, 0xc0, !PT ;  /* 0x000000ff080e7812 */ /* 0x000fe400078ec0ff */
[--C-:B------:R-:W-:Y:S02]  /*7a60*/  SHF.R.U32.HI R15, RZ, 0x18, R8.reuse ;  /* 0x00000018ff0f7819 */ /* 0x100fe40000011608 */
[----:B------:R-:W-:Y:S01]  /*7a70*/  SHF.R.U32.HI R23, RZ, 0x10, R8 ;  /* 0x00000010ff177819 */ /* 0x000fe20000011608 */
[----:B------:R-:W-:Y:S01]  /*7a80*/  @!P1 FADD.FTZ R209, -R209, -RZ ;  /* 0x800000ffd1d19221 */ /* 0x000fe20000010100 */
[----:B------:R-:W-:Y:S02]  /*7a90*/  ISETP.LE.U32.AND P5, PT, R13, UR13, PT ;  /* 0x0000000d0d007c0c */ /* 0x000fe4000bfa3070 */
[----:B------:R-:W-:Y:S01]  /*7aa0*/  SHF.R.U32.HI R8, RZ, 0x8, R132 ;  /* 0x00000008ff087819 */ /* 0x000fe20000011684 */
[----:B------:R-:W-:Y:S01]  /*7ab0*/  @!P3 FADD.FTZ R164, -R164, -RZ ;  /* 0x800000ffa4a4b221 */ /* 0x000fe20000010100 */
[----:B------:R-:W-:Y:S02]  /*7ac0*/  ISETP.LE.U32.AND P0, PT, R21, UR13, PT ;  /* 0x0000000d15007c0c */ /* 0x000fe4000bf03070 */
[----:B------:R-:W-:Y:S01]  /*7ad0*/  LOP3.LUT R5, R7, UR7, R144, 0x96, !PT ;  /* 0x0000000707057c12 */ /* 0x000fe2000f8e9690 */
[----:B------:R-:W-:Y:S01]  /*7ae0*/  IMAD.U32 R144, RZ, RZ, UR24 ;  /* 0x00000018ff907e24 */ /* 0x000fe2000f8e00ff */
[----:B------:R-:W-:Y:S02]  /*7af0*/  LOP3.LUT R21, R6, 0xffff, RZ, 0xc0, !PT ;  /* 0x0000ffff06157812 */ /* 0x000fe400078ec0ff */
[----:B------:R-:W-:Y:S02]  /*7b00*/  LOP3.LUT R7, R8, 0xffff, RZ, 0xc0, !PT ;  /* 0x0000ffff08077812 */ /* 0x000fe400078ec0ff */
[----:B------:R-:W-:Y:S01]  /*7b10*/  LOP3.LUT R10, R9, UR7, R154, 0x96, !PT ;  /* 0x00000007090a7c12 */ /* 0x000fe2000f8e969a */
[----:B------:R-:W-:Y:S01]  /*7b20*/  @!P5 FADD.FTZ R216, -R216, -RZ ;  /* 0x800000ffd8d8d221 */ /* 0x000fe20000010100 */
[--C-:B------:R-:W-:Y:S01]  /*7b30*/  SHF.R.U32.HI R19, RZ, 0x18, R6.reuse ;  /* 0x00000018ff137819 */ /* 0x100fe20000011606 */
[----:B------:R-:W1:Y:S01]  /*7b40*/  MUFU.EX2 R154, R48 ;  /* 0x00000030009a7308 */ /* 0x000e620000000800 */
[----:B------:R-:W-:Y:S01]  /*7b50*/  ISETP.LE.U32.AND P1, PT, R7, UR13, PT ;  /* 0x0000000d07007c0c */ /* 0x000fe2000bf23070 */
[----:B------:R-:W-:Y:S01]  /*7b60*/  @!P0 FADD.FTZ R175, -R175, -RZ ;  /* 0x800000ffafaf8221 */ /* 0x000fe20000010100 */
[----:B------:R-:W-:Y:S02]  /*7b70*/  LOP3.LUT R13, R6, 0xff, RZ, 0xc0, !PT ;  /* 0x000000ff060d7812 */ /* 0x000fe400078ec0ff */
[----:B------:R-:W-:Y:S02]  /*7b80*/  SHF.R.U32.HI R9, RZ, 0x10, R6 ;  /* 0x00000010ff097819 */ /* 0x000fe40000011606 */
[----:B------:R-:W-:Y:S02]  /*7b90*/  LOP3.LUT R7, R133, 0xff, RZ, 0xc0, !PT ;  /* 0x000000ff85077812 */ /* 0x000fe400078ec0ff */
[----:B------:R-:W-:Y:S02]  /*7ba0*/  LOP3.LUT R6, R12, 0xff, RZ, 0xc0, !PT ;  /* 0x000000ff0c067812 */ /* 0x000fe400078ec0ff */
[----:B------:R-:W-:Y:S02]  /*7bb0*/  ISETP.LE.U32.AND P5, PT, R7, UR13, PT ;  /* 0x0000000d07007c0c */ /* 0x000fe4000bfa3070 */
[----:B------:R-:W-:Y:S01]  /*7bc0*/  ISETP.LE.U32.AND P4, PT, R6, UR13, PT ;  /* 0x0000000d06007c0c */ /* 0x000fe2000bf83070 */
[----:B------:R-:W-:Y:S01]  /*7bd0*/  @!P1 FADD.FTZ R162, -R162, -RZ ;  /* 0x800000ffa2a29221 */ /* 0x000fe20000010100 */
[----:B------:R-:W-:Y:S02]  /*7be0*/  SHF.R.U32.HI R6, RZ, 0x18, R12 ;  /* 0x00000018ff067819 */ /* 0x000fe4000001160c */
[----:B------:R-:W-:Y:S01]  /*7bf0*/  LOP3.LUT R8, R12, 0xffff, RZ, 0xc0, !PT ;  /* 0x0000ffff0c087812 */ /* 0x000fe200078ec0ff */
[----:B-1----:R-:W-:Y:S01]  /*7c00*/  @!P2 FADD.FTZ R154, -R154, -RZ ;  /* 0x800000ff9a9aa221 */ /* 0x002fe20000010100 */
[----:B------:R-:W-:Y:S02]  /*7c10*/  ISETP.LE.U32.AND P6, PT, R6, UR13, PT ;  /* 0x0000000d06007c0c */ /* 0x000fe4000bfc3070 */
[----:B------:R-:W-:Y:S02]  /*7c20*/  SHF.R.U32.HI R6, RZ, 0x8, R8 ;  /* 0x00000008ff067819 */ /* 0x000fe40000011608 */
[----:B------:R-:W-:Y:S01]  /*7c30*/  SHF.R.U32.HI R7, RZ, 0x10, R12 ;  /* 0x00000010ff077819 */ /* 0x000fe2000001160c */
[----:B------:R-:W-:Y:S01]  /*7c40*/  @!P5 FADD.FTZ R191, -R191, -RZ ;  /* 0x800000ffbfbfd221 */ /* 0x000fe20000010100 */
[----:B------:R-:W-:Y:S01]  /*7c50*/  LOP3.LUT R6, R6, 0xffff, RZ, 0xc0, !PT ;  /* 0x0000ffff06067812 */ /* 0x000fe200078ec0ff */
[----:B------:R-:W-:Y:S01]  /*7c60*/  @!P4 FADD.FTZ R157, -R157, -RZ ;  /* 0x800000ff9d9dc221 */ /* 0x000fe20000010100 */
[----:B------:R-:W-:Y:S02]  /*7c70*/  LOP3.LUT R7, R7, 0xff, RZ, 0xc0, !PT ;  /* 0x000000ff07077812 */ /* 0x000fe400078ec0ff */
[----:B------:R-:W-:Y:S02]  /*7c80*/  ISETP.LE.U32.AND P5, PT, R6, UR13, PT ;  /* 0x0000000d06007c0c */ /* 0x000fe4000bfa3070 */
[----:B------:R-:W-:Y:S01]  /*7c90*/  LOP3.LUT R6, R11, 0xffff, RZ, 0xc0, !PT ;  /* 0x0000ffff0b067812 */ /* 0x000fe200078ec0ff */
[----:B------:R-:W-:Y:S01]  /*7ca0*/  @!P6 FADD.FTZ R171, -R171, -RZ ;  /* 0x800000ffababe221 */ /* 0x000fe20000010100 */
[----:B------:R-:W-:Y:S02]  /*7cb0*/  ISETP.LE.U32.AND P0, PT, R7, UR13, PT ;  /* 0x0000000d07007c0c */ /* 0x000fe4000bf03070 */
[----:B------:R-:W-:Y:S02]  /*7cc0*/  SHF.R.U32.HI R6, RZ, 0x8, R6 ;  /* 0x00000008ff067819 */ /* 0x000fe40000011606 */
[----:B------:R-:W-:Y:S02]  /*7cd0*/  LOP3.LUT R7, R11, 0xff, RZ, 0xc0, !PT ;  /* 0x000000ff0b077812 */ /* 0x000fe400078ec0ff */
[----:B------:R-:W-:Y:S02]  /*7ce0*/  LOP3.LUT R6, R6, 0xffff, RZ, 0xc0, !PT ;  /* 0x0000ffff06067812 */ /* 0x000fe400078ec0ff */
[----:B------:R-:W-:Y:S01]  /*7cf0*/  SHF.R.U32.HI R8, RZ, 0x10, R11 ;  /* 0x00000010ff087819 */ /* 0x000fe2000001160b */
[----:B------:R-:W-:Y:S01]  /*7d00*/  @!P5 FADD.FTZ R156, -R156, -RZ ;  /* 0x800000ff9c9cd221 */ /* 0x000fe20000010100 */
[----:B------:R-:W-:Y:S02]  /*7d10*/  ISETP.LE.U32.AND P5, PT, R6, UR13, PT ;  /* 0x0000000d06007c0c */ /* 0x000fe4000bfa3070 */
[----:B------:R-:W-:Y:S01]  /*7d20*/  ISETP.LE.U32.AND P4, PT, R7, UR13, PT ;  /* 0x0000000d07007c0c */ /* 0x000fe2000bf83070 */
[----:B------:R-:W-:Y:S01]  /*7d30*/  @!P0 FADD.FTZ R172, -R172, -RZ ;  /* 0x800000ffacac8221 */ /* 0x000fe20000010100 */
[----:B------:R-:W-:Y:S02]  /*7d40*/  LOP3.LUT R7, R8, 0xff, RZ, 0xc0, !PT ;  /* 0x000000ff08077812 */ /* 0x000fe400078ec0ff */
[----:B------:R-:W-:Y:S02]  /*7d50*/  SHF.R.U32.HI R6, RZ, 0x8, R17 ;  /* 0x00000008ff067819 */ /* 0x000fe40000011611 */
[----:B------:R-:W-:Y:S02]  /*7d60*/  ISETP.LE.U32.AND P0, PT, R7, UR13, PT ;  /* 0x0000000d07007c0c */ /* 0x000fe4000bf03070 */
[----:B------:R-:W-:Y:S02]  /*7d70*/  LOP3.LUT R6, R6, 0xffff, RZ, 0xc0, !PT ;  /* 0x0000ffff06067812 */ /* 0x000fe400078ec0ff */
[----:B------:R-:W-:Y:S01]  /*7d80*/  SHF.R.U32.HI R11, RZ, 0x18, R11 ;  /* 0x00000018ff0b7819 */ /* 0x000fe2000001160b */
[----:B------:R-:W-:Y:S01]  /*7d90*/  @!P5 FADD.FTZ R199, -R199, -RZ ;  /* 0x800000ffc7c7d221 */ /* 0x000fe20000010100 */
[----:B------:R-:W-:Y:S01]  /*7da0*/  ISETP.LE.U32.AND P5, PT, R6, UR13, PT ;  /* 0x0000000d06007c0c */ /* 0x000fe2000bfa3070 */
[----:B------:R-:W-:Y:S01]  /*7db0*/  @!P4 FADD.FTZ R201, -R201, -RZ ;  /* 0x800000ffc9c9c221 */ /* 0x000fe20000010100 */
[----:B------:R-:W-:Y:S02]  /*7dc0*/  LOP3.LUT R6, R20, 0xff, RZ, 0xc0, !PT ;  /* 0x000000ff14067812 */ /* 0x000fe400078ec0ff */
[----:B------:R-:W-:Y:S02]  /*7dd0*/  ISETP.LE.U32.AND P6, PT, R11, UR13, PT ;  /* 0x0000000d0b007c0c */ /* 0x000fe4000bfc3070 */
[----:B------:R-:W-:Y:S01]  /*7de0*/  ISETP.LE.U32.AND P4, PT, R22, UR13, PT ;  /* 0x0000000d16007c0c */ /* 0x000fe2000bf83070 */
[----:B------:R-:W-:Y:S01]  /*7df0*/  @!P0 FADD.FTZ R208, -R208, -RZ ;  /* 0x800000ffd0d08221 */ /* 0x000fe20000010100 */
[----:B------:R-:W-:Y:S02]  /*7e00*/  ISETP.LE.U32.AND P0, PT, R6, UR13, PT ;  /* 0x0000000d06007c0c */ /* 0x000fe4000bf03070 */
[----:B------:R-:W-:Y:S02]  /*7e10*/  SHF.R.U32.HI R6, RZ, 0x8, R135 ;  /* 0x00000008ff067819 */ /* 0x000fe40000011687 */
[----:B------:R-:W-:Y:S01]  /*7e20*/  LOP3.LUT R7, R134, 0xff, RZ, 0xc0, !PT ;  /* 0x000000ff86077812 */ /* 0x000fe200078ec0ff */
[----:B------:R-:W-:Y:S01]  /*7e30*/  @!P5 FADD.FTZ R196, -R196, -RZ ;  /* 0x800000ffc4c4d221 */ /* 0x000fe20000010100 */
[----:B------:R-:W-:Y:S02]  /*7e40*/  LOP3.LUT R6, R6, 0xffff, RZ, 0xc0, !PT ;  /* 0x0000ffff06067812 */ /* 0x000fe400078ec0ff */
[----:B------:R-:W-:Y:S01]  /*7e50*/  LOP3.LUT R8, R10, 0xffff, RZ, 0xc0, !PT ;  /* 0x0000ffff0a087812 */ /* 0x000fe200078ec0ff */
[----:B------:R-:W-:Y:S01]  /*7e60*/  @!P6 FADD.FTZ R207, -R207, -RZ ;  /* 0x800000ffcfcfe221 */ /* 0x000fe20000010100 */
[----:B------:R-:W-:Y:S01]  /*7e70*/  ISETP.LE.U32.AND P6, PT, R7, UR13, PT ;  /* 0x0000000d07007c0c */ /* 0x000fe2000bfc3070 */
[----:B------:R-:W-:Y:S01]  /*7e80*/  @!P4 FADD.FTZ R202, -R202, -RZ ;  /* 0x800000ffcacac221 */ /* 0x000fe20000010100 */
[----:B------:R-:W-:Y:S01]  /*7e90*/  LOP3.LUT R7, R10, 0xff, RZ, 0xc0, !PT ;  /* 0x000000ff0a077812 */ /* 0x000fe200078ec0ff */
[----:B------:R-:W-:Y:S01]  /*7ea0*/  @!P0 FADD.FTZ R203, -R203, -RZ ;  /* 0x800000ffcbcb8221 */ /* 0x000fe20000010100 */
[----:B------:R-:W-:Y:S02]  /*7eb0*/  ISETP.LE.U32.AND P0, PT, R6, UR13, PT ;  /* 0x0000000d06007c0c */ /* 0x000fe4000bf03070 */
[----:B------:R-:W-:Y:S02]  /*7ec0*/  SHF.R.U32.HI R6, RZ, 0x18, R10 ;  /* 0x00000018ff067819 */ /* 0x000fe4000001160a */
[----:B------:R-:W-:Y:S02]  /*7ed0*/  SHF.R.U32.HI R8, RZ, 0x8, R8 ;  /* 0x00000008ff087819 */ /* 0x000fe40000011608 */
[----:B------:R-:W-:Y:S02]  /*7ee0*/  ISETP.LE.U32.AND P2, PT, R6, UR13, PT ;  /* 0x0000000d06007c0c */ /* 0x000fe4000bf43070 */
[----:B------:R-:W-:Y:S01]  /*7ef0*/  LOP3.LUT R6, R5, 0xff, RZ, 0xc0, !PT ;  /* 0x000000ff05067812 */ /* 0x000fe200078ec0ff */
[----:B------:R-:W-:Y:S01]  /*7f00*/  @!P6 FADD.FTZ R165, -R165, -RZ ;  /* 0x800000ffa5a5e221 */ /* 0x000fe20000010100 */
[----:B------:R-:W-:Y:S02]  /*7f10*/  ISETP.LE.U32.AND P4, PT, R7, UR13, PT ;  /* 0x0000000d07007c0c */ /* 0x000fe4000bf83070 */
[----:B------:R-:W-:Y:S01]  /*7f20*/  SHF.R.U32.HI R7, RZ, 0x10, R10 ;  /* 0x00000010ff077819 */ /* 0x000fe2000001160a */
[----:B------:R-:W-:Y:S01]  /*7f30*/  @!P0 FADD.FTZ R152, -R152, -RZ ;  /* 0x800000ff98988221 */ /* 0x000fe20000010100 */
[----:B------:R-:W-:Y:S02]  /*7f40*/  ISETP.LE.U32.AND P0, PT, R6, UR13, PT ;  /* 0x0000000d06007c0c */ /* 0x000fe4000bf03070 */
[----:B------:R-:W-:Y:S02]  /*7f50*/  LOP3.LUT R6, R8, 0xffff, RZ, 0xc0, !PT ;  /* 0x0000ffff08067812 */ /* 0x000fe400078ec0ff */
[----:B------:R-:W-:Y:S01]  /*7f60*/  LOP3.LUT R8, R5, 0xffff, RZ, 0xc0, !PT ;  /* 0x0000ffff05087812 */ /* 0x000fe200078ec0ff */
[----:B------:R-:W-:Y:S01]  /*7f70*/  @!P2 FADD.FTZ R159, -R159, -RZ ;  /* 0x800000ff9f9fa221 */ /* 0x000fe20000010100 */
[----:B------:R-:W-:Y:S02]  /*7f80*/  ISETP.LE.U32.AND P6, PT, R6, UR13, PT ;  /* 0x0000000d06007c0c */ /* 0x000fe4000bfc3070 */
[----:B------:R-:W-:Y:S01]  /*7f90*/  SHF.R.U32.HI R6, RZ, 0x8, R8 ;  /* 0x00000008ff067819 */ /* 0x000fe20000011608 */
[----:B------:R-:W-:Y:S01]  /*7fa0*/  @!P4 FADD.FTZ R151, -R151, -RZ ;  /* 0x800000ff9797c221 */ /* 0x000fe20000010100 */
[----:B------:R-:W-:Y:S02]  /*7fb0*/  LOP3.LUT R7, R7, 0xff, RZ, 0xc0, !PT ;  /* 0x000000ff07077812 */ /* 0x000fe400078ec0ff */
[----:B------:R-:W-:Y:S01]  /*7fc0*/  LOP3.LUT R6, R6, 0xffff, RZ, 0xc0, !PT ;  /* 0x0000ffff06067812 */ /* 0x000fe200078ec0ff */
[----:B------:R-:W-:Y:S01]  /*7fd0*/  @!P0 FADD.FTZ R169, -R169, -RZ ;  /* 0x800000ffa9a98221 */ /* 0x000fe20000010100 */
[----:B------:R-:W-:Y:S02]  /*7fe0*/  ISETP.LE.U32.AND P3, PT, R7, UR13, PT ;  /* 0x0000000d07007c0c */ /* 0x000fe4000bf63070 */
[----:B------:R-:W-:Y:S02]  /*7ff0*/  ISETP.LE.U32.AND P4, PT, R6, UR13, PT ;  /* 0x0000000d06007c0c */ /* 0x000fe4000bf83070 */
[--C-:B------:R-:W-:Y:S01]  /*8000*/  SHF.R.U32.HI R7, RZ, 0x10, R5.reuse ;  /* 0x00000010ff077819 */ /* 0x100fe20000011605 */
[----:B------:R-:W-:Y:S01]  /*8010*/  @!P6 FADD.FTZ R150, -R150, -RZ ;  /* 0x800000ff9696e221 */ /* 0x000fe20000010100 */
[----:B------:R-:W-:Y:S02]  /*8020*/  SHF.R.U32.HI R5, RZ, 0x18, R5 ;  /* 0x00000018ff057819 */ /* 0x000fe40000011605 */
[----:B------:R-:W-:Y:S02]  /*8030*/  SHF.R.U32.HI R4, RZ, 0x8, R21 ;  /* 0x00000008ff047819 */ /* 0x000fe40000011615 */
[----:B------:R-:W-:Y:S02]  /*8040*/  ISETP.LE.U32.AND P1, PT, R16, UR13, PT ;  /* 0x0000000d10007c0c */ /* 0x000fe4000bf23070 */
[----:B------:R-:W-:Y:S01]  /*8050*/  LOP3.LUT R6, R7, 0xff, RZ, 0xc0, !PT ;  /* 0x000000ff07067812 */ /* 0x000fe200078ec0ff */
[----:B------:R-:W-:Y:S01]  /*8060*/  @!P3 FADD.FTZ R160, -R160, -RZ ;  /* 0x800000ffa0a0b221 */ /* 0x000fe20000010100 */
[----:B------:R-:W-:Y:S01]  /*8070*/  SHF.R.U32.HI R7, RZ, 0x8, R18 ;  /* 0x00000008ff077819 */ /* 0x000fe20000011612 */
[----:B------:R-:W-:Y:S01]  /*8080*/  @!P4 FADD.FTZ R167, -R167, -RZ ;  /* 0x800000ffa7a7c221 */ /* 0x000fe20000010100 */
[----:B------:R-:W-:Y:S02]  /*8090*/  ISETP.LE.U32.AND P4, PT, R5, UR13, PT ;  /* 0x0000000d05007c0c */ /* 0x000fe4000bf83070 */
[----:B------:R-:W-:Y:S02]  /*80a0*/  LOP3.LUT R5, R4, 0xffff, RZ, 0xc0, !PT ;  /* 0x0000ffff04057812 */ /* 0x000fe400078ec0ff */
[----:B------:R-:W-:Y:S02]  /*80b0*/  F2FP.RELU.BF16.F32.PACK_AB R4, R204, R195 ;  /* 0x000000c3cc04723e */ /* 0x000fe400000018ff */
[----:B------:R-:W-:Y:S01]  /*80c0*/  ISETP.LE.U32.AND P6, PT, R6, UR13, PT ;  /* 0x0000000d06007c0c */ /* 0x000fe2000bfc3070 */
[----:B------:R-:W-:Y:S01]  /*80d0*/  @!P1 FADD.FTZ R197, -R197, -RZ ;  /* 0x800000ffc5c59221 */ /* 0x000fe20000010100 */
[----:B------:R-:W-:Y:S01]  /*80e0*/  ISETP.LE.U32.AND P1, PT, R14, UR13, PT ;  /* 0x0000000d0e007c0c */ /* 0x000fe2000bf23070 */
[----:B------:R1:W-:Y:S01]  /*80f0*/  STS [R234+0x1c000], R4 ;  /* 0x01c00004ea007388 */ /* 0x0003e20000000800 */
[----:B------:R-:W-:Y:S02]  /*8100*/  LOP3.LUT R6, R7, 0xffff, RZ, 0xc0, !PT ;  /* 0x0000ffff07067812 */ /* 0x000fe400078ec0ff */
[----:B------:R-:W-:Y:S01]  /*8110*/  F2FP.RELU.BF16.F32.PACK_AB R2, R175, R191 ;  /* 0x000000bfaf02723e */ /* 0x000fe200000018ff */
[----:B------:R-:W-:Y:S01]  /*8120*/  @!P4 FADD.FTZ R170, -R170, -RZ ;  /* 0x800000ffaaaac221 */ /* 0x000fe20000010100 */
[----:B------:R-:W-:Y:S02]  /*8130*/  ISETP.LE.U32.AND P2, PT, R6, UR13, PT ;  /* 0x0000000d06007c0c */ /* 0x000fe4000bf43070 */
[----:B------:R-:W-:Y:S02]  /*8140*/  LOP3.LUT R6, R23, 0xff, RZ, 0xc0, !PT ;  /* 0x000000ff17067812 */ /* 0x000fe400078ec0ff */
[----:B------:R-:W-:Y:S01]  /*8150*/  F2FP.RELU.BF16.F32.PACK_AB R3, R207, R208 ;  /* 0x000000d0cf03723e */ /* 0x000fe200000018ff */
[----:B------:R-:W-:Y:S01]  /*8160*/  @!P6 FADD.FTZ R194, -R194, -RZ ;  /* 0x800000ffc2c2e221 */ /* 0x000fe20000010100 */
[----:B------:R-:W-:Y:S01]  /*8170*/  ISETP.LE.U32.AND P6, PT, R6, UR13, PT ;  /* 0x0000000d06007c0c */ /* 0x000fe2000bfc3070 */
[----:B------:R-:W-:Y:S01]  /*8180*/  @!P1 FADD.FTZ R149, -R149, -RZ ;  /* 0x800000ff95959221 */ /* 0x000fe20000010100 */
[----:B------:R-:W-:Y:S02]  /*8190*/  LOP3.LUT R6, R9, 0xff, RZ, 0xc0, !PT ;  /* 0x000000ff09067812 */ /* 0x000fe400078ec0ff */
[----:B------:R-:W-:Y:S02]  /*81a0*/  ISETP.LE.U32.AND P5, PT, R15, UR13, PT ;  /* 0x0000000d0f007c0c */ /* 0x000fe4000bfa3070 */
[----:B------:R-:W-:Y:S01]  /*81b0*/  ISETP.LE.U32.AND P1, PT, R6, UR13, PT ;  /* 0x0000000d06007c0c */ /* 0x000fe2000bf23070 */
[----:B------:R-:W-:Y:S01]  /*81c0*/  @!P2 FADD.FTZ R148, -R148, -RZ ;  /* 0x800000ff9494a221 */ /* 0x000fe20000010100 */
[----:B------:R-:W-:Y:S02]  /*81d0*/  F2FP.RELU.BF16.F32.PACK_AB R6, R219, R220 ;  /* 0x000000dcdb06723e */ /* 0x000fe400000018ff */
[----:B------:R-:W-:Y:S02]  /*81e0*/  ISETP.LE.U32.AND P2, PT, R5, UR13, PT ;  /* 0x0000000d05007c0c */ /* 0x000fe4000bf43070 */
[----:B------:R-:W-:Y:S01]  /*81f0*/  F2FP.RELU.BF16.F32.PACK_AB R5, R198, R200 ;  /* 0x000000c8c605723e */ /* 0x000fe200000018ff */
[----:B------:R2:W-:Y:S01]  /*8200*/  STS [R234+0x1c400], R6 ;  /* 0x01c40006ea007388 */ /* 0x0005e20000000800 */
[----:B-1----:R-:W-:Y:S01]  /*8210*/  F2FP.RELU.BF16.F32.PACK_AB R4, R211, R213 ;  /* 0x000000d5d304723e */ /* 0x002fe200000018ff */
[----:B------:R-:W-:Y:S01]  /*8220*/  @!P6 FADD.FTZ R155, -R155, -RZ ;  /* 0x800000ff9b9be221 */ /* 0x000fe20000010100 */
[----:B------:R-:W-:Y:S01]  /*8230*/  F2FP.RELU.BF16.F32.PACK_AB R0, R148, R149 ;  /* 0x000000959400723e */ /* 0x000fe200000018ff */
[----:B------:R1:W-:Y:S01]  /*8240*/  STS [R236+0x1c000], R5 ;  /* 0x01c00005ec007388 */ /* 0x0003e20000000800 */
[----:B------:R-:W-:Y:S01]  /*8250*/  ISETP.LE.U32.AND P0, PT, R19, UR13, PT ;  /* 0x0000000d13007c0c */ /* 0x000fe2000bf03070 */
[----:B------:R-:W-:Y:S01]  /*8260*/  @!P5 FADD.FTZ R153, -R153, -RZ ;  /* 0x800000ff9999d221 */ /* 0x000fe20000010100 */
[----:B------:R-:W-:Y:S01]  /*8270*/  ISETP.LE.U32.AND P3, PT, R13, UR13, PT ;  /* 0x0000000d0d007c0c */ /* 0x000fe2000bf63070 */
[----:B------:R3:W-:Y:S01]  /*8280*/  STS [R236+0x1c400], R4 ;  /* 0x01c40004ec007388 */ /* 0x0007e20000000800 */
[----:B------:R-:W-:Y:S01]  /*8290*/  @!P1 FADD.FTZ R168, -R168, -RZ ;  /* 0x800000ffa8a89221 */ /* 0x000fe20000010100 */
[----:B------:R-:W-:Y:S01]  /*82a0*/  @!P2 FADD.FTZ R158, -R158, -RZ ;  /* 0x800000ff9e9ea221 */ /* 0x000fe20000010100 */
[----:B------:R-:W-:Y:S02]  /*82b0*/  FSETP.GE.FTZ.AND P2, PT, R198, RZ, PT ;  /* 0x000000ffc600720b */ /* 0x000fe40003f56000 */
[----:B------:R-:W-:Y:S02]  /*82c0*/  FSETP.GE.FTZ.AND P1, PT, R174, RZ, PT ;  /* 0x000000ffae00720b */ /* 0x000fe40003f36000 */
[----:B------:R-:W-:Y:S03]  /*82d0*/  FSETP.GE.FTZ.AND P4, PT, R154, RZ, PT ;  /* 0x000000ff9a00720b */ /* 0x000fe60003f96000 */
[----:B------:R-:W-:Y:S01]  /*82e0*/  @!P0 FADD.FTZ R166, -R166, -RZ ;  /* 0x800000ffa6a68221 */ /* 0x000fe20000010100 */
[----:B------:R-:W-:Y:S01]  /*82f0*/  LEA R146, P0, R190, R144, 0x2 ;  /* 0x00000090be927211 */ /* 0x000fe200078010ff */
[----:B------:R-:W-:Y:S01]  /*8300*/  @!P3 FADD.FTZ R161, -R161, -RZ ;  /* 0x800000ffa1a1b221 */ /* 0x000fe20000010100 */
[----:B------:R-:W-:Y:S02]  /*8310*/  FSETP.GE.FTZ.AND P3, PT, R200, RZ, PT ;  /* 0x000000ffc800720b */ /* 0x000fe40003f76000 */
[----:B------:R-:W-:Y:S01]  /*8320*/  LEA.HI.X.SX32 R147, R190, R145, 0x2, P0 ;  /* 0x00000091be937211 */ /* 0x000fe200000f16ff */
[----:B------:R-:W-:Y:S01]  /*8330*/  IMAD.MOV.U32 R190, RZ, RZ, 0x20 ;  /* 0x00000020ffbe7424 */ /* 0x000fe200078e00ff */
[----:B--2---:R-:W-:Y:S02]  /*8340*/  F2FP.RELU.BF16.F32.PACK_AB R6, R224, R223 ;  /* 0x000000dfe006723e */ /* 0x004fe400000018ff */
[----:B------:R-:W-:Y:S01]  /*8350*/  FSETP.GE.FTZ.AND P0, PT, R195, RZ, PT ;  /* 0x000000ffc300720b */ /* 0x000fe20003f16000 */
[----:B------:R-:W2:Y:S01]  /*8360*/  LDG.E R144, desc[UR16][R146.64] ;  /* 0x0000001092907981 */ /* 0x000ea2000c1e1900 */
[----:B-1----:R-:W-:Y:S03]  /*8370*/  F2FP.RELU.BF16.F32.PACK_AB R5, R225, R226 ;  /* 0x000000e2e105723e */ /* 0x002fe600000018ff */
[----:B------:R1:W-:Y:S01]  /*8380*/  STS [R234+0x1e000], R6 ;  /* 0x01e00006ea007388 */ /* 0x0003e20000000800 */
[----:B---3--:R-:W-:Y:S05]  /*8390*/  F2FP.RELU.BF16.F32.PACK_AB R4, R227, R228 ;  /* 0x000000e4e304723e */ /* 0x008fea00000018ff */
[----:B------:R3:W-:Y:S04]  /*83a0*/  STS [R234+0x1e400], R4 ;  /* 0x01e40004ea007388 */ /* 0x0007e80000000800 */
[----:B------:R4:W-:Y:S01]  /*83b0*/  STS [R236+0x1e400], R5 ;  /* 0x01e40005ec007388 */ /* 0x0009e20000000800 */
[----:B-1----:R-:W-:Y:S05]  /*83c0*/  F2FP.RELU.BF16.F32.PACK_AB R6, R221, R222 ;  /* 0x000000dedd06723e */ /* 0x002fea00000018ff */
[----:B------:R1:W-:Y:S01]  /*83d0*/  STS [R236+0x1e000], R6 ;  /* 0x01e00006ec007388 */ /* 0x0003e20000000800 */
[----:B---3--:R-:W-:Y:S02]  /*83e0*/  F2FP.RELU.BF16.F32.PACK_AB R4, R173, R174 ;  /* 0x000000aead04723e */ /* 0x008fe400000018ff */
[----:B----4-:R-:W-:Y:S03]  /*83f0*/  F2FP.RELU.BF16.F32.PACK_AB R5, R206, R205 ;  /* 0x000000cdce05723e */ /* 0x010fe600000018ff */
[----:B------:R3:W-:Y:S04]  /*8400*/  STS [R240+0x1c000], R4 ;  /* 0x01c00004f0007388 */ /* 0x0007e80000000800 */
[----:B------:R4:W-:Y:S04]  /*8410*/  STS [R240+0x1c400], R5 ;  /* 0x01c40005f0007388 */ /* 0x0009e80000000800 */
[----:B------:R4:W-:Y:S01]  /*8420*/  STS [R239+0x1c400], R2 ;  /* 0x01c40002ef007388 */ /* 0x0009e20000000800 */
[----:B-1----:R-:W-:Y:S02]  /*8430*/  F2FP.RELU.BF16.F32.PACK_AB R6, R171, R172 ;  /* 0x000000acab06723e */ /* 0x002fe400000018ff */
[----:B---3--:R-:W-:Y:S02]  /*8440*/  F2FP.RELU.BF16.F32.PACK_AB R4, R162, R163 ;  /* 0x000000a3a204723e */ /* 0x008fe400000018ff */
[----:B----4-:R-:W-:Y:S03]  /*8450*/  F2FP.RELU.BF16.F32.PACK_AB R5, R214, R212 ;  /* 0x000000d4d605723e */ /* 0x010fe600000018ff */
[----:B------:R1:W-:Y:S01]  /*8460*/  STS [R239+0x1c000], R4 ;  /* 0x01c00004ef007388 */ /* 0x0003e20000000800 */
[----:B------:R-:W-:Y:S03]  /*8470*/  F2FP.RELU.BF16.F32.PACK_AB R2, R217, R218 ;  /* 0x000000dad902723e */ /* 0x000fe600000018ff */
[----:B------:R3:W-:Y:S04]  /*8480*/  STS [R240+0x1e000], R5 ;  /* 0x01e00005f0007388 */ /* 0x0007e80000000800 */
[----:B------:R4:W-:Y:S01]  /*8490*/  STS [R240+0x1e400], R2 ;  /* 0x01e40002f0007388 */ /* 0x0009e20000000800 */
[----:B-1----:R-:W-:Y:S02]  /*84a0*/  F2FP.RELU.BF16.F32.PACK_AB R4, R215, R216 ;  /* 0x000000d8d704723e */ /* 0x002fe400000018ff */
[----:B---3--:R-:W-:Y:S03]  /*84b0*/  F2FP.RELU.BF16.F32.PACK_AB R5, R209, R210 ;  /* 0x000000d2d105723e */ /* 0x008fe600000018ff */
[----:B------:R1:W-:Y:S01]  /*84c0*/  STS [R239+0x1e400], R4 ;  /* 0x01e40004ef007388 */ /* 0x0003e20000000800 */
[----:B----4-:R-:W-:Y:S03]  /*84d0*/  F2FP.RELU.BF16.F32.PACK_AB R2, R156, R157 ;  /* 0x0000009d9c02723e */ /* 0x010fe600000018ff */
[----:B------:R3:W-:Y:S04]  /*84e0*/  STS [R239+0x1e000], R5 ;  /* 0x01e00005ef007388 */ /* 0x0007e80000000800 */
[----:B------:R4:W-:Y:S04]  /*84f0*/  STS [R231+0x1c000], R2 ;  /* 0x01c00002e7007388 */ /* 0x0009e80000000800 */
[----:B------:R-:W-:Y:S01]  /*8500*/  STS [R231+0x1c400], R6 ;  /* 0x01c40006e7007388 */ /* 0x000fe20000000800 */
[----:B-1----:R-:W-:Y:S02]  /*8510*/  F2FP.RELU.BF16.F32.PACK_AB R4, R152, R154 ;  /* 0x0000009a9804723e */ /* 0x002fe400000018ff */
[----:B---3--:R-:W-:Y:S03]  /*8520*/  F2FP.RELU.BF16.F32.PACK_AB R5, R199, R201 ;  /* 0x000000c9c705723e */ /* 0x008fe600000018ff */
[----:B------:R1:W-:Y:S01]  /*8530*/  STS [R235+0x1c000], R4 ;  /* 0x01c00004eb007388 */ /* 0x0003e20000000800 */
[----:B----4-:R-:W-:Y:S05]  /*8540*/  F2FP.RELU.BF16.F32.PACK_AB R2, R164, R165 ;  /* 0x000000a5a402723e */ /* 0x010fea00000018ff */
[----:B------:R3:W-:Y:S04]  /*8550*/  STS [R235+0x1c400], R2 ;  /* 0x01c40002eb007388 */ /* 0x0007e80000000800 */
[----:B------:R4:W-:Y:S04]  /*8560*/  STS [R231+0x1e000], R5 ;  /* 0x01e00005e7007388 */ /* 0x0009e80000000800 */
[----:B------:R4:W-:Y:S01]  /*8570*/  STS [R231+0x1e400], R3 ;  /* 0x01e40003e7007388 */ /* 0x0009e20000000800 */
[----:B-1----:R-:W-:Y:S05]  /*8580*/  F2FP.RELU.BF16.F32.PACK_AB R4, R202, R203 ;  /* 0x000000cbca04723e */ /* 0x002fea00000018ff */
[----:B------:R1:W-:Y:S01]  /*8590*/  STS [R235+0x1e400], R4 ;  /* 0x01e40004eb007388 */ /* 0x0003e20000000800 */
[----:B---3--:R-:W-:Y:S02]  /*85a0*/  F2FP.RELU.BF16.F32.PACK_AB R2, R159, R160 ;  /* 0x000000a09f02723e */ /* 0x008fe400000018ff */
[----:B----4-:R-:W-:Y:S02]  /*85b0*/  F2FP.RELU.BF16.F32.PACK_AB R5, R196, R197 ;  /* 0x000000c5c405723e */ /* 0x010fe400000018ff */
[----:B------:R-:W-:Y:S03]  /*85c0*/  F2FP.RELU.BF16.F32.PACK_AB R3, R150, R151 ;  /* 0x000000979603723e */ /* 0x000fe600000018ff */
[----:B------:R3:W-:Y:S04]  /*85d0*/  STS [R235+0x1e000], R5 ;  /* 0x01e00005eb007388 */ /* 0x0007e80000000800 */
[----:B------:R4:W-:Y:S04]  /*85e0*/  STS [R238+0x1c000], R3 ;  /* 0x01c00003ee007388 */ /* 0x0009e80000000800 */
[----:B------:R4:W-:Y:S04]  /*85f0*/  STS [R238+0x1c400], R2 ;  /* 0x01c40002ee007388 */ /* 0x0009e80000000800 */
[----:B------:R4:W-:Y:S01]  /*8600*/  STS [R237+0x1c000], R0 ;  /* 0x01c00000ed007388 */ /* 0x0009e20000000800 */
[----:B-1----:R-:W-:Y:S02]  /*8610*/  F2FP.RELU.BF16.F32.PACK_AB R4, R170, R194 ;  /* 0x000000c2aa04723e */ /* 0x002fe400000018ff */
[----:B---3--:R-:W-:Y:S02]  /*8620*/  F2FP.RELU.BF16.F32.PACK_AB R5, R167, R169 ;  /* 0x000000a9a705723e */ /* 0x008fe400000018ff */
[----:B----4-:R-:W-:Y:S02]  /*8630*/  F2FP.RELU.BF16.F32.PACK_AB R3, R153, R155 ;  /* 0x0000009b9903723e */ /* 0x010fe400000018ff */
[----:B------:R-:W-:Y:S03]  /*8640*/  F2FP.RELU.BF16.F32.PACK_AB R2, R158, R161 ;  /* 0x000000a19e02723e */ /* 0x000fe600000018ff */
[----:B------:R-:W-:Y:S01]  /*8650*/  STS [R237+0x1c400], R3 ;  /* 0x01c40003ed007388 */ /* 0x000fe20000000800 */
[----:B------:R-:W-:Y:S03]  /*8660*/  F2FP.RELU.BF16.F32.PACK_AB R0, R166, R168 ;  /* 0x000000a8a600723e */ /* 0x000fe600000018ff */
[----:B------:R-:W-:Y:S04]  /*8670*/  STS [R238+0x1e000], R5 ;  /* 0x01e00005ee007388 */ /* 0x000fe80000000800 */
[----:B------:R-:W-:Y:S04]  /*8680*/  STS [R238+0x1e400], R4 ;  /* 0x01e40004ee007388 */ /* 0x000fe80000000800 */
[----:B------:R1:W-:Y:S04]  /*8690*/  STS [R237+0x1e000], R2 ;  /* 0x01e00002ed007388 */ /* 0x0003e80000000800 */
[----:B------:R3:W-:Y:S04]  /*86a0*/  STS [R237+0x1e400], R0 ;  /* 0x01e40000ed007388 */ /* 0x0007e80000000800 */
[----:B------:R-:W-:Y:S08]  /*86b0*/  LDSM.16.M88.4 R64, [R186+UR4+0x8000] ;  /* 0x00800004ba40783b */ /* 0x000ff00008000200 */
[----:B------:R-:W4:Y:S08]  /*86c0*/  LDSM.16.M88.4 R16, [R181+UR4+0x10000] ;  /* 0x01000004b510783b */ /* 0x000f300008000200 */
[----:B------:R-:W4:Y:S01]  /*86d0*/  LDSM.16.M88.4 R60, [R186+UR4+0xa000] ;  /* 0x00a00004ba3c783b */ /* 0x000f220008000200 */
[----:B-1----:R-:W-:Y:S05]  /*86e0*/  IMAD.U32 R2, RZ, RZ, UR4 ;  /* 0x00000004ff027e24 */ /* 0x002fea000f8e00ff */
[----:B---3--:R-:W-:Y:S02]  /*86f0*/  IADD3 R0, R186, 0x8000, R2 ;  /* 0x00008000ba007810 */ /* 0x008fe40007ffe002 */
[----:B------:R-:W1:Y:S08]  /*8700*/  LDSM.16.M88.4 R32, [R181+UR4+0x10800] ;  /* 0x01080004b520783b */ /* 0x000e700008000200 */
[----:B------:R-:W3:Y:S08]  /*8710*/  LDSM.16.M88.4 R48, [R181+UR4+0x11000] ;  /* 0x01100004b530783b */ /* 0x000ef00008000200 */
[----:B------:R-:W2:Y:S01]  /*8720*/  LDSM.16.M88.4 R132, [R181+UR4+0x11800] ;  /* 0x01180004b584783b */ /* 0x000ea20008000200 */
[-C--:B----4-:R-:W-:Y:S07]  /*8730*/  HMMA.16816.F32.BF16 R4, R64, R16.reuse, RZ ;  /* 0x000000104004723c */ /* 0x090fee00000418ff */
[----:B------:R-:W-:Y:S01]  /*8740*/  LDSM.16.M88.4 R140, [R183+0x4000] ;  /* 0x00400000b78c783b */ /* 0x000fe20000000200 */
[C---:B------:R-:W-:Y:S07]  /*8750*/  HMMA.16816.F32.BF16 R8, R60.reuse, R16, RZ ;  /* 0x000000103c08723c */ /* 0x040fee00000418ff */
[----:B------:R4:W5:Y:S01]  /*8760*/  LDG.E R3, desc[UR16][R146.64+0x100] ;  /* 0x0001001092037981 */ /* 0x000962000c1e1900 */
[-C--:B------:R-:W-:Y:S06]  /*8770*/  HMMA.16816.F32.BF16 R12, R60, R18.reuse, RZ ;  /* 0x000000123c0c723c */ /* 0x080fec00000418ff */
[C---:B------:R-:W-:Y:S06]  /*8780*/  HMMA.16816.F32.BF16 R16, R64.reuse, R18, RZ ;  /* 0x000000124010723c */ /* 0x040fec00000418ff */
[-C--:B-1----:R-:W-:Y:S06]  /*8790*/  HMMA.16816.F32.BF16 R20, R64, R32.reuse, RZ ;  /* 0x000000204014723c */ /* 0x082fec00000418ff */
[C---:B------:R-:W-:Y:S06]  /*87a0*/  HMMA.16816.F32.BF16 R24, R60.reuse, R32, RZ ;  /* 0x000000203c18723c */ /* 0x040fec00000418ff */
[-C--:B------:R-:W-:Y:S06]  /*87b0*/  HMMA.16816.F32.BF16 R28, R60, R34.reuse, RZ ;  /* 0x000000223c1c723c */ /* 0x080fec00000418ff */
[C---:B------:R-:W-:Y:S06]  /*87c0*/  HMMA.16816.F32.BF16 R32, R64.reuse, R34, RZ ;  /* 0x000000224020723c */ /* 0x040fec00000418ff */
[-C--:B---3--:R-:W-:Y:S06]  /*87d0*/  HMMA.16816.F32.BF16 R36, R64, R48.reuse, RZ ;  /* 0x000000304024723c */ /* 0x088fec00000418ff */
[C---:B------:R-:W-:Y:S06]  /*87e0*/  HMMA.16816.F32.BF16 R40, R60.reuse, R48, RZ ;  /* 0x000000303c28723c */ /* 0x040fec00000418ff */
[-C--:B------:R-:W-:Y:S06]  /*87f0*/  HMMA.16816.F32.BF16 R44, R60, R50.reuse, RZ ;  /* 0x000000323c2c723c */ /* 0x080fec00000418ff */
[C---:B------:R-:W-:Y:S06]  /*8800*/  HMMA.16816.F32.BF16 R48, R64.reuse, R50, RZ ;  /* 0x000000324030723c */ /* 0x040fec00000418ff */
[-C--:B--2---:R-:W-:Y:S06]  /*8810*/  HMMA.16816.F32.BF16 R52, R64, R132.reuse, RZ ;  /* 0x000000844034723c */ /* 0x084fec00000418ff */
        /* <DEDUP_REMOVED lines=118> */
[C---:B------:R-:W-:Y:S01]  /*8f80*/  FADD.FTZ R20, -R144.reuse, R48 ;  /* 0x0000003090147221 */ /* 0x040fe20000010100 */
        /* <DEDUP_REMOVED lines=26> */
[----:B----4-:R-:W-:Y:S06]  /*9130*/  @!P0 BRA `(.L_x_1148) ;  /* 0x0000000400a08947 */ /* 0x010fec0003800000 */
[----:B------:R-:W-:Y:S01]  /*9140*/  ULOP3.LUT UR7, UR14, 0x1, URZ, 0xc0, !UPT ;  /* 0x000000010e077892 */ /* 0x000fe2000f8ec03f */
[----:B------:R-:W-:Y:S01]  /*9150*/  ISETP.GE.AND P4, PT, R232, UR28, PT ;  /* 0x0000001ce8007c0c */ /* 0x000fe2000bf86270 */
[----:B------:R-:W1:Y:S01]  /*9160*/  LDC R52, c[0x0][0x240] ;  /* 0x00009000ff347b82 */ /* 0x000e620000000800 */
[----:B------:R-:W-:Y:S01]  /*9170*/  PLOP3.LUT P2, PT, PT, PT, PT, 0x8, 0x0 ;  /* 0x000000000000781c */ /* 0x000fe20003f4e170 */
[----:B------:R-:W-:Y:S01]  /*9180*/  UISETP.NE.U32.AND UP0, UPT, UR7, 0x1, UPT ;  /* 0x000000010700788c */ /* 0x000fe2000bf05070 */
[----:B------:R-:W-:Y:S01]  /*9190*/  PLOP3.LUT P3, PT, PT, PT, PT, 0x8, 0x0 ;  /* 0x000000000000781c */ /* 0x000fe20003f6e170 */
[----:B------:R-:W-:Y:S04]  /*91a0*/  IMAD.MOV.U32 R17, RZ, RZ, R241 ;  /* 0x000000ffff117224 */ /* 0x000fe800078e00f1 */
[----:B------:R-:W-:Y:S02]  /*91b0*/  PLOP3.LUT P5, PT, PT, PT, UP0, 0x80, 0x0 ;  /* 0x000000000000781c */ /* 0x000fe40003faf008 */
[----:B------:R-:W-:Y:S02]  /*91c0*/  PLOP3.LUT P1, PT, PT, PT, UP0, 0x80, 0x0 ;  /* 0x000000000000781c */ /* 0x000fe40003f2f008 */
[----:B------:R-:W-:Y:S01]  /*91d0*/  @P4 PLOP3.LUT P2, PT, P5, PT, PT, 0x80, 0x0 ;  /* 0x000000000000481c */ /* 0x000fe20002f4f070 */
[C---:B------:R-:W-:Y:S01]  /*91e0*/  @P4 VIADD R16, R229.reuse, 0xffffc000 ;  /* 0xffffc000e5104836 */ /* 0x040fe20000000000 */
[----:B------:R-:W-:Y:S01]  /*91f0*/  @!P4 PLOP3.LUT P5, PT, P1, PT, PT, 0x80, 0x0 ;  /* 0x000000000000c81c */ /* 0x000fe20000faf070 */
[C---:B------:R-:W-:Y:S01]  /*9200*/  @!P4 VIADD R7, R230.reuse, 0xffffc000 ;  /* 0xffffc000e607c836 */ /* 0x040fe20000000000 */
[----:B------:R-:W2:Y:S01]  /*9210*/  @!P4 LDC R20, c[0x0][0x244] ;  /* 0x00009100ff14cb82 */ /* 0x000ea20000000800 */
[C---:B------:R-:W-:Y:S01]  /*9220*/  @P4 VIADD R5, R229.reuse, 0xffffc000 ;  /* 0xffffc000e5054836 */ /* 0x040fe20000000000 */
[----:B------:R-:W-:Y:S07]  /*9230*/  @!P4 PLOP3.LUT P3, PT, P5, PT, PT, 0x80, 0x0 ;  /* 0x000000000000c81c */ /* 0x000fee0002f6f070 */
[C---:B------:R-:W-:Y:S01]  /*9240*/  @P2 VIADD R16, R229.reuse, 0x4000 ;  /* 0x00004000e5102836 */ /* 0x040fe20000000000 */
[----:B------:R-:W-:Y:S02]  /*9250*/  PLOP3.LUT P2, PT, PT, PT, PT, 0x8, 0x0 ;  /* 0x000000000000781c */ /* 0x000fe40003f4e170 */
[----:B------:R-:W-:Y:S02]  /*9260*/  @P4 PLOP3.LUT P2, PT, P5, PT, PT, 0x80, 0x0 ;  /* 0x000000000000481c */ /* 0x000fe40002f4f070 */
[----:B------:R-:W-:Y:S01]  /*9270*/  @P4 STS [R16], RZ ;  /* 0x000000ff10004388 */ /* 0x000fe20000000800 */
[----:B------:R-:W-:Y:S03]  /*9280*/  @P3 VIADD R7, R230, 0x4000 ;  /* 0x00004000e6073836 */ /* 0x000fe60000000000 */
[----:B------:R-:W-:Y:S04]  /*9290*/  @P4 STS [R16+0x4], RZ ;  /* 0x000004ff10004388 */ /* 0x000fe80000000800 */
[----:B------:R-:W-:Y:S03]  /*92a0*/  @P4 STS [R16+0x8], RZ ;  /* 0x000008ff10004388 */ /* 0x000fe60000000800 */
[----:B------:R-:W-:Y:S01]  /*92b0*/  @P2 VIADD R5, R229, 0x4000 ;  /* 0x00004000e5052836 */ /* 0x000fe20000000000 */
[----:B------:R3:W-:Y:S01]  /*92c0*/  @P4 STS [R16+0xc], RZ ;  /* 0x00000cff10004388 */ /* 0x0007e20000000800 */
[----:B-1----:R-:W-:Y:S04]  /*92d0*/  IMAD.SHL.U32 R6, R52, 0x80, RZ ;  /* 0x0000008034067824 */ /* 0x002fe800078e00ff */
[----:B------:R-:W-:Y:S02]  /*92e0*/  IMAD.MOV R6, RZ, RZ, -R6 ;  /* 0x000000ffff067224 */ /* 0x000fe400078e0a06 */
[----:B---3--:R-:W-:Y:S05]  /*92f0*/  IMAD.MOV.U32 R16, RZ, RZ, R242 ;  /* 0x000000ffff107224 */ /* 0x008fea00078e00f2 */
[C---:B------:R-:W-:Y:S04]  /*9300*/  LEA R16, P1, R6.reuse, R16, 0x1 ;  /* 0x0000001006107211 */ /* 0x040fe800078208ff */
[----:B------:R-:W-:Y:S05]  /*9310*/  LEA.HI.X.SX32 R17, R6, R17, 0x1, P1 ;  /* 0x0000001106117211 */ /* 0x000fea00008f0eff */
[----:B------:R-:W-:Y:S01]  /*9320*/  @!PT LDS RZ, [RZ] ;  /* 0x00000000fffff984 */ /* 0x000fe20000000800 */
[----:B------:R-:W-:Y:S01]  /*9330*/  @!PT LDS RZ, [RZ] ;  /* 0x00000000fffff984 */ /* 0x000fe20000000800 */
[----:B------:R-:W-:Y:S01]  /*9340*/  @!PT LDS RZ, [RZ] ;  /* 0x00000000fffff984 */ /* 0x000fe20000000800 */
[----:B------:R1:W-:Y:S04]  /*9350*/  @!P4 LDGSTS.E.BYPASS.LTC128B.128 [R7], desc[UR16][R16.64] ;  /* 0x000000001007cfae */ /* 0x0003e8000b901d50 */
[----:B------:R-:W-:Y:S04]  /*9360*/  @P4 STS [R5+0x1000], RZ ;  /* 0x001000ff05004388 */ /* 0x000fe80000000800 */
[----:B------:R-:W-:Y:S04]  /*9370*/  @P4 STS [R5+0x1004], RZ ;  /* 0x001004ff05004388 */ /* 0x000fe80000000800 */
[----:B------:R-:W-:Y:S04]  /*9380*/  @P4 STS [R5+0x1008], RZ ;  /* 0x001008ff05004388 */ /* 0x000fe80000000800 */
[----:B------:R3:W-:Y:S01]  /*9390*/  @P4 STS [R5+0x100c], RZ ;  /* 0x00100cff05004388 */ /* 0x0007e20000000800 */
[----:B-1----:R-:W-:Y:S02]  /*93a0*/  @!P4 SHF.R.S32.HI R7, RZ, 0x1f, R6 ;  /* 0x0000001fff07c819 */ /* 0x002fe40000011406 */
[C---:B------:R-:W-:Y:S04]  /*93b0*/  @!P4 LEA R5, P1, R52.reuse, R6, 0x5 ;  /* 0x000000063405c211 */ /* 0x040fe800078228ff */
[----:B--2---:R-:W-:Y:S02]  /*93c0*/  @!P4 LEA.HI.X R7, R52, R7, R20, 0x5, P1 ;  /* 0x000000073407c211 */ /* 0x004fe400008f2c14 */
[C---:B------:R-:W-:Y:S04]  /*93d0*/  @!P4 LEA R20, P1, R5.reuse, R242, 0x1 ;  /* 0x000000f20514c211 */ /* 0x040fe800078208ff */
[----:B------:R-:W-:Y:S01]  /*93e0*/  @!P4 LEA.HI.X R21, R5, R241, R7, 0x1, P1 ;  /* 0x000000f10515c211 */ /* 0x000fe200008f0c07 */
[C---:B------:R-:W-:Y:S01]  /*93f0*/  @!P4 VIADD R5, R230.reuse, 0xffffc000 ;  /* 0xffffc000e605c836 */ /* 0x040fe20000000000 */
[----:B------:R-:W-:Y:S02]  /*9400*/  PLOP3.LUT P1, PT, PT, PT, PT, 0x8, 0x0 ;  /* 0x000000000000781c */ /* 0x000fe40003f2e170 */
[----:B------:R-:W-:Y:S02]  /*9410*/  @!P4 PLOP3.LUT P1, PT, P5, PT, PT, 0x80, 0x0 ;  /* 0x000000000000c81c */ /* 0x000fe40002f2f070 */
[----:B------:R-:W-:Y:S11]  /*9420*/  @!P4 SHF.R.S32.HI R7, RZ, 0x1f, R6 ;  /* 0x0000001fff07c819 */ /* 0x000ff60000011406 */
[----:B---3--:R-:W-:Y:S01]  /*9430*/  @P1 VIADD R5, R230, 0x4000 ;  /* 0x00004000e6051836 */ /* 0x008fe20000000000 */
[----:B------:R-:W-:Y:S02]  /*9440*/  PLOP3.LUT P1, PT, PT, PT, PT, 0x8, 0x0 ;  /* 0x000000000000781c */ /* 0x000fe40003f2e170 */
[----:B------:R-:W-:Y:S02]  /*9450*/  @P4 PLOP3.LUT P1, PT, P5, PT, PT, 0x80, 0x0 ;  /* 0x000000000000481c */ /* 0x000fe40002f2f070 */
[----:B------:R-:W-:Y:S01]  /*9460*/  @!PT LDS RZ, [RZ] ;  /* 0x00000000fffff984 */ /* 0x000fe20000000800 */
[----:B------:R-:W-:Y:S01]  /*9470*/  @!PT LDS RZ, [RZ] ;  /* 0x00000000fffff984 */ /* 0x000fe20000000800 */
[----:B------:R-:W-:Y:S01]  /*9480*/  @!PT LDS RZ, [RZ] ;  /* 0x00000000fffff984 */ /* 0x000fe20000000800 */
[----:B------:R1:W-:Y:S01]  /*9490*/  @!P4 LDGSTS.E.BYPASS.LTC128B.128 [R5+0x1000], desc[UR16][R20.64] ;  /* 0x010000001405cfae */ /* 0x0003e2000b901d50 */
[C---:B------:R-:W-:Y:S01]  /*94a0*/  @P4 VIADD R5, R229.reuse, 0xffffc000 ;  /* 0xffffc000e5054836 */ /* 0x040fe20000000000 */
[----:B-1----:R-:W1:Y:S09]  /*94b0*/  @!P4 LDC R20, c[0x0][0x244] ;  /* 0x00009100ff14cb82 */ /* 0x002e720000000800 */
[----:B------:R-:W-:Y:S05]  /*94c0*/  @P1 VIADD R5, R229, 0x4000 ;  /* 0x00004000e5051836 */ /* 0x000fea0000000000 */
[----:B------:R-:W-:Y:S04]  /*94d0*/  @P4 STS [R5+0x2000], RZ ;  /* 0x002000ff05004388 */ /* 0x000fe80000000800 */
[----:B------:R-:W-:Y:S04]  /*94e0*/  @P4 STS [R5+0x2004], RZ ;  /* 0x002004ff05004388 */ /* 0x000fe80000000800 */
[----:B------:R-:W-:Y:S04]  /*94f0*/  @P4 STS [R5+0x2008], RZ ;  /* 0x002008ff05004388 */ /* 0x000fe80000000800 */
[----:B------:R2:W-:Y:S01]  /*9500*/  @P4 STS [R5+0x200c], RZ ;  /* 0x00200cff05004388 */ /* 0x0005e20000000800 */
[C---:B------:R-:W-:Y:S04]  /*9510*/  @!P4 LEA R5, P1, R52.reuse, R6, 0x6 ;  /* 0x000000063405c211 */ /* 0x040fe800078230ff */
[----:B-1----:R-:W-:Y:S02]  /*9520*/  @!P4 LEA.HI.X R7, R52, R7, R20, 0x6, P1 ;  /* 0x000000073407c211 */ /* 0x002fe400008f3414 */
[CC--:B------:R-:W-:Y:S04]  /*9530*/  @!P4 LEA R20, P1, R5.reuse, R242.reuse, 0x1 ;  /* 0x000000f20514c211 */ /* 0x0c0fe800078208ff */
[-C--:B------:R-:W-:Y:S01]  /*9540*/  @!P4 LEA.HI.X R21, R5, R241.reuse, R7, 0x1, P1 ;  /* 0x000000f10515c211 */ /* 0x080fe200008f0c07 */
[----:B------:R-:W-:Y:S01]  /*9550*/  @!P4 VIADD R5, R230, 0xffffc000 ;  /* 0xffffc000e605c836 */ /* 0x000fe20000000000 */
[----:B------:R-:W-:Y:S02]  /*9560*/  PLOP3.LUT P1, PT, PT, PT, PT, 0x8, 0x0 ;  /* 0x000000000000781c */ /* 0x000fe40003f2e170 */
[----:B------:R-:W-:Y:S02]  /*9570*/  @!P4 PLOP3.LUT P1, PT, P5, PT, PT, 0x80, 0x0 ;  /* 0x000000000000c81c */ /* 0x000fe40002f2f070 */
[--C-:B------:R-:W-:Y:S03]  /*9580*/  @!P4 SHF.R.S32.HI R7, RZ, 0x1f, R6.reuse ;  /* 0x0000001fff07c819 */ /* 0x100fe60000011406 */
[----:B------:R-:W-:Y:S08]  /*9590*/  @!P4 IMAD.WIDE.U32 R6, R52, 0x60, R6 ;  /* 0x000000603406c825 */ /* 0x000ff000078e0006 */
[----:B--2---:R-:W-:Y:S01]  /*95a0*/  @P1 VIADD R5, R230, 0x4000 ;  /* 0x00004000e6051836 */ /* 0x004fe20000000000 */
[----:B------:R-:W-:Y:S02]  /*95b0*/  PLOP3.LUT P1, PT, PT, PT, PT, 0x8, 0x0 ;  /* 0x000000000000781c */ /* 0x000fe40003f2e170 */
[----:B------:R-:W-:Y:S02]  /*95c0*/  @P4 PLOP3.LUT P1, PT, P5, PT, PT, 0x80, 0x0 ;  /* 0x000000000000481c */ /* 0x000fe40002f2f070 */
[----:B------:R-:W-:Y:S01]  /*95d0*/  @!PT LDS RZ, [RZ] ;  /* 0x00000000fffff984 */ /* 0x000fe20000000800 */
[----:B------:R-:W-:Y:S01]  /*95e0*/  @!PT LDS RZ, [RZ] ;  /* 0x00000000fffff984 */ /* 0x000fe20000000800 */
[----:B------:R-:W-:Y:S01]  /*95f0*/  @!PT LDS RZ, [RZ] ;  /* 0x00000000fffff984 */ /* 0x000fe20000000800 */
[----:B------:R1:W-:Y:S02]  /*9600*/  @!P4 LDGSTS.E.BYPASS.LTC128B.128 [R5+0x2000], desc[UR16][R20.64] ;  /* 0x020000001405cfae */ /* 0x0003e4000b901d50 */
[----:B-1----:R-:W1:Y:S01]  /*9610*/  @!P4 LDC R21, c[0x0][0x244] ;  /* 0x00009100ff15cb82 */ /* 0x002e620000000800 */
[C---:B------:R-:W-:Y:S01]  /*9620*/  @P4 VIADD R5, R229.reuse, 0xffffc000 ;  /* 0xffffc000e5054836 */ /* 0x040fe20000000000 */
[C---:B------:R-:W-:Y:S07]  /*9630*/  @!P4 LEA R20, P2, R6.reuse, R242, 0x1 ;  /* 0x000000f20614c211 */ /* 0x040fee00078408ff */
[----:B------:R-:W-:Y:S01]  /*9640*/  @P1 VIADD R5, R229, 0x4000 ;  /* 0x00004000e5051836 */ /* 0x000fe20000000000 */
[----:B------:R-:W-:Y:S01]  /*9650*/  PLOP3.LUT P1, PT, PT, PT, PT, 0x8, 0x0 ;  /* 0x000000000000781c */ /* 0x000fe20003f2e170 */
[----:B------:R-:W-:Y:S01]  /*9660*/  IMAD.MOV.U32 R242, RZ, RZ, R16 ;  /* 0x000000fffff27224 */ /* 0x000fe200078e0010 */
[----:B------:R-:W-:Y:S02]  /*9670*/  @!P4 PLOP3.LUT P1, PT, P5, PT, PT, 0x80, 0x0 ;  /* 0x000000000000c81c */ /* 0x000fe40002f2f070 */
[----:B------:R-:W-:Y:S04]  /*9680*/  @P4 STS [R5+0x3000], RZ ;  /* 0x003000ff05004388 */ /* 0x000fe80000000800 */
[----:B------:R-:W-:Y:S04]  /*9690*/  @P4 STS [R5+0x3004], RZ ;  /* 0x003004ff05004388 */ /* 0x000fe80000000800 */
[----:B------:R-:W-:Y:S04]  /*96a0*/  @P4 STS [R5+0x3008], RZ ;  /* 0x003008ff05004388 */ /* 0x000fe80000000800 */
[----:B------:R2:W-:Y:S01]  /*96b0*/  @P4 STS [R5+0x300c], RZ ;  /* 0x00300cff05004388 */ /* 0x0005e20000000800 */
[----:B-1----:R-:W-:Y:S04]  /*96c0*/  @!P4 IMAD R21, R21, 0x60, RZ ;  /* 0x000000601515c824 */ /* 0x002fe800078e02ff */
[----:B------:R-:W-:Y:S05]  /*96d0*/  @!P4 IMAD.IADD R7, R7, 0x1, R21 ;  /* 0x000000010707c824 */ /* 0x000fea00078e0215 */
[----:B------:R-:W-:Y:S01]  /*96e0*/  @!P4 LEA.HI.X R21, R6, R241, R7, 0x1, P2 ;  /* 0x000000f10615c211 */ /* 0x000fe200010f0c07 */
[----:B------:R-:W-:Y:S02]  /*96f0*/  IMAD.MOV.U32 R241, RZ, RZ, R17 ;  /* 0x000000fffff17224 */ /* 0x000fe400078e0011 */
[C---:B------:R-:W-:Y:S02]  /*9700*/  @!P4 VIADD R5, R230.reuse, 0xffffc000 ;  /* 0xffffc000e605c836 */ /* 0x040fe40000000000 */
[----:B--2---:R-:W-:Y:S05]  /*9710*/  @P1 VIADD R5, R230, 0x4000 ;  /* 0x00004000e6051836 */ /* 0x004fea0000000000 */
        /* <DEDUP_REMOVED lines=9> */
[----:B------:R-:W-:Y:S07]  /*97b0*/  IMAD.IADD R230, R230, 0x1, R5 ;  /* 0x00000001e6e67824 */ /* 0x000fee00078e0205 */
.L_x_1148:
[----:B------:R-:W-:Y:S01]  /*97c0*/  FMUL.FTZ R5, R220, R33 ;  /* 0x00000021dc057220 */ /* 0x000fe20000410000 */
[----:B------:R-:W-:Y:S01]  /*97d0*/  FMUL.FTZ R6, R219, R32 ;  /* 0x00000020db067220 */ /* 0x000fe20000410000 */
[C---:B------:R-:W-:Y:S01]  /*97e0*/  FADD.FTZ R22, -R4.reuse, R22 ;  /* 0x0000001604167221 */ /* 0x040fe20000010100 */
[C---:B------:R-:W-:Y:S01]  /*97f0*/  FADD.FTZ R19, -R4.reuse, R19 ;  /* 0x0000001304137221 */ /* 0x040fe20000010100 */
[----:B------:R-:W-:Y:S01]  /*9800*/  FSETP.GE.FTZ.AND P1, PT, R205, RZ, PT ;  /* 0x000000ffcd00720b */ /* 0x000fe20003f36000 */
[C---:B------:R-:W-:Y:S01]  /*9810*/  FADD.FTZ R18, -R4.reuse, R18 ;  /* 0x0000001204127221 */ /* 0x040fe20000010100 */
[----:B------:R-:W-:Y:S01]  /*9820*/  FSETP.GE.FTZ.AND P2, PT, R211, RZ, PT ;  /* 0x000000ffd300720b */ /* 0x000fe20003f56000 */
[C---:B------:R-:W-:Y:S01]  /*9830*/  FADD.FTZ R7, -R4.reuse, R23 ;  /* 0x0000001704077221 */ /* 0x040fe20000010100 */
        /* <DEDUP_REMOVED lines=105> */
[----:B------:R-:W2:Y:S01]  /*9ed0*/  S2R R145, SR_TID.X ;  /* 0x0000000000917919 */ /* 0x000ea20000002100 */
        /* <DEDUP_REMOVED lines=14> */
[----:B------:R-:W1:Y:S01]  /*9fc0*/  S2R R146, SR_TID.X ;  /* 0x0000000000927919 */ /* 0x000e620000002100 */
[----:B------:R-:W-:Y:S01]  /*9fd0*/  FSETP.GE.FTZ.AND P4, PT, R169, RZ, PT ;  /* 0x000000ffa900720b */ /* 0x000fe20003f96000 */
[----:B------:R-:W-:Y:S01]  /*9fe0*/  UIMAD UR7, UR31, UR29, URZ ;  /* 0x0000001d1f0772a4 */ /* 0x000fe2000f8e023f */
[----:B------:R-:W-:Y:S02]  /*9ff0*/  FSETP.GE.FTZ.AND P3, PT, R167, RZ, PT ;  /* 0x000000ffa700720b */ /* 0x000fe40003f76000 */
[----:B------:R-:W-:Y:S01]  /*a000*/  FSETP.GE.FTZ.AND P2, PT, R161, RZ, PT ;  /* 0x000000ffa100720b */ /* 0x000fe20003f56000 */
[----:B------:R-:W-:Y:S01]  /*a010*/  ULEA UR8, -UR7, URZ, 0x7 ;  /* 0x0000003f07087291 */ /* 0x000fe2000f8e393f */
        /* <DEDUP_REMOVED lines=50> */
[----:B------:R-:W-:Y:S01]  /*a340*/  FSETP.GE.FTZ.AND P2, PT, R203, RZ, PT ;  /* 0x000000ffcb00720b */ /* 0x000fe20003f56000 */
[----:B------:R-:W-:Y:S01]  /*a350*/  STS [R236+0x16000], R20 ;  /* 0x01600014ec007388 */ /* 0x000fe20000000800 */
[----:B------:R-:W-:Y:S01]  /*a360*/  FSEL R27, R27, R0, P1 ;  /* 0x000000001b1b7208 */ /* 0x000fe20000800000 */
[----:B------:R-:W-:Y:S01]  /*a370*/  FMUL.FTZ R42, R208, R42 ;  /* 0x0000002ad02a7220 */ /* 0x000fe20000410000 */
[----:B------:R-:W-:Y:S01]  /*a380*/  FSETP.GE.FTZ.AND P1, PT, R215, RZ, PT ;  /* 0x000000ffd700720b */ /* 0x000fe20003f36000 */
[----:B------:R-:W-:Y:S01]  /*a390*/  STS [R236+0x16400], R8 ;  /* 0x01640008ec007388 */ /* 0x000fe20000000800 */
[-C--:B------:R-:W-:Y:S01]  /*a3a0*/  FSEL R5, R5, R0.reuse, P2 ;  /* 0x0000000005057208 */ /* 0x080fe20001000000 */
        /* <DEDUP_REMOVED lines=11> */
[----:B------:R-:W-:Y:S01]  /*a460*/  FSEL R4, R4, R0, P3 ;  /* 0x0000000004047208 */ /* 0x000fe20001800000 */
[----:B------:R-:W-:Y:S01]  /*a470*/  FMUL.FTZ R11, R194, R5 ;  /* 0x00000005c20b7220 */ /* 0x000fe20000410000 */
[----:B------:R-:W-:Y:S01]  /*a480*/  F2FP.BF16.F32.PACK_AB R7, R7, R26 ;  /* 0x0000001a0707723e */ /* 0x000fe200000010ff */
[----:B------:R-:W-:Y:S01]  /*a490*/  STS [R239+0x14400], R32 ;  /* 0x01440020ef007388 */ /* 0x000fe20000000800 */
[----:B------:R-:W-:Y:S01]  /*a4a0*/  FSEL R43, R43, R0, P1 ;  /* 0x000000002b2b7208 */ /* 0x000fe20000800000 */
[----:B------:R-:W-:Y:S01]  /*a4b0*/  FMUL.FTZ R5, R170, R4 ;  /* 0x00000004aa057220 */ /* 0x000fe20000410000 */
[----:B------:R-:W-:Y:S01]  /*a4c0*/  FSETP.GE.FTZ.AND P1, PT, R166, RZ, PT ;  /* 0x000000ffa600720b */ /* 0x000fe20003f36000 */
[----:B------:R-:W-:Y:S01]  /*a4d0*/  STS [R240+0x16000], R19 ;  /* 0x01600013f0007388 */ /* 0x000fe20000000800 */
[----:B------:R-:W-:Y:S01]  /*a4e0*/  F2FP.BF16.F32.PACK_AB R4, R31, R30 ;  /* 0x0000001e1f04723e */ /* 0x000fe200000010ff */
[----:B------:R-:W-:Y:S01]  /*a4f0*/  FMUL.FTZ R43, R207, R43 ;  /* 0x0000002bcf2b7220 */ /* 0x000fe20000410000 */
[----:B------:R-:W-:Y:S01]  /*a500*/  FSETP.GE.FTZ.AND P5, PT, R202, RZ, PT ;  /* 0x000000ffca00720b */ /* 0x000fe20003fb6000 */
[----:B------:R-:W-:Y:S01]  /*a510*/  STS [R240+0x16400], R7 ;  /* 0x01640007f0007388 */ /* 0x000fe20000000800 */
[----:B------:R-:W-:Y:S02]  /*a520*/  FSETP.GE.FTZ.AND P2, PT, R168, RZ, PT ;  /* 0x000000ffa800720b */ /* 0x000fe40003f56000 */
[-C--:B------:R-:W-:Y:S01]  /*a530*/  FSEL R6, R6, R0.reuse, P5 ;  /* 0x0000000006067208 */ /* 0x080fe20002800000 */
[----:B------:R-:W-:Y:S01]  /*a540*/  STS [R239+0x16000], R16 ;  /* 0x01600010ef007388 */ /* 0x000fe20000000800 */
[----:B------:R-:W-:Y:S02]  /*a550*/  FSEL R3, R3, R0, P2 ;  /* 0x0000000003037208 */ /* 0x000fe40001000000 */
[----:B------:R-:W-:Y:S01]  /*a560*/  F2FP.BF16.F32.PACK_AB R64, R144, R64 ;  /* 0x000000409040723e */ /* 0x000fe200000010ff */
[----:B------:R-:W-:Y:S01]  /*a570*/  STS [R239+0x16400], R4 ;  /* 0x01640004ef007388 */ /* 0x000fe20000000800 */
[----:B------:R-:W-:Y:S01]  /*a580*/  FMUL.FTZ R14, R202, R6 ;  /* 0x00000006ca0e7220 */ /* 0x000fe20000410000 */
[----:B------:R-:W-:Y:S01]  /*a590*/  FMUL.FTZ R10, R168, R3 ;  /* 0x00000003a80a7220 */ /* 0x000fe20000410000 */
[----:B------:R-:W-:Y:S01]  /*a5a0*/  @P1 FADD.FTZ R0, -R0, R63 ;  /* 0x0000003f00001221 */ /* 0x000fe20000010100 */
[----:B------:R-:W-:Y:S01]  /*a5b0*/  STS [R231+0x14000], R48 ;  /* 0x01400030e7007388 */ /* 0x000fe20000000800 */
[----:B------:R-:W-:Y:S02]  /*a5c0*/  F2FP.BF16.F32.PACK_AB R3, R43, R42 ;  /* 0x0000002a2b03723e */ /* 0x000fe400000010ff */
[----:B------:R-:W-:Y:S01]  /*a5d0*/  FMUL.FTZ R6, R166, R0 ;  /* 0x00000000a6067220 */ /* 0x000fe20000410000 */
[----:B------:R-:W-:Y:S01]  /*a5e0*/  STS [R231+0x14400], R23 ;  /* 0x01440017e7007388 */ /* 0x000fe20000000800 */
[----:B------:R-:W-:Y:S02]  /*a5f0*/  F2FP.BF16.F32.PACK_AB R0, R14, R15 ;  /* 0x0000000f0e00723e */ /* 0x000fe400000010ff */
[----:B------:R-:W-:Y:S01]  /*a600*/  F2FP.BF16.F32.PACK_AB R5, R5, R11 ;  /* 0x0000000b0505723e */ /* 0x000fe200000010ff */
[----:B------:R-:W-:Y:S01]  /*a610*/  STS [R235+0x14000], R37 ;  /* 0x01400025eb007388 */ /* 0x000fe20000000800 */
[----:B------:R-:W-:Y:S02]  /*a620*/  F2FP.BF16.F32.PACK_AB R6, R6, R10 ;  /* 0x0000000a0606723e */ /* 0x000fe400000010ff */
[----:B--2---:R-:W-:Y:S01]  /*a630*/  SHF.R.S32.HI R145, RZ, 0x1f, R145 ;  /* 0x0000001fff917819 */ /* 0x004fe20000011491 */
[----:B------:R-:W-:Y:S03]  /*a640*/  STS [R235+0x14400], R22 ;  /* 0x01440016eb007388 */ /* 0x000fe60000000800 */
[----:B-1----:R-:W-:Y:S01]  /*a650*/  LEA.HI R145, R145, R146, RZ, 0x3 ;  /* 0x0000009291917211 */ /* 0x002fe200078f18ff */
[----:B------:R-:W-:Y:S03]  /*a660*/  STS [R231+0x16000], R13 ;  /* 0x0160000de7007388 */ /* 0x000fe60000000800 */
[----:B------:R-:W-:Y:S01]  /*a670*/  SHF.R.S32.HI R145, RZ, 0x3, R145 ;  /* 0x00000003ff917819 */ /* 0x000fe20000011491 */
[----:B------:R1:W-:Y:S04]  /*a680*/  STS [R231+0x16400], R3 ;  /* 0x01640003e7007388 */ /* 0x0003e80000000800 */
[----:B------:R-:W-:Y:S04]  /*a690*/  STS [R235+0x16000], R12 ;  /* 0x0160000ceb007388 */ /* 0x000fe80000000800 */
[----:B------:R2:W-:Y:S04]  /*a6a0*/  STS [R235+0x16400], R0 ;  /* 0x01640000eb007388 */ /* 0x0005e80000000800 */
[----:B------:R-:W-:Y:S04]  /*a6b0*/  STS [R238+0x14000], R36 ;  /* 0x01400024ee007388 */ /* 0x000fe80000000800 */
[----:B------:R-:W-:Y:S04]  /*a6c0*/  STS [R238+0x14400], R54 ;  /* 0x01440036ee007388 */ /* 0x000fe80000000800 */
[----:B------:R-:W-:Y:S04]  /*a6d0*/  STS [R237+0x14000], R64 ;  /* 0x01400040ed007388 */ /* 0x000fe80000000800 */
[----:B------:R-:W-:Y:S01]  /*a6e0*/  STS [R237+0x14400], R21 ;  /* 0x01440015ed007388 */ /* 0x000fe20000000800 */
[----:B-1----:R-:W-:Y:S03]  /*a6f0*/  IMAD.SHL.U32 R3, R187, 0x2, RZ ;  /* 0x00000002bb037824 */ /* 0x002fe600078e00ff */
[----:B------:R-:W-:Y:S02]  /*a700*/  STS [R238+0x16000], R17 ;  /* 0x01600011ee007388 */ /* 0x000fe40000000800 */
[----:B------:R-:W-:Y:S02]  /*a710*/  IADD3 R2, R3, 0x8000, R2 ;  /* 0x0000800003027810 */ /* 0x000fe40007ffe002 */
[----:B------:R-:W-:Y:S03]  /*a720*/  STS [R238+0x16400], R5 ;  /* 0x01640005ee007388 */ /* 0x000fe60000000800 */
[----:B--2---:R-:W-:Y:S01]  /*a730*/  IMAD.IADD R0, R2, 0x1, R178 ;  /* 0x0000000102007824 */ /* 0x004fe200078e02b2 */
        /* <DEDUP_REMOVED lines=78> */
[C---:B------:R-:W-:Y:S01]  /*ac20*/  HMMA.16816.F32.BF16 R88, R28.reuse, R16, R88 ;  /* 0x000000101c58723c */ /* 0x040fe20000041858 */
[----:B------:R-:W4:Y:S05]  /*ac30*/  S2R R16, SR_TID.X ;  /* 0x0000000000107919 */ /* 0x000f2a0000002100 */
[-C--:B------:R-:W-:Y:S01]  /*ac40*/  HMMA.16816.F32.BF16 R92, R28, R18.reuse, R92 ;  /* 0x000000121c5c723c */ /* 0x080fe2000004185c */
[----:B------:R-:W3:Y:S05]  /*ac50*/  LDSM.16.MT88.4 R28, [R176+0x23800] ;  /* 0x02380000b01c783b */ /* 0x000eea0000004200 */
[----:B------:R-:W-:Y:S01]  /*ac60*/  HMMA.16816.F32.BF16 R96, R8, R18, R96 ;  /* 0x000000120860723c */ /* 0x000fe20000041860 */
[----:B------:R4:W3:Y:S01]  /*ac70*/  LDSM.16.MT88.4 R8, [R0+0x3800] ;  /* 0x003800000008783b */ /* 0x0008e20000004200 */
[----:B------:R-:W-:Y:S04]  /*ac80*/  BAR.SYNC.DEFER_BLOCKING 0x0 ;  /* 0x0000000000007b1d */ /* 0x000fe80000010000 */
[-C--:B-1----:R-:W-:Y:S06]  /*ac90*/  HMMA.16816.F32.BF16 R68, R20, R32.reuse, R68 ;  /* 0x000000201444723c */ /* 0x082fec0000041844 */
[C---:B--2---:R-:W-:Y:S06]  /*aca0*/  HMMA.16816.F32.BF16 R72, R36.reuse, R32, R72 ;  /* 0x000000202448723c */ /* 0x044fec0000041848 */
[-C--:B------:R-:W-:Y:S06]  /*acb0*/  HMMA.16816.F32.BF16 R76, R36, R34.reuse, R76 ;  /* 0x00000022244c723c */ /* 0x080fec000004184c */
[C---:B------:R-:W-:Y:S05]  /*acc0*/  HMMA.16816.F32.BF16 R80, R20.reuse, R34, R80 ;  /* 0x000000221450723c */ /* 0x040fea0000041850 */
[----:B----4-:R-:W-:Y:S01]  /*acd0*/  IMAD.SHL.U32 R0, R145, 0x40, RZ ;  /* 0x0000004091007824 */ /* 0x010fe200078e00ff */
[-C--:B------:R-:W-:Y:S05]  /*ace0*/  HMMA.16816.F32.BF16 R84, R20, R4.reuse, R84 ;  /* 0x000000041454723c */ /* 0x080fea0000041854 */
[----:B------:R-:W-:Y:S01]  /*acf0*/  LOP3.LUT R0, R0, 0x1c0, RZ, 0xc0, !PT ;  /* 0x000001c000007812 */ /* 0x000fe200078ec0ff */
[C---:B------:R-:W-:Y:S06]  /*ad00*/  HMMA.16816.F32.BF16 R88, R36.reuse, R4, R88 ;  /* 0x000000042458723c */ /* 0x040fec0000041858 */
[-C--:B------:R-:W-:Y:S05]  /*ad10*/  HMMA.16816.F32.BF16 R92, R36, R6.reuse, R92 ;  /* 0x00000006245c723c */ /* 0x080fea000004185c */
[----:B------:R-:W-:Y:S01]  /*ad20*/  SHF.R.S32.HI R5, RZ, 0x1f, R16 ;  /* 0x0000001fff057819 */ /* 0x000fe20000011410 */
[----:B------:R-:W-:Y:S05]  /*ad30*/  HMMA.16816.F32.BF16 R96, R20, R6, R96 ;  /* 0x000000061460723c */ /* 0x000fea0000041860 */
[----:B------:R-:W-:Y:S01]  /*ad40*/  LEA.HI R5, R5, R16, RZ, 0x6 ;  /* 0x0000001005057211 */ /* 0x000fe200078f30ff */
[-C--:B---3--:R-:W-:Y:S05]  /*ad50*/  HMMA.16816.F32.BF16 R68, R12, R24.reuse, R68 ;  /* 0x000000180c44723c */ /* 0x088fea0000041844 */
[----:B------:R-:W-:Y:S01]  /*ad60*/  LOP3.LUT R6, R0, 0x38, R232, 0xf8, !PT ;  /* 0x0000003800067812 */ /* 0x000fe200078ef8e8 */
[C---:B------:R-:W-:Y:S05]  /*ad70*/  HMMA.16816.F32.BF16 R72, R28.reuse, R24, R72 ;  /* 0x000000181c48723c */ /* 0x040fea0000041848 */
[----:B------:R-:W-:Y:S01]  /*ad80*/  SHF.R.U32.HI R4, RZ, 0x3, R0 ;  /* 0x00000003ff047819 */ /* 0x000fe20000011600 */
[-C--:B------:R-:W-:Y:S01]  /*ad90*/  HMMA.16816.F32.BF16 R76, R28, R26.reuse, R76 ;  /* 0x0000001a1c4c723c */ /* 0x080fe2000004184c */
[----:B------:R-:W-:Y:S04]  /*ada0*/  IMAD.U32 R0, RZ, RZ, UR8 ;  /* 0x00000008ff007e24 */ /* 0x000fe8000f8e00ff */
[----:B------:R-:W-:Y:S01]  /*adb0*/  IMAD.SHL.U32 R5, R5, 0x8, RZ ;  /* 0x0000000805057824 */ /* 0x000fe200078e00ff */
[C---:B------:R-:W-:Y:S05]  /*adc0*/  HMMA.16816.F32.BF16 R80, R12.reuse, R26, R80 ;  /* 0x0000001a0c50723c */ /* 0x040fea0000041850 */
[----:B------:R-:W-:Y:S01]  /*add0*/  LOP3.LUT R4, R6, R4, RZ, 0x3c, !PT ;  /* 0x0000000406047212 */ /* 0x000fe200078e3cff */
[-C--:B------:R-:W-:Y:S05]  /*ade0*/  HMMA.16816.F32.BF16 R84, R12, R8.reuse, R84 ;  /* 0x000000080c54723c */ /* 0x080fea0000041854 */
[----:B------:R-:W-:Y:S01]  /*adf0*/  LEA R192, P1, R0, R192, 0x2 ;  /* 0x000000c000c07211 */ /* 0x000fe200078210ff */
[C---:B------:R-:W-:Y:S05]  /*ae00*/  HMMA.16816.F32.BF16 R88, R28.reuse, R8, R88 ;  /* 0x000000081c58723c */ /* 0x040fea0000041858 */
[----:B------:R-:W-:Y:S01]  /*ae10*/  LOP3.LUT R4, R4, 0xfffffe00, R5, 0xf8, !PT ;  /* 0xfffffe0004047812 */ /* 0x000fe200078ef805 */
[-C--:B------:R-:W-:Y:S05]  /*ae20*/  HMMA.16816.F32.BF16 R92, R28, R10.reuse, R92 ;  /* 0x0000000a1c5c723c */ /* 0x080fea000004185c */
[----:B------:R-:W-:Y:S01]  /*ae30*/  LEA.HI.X.SX32 R193, R0, R193, 0x2, P1 ;  /* 0x000000c100c17211 */ /* 0x000fe200008f16ff */
[----:B------:R-:W-:Y:S05]  /*ae40*/  HMMA.16816.F32.BF16 R96, R12, R10, R96 ;  /* 0x0000000a0c60723c */ /* 0x000fea0000041860 */
[----:B------:R-:W-:Y:S01]  /*ae50*/  LEA R142, R4, UR4, 0x1 ;  /* 0x00000004048e7c11 */ /* 0x000fe2000f8e08ff */
[----:B------:R-:W-:Y:S07]  /*ae60*/  @!UPT UIADD3 URZ, URZ, URZ, URZ ;  /* 0x0000003f3f3ff290 */ /* 0x000fee000fffe03f */
        /* <DEDUP_REMOVED lines=47> */
.L_x_1149:
        /* <DEDUP_REMOVED lines=15> */
[----:B------:R-:W4:Y:S01]  /*b250*/  LDL R149, [R1+0x5c] ;  /* 0x00005c0001957983 */ /* 0x000f220000100800 */
[----:B------:R-:W-:Y:S02]  /*b260*/  UIMAD UR10, UR7, 0x28, URZ ;  /* 0x00000028070a78a4 */ /* 0x000fe4000f8e023f */
[----:B------:R-:W-:Y:S01]  /*b270*/  UISETP.GT.AND UP2, UPT, UR14, UR27, UPT ;  /* 0x0000001b0e00728c */ /* 0x000fe2000bf44270 */
[----:B------:R-:W-:Y:S04]  /*b280*/  LDSM.16.MT88.4 R44, [R2+0x4800] ;  /* 0x00480000022c783b */ /* 0x000fe80000004200 */
[----:B------:R-:W5:Y:S04]  /*b290*/  LDL R143, [R1+0x64] ;  /* 0x00006400018f7983 */ /* 0x000f680000100800 */
[----:B------:R-:W3:Y:S04]  /*b2a0*/  LDSM.16.M88.4 R40, [R140+0x14000] ;  /* 0x014000008c28783b */ /* 0x000ee80000000200 */
[----:B------:R-:W5:Y:S04]  /*b2b0*/  LDL R144, [R1+0x60] ;  /* 0x0000600001907983 */ /* 0x000f680000100800 */
[----:B------:R-:W3:Y:S04]  /*b2c0*/  LDSM.16.M88.4 R48, [R140+0x16000] ;  /* 0x016000008c30783b */ /* 0x000ee80000000200 */
[----:B------:R-:W5:Y:S01]  /*b2d0*/  LDL R146, [R1+0x6c] ;  /* 0x00006c0001927983 */ /* 0x000f620000100800 */
[-C--:B--2---:R-:W-:Y:S03]  /*b2e0*/  HMMA.16816.F32.BF16 R4, R32, R16.reuse, RZ ;  /* 0x000000102004723c */ /* 0x084fe600000418ff */
[----:B------:R-:W2:Y:S04]  /*b2f0*/  LDSM.16.MT88.4 R52, [R3+0x800] ;  /* 0x000800000334783b */ /* 0x000ea80000004200 */
[----:B------:R-:W5:Y:S01]  /*b300*/  LDL R147, [R1+0x68] ;  /* 0x0000680001937983 */ /* 0x000f620000100800 */
[C---:B-1----:R-:W-:Y:S03]  /*b310*/  HMMA.16816.F32.BF16 R8, R28.reuse, R16, RZ ;  /* 0x000000101c08723c */ /* 0x042fe600000418ff */
[----:B------:R-:W-:Y:S03]  /*b320*/  LDSM.16.MT88.4 R60, [R2+0x5000] ;  /* 0x00500000023c783b */ /* 0x000fe60000004200 */
[-C--:B------:R-:W-:Y:S01]  /*b330*/  HMMA.16816.F32.BF16 R12, R28, R18.reuse, RZ ;  /* 0x000000121c0c723c */ /* 0x080fe200000418ff */
[----:B------:R-:W1:Y:S04]  /*b340*/  LDSM.16.M88.4 R56, [R0+0x14000] ;  /* 0x014000000038783b */ /* 0x000e680000000200 */
[----:B------:R-:W1:Y:S01]  /*b350*/  LDSM.16.M88.4 R64, [R0+0x16000] ;  /* 0x016000000040783b */ /* 0x000e620000000200 */
[C---:B------:R-:W-:Y:S03]  /*b360*/  HMMA.16816.F32.BF16 R16, R32.reuse, R18, RZ ;  /* 0x000000122010723c */ /* 0x040fe600000418ff */
[----:B------:R-:W1:Y:S03]  /*b370*/  LDSM.16.MT88.4 R132, [R3+0x1000] ;  /* 0x001000000384783b */ /* 0x000e660000004200 */
[-C--:B---3--:R-:W-:Y:S01]  /*b380*/  HMMA.16816.F32.BF16 R20, R32, R36.reuse, RZ ;  /* 0x000000242014723c */ /* 0x088fe200000418ff */
[----:B------:R-:W-:Y:S05]  /*b390*/  LDSM.16.M88.4 R136, [R141+0x16000] ;  /* 0x016000008d88783b */ /* 0x000fea0000000200 */
        /* <DEDUP_REMOVED lines=14> */
[----:B------:R-:W-:Y:S04]  /*b480*/  LDSM.16.M88.4 R40, [R185+UR4+0x18000] ;  /* 0x01800004b928783b */ /* 0x000fe80008000200 */
[----:B------:R-:W2:Y:S01]  /*b490*/  LDSM.16.MT88.4 R52, [R2+0x6000] ;  /* 0x006000000234783b */ /* 0x000ea20000004200 */
[-C--:B-1----:R-:W-:Y:S06]  /*b4a0*/  HMMA.16816.F32.BF16 R4, R56, R60.reuse, R4 ;  /* 0x0000003c3804723c */ /* 0x082fec0000041804 */
[C---:B------:R-:W-:Y:S06]  /*b4b0*/  HMMA.16816.F32.BF16 R8, R64.reuse, R60, R8 ;  /* 0x0000003c4008723c */ /* 0x040fec0000041808 */
[-C--:B------:R-:W-:Y:S06]  /*b4c0*/  HMMA.16816.F32.BF16 R12, R64, R62.reuse, R12 ;  /* 0x0000003e400c723c */ /* 0x080fec000004180c */
[C---:B------:R-:W-:Y:S01]  /*b4d0*/  HMMA.16816.F32.BF16 R16, R56.reuse, R62, R16 ;  /* 0x0000003e3810723c */ /* 0x040fe20000041810 */
[----:B------:R-:W1:Y:S05]  /*b4e0*/  LDSM.16.M88.4 R60, [R185+UR4+0x1a000] ;  /* 0x01a00004b93c783b */ /* 0x000e6a0008000200 */
[-C--:B------:R-:W-:Y:S06]  /*b4f0*/  HMMA.16816.F32.BF16 R20, R56, R132.reuse, R20 ;  /* 0x000000843814723c */ /* 0x080fec0000041814 */
[C---:B------:R-:W-:Y:S06]  /*b500*/  HMMA.16816.F32.BF16 R24, R64.reuse, R132, R24 ;  /* 0x000000844018723c */ /* 0x040fec0000041818 */
[-C--:B------:R-:W-:Y:S01]  /*b510*/  HMMA.16816.F32.BF16 R28, R64, R134.reuse, R28 ;  /* 0x00000086401c723c */ /* 0x080fe2000004181c */
[----:B------:R-:W1:Y:S05]  /*b520*/  LDSM.16.MT88.4 R64, [R3+0x2000] ;  /* 0x002000000340783b */ /* 0x000e6a0000004200 */
[----:B------:R-:W-:Y:S01]  /*b530*/  HMMA.16816.F32.BF16 R32, R56, R134, R32 ;  /* 0x000000863820723c */ /* 0x000fe20000041820 */
[----:B------:R-:W-:Y:S04]  /*b540*/  LDSM.16.MT88.4 R56, [R2+0x6800] ;  /* 0x006800000238783b */ /* 0x000fe80000004200 */
[----:B------:R-:W-:Y:S01]  /*b550*/  LDSM.16.M88.4 R132, [R140+0x1a000] ;  /* 0x01a000008c84783b */ /* 0x000fe20000000200 */
[-C--:B---3--:R-:W-:Y:S06]  /*b560*/  HMMA.16816.F32.BF16 R4, R36, R44.reuse, R4 ;  /* 0x0000002c2404723c */ /* 0x088fec0000041804 */
[C---:B------:R-:W-:Y:S06]  /*b570*/  HMMA.16816.F32.BF16 R8, R136.reuse, R44, R8 ;  /* 0x0000002c8808723c */ /* 0x040fec0000041808 */
[-C--:B------:R-:W-:Y:S06]  /*b580*/  HMMA.16816.F32.BF16 R12, R136, R46.reuse, R12 ;  /* 0x0000002e880c723c */ /* 0x080fec000004180c */
[C---:B------:R-:W-:Y:S01]  /*b590*/  HMMA.16816.F32.BF16 R16, R36.reuse, R46, R16 ;  /* 0x0000002e2410723c */ /* 0x040fe20000041810 */
[----:B------:R-:W3:Y:S05]  /*b5a0*/  LDSM.16.M88.4 R44, [R140+0x18000] ;  /* 0x018000008c2c783b */ /* 0x000eea0000000200 */
[-C--:B--2---:R-:W-:Y:S06]  /*b5b0*/  HMMA.16816.F32.BF16 R20, R36, R48.reuse, R20 ;  /* 0x000000302414723c */ /* 0x084fec0000041814 */
[C---:B------:R-:W-:Y:S06]  /*b5c0*/  HMMA.16816.F32.BF16 R24, R136.reuse, R48, R24 ;  /* 0x000000308818723c */ /* 0x040fec0000041818 */
[-C--:B------:R-:W-:Y:S01]  /*b5d0*/  HMMA.16816.F32.BF16 R28, R136, R50.reuse, R28 ;  /* 0x00000032881c723c */ /* 0x080fe2000004181c */
[----:B------:R-:W2:Y:S05]  /*b5e0*/  LDSM.16.MT88.4 R136, [R3+0x2800] ;  /* 0x002800000388783b */ /* 0x000eaa0000004200 */
[----:B------:R-:W-:Y:S01]  /*b5f0*/  HMMA.16816.F32.BF16 R32, R36, R50, R32 ;  /* 0x000000322420723c */ /* 0x000fe20000041820 */
[----:B------:R-:W-:Y:S04]  /*b600*/  LDSM.16.MT88.4 R48, [R2+0x7000] ;  /* 0x007000000230783b */ /* 0x000fe80000004200 */
[----:B------:R-:W4:Y:S01]  /*b610*/  LDSM.16.M88.4 R36, [R0+0x18000] ;  /* 0x018000000024783b */ /* 0x000f220000000200 */
[-C--:B------:R-:W-:Y:S06]  /*b620*/  HMMA.16816.F32.BF16 R4, R40, R52.reuse, R4 ;  /* 0x000000342804723c */ /* 0x080fec0000041804 */
[C---:B-1----:R-:W-:Y:S06]  /*b630*/  HMMA.16816.F32.BF16 R8, R60.reuse, R52, R8 ;  /* 0x000000343c08723c */ /* 0x042fec0000041808 */
[-C--:B------:R-:W-:Y:S06]  /*b640*/  HMMA.16816.F32.BF16 R12, R60, R54.reuse, R12 ;  /* 0x000000363c0c723c */ /* 0x080fec000004180c */
[C---:B------:R-:W-:Y:S01]  /*b650*/  HMMA.16816.F32.BF16 R16, R40.reuse, R54, R16 ;  /* 0x000000362810723c */ /* 0x040fe20000041810 */
[----:B------:R1:W4:Y:S05]  /*b660*/  LDSM.16.M88.4 R52, [R0+0x1a000] ;  /* 0x01a000000034783b */ /* 0x00032a0000000200 */
[-C--:B------:R-:W-:Y:S06]  /*b670*/  HMMA.16816.F32.BF16 R20, R40, R64.reuse, R20 ;  /* 0x000000402814723c */ /* 0x080fec0000041814 */
[C---:B------:R-:W-:Y:S06]  /*b680*/  HMMA.16816.F32.BF16 R24, R60.reuse, R64, R24 ;  /* 0x000000403c18723c */ /* 0x040fec0000041818 */
[-C--:B------:R-:W-:Y:S01]  /*b690*/  HMMA.16816.F32.BF16 R28, R60, R66.reuse, R28 ;  /* 0x000000423c1c723c */ /* 0x080fe2000004181c */
[----:B------:R-:W5:Y:S05]  /*b6a0*/  LDSM.16.MT88.4 R60, [R3+0x3000] ;  /* 0x00300000033c783b */ /* 0x000f6a0000004200 */
[----:B------:R-:W-:Y:S01]  /*b6b0*/  HMMA.16816.F32.BF16 R32, R40, R66, R32 ;  /* 0x000000422820723c */ /* 0x000fe20000041820 */
[----:B------:R-:W-:Y:S01]  /*b6c0*/  LDSM.16.M88.4 R40, [R141+0x18000] ;  /* 0x018000008d28783b */ /* 0x000fe20000000200 */
[----:B-1----:R-:W-:Y:S03]  /*b6d0*/  IMAD.U32 R0, RZ, RZ, UR8 ;  /* 0x00000008ff007e24 */ /* 0x002fe6000f8e00ff */
[----:B------:R-:W-:Y:S01]  /*b6e0*/  LDSM.16.M88.4 R64, [R141+0x1a000] ;  /* 0x01a000008d40783b */ /* 0x000fe20000000200 */
[-C--:B---3--:R-:W-:Y:S06]  /*b6f0*/  HMMA.16816.F32.BF16 R4, R44, R56.reuse, R4 ;  /* 0x000000382c04723c */ /* 0x088fec0000041804 */
[C---:B------:R-:W-:Y:S06]  /*b700*/  HMMA.16816.F32.BF16 R8, R132.reuse, R56, R8 ;  /* 0x000000388408723c */ /* 0x040fec0000041808 */
[-C--:B------:R-:W-:Y:S06]  /*b710*/  HMMA.16816.F32.BF16 R12, R132, R58.reuse, R12 ;  /* 0x0000003a840c723c */ /* 0x080fec000004180c */
[C---:B------:R-:W-:Y:S01]  /*b720*/  HMMA.16816.F32.BF16 R16, R44.reuse, R58, R16 ;  /* 0x0000003a2c10723c */ /* 0x040fe20000041810 */
[----:B------:R4:W1:Y:S05]  /*b730*/  LDSM.16.MT88.4 R56, [R2+0x7800] ;  /* 0x007800000238783b */ /* 0x00086a0000004200 */
[-C--:B--2---:R-:W-:Y:S06]  /*b740*/  HMMA.16816.F32.BF16 R20, R44, R136.reuse, R20 ;  /* 0x000000882c14723c */ /* 0x084fec0000041814 */
[C---:B------:R-:W-:Y:S06]  /*b750*/  HMMA.16816.F32.BF16 R24, R132.reuse, R136, R24 ;  /* 0x000000888418723c */ /* 0x040fec0000041818 */
[-C--:B------:R-:W-:Y:S01]  /*b760*/  HMMA.16816.F32.BF16 R28, R132, R138.reuse, R28 ;  /* 0x0000008a841c723c */ /* 0x080fe2000004181c */
[----:B------:R2:W3:Y:S05]  /*b770*/  LDSM.16.MT88.4 R132, [R3+0x3800] ;  /* 0x003800000384783b */ /* 0x0004ea0000004200 */
[----:B------:R-:W-:Y:S05]  /*b780*/  HMMA.16816.F32.BF16 R32, R44, R138, R32 ;  /* 0x0000008a2c20723c */ /* 0x000fea0000041820 */
[----:B----4-:R-:W-:Y:S01]  /*b790*/  @P0 VIADD R2, R149, 0xffffff80 ;  /* 0xffffff8095020836 */ /* 0x010fe20000000000 */
[-C--:B------:R-:W-:Y:S06]  /*b7a0*/  HMMA.16816.F32.BF16 R4, R36, R48.reuse, R4 ;  /* 0x000000302404723c */ /* 0x080fec0000041804 */
[C---:B------:R-:W-:Y:S06]  /*b7b0*/  HMMA.16816.F32.BF16 R8, R52.reuse, R48, R8 ;  /* 0x000000303408723c */ /* 0x040fec0000041808 */
[-C--:B------:R-:W-:Y:S05]  /*b7c0*/  HMMA.16816.F32.BF16 R12, R52, R50.reuse, R12 ;  /* 0x00000032340c723c */ /* 0x080fea000004180c */
[----:B--2---:R-:W-:Y:S01]  /*b7d0*/  @P0 IMAD.WIDE R2, R2, R148, UR22 ;  /* 0x0000001602020e25 */ /* 0x004fe2000f8e0294 */
[C---:B------:R-:W-:Y:S04]  /*b7e0*/  HMMA.16816.F32.BF16 R16, R36.reuse, R50, R16 ;  /* 0x000000322410723c */ /* 0x040fe80000041810 */
[----:B-----5:R-:W2:Y:S02]  /*b7f0*/  @P0 LDG.E R143, desc[UR16][R2.64+0x120] ;  /* 0x00012010028f0981 */ /* 0x020ea4000c1e1900 */
[-C--:B------:R-:W-:Y:S02]  /*b800*/  HMMA.16816.F32.BF16 R20, R36, R60.reuse, R20 ;  /* 0x0000003c2414723c */ /* 0x080fe40000041814 */
[----:B------:R-:W4:Y:S04]  /*b810*/  @P0 LDG.E R144, desc[UR16][R2.64+0x100] ;  /* 0x0001001002900981 */ /* 0x000f28000c1e1900 */
[C---:B------:R-:W-:Y:S01]  /*b820*/  HMMA.16816.F32.BF16 R24, R52.reuse, R60, R24 ;  /* 0x0000003c3418723c */ /* 0x040fe20000041818 */
[----:B------:R-:W5:Y:S04]  /*b830*/  @P0 LDG.E R146, desc[UR16][R2.64+0x20] ;  /* 0x0000201002920981 */ /* 0x000f68000c1e1900 */
[----:B------:R3:W5:Y:S01]  /*b840*/  @P0 LDG.E R147, desc[UR16][R2.64] ;  /* 0x0000001002930981 */ /* 0x000762000c1e1900 */
[-C--:B------:R-:W-:Y:S06]  /*b850*/  HMMA.16816.F32.BF16 R28, R52, R62.reuse, R28 ;  /* 0x0000003e341c723c */ /* 0x080fec000004181c */
[----:B------:R-:W-:Y:S06]  /*b860*/  HMMA.16816.F32.BF16 R32, R36, R62, R32 ;  /* 0x0000003e2420723c */ /* 0x000fec0000041820 */
[-C--:B-1----:R-:W-:Y:S01]  /*b870*/  HMMA.16816.F32.BF16 R4, R40, R56.reuse, R4 ;  /* 0x000000382804723c */ /* 0x082fe20000041804 */
[----:B------:R-:W-:Y:S05]  /*b880*/  IMAD.U32 R37, RZ, RZ, UR18 ;  /* 0x00000012ff257e24 */ /* 0x000fea000f8e00ff */
[C---:B------:R-:W-:Y:S06]  /*b890*/  HMMA.16816.F32.BF16 R8, R64.reuse, R56, R8 ;  /* 0x000000384008723c */ /* 0x040fec0000041808 */
[-C--:B------:R-:W-:Y:S05]  /*b8a0*/  HMMA.16816.F32.BF16 R12, R64, R58.reuse, R12 ;  /* 0x0000003a400c723c */ /* 0x080fea000004180c */
[CC--:B---3--:R-:W-:Y:S01]  /*b8b0*/  LEA R2, P1, R0.reuse, R192.reuse, 0x2 ;  /* 0x000000c000027211 */ /* 0x0c8fe200078210ff */
[C---:B------:R-:W-:Y:S05]  /*b8c0*/  HMMA.16816.F32.BF16 R16, R40.reuse, R58, R16 ;  /* 0x0000003a2810723c */ /* 0x040fea0000041810 */
[-C--:B------:R-:W-:Y:S01]  /*b8d0*/  LEA.HI.X.SX32 R3, R0, R193.reuse, 0x2, P1 ;  /* 0x000000c100037211 */ /* 0x080fe200008f16ff */
[-C--:B------:R-:W-:Y:S01]  /*b8e0*/  HMMA.16816.F32.BF16 R20, R40, R132.reuse, R20 ;  /* 0x000000842814723c */ /* 0x080fe20000041814 */
[----:B------:R-:W-:Y:S01]  /*b8f0*/  REDG.E.ADD.F32.FTZ.RN.STRONG.GPU desc[UR16][R192.64], R4 ;  /* 0x00000004c00079a6 */ /* 0x000fe2000c10f390 */
[----:B------:R-:W-:Y:S01]  /*b900*/  IMAD.U32 R0, RZ, RZ, UR9 ;  /* 0x00000009ff007e24 */ /* 0x000fe2000f8e00ff */
[----:B------:R-:W-:Y:S02]  /*b910*/  UIMAD UR9, UR7, 0x30, URZ ;  /* 0x00000030070978a4 */ /* 0x000fe4000f8e023f */
[----:B------:R1:W-:Y:S01]  /*b920*/  REDG.E.ADD.F32.FTZ.RN.STRONG.GPU desc[UR16][R2.64], R5 ;  /* 0x00000005020079a6 */ /* 0x0003e2000c10f390 */
[C---:B------:R-:W-:Y:S05]  /*b930*/  HMMA.16816.F32.BF16 R24, R64.reuse, R132, R24 ;  /* 0x000000844018723c */ /* 0x040fea0000041818 */
[CC--:B------:R-:W-:Y:S01]  /*b940*/  LEA R38, P1, R0.reuse, R192.reuse, 0x2 ;  /* 0x000000c000267211 */ /* 0x0c0fe200078210ff */
[-C--:B------:R-:W-:Y:S05]  /*b950*/  HMMA.16816.F32.BF16 R28, R64, R134.reuse, R28 ;  /* 0x00000086401c723c */ /* 0x080fea000004181c */
[-C--:B------:R-:W-:Y:S01]  /*b960*/  LEA.HI.X.SX32 R39, R0, R193.reuse, 0x2, P1 ;  /* 0x000000c100277211 */ /* 0x080fe200008f16ff */
[----:B------:R-:W-:Y:S01]  /*b970*/  HMMA.16816.F32.BF16 R32, R40, R134, R32 ;  /* 0x000000862820723c */ /* 0x000fe20000041820 */
[----:B------:R-:W-:Y:S01]  /*b980*/  IMAD.U32 R0, RZ, RZ, UR9 ;  /* 0x00000009ff007e24 */ /* 0x000fe2000f8e00ff */
[----:B------:R-:W-:Y:S05]  /*b990*/  UIMAD UR9, UR7, 0x48, URZ ;  /* 0x00000048070978a4 */ /* 0x000fea000f8e023f */
[----:B------:R-:W-:Y:S01]  /*b9a0*/  IMAD.U32 R40, RZ, RZ, UR11 ;  /* 0x0000000bff287e24 */ /* 0x000fe2000f8e00ff */
[----:B------:R-:W-:Y:S03]  /*b9b0*/  UIMAD UR11, UR7, 0x38, URZ ;  /* 0x00000038070b78a4 */ /* 0x000fe6000f8e023f */
[----:B-1----:R-:W-:Y:S01]  /*b9c0*/  IMAD.U32 R5, RZ, RZ, UR10 ;  /* 0x0000000aff057e24 */ /* 0x002fe2000f8e00ff */
[----:B------:R-:W-:Y:S04]  /*b9d0*/  USHF.L.U32 UR10, UR7, 0x6, URZ ;  /* 0x00000006070a7899 */ /* 0x000fe8000800063f */
[CC--:B------:R-:W-:Y:S04]  /*b9e0*/  LEA R4, P1, R5.reuse, R192.reuse, 0x2 ;  /* 0x000000c005047211 */ /* 0x0c0fe800078210ff */
[-C--:B------:R-:W-:Y:S01]  /*b9f0*/  LEA.HI.X.SX32 R5, R5, R193.reuse, 0x2, P1 ;  /* 0x000000c105057211 */ /* 0x080fe200008f16ff */
[----:B--2---:R-:W-:Y:S04]  /*ba00*/  @P0 STL [R1+0x64], R143 ;  /* 0x0000648f01000387 */ /* 0x004fe80000100800 */
[----:B----4-:R-:W-:Y:S04]  /*ba10*/  @P0 STL [R1+0x60], R144 ;  /* 0x0000609001000387 */ /* 0x010fe80000100800 */
[----:B-----5:R-:W-:Y:S04]  /*ba20*/  @P0 STL [R1+0x6c], R146 ;  /* 0x00006c9201000387 */ /* 0x020fe80000100800 */
[----:B------:R-:W-:Y:S01]  /*ba30*/  @P0 STL [R1+0x68], R147 ;  /* 0x0000689301000387 */ /* 0x000fe20000100800 */
[CC--:B------:R-:W-:Y:S04]  /*ba40*/  LEA R36, P0, R37.reuse, R192.reuse, 0x2 ;  /* 0x000000c025247211 */ /* 0x0c0fe800078010ff */
[-C--:B------:R-:W-:Y:S05]  /*ba50*/  LEA.HI.X.SX32 R37, R37, R193.reuse, 0x2, P0 ;  /* 0x000000c125257211 */ /* 0x080fea00000f16ff */
[----:B------:R1:W-:Y:S04]  /*ba60*/  REDG.E.ADD.F32.FTZ.RN.STRONG.GPU desc[UR16][R36.64], R6 ;  /* 0x00000006240079a6 */ /* 0x0003e8000c10f390 */
[----:B------:R2:W-:Y:S01]  /*ba70*/  REDG.E.ADD.F32.FTZ.RN.STRONG.GPU desc[UR16][R38.64], R7 ;  /* 0x00000007260079a6 */ /* 0x0005e2000c10f390 */
[CC--:B-1----:R-:W-:Y:S04]  /*ba80*/  LEA R36, P0, R40.reuse, R192.reuse, 0x2 ;  /* 0x000000c028247211 */ /* 0x0c2fe800078010ff */
[-C--:B------:R-:W-:Y:S02]  /*ba90*/  LEA.HI.X.SX32 R37, R40, R193.reuse, 0x2, P0 ;  /* 0x000000c128257211 */ /* 0x080fe400000f16ff */
[CC--:B------:R-:W-:Y:S01]  /*baa0*/  LEA R6, P0, R0.reuse, R192.reuse, 0x2 ;  /* 0x000000c000067211 */ /* 0x0c0fe200078010ff */
[----:B------:R-:W-:Y:S03]  /*bab0*/  LDSM.16.MT88.4 R40, [R176+0x19000] ;  /* 0x01900000b028783b */ /* 0x000fe60000004200 */
[-C--:B--2---:R-:W-:Y:S01]  /*bac0*/  LEA.HI.X.SX32 R7, R0, R193.reuse, 0x2, P0 ;  /* 0x000000c100077211 */ /* 0x084fe200000f16ff */
[----:B------:R1:W-:Y:S01]  /*bad0*/  REDG.E.ADD.F32.FTZ.RN.STRONG.GPU desc[UR16][R36.64], R8 ;  /* 0x00000008240079a6 */ /* 0x0003e2000c10f390 */
[----:B------:R-:W-:Y:S01]  /*bae0*/  IMAD.U32 R0, RZ, RZ, UR9 ;  /* 0x00000009ff007e24 */ /* 0x000fe2000f8e00ff */
[----:B------:R-:W-:Y:S02]  /*baf0*/  UIMAD UR9, UR7, 0x58, URZ ;  /* 0x00000058070978a4 */ /* 0x000fe4000f8e023f */
        /* <DEDUP_REMOVED lines=392> */
.L_x_1151:
        /* <DEDUP_REMOVED lines=22> */
.L_x_1152:
        /* <DEDUP_REMOVED lines=20> */
[C---:B-1----:R-:W-:Y:S01]  /*d620*/  VIADD R0, R145.reuse, 0x20 ;  /* 0x0000002091007836 */ /* 0x042fe20000000000 */
        /* <DEDUP_REMOVED lines=26> */
.L_x_1154:
[----:B------:R-:W-:Y:S05]  /*d7d0*/  BSYNC B0 ;  /* 0x0000000000007941 */ /* 0x000fea0003800000 */
.L_x_1153:
        /* <DEDUP_REMOVED lines=14> */
.L_x_1156:
[----:B------:R-:W-:Y:S05]  /*d8c0*/  BSYNC B0 ;  /* 0x0000000000007941 */ /* 0x000fea0003800000 */
.L_x_1155:
        /* <DEDUP_REMOVED lines=15> */
.L_x_1158:
[----:B------:R-:W-:Y:S05]  /*d9c0*/  BSYNC B0 ;  /* 0x0000000000007941 */ /* 0x000fea0003800000 */
.L_x_1157:
        /* <DEDUP_REMOVED lines=14> */
.L_x_1160:
[----:B------:R-:W-:Y:S05]  /*dab0*/  BSYNC B0 ;  /* 0x0000000000007941 */ /* 0x000fea0003800000 */
.L_x_1159:
[----:B-1----:R-:W1:Y:S01]  /*dac0*/  LDS.128 R140, [R142+0x10000] ;  /* 0x010000008e8c7984 */ /* 0x002e620000000c00 */
        /* <DEDUP_REMOVED lines=26> */
.L_x_1162:
[----:B------:R-:W-:Y:S05]  /*dc70*/  BSYNC B0 ;  /* 0x0000000000007941 */ /* 0x000fea0003800000 */
.L_x_1161:
        /* <DEDUP_REMOVED lines=14> */
.L_x_1164:
[----:B------:R-:W-:Y:S05]  /*dd60*/  BSYNC B0 ;  /* 0x0000000000007941 */ /* 0x000fea0003800000 */
.L_x_1163:
        /* <DEDUP_REMOVED lines=14> */
.L_x_1166:
[----:B------:R-:W-:Y:S05]  /*de50*/  BSYNC B0 ;  /* 0x0000000000007941 */ /* 0x000fea0003800000 */
.L_x_1165:
        /* <DEDUP_REMOVED lines=12> */
.L_x_1115:
[----:B------:R-:W-:Y:S05]  /*df20*/  BSYNC B1 ;  /* 0x0000000000017941 */ /* 0x000fea0003800000 */
.L_x_1093:
        /* <DEDUP_REMOVED lines=11> */
.L_x_1167:
[----:B------:R-:W-:Y:S05]  /*dfe0*/  EXIT ;  /* 0x000000000000794d */ /* 0x000fea0003800000 */
.L_x_1169:
        /* <DEDUP_REMOVED lines=9> */
.L_x_1281:


//--------------------- .text._ZN5flash44flash_bwd_dq_dk_dv_loop_seqk_parallel_kernelI23Flash_bwd_kernel_traitsILi64ELi128ELi128ELi8ELi4ELi4ELi4ELb0ELb0EN7cutlass10bfloat16_tE19Flash_kernel_traitsILi64ELi128ELi128ELi8ES3_EELb0ELb1ELb0ELb1ELb0ELb0ELb1EEEvNS_16Flash_bwd_paramsE --------------------------
	.section	.text._ZN5flash44flash_bwd_dq_dk_dv_loop_seqk_parallel_kernelI23Flash_bwd_kernel_traitsILi64ELi128ELi128ELi8ELi4ELi4ELi4ELb0ELb0EN7cutlass10bfloat16_tE19Flash_kernel_traitsILi64ELi128ELi128ELi8ES3_EELb0ELb1ELb0ELb1ELb0ELb0ELb1EEEvNS_16Flash_bwd_paramsE,"ax",@progbits
	.align	128
        .global         _ZN5flash44flash_bwd_dq_dk_dv_loop_seqk_parallel_kernelI23Flash_bwd_kernel_traitsILi64ELi128ELi128ELi8ELi4ELi4ELi4ELb0ELb0EN7cutlass10bfloat16_tE19Flash_kernel_traitsILi64ELi128ELi128ELi8ES3_EELb0ELb1ELb0ELb1ELb0ELb0ELb1EEEvNS_16Flash_bwd_paramsE
        .type           _ZN5flash44flash_bwd_dq_dk_dv_loop_seqk_parallel_kernelI23Flash_bwd_kernel_traitsILi64ELi128ELi128ELi8ELi4ELi4ELi4ELb0ELb0EN7cutlass10bfloat16_tE19Flash_kernel_traitsILi64ELi128ELi128ELi8ES3_EELb0ELb1ELb0ELb1ELb0ELb0ELb1EEEvNS_16Flash_bwd_paramsE,@function
        .size           _ZN5flash44flash_bwd_dq_dk_dv_loop_seqk_parallel_kernelI23Flash_bwd_kernel_traitsILi64ELi128ELi128ELi8ELi4ELi4ELi4ELb0ELb0EN7cutlass10bfloat16_tE19Flash_kernel_traitsILi64ELi128ELi128ELi8ES3_EELb0ELb1ELb0ELb1ELb0ELb0ELb1EEEvNS_16Flash_bwd_paramsE,(.L_x_1282 - _ZN5flash44flash_bwd_dq_dk_dv_loop_seqk_parallel_kernelI23Flash_bwd_kernel_traitsILi64ELi128ELi128ELi8ELi4ELi4ELi4ELb0ELb0EN7cutlass10bfloat16_tE19Flash_kernel_traitsILi64ELi128ELi128ELi8ES3_EELb0ELb1ELb0ELb1ELb0ELb0ELb1EEEvNS_16Flash_bwd_paramsE)
        .other          _ZN5flash44flash_bwd_dq_dk_dv_loop_seqk_parallel_kernelI23Flash_bwd_kernel_traitsILi64ELi128ELi128ELi8ELi4ELi4ELi4ELb0ELb0EN7cutlass10bfloat16_tE19Flash_kernel_traitsILi64ELi128ELi128ELi8ES3_EELb0ELb1ELb0ELb1ELb0ELb0ELb1EEEvNS_16Flash_bwd_paramsE,@"STO_CUDA_ENTRY STV_DEFAULT"
_ZN5flash44flash_bwd_dq_dk_dv_loop_seqk_parallel_kernelI23Flash_bwd_kernel_traitsILi64ELi128ELi128ELi8ELi4ELi4ELi4ELb0ELb0EN7cutlass10bfloat16_tE19Flash_kernel_traitsILi64ELi128ELi128ELi8ES3_EELb0ELb1ELb0ELb1ELb0ELb0ELb1EEEvNS_16Flash_bwd_paramsE:
.text._ZN5flash44flash_bwd_dq_dk_dv_loop_seqk_parallel_kernelI23Flash_bwd_kernel_traitsILi64ELi128ELi128ELi8ELi4ELi4ELi4ELb0ELb0EN7cutlass10bfloat16_tE19Flash_kernel_traitsILi64ELi128ELi128ELi8ES3_EELb0ELb1ELb0ELb1ELb0ELb0ELb1EEEvNS_16Flash_bwd_paramsE:
        /* <DEDUP_REMOVED lines=16> */
[----:B------:R-:W-:Y:S01]  /*0100*/  ULDC.64 UR8, c[0x0][0x208] ;  /* 0x0000820000087ab9 */ /* 0x000fe20000000a00 */
[----:B------:R-:W-:-:S05]  /*0110*/  UMOV UR60, 0xffffc000 ;  /* 0xffffc000003c7882 */ /* 0x000fca0000000000 */
[----:B------:R-:W4:Y:S08]  /*0120*/  S2UR UR56, SR_CTAID.Z ;  /* 0x00000000003879c3 */ /* 0x000f300000002700 */
[----:B------:R-:W5:Y:S01]  /*0130*/  S2UR UR45, SR_CTAID.Y ;  /* 0x00000000002d79c3 */ /* 0x000f620000002600 */
[----:B---3--:R-:W-:Y:S01]  /*0140*/  ULEA UR4, UR4, UR5, 0x18 ;  /* 0x0000000504047291 */ /* 0x008fe2000f8ec03f */
[----:B--2---:R-:W-:Y:S01]  /*0150*/  SHF.R.S32.HI R9, RZ, 0x1f, R15 ;  /* 0x0000001fff097819 */ /* 0x004fe2000001140f */
[----:B----4-:R-:W-:-:S03]  /*0160*/  USHF.R.S32.HI UR5, URZ, 0x1f, UR56 ;  /* 0x0000001f3f057899 */ /* 0x010fc60008011438 */
[CC--:B------:R-:W-:Y:S02]  /*0170*/  LEA.HI R2, R9.reuse, R15.reuse, RZ, 0x4 ;  /* 0x0000000f09027211 */ /* 0x0c0fe400078f20ff */
[----:B------:R-:W-:Y:S02]  /*0180*/  LEA.HI R11, R9, R15, RZ, 0x3 ;  /* 0x0000000f090b7211 */ /* 0x000fe400078f18ff */
[----:B------:R-:W-:Y:S01]  /*0190*/  SHF.R.S32.HI R3, RZ, 0x4, R2 ;  /* 0x00000004ff037819 */ /* 0x000fe20000011402 */
[----:B-----5:R-:W-:Y:S01]  /*01a0*/  USHF.L.U32 UR6, UR45, 0x7, URZ ;  /* 0x000000072d067899 */ /* 0x020fe2000800063f */
[----:B------:R-:W-:Y:S02]  /*01b0*/  SHF.R.S32.HI R6, RZ, 0x3, R11 ;  /* 0x00000003ff067819 */ /* 0x000fe4000001140b */
[----:B-1----:R-:W-:Y:S02]  /*01c0*/  LEA.HI R0, R2, R3, RZ, 0x1 ;  /* 0x0000000302007211 */ /* 0x002fe400078f08ff */
[----:B------:R-:W-:-:S02]  /*01d0*/  LOP3.LUT R5, R11, 0xfffffff8, RZ, 0xc0, !PT ;  /* 0xfffffff80b057812 */ /* 0x000fc400078ec0ff */
[----:B------:R-:W-:Y:S02]  /*01e0*/  LOP3.LUT R0, R0, 0xfffffffe, RZ, 0xc0, !PT ;  /* 0xfffffffe00007812 */ /* 0x000fe400078ec0ff */
[CC--:B------:R-:W-:Y:S02]  /*01f0*/  LEA.HI R12, R9.reuse, R15.reuse, RZ, 0x2 ;  /* 0x0000000f090c7211 */ /* 0x0c0fe400078f10ff */
[----:B------:R-:W-:Y:S01]  /*0200*/  LEA.HI R8, R9, R15, RZ, 0x5 ;  /* 0x0000000f09087211 */ /* 0x000fe200078f28ff */
[----:B------:R-:W-:Y:S01]  /*0210*/  IMAD.IADD R10, R3, 0x1, -R0 ;  /* 0x00000001030a7824 */ /* 0x000fe200078e0a00 */
[----:B------:R-:W-:Y:S01]  /*0220*/  LOP3.LUT R0, R2, 0xfffffff0, RZ, 0xc0, !PT ;  /* 0xfffffff002007812 */ /* 0x000fe200078ec0ff */
[----:B------:R-:W-:Y:S01]  /*0230*/  IMAD.SHL.U32 R2, R6, 0x40, RZ ;  /* 0x0000004006027824 */ /* 0x000fe200078e00ff */
[--C-:B------:R-:W-:Y:S01]  /*0240*/  SHF.R.S32.HI R7, RZ, 0x2, R12.reuse ;  /* 0x00000002ff077819 */ /* 0x100fe2000001140c */
[C---:B------:R-:W-:Y:S01]  /*0250*/  IMAD.IADD R3, R15.reuse, 0x1, -R5 ;  /* 0x000000010f037824 */ /* 0x040fe200078e0a05 */
[----:B------:R-:W-:Y:S01]  /*0260*/  SHF.R.S32.HI R4, RZ, 0x1f, R12 ;  /* 0x0000001fff047819 */ /* 0x000fe2000001140c */
[----:B------:R-:W-:Y:S01]  /*0270*/  IMAD.IADD R0, R15, 0x1, -R0 ;  /* 0x000000010f007824 */ /* 0x000fe200078e0a00 */
[----:B------:R-:W-:Y:S01]  /*0280*/  LOP3.LUT R2, R2, 0x1c0, RZ, 0xc0, !PT ;  /* 0x000001c002027812 */ /* 0x000fe200078ec0ff */
[----:B------:R-:W-:Y:S01]  /*0290*/  IMAD.SHL.U32 R16, R3, 0x8, RZ ;  /* 0x0000000803107824 */ /* 0x000fe200078e00ff */
[----:B------:R-:W-:-:S02]  /*02a0*/  LEA.HI R4, R4, R7, RZ, 0x3 ;  /* 0x0000000704047211 */ /* 0x000fc400078f18ff */
[----:B------:R-:W-:Y:S02]  /*02b0*/  SHF.R.S32.HI R6, RZ, 0x1f, R0 ;  /* 0x0000001fff067819 */ /* 0x000fe40000011400 */
[----:B------:R-:W-:Y:S01]  /*02c0*/  SHF.R.U32.HI R5, RZ, 0x3, R2 ;  /* 0x00000003ff057819 */ /* 0x000fe20000011602 */
[----:B------:R1:W-:Y:S01]  /*02d0*/  STL [R1+0x40], R16 ;  /* 0x0000401001007387 */ /* 0x0003e20000100800 */
[----:B------:R-:W-:Y:S02]  /*02e0*/  LOP3.LUT R2, R2, 0x38, R16, 0xf8, !PT ;  /* 0x0000003802027812 */ /* 0x000fe400078ef810 */
[----:B------:R-:W-:Y:S02]  /*02f0*/  LEA.HI R14, R6, R0, RZ, 0x3 ;  /* 0x00000000060e7211 */ /* 0x000fe400078f18ff */
[----:B------:R-:W-:Y:S02]  /*0300*/  LOP3.LUT R4, R4, 0xfffffff8, RZ, 0xc0, !PT ;  /* 0xfffffff804047812 */ /* 0x000fe400078ec0ff */
[----:B------:R-:W-:-:S02]  /*0310*/  LOP3.LUT R5, R2, R5, RZ, 0x3c, !PT ;  /* 0x0000000502057212 */ /* 0x000fc400078e3cff */
[----:B------:R-:W-:Y:S01]  /*0320*/  LOP3.LUT R2, R14, 0xfffffff8, RZ, 0xc0, !PT ;  /* 0xfffffff80e027812 */ /* 0x000fe200078ec0ff */
[----:B------:R-:W-:Y:S01]  /*0330*/  IMAD.IADD R7, R7, 0x1, -R4 ;  /* 0x0000000107077824 */ /* 0x000fe200078e0a04 */
[----:B------:R-:W-:Y:S02]  /*0340*/  LEA.HI R6, R9, R15, RZ, 0x6 ;  /* 0x0000000f09067211 */ /* 0x000fe400078f30ff */
[----:B------:R-:W-:Y:S01]  /*0350*/  SHF.R.S32.HI R13, RZ, 0x5, R8 ;  /* 0x00000005ff0d7819 */ /* 0x000fe20000011408 */
[----:B------:R-:W-:Y:S01]  /*0360*/  IMAD.IADD R17, R0, 0x1, -R2 ;  /* 0x0000000100117824 */ /* 0x000fe200078e0a02 */
[----:B------:R-:W-:Y:S01]  /*0370*/  SHF.R.S32.HI R4, RZ, 0x1f, R8 ;  /* 0x0000001fff047819 */ /* 0x000fe20000011408 */
[----:B------:R-:W-:Y:S01]  /*0380*/  IMAD.SHL.U32 R6, R6, 0x8, RZ ;  /* 0x0000000806067824 */ /* 0x000fe200078e00ff */
[----:B------:R-:W-:Y:S02]  /*0390*/  LOP3.LUT R2, R8, 0xffffffe0, RZ, 0xc0, !PT ;  /* 0xffffffe008027812 */ /* 0x000fe400078ec0ff */
[----:B------:R-:W-:Y:S01]  /*03a0*/  LEA.HI R0, R4, R13, RZ, 0x2 ;  /* 0x0000000d04007211 */ /* 0x000fe200078f10ff */
[----:B------:R-:W-:Y:S01]  /*03b0*/  STL [R1+0x100], R17 ;  /* 0x0001001101007387 */ /* 0x000fe20000100800 */
[----:B------:R-:W-:Y:S01]  /*03c0*/  LOP3.LUT R4, R5, 0xfffffe00, R6, 0xf8, !PT ;  /* 0xfffffe0005047812 */ /* 0x000fe200078ef806 */
[----:B------:R-:W-:Y:S01]  /*03d0*/  IMAD.IADD R8, R15, 0x1, -R2 ;  /* 0x000000010f087824 */ /* 0x000fe200078e0a02 */
[----:B------:R-:W-:Y:S01]  /*03e0*/  LOP3.LUT R2, R0, 0xfffffffc, RZ, 0xc0, !PT ;  /* 0xfffffffc00027812 */ /* 0x000fe200078ec0ff */
[----:B------:R-:W-:Y:S01]  /*03f0*/  IMAD.SHL.U32 R0, R3, 0x40, RZ ;  /* 0x0000004003007824 */ /* 0x000fe200078e00ff */
[----:B------:R-:W-:Y:S01]  /*0400*/  LEA.HI R5, R9, R15, RZ, 0x7 ;  /* 0x0000000f09057211 */ /* 0x000fe200078f38ff */
[----:B------:R2:W-:Y:S01]  /*0410*/  STL [R1+0xf4], R4 ;  /* 0x0000f40401007387 */ /* 0x0005e20000100800 */
[----:B------:R-:W-:Y:S01]  /*0420*/  LOP3.LUT P4, RZ, R3, 0x2, RZ, 0xc0, !PT ;  /* 0x0000000203ff7812 */ /* 0x000fe2000788c0ff */
[----:B------:R-:W-:Y:S01]  /*0430*/  IMAD.IADD R9, R13, 0x1, -R2 ;  /* 0x000000010d097824 */ /* 0x000fe200078e0a02 */
[----:B------:R-:W-:Y:S01]  /*0440*/  LOP3.LUT P3, RZ, R3, 0x4, RZ, 0xc0, !PT ;  /* 0x0000000403ff7812 */ /* 0x000fe2000786c0ff */
[----:B------:R-:W-:Y:S01]  /*0450*/  IMAD.SHL.U32 R6, R10, 0x200, RZ ;  /* 0x000002000a067824 */ /* 0x000fe200078e00ff */
[----:B------:R-:W-:Y:S01]  /*0460*/  SHF.R.S32.HI R3, RZ, 0x1f, R8 ;  /* 0x0000001fff037819 */ /* 0x000fe20000011408 */
[----:B------:R-:W-:Y:S01]  /*0470*/  IMAD.SHL.U32 R2, R9, 0x10, RZ ;  /* 0x0000001009027824 */ /* 0x000fe200078e00ff */
[----:B------:R-:W-:Y:S01]  /*0480*/  LOP3.LUT R0, R0, 0x1c0, RZ, 0xc0, !PT ;  /* 0x000001c000007812 */ /* 0x000fe200078ec0ff */
[----:B------:R3:W-:Y:S01]  /*0490*/  STL [R1+0x13c], R8 ;  /* 0x00013c0801007387 */ /* 0x0007e20000100800 */
[----:B------:R-:W-:-:S02]  /*04a0*/  LEA.HI R3, R3, R8, RZ, 0x2 ;  /* 0x0000000803037211 */ /* 0x000fc400078f10ff */
[C---:B------:R-:W-:Y:S02]  /*04b0*/  LOP3.LUT R187, R0.reuse, 0x8, R11, 0xf8, !PT ;  /* 0x0000000800bb7812 */ /* 0x040fe400078ef80b */
[----:B-1----:R-:W-:Y:S02]  /*04c0*/  LEA.HI.SX32 R16, R3, R2, 0x1e ;  /* 0x0000000203107211 */ /* 0x002fe400078ff2ff */
[----:B------:R-:W-:-:S03]  /*04d0*/  LOP3.LUT R3, R0, 0x30, R2, 0xf8, !PT ;  /* 0x0000003000037812 */ /* 0x000fc600078ef802 */
[----:B------:R-:W-:Y:S01]  /*04e0*/  STL [R1+0x104], R16 ;  /* 0x0001041001007387 */ /* 0x000fe20000100800 */
[----:B--2---:R-:W-:-:S04]  /*04f0*/  LOP3.LUT R4, R7, 0x1, RZ, 0xc0, !PT ;  /* 0x0000000107047812 */ /* 0x004fc800078ec0ff */
[----:B------:R-:W-:Y:S02]  /*0500*/  ISETP.NE.U32.AND P0, PT, R4, 0x1, PT ;  /* 0x000000010400780c */ /* 0x000fe40003f05070 */
[----:B------:R-:W-:Y:S02]  /*0510*/  SHF.R.S32.HI R4, RZ, 0x7, R5 ;  /* 0x00000007ff047819 */ /* 0x000fe40000011405 */
[----:B------:R-:W-:Y:S01]  /*0520*/  SHF.R.U32.HI R5, RZ, 0x3, R0 ;  /* 0x00000003ff057819 */ /* 0x000fe20000011600 */
[C---:B------:R-:W-:Y:S01]  /*0530*/  IMAD.SHL.U32 R0, R7.reuse, 0x40, RZ ;  /* 0x0000004007007824 */ /* 0x040fe200078e00ff */
[----:B------:R-:W-:Y:S01]  /*0540*/  R2P PR, R7, 0x6 ;  /* 0x0000000607007804 */ /* 0x000fe20000000000 */
[C---:B------:R-:W-:Y:S01]  /*0550*/  IMAD R2, R4.reuse, 0x1000, R6 ;  /* 0x0000100004027824 */ /* 0x040fe200078e0206 */
[----:B------:R-:W-:Y:S01]  /*0560*/  LOP3.LUT R187, R187, R5, RZ, 0x3c, !PT ;  /* 0x00000005bbbb7212 */ /* 0x000fe200078e3cff */
[----:B------:R-:W-:Y:S01]  /*0570*/  IMAD.SHL.U32 R7, R4, 0x8, RZ ;  /* 0x0000000804077824 */ /* 0x000fe200078e00ff */
[----:B------:R-:W-:-:S02]  /*0580*/  LOP3.LUT R0, R0, 0x1c0, RZ, 0xc0, !PT ;  /* 0x000001c000007812 */ /* 0x000fc400078ec0ff */
[----:B---3--:R-:W-:Y:S01]  /*0590*/  LOP3.LUT R8, R3, 0x8, R11, 0xf8, !PT ;  /* 0x0000000803087812 */ /* 0x008fe200078ef80b */
[----:B------:R-:W-:Y:S01]  /*05a0*/  IMAD.IADD R187, R2, 0x1, R187 ;  /* 0x0000000102bb7824 */ /* 0x000fe200078e02bb */
[----:B------:R-:W-:Y:S01]  /*05b0*/  LOP3.LUT R2, R7, 0x8, RZ, 0xc0, !PT ;  /* 0x0000000807027812 */ /* 0x000fe200078ec0ff */
[----:B------:R-:W-:Y:S01]  /*05c0*/  IMAD.SHL.U32 R7, R10, 0x10, RZ ;  /* 0x000000100a077824 */ /* 0x000fe200078e00ff */
[----:B------:R-:W-:Y:S01]  /*05d0*/  SHF.R.U32.HI R3, RZ, 0x3, R0 ;  /* 0x00000003ff037819 */ /* 0x000fe20000011600 */
[----:B------:R-:W-:Y:S01]  /*05e0*/  IMAD.SHL.U32 R187, R187, 0x2, RZ ;  /* 0x00000002bbbb7824 */ /* 0x000fe200078e00ff */
[----:B------:R-:W-:Y:S02]  /*05f0*/  LOP3.LUT R5, R6, R8, R5, 0xf6, !PT ;  /* 0x0000000806057212 */ /* 0x000fe400078ef605 */
[----:B------:R-:W-:Y:S02]  /*0600*/  LOP3.LUT R6, R12, 0x7ffffffc, RZ, 0xc0, !PT ;  /* 0x7ffffffc0c067812 */ /* 0x000fe400078ec0ff */
[----:B------:R-:W-:Y:S01]  /*0610*/  LOP3.LUT R13, R2, 0x10, R7, 0xf8, !PT ;  /* 0x00000010020d7812 */ /* 0x000fe200078ef807 */
[----:B------:R-:W-:Y:S01]  /*0620*/  IMAD.SHL.U32 R7, R15, 0x2, RZ ;  /* 0x000000020f077824 */ /* 0x000fe200078e00ff */
[-C--:B------:R-:W-:Y:S01]  /*0630*/  LOP3.LUT R12, R3, R0.reuse, R2, 0x1e, !PT ;  /* 0x00000000030c7212 */ /* 0x080fe200078e1e02 */
[----:B------:R-:W-:Y:S01]  /*0640*/  IMAD.SHL.U32 R2, R17, 0x40, RZ ;  /* 0x0000004011027824 */ /* 0x000fe200078e00ff */
[----:B------:R-:W-:Y:S01]  /*0650*/  LOP3.LUT R11, R3, R0, RZ, 0xfc, !PT ;  /* 0x00000000030b7212 */ /* 0x000fe200078efcff */
[----:B------:R-:W-:Y:S01]  /*0660*/  IMAD.IADD R3, R15, 0x1, -R6 ;  /* 0x000000010f037824 */ /* 0x000fe200078e0a06 */
[----:B------:R-:W-:Y:S01]  /*0670*/  LOP3.LUT R7, R7, 0x6, RZ, 0xc0, !PT ;  /* 0x0000000607077812 */ /* 0x000fe200078ec0ff */
[----:B------:R-:W-:Y:S01]  /*0680*/  IMAD.SHL.U32 R6, R10, 0x8, RZ ;  /* 0x000000080a067824 */ /* 0x000fe200078e00ff */
[----:B------:R-:W-:Y:S01]  /*0690*/  LOP3.LUT R2, R2, 0x1c0, RZ, 0xc0, !PT ;  /* 0x000001c002027812 */ /* 0x000fe200078ec0ff */
[----:B------:R-:W-:-:S02]  /*06a0*/  IMAD.SHL.U32 R0, R14, 0x40, RZ ;  /* 0x000000400e007824 */ /* 0x000fc400078e00ff */
[----:B------:R-:W-:Y:S01]  /*06b0*/  IMAD.SHL.U32 R3, R3, 0x2, RZ ;  /* 0x0000000203037824 */ /* 0x000fe200078e00ff */
[----:B------:R-:W-:Y:S01]  /*06c0*/  LOP3.LUT R10, R2, 0x8, R6, 0xf8, !PT ;  /* 0x00000008020a7812 */ /* 0x000fe200078ef806 */
[C---:B------:R-:W-:Y:S01]  /*06d0*/  IMAD R7, R4.reuse, 0x40, R7 ;  /* 0x0000004004077824 */ /* 0x040fe200078e0207 */
[--C-:B------:R-:W-:Y:S01]  /*06e0*/  SHF.R.U32.HI R6, RZ, 0x3, R2.reuse ;  /* 0x00000003ff067819 */ /* 0x100fe20000011602 */
[----:B------:R-:W-:Y:S01]  /*06f0*/  IMAD R4, R4, 0x2000, R3 ;  /* 0x0000200004047824 */ /* 0x000fe200078e0203 */
[----:B------:R-:W-:Y:S02]  /*0700*/  LOP3.LUT R0, R0, 0xfffffe00, RZ, 0xc0, !PT ;  /* 0xfffffe0000007812 */ /* 0x000fe400078ec0ff */
[----:B------:R-:W-:Y:S01]  /*0710*/  LOP3.LUT R2, R6, R13, R2, 0x1e, !PT ;  /* 0x0000000d06027212 */ /* 0x000fe200078e1e02 */
[C---:B------:R-:W-:Y:S01]  /*0720*/  IMAD R8, R9.reuse, 0x400, R4 ;  /* 0x0000040009087824 */ /* 0x040fe200078e0204 */
[----:B------:R1:W-:Y:S01]  /*0730*/  STL [R1+0x144], R7 ;  /* 0x0001440701007387 */ /* 0x0003e20000100800 */
[----:B------:R-:W-:Y:S01]  /*0740*/  IMAD R4, R9, 0x400, R0 ;  /* 0x0000040009047824 */ /* 0x000fe200078e0200 */
[----:B------:R-:W-:Y:S01]  /*0750*/  LOP3.LUT R191, R2, R0, RZ, 0xfc, !PT ;  /* 0x0000000002bf7212 */ /* 0x000fe200078efcff */
[----:B------:R-:W-:Y:S01]  /*0760*/  IMAD.U32 R0, RZ, RZ, UR5 ;  /* 0x00000005ff007e24 */ /* 0x000fe2000f8e00ff */
[----:B------:R-:W-:Y:S01]  /*0770*/  USHF.R.S32.HI UR5, URZ, 0x1f, UR45 ;  /* 0x0000001f3f057899 */ /* 0x000fe2000801142d */
[----:B------:R-:W-:Y:S01]  /*0780*/  IMAD.U32 R0, RZ, RZ, UR6 ;  /* 0x00000006ff007e24 */ /* 0x000fe2000f8e00ff */
[----:B------:R-:W-:Y:S01]  /*0790*/  USHF.R.S32.HI UR6, URZ, 0x1f, UR56 ;  /* 0x0000001f3f067899 */ /* 0x000fe20008011438 */
[----:B------:R-:W-:-:S02]  /*07a0*/  IMAD.IADD R11, R11, 0x1, R8 ;  /* 0x000000010b0b7824 */ /* 0x000fc400078e0208 */
[----:B------:R-:W-:Y:S02]  /*07b0*/  IMAD.MOV.U32 R8, RZ, RZ, 0x40 ;  /* 0x00000040ff087424 */ /* 0x000fe400078e00ff */
[----:B------:R-:W-:Y:S01]  /*07c0*/  IMAD.U32 R0, RZ, RZ, UR5 ;  /* 0x00000005ff007e24 */ /* 0x000fe2000f8e00ff */
[----:B------:R-:W-:Y:S01]  /*07d0*/  UIADD3 UR5, UR4, 0xc000, URZ ;  /* 0x0000c00004057890 */ /* 0x000fe2000fffe03f */
[----:B------:R-:W-:Y:S01]  /*07e0*/  IMAD.U32 R0, RZ, RZ, UR6 ;  /* 0x00000006ff007e24 */ /* 0x000fe2000f8e00ff */
[----:B------:R-:W-:Y:S01]  /*07f0*/  LEA R11, R11, UR4, 0x1 ;  /* 0x000000040b0b7c11 */ /* 0x000fe2000f8e08ff */
[----:B------:R-:W-:Y:S01]  /*0800*/  VIADD R0, R16, 0xffffff80 ;  /* 0xffffff8010007836 */ /* 0x000fe20000000000 */
[C---:B------:R-:W-:Y:S02]  /*0810*/  SEL R186, R8.reuse, 0xffffffc0, !P3 ;  /* 0xffffffc008ba7807 */ /* 0x040fe40005800000 */
[----:B------:R-:W-:Y:S01]  /*0820*/  SEL R8, R8, 0xffffffc0, !P2 ;  /* 0xffffffc008087807 */ /* 0x000fe20005000000 */
[----:B------:R-:W-:Y:S01]  /*0830*/  VIADD R189, R187, UR5 ;  /* 0x00000005bbbd7c36 */ /* 0x000fe20008000000 */
[----:B------:R-:W-:-:S03]  /*0840*/  SHF.R.S32.HI R2, RZ, 0x1f, R0 ;  /* 0x0000001fff027819 */ /* 0x000fc60000011400 */
[----:B------:R-:W-:Y:S01]  /*0850*/  IMAD.IADD R186, R189, 0x1, R186 ;  /* 0x00000001bdba7824 */ /* 0x000fe200078e02ba */
[----:B------:R-:W-:Y:S01]  /*0860*/  SHF.L.U64.HI R2, R0, 0x2, R2 ;  /* 0x0000000200027819 */ /* 0x000fe20000010202 */
[----:B-1----:R-:W-:Y:S01]  /*0870*/  IMAD R7, R9, 0x400, R3 ;  /* 0x0000040009077824 */ /* 0x002fe200078e0203 */
[----:B------:R-:W-:Y:S01]  /*0880*/  LOP3.LUT R3, R10, R6, RZ, 0x3c, !PT ;  /* 0x000000060a037212 */ /* 0x000fe200078e3cff */
[----:B------:R-:W-:Y:S02]  /*0890*/  IMAD.SHL.U32 R0, R0, 0x4, RZ ;  /* 0x0000000400007824 */ /* 0x000fe400078e00ff */
[----:B------:R-:W-:Y:S01]  /*08a0*/  IMAD.IADD R12, R7, 0x1, R12 ;  /* 0x00000001070c7824 */ /* 0x000fe200078e020c */
[----:B------:R1:W-:Y:S01]  /*08b0*/  STL [R1+0xfc], R2 ;  /* 0x0000fc0201007387 */ /* 0x0003e20000100800 */
[----:B------:R-:W-:Y:S01]  /*08c0*/  IMAD.IADD R192, R4, 0x1, R3 ;  /* 0x0000000104c07824 */ /* 0x000fe200078e0203 */
[----:B------:R-:W-:Y:S01]  /*08d0*/  MOV R4, 0xfffffff0 ;  /* 0xfffffff000047802 */ /* 0x000fe20000000f00 */
[----:B------:R-:W-:Y:S01]  /*08e0*/  IMAD.MOV.U32 R7, RZ, RZ, 0x20 ;  /* 0x00000020ff077424 */ /* 0x000fe200078e00ff */
[----:B------:R-:W-:Y:S01]  /*08f0*/  LEA R12, R12, UR5, 0x1 ;  /* 0x000000050c0c7c11 */ /* 0x000fe2000f8e08ff */
        /* <DEDUP_REMOVED lines=9> */
[----:B------:R-:W-:Y:S01]  /*0990*/  LEA R3, R5, UR4, 0x1 ;  /* 0x0000000405037c11 */ /* 0x000fe2000f8e08ff */
[----:B------:R-:W-:-:S02]  /*09a0*/  IMAD.IADD R5, R7, 0x1, R12 ;  /* 0x0000000107057824 */ /* 0x000fc400078e020c */
[----:B------:R3:W-:Y:S01]  /*09b0*/  STL [R1+0x14], R11 ;  /* 0x0000140b01007387 */ /* 0x0007e20000100800 */
[----:B------:R-:W-:Y:S02]  /*09c0*/  IMAD.IADD R9, R8, 0x1, R12 ;  /* 0x0000000108097824 */ /* 0x000fe400078e020c */
[C---:B------:R-:W-:Y:S01]  /*09d0*/  VIADD R15, R12.reuse, 0x420 ;  /* 0x000004200c0f7836 */ /* 0x040fe20000000000 */
[----:B------:R-:W-:Y:S01]  /*09e0*/  STL [R1+0x1c], R13 ;  /* 0x00001c0d01007387 */ /* 0x000fe20000100800 */
[C---:B------:R-:W-:Y:S02]  /*09f0*/  @P1 VIADD R15, R12.reuse, 0x3e0 ;  /* 0x000003e00c0f1836 */ /* 0x040fe40000000000 */
[C---:B------:R-:W-:Y:S02]  /*0a00*/  VIADD R14, R12.reuse, 0x2420 ;  /* 0x000024200c0e7836 */ /* 0x040fe40000000000 */
[C---:B-1----:R-:W-:Y:S02]  /*0a10*/  VIADD R2, R12.reuse, 0x2020 ;  /* 0x000020200c027836 */ /* 0x042fe40000000000 */
[----:B------:R-:W-:-:S02]  /*0a20*/  @P1 VIADD R2, R12, 0x1fe0 ;  /* 0x00001fe00c021836 */ /* 0x000fc40000000000 */
[----:B------:R-:W-:Y:S02]  /*0a30*/  @P1 VIADD R14, R12, 0x23e0 ;  /* 0x000023e00c0e1836 */ /* 0x000fe40000000000 */
[----:B--2---:R-:W-:Y:S02]  /*0a40*/  IMAD.IADD R0, R11, 0x1, R7 ;  /* 0x000000010b007824 */ /* 0x004fe400078e0207 */
[----:B------:R-:W-:Y:S02]  /*0a50*/  IMAD.IADD R4, R4, 0x1, R10 ;  /* 0x0000000104047824 */ /* 0x000fe400078e020a */
[----:B------:R-:W-:Y:S01]  /*0a60*/  IMAD.IADD R189, R189, 0x1, R188 ;  /* 0x00000001bdbd7824 */ /* 0x000fe200078e02bc */
[----:B------:R1:W-:Y:S01]  /*0a70*/  STL [R1+0x2c], R0 ;  /* 0x00002c0001007387 */ /* 0x0003e20000100800 */
[----:B------:R-:W-:-:S03]  /*0a80*/  IMAD.IADD R188, R188, 0x1, R186 ;  /* 0x00000001bcbc7824 */ /* 0x000fc600078e02ba */
[----:B------:R2:W-:Y:S01]  /*0a90*/  STL [R1+0x10], R10 ;  /* 0x0000100a01007387 */ /* 0x0005e20000100800 */
[C---:B---3--:R-:W-:Y:S02]  /*0aa0*/  VIADD R11, R12.reuse, 0x2040 ;  /* 0x000020400c0b7836 */ /* 0x048fe40000000000 */
[C---:B------:R-:W-:Y:S01]  /*0ab0*/  @P2 VIADD R11, R12.reuse, 0x1fc0 ;  /* 0x00001fc00c0b2836 */ /* 0x040fe20000000000 */
[----:B------:R3:W-:Y:S04]  /*0ac0*/  STL [R1+0x138], R5 ;  /* 0x0001380501007387 */ /* 0x0007e80000100800 */
[----:B------:R-:W-:Y:S01]  /*0ad0*/  STL [R1+0x11c], R9 ;  /* 0x00011c0901007387 */ /* 0x000fe20000100800 */
[----:B-1----:R-:W-:Y:S01]  /*0ae0*/  IADD3 R0, R12, R6, RZ ;  /* 0x000000060c007210 */ /* 0x002fe20007ffe0ff */
[----:B--2---:R-:W-:-:S04]  /*0af0*/  IMAD.IADD R10, R7, 0x1, R10 ;  /* 0x00000001070a7824 */ /* 0x004fc800078e020a */
[----:B------:R-:W-:Y:S01]  /*0b00*/  STL [R1+0x118], R0 ;  /* 0x0001180001007387 */ /* 0x000fe20000100800 */
[----:B---3--:R-:W-:-:S03]  /*0b10*/  VIADD R5, R12, 0x2440 ;  /* 0x000024400c057836 */ /* 0x008fc60000000000 */
[----:B------:R-:W-:Y:S01]  /*0b20*/  STL [R1+0x124], R15 ;  /* 0x0001240f01007387 */ /* 0x000fe20000100800 */
[----:B------:R-:W-:-:S03]  /*0b30*/  @P2 VIADD R5, R12, 0x23c0 ;  /* 0x000023c00c052836 */ /* 0x000fc60000000000 */
[----:B------:R-:W-:Y:S04]  /*0b40*/  STL [R1+0x10c], R2 ;  /* 0x00010c0201007387 */ /* 0x000fe80000100800 */
[----:B------:R-:W-:Y:S04]  /*0b50*/  STL [R1+0x120], R14 ;  /* 0x0001200e01007387 */ /* 0x000fe80000100800 */
[----:B------:R1:W-:Y:S04]  /*0b60*/  STL [R1+0x18], R4 ;  /* 0x0000180401007387 */ /* 0x0003e80000100800 */
[----:B------:R2:W-:Y:S04]  /*0b70*/  STL [R1+0x114], R11 ;  /* 0x0001140b01007387 */ /* 0x0005e80000100800 */
[----:B------:R3:W-:Y:S01]  /*0b80*/  STL [R1+0x110], R5 ;  /* 0x0001100501007387 */ /* 0x0007e20000100800 */
[----:B-1----:R-:W-:-:S02]  /*0b90*/  IMAD.IADD R4, R7, 0x1, R4 ;  /* 0x0000000107047824 */ /* 0x002fc400078e0204 */
[----:B--2---:R-:W-:Y:S02]  /*0ba0*/  IMAD.IADD R11, R13, 0x1, R7 ;  /* 0x000000010d0b7824 */ /* 0x004fe400078e0207 */
[----:B---3--:R-:W-:-:S03]  /*0bb0*/  IMAD.IADD R5, R7, 0x1, R9 ;  /* 0x0000000107057824 */ /* 0x008fc600078e0209 */
[----:B------:R-:W-:Y:S01]  /*0bc0*/  STL [R1+0x28], R11 ;  /* 0x0000280b01007387 */ /* 0x000fe20000100800 */
[----:B------:R-:W-:Y:S02]  /*0bd0*/  IMAD.IADD R9, R7, 0x1, R0 ;  /* 0x0000000107097824 */ /* 0x000fe400078e0200 */
[----:B------:R-:W-:Y:S01]  /*0be0*/  IMAD.SHL.U32 R0, R191, 0x2, RZ ;  /* 0x00000002bf007824 */ /* 0x000fe200078e00ff */
[----:B------:R-:W-:Y:S03]  /*0bf0*/  STL [R1+0x24], R10 ;  /* 0x0000240a01007387 */ /* 0x000fe60000100800 */
[----:B------:R-:W-:Y:S01]  /*0c00*/  VIADD R193, R0, UR5 ;  /* 0x0000000500c17c36 */ /* 0x000fe20008000000 */
[----:B------:R1:W-:Y:S04]  /*0c10*/  STL [R1+0x134], R5 ;  /* 0x0001340501007387 */ /* 0x0003e80000100800 */
[----:B------:R2:W-:Y:S01]  /*0c20*/  STL [R1+0x130], R9 ;  /* 0x0001300901007387 */ /* 0x0005e20000100800 */
[----:B-1----:R-:W-:-:S02]  /*0c30*/  IMAD.IADD R5, R8, 0x1, R2 ;  /* 0x0000000108057824 */ /* 0x002fc400078e0202 */
[----:B------:R-:W-:-:S03]  /*0c40*/  IMAD.IADD R2, R6, 0x1, R2 ;  /* 0x0000000106027824 */ /* 0x000fc600078e0202 */
[----:B------:R2:W-:Y:S04]  /*0c50*/  STL [R1+0x12c], R5 ;  /* 0x00012c0501007387 */ /* 0x0005e80000100800 */
[----:B------:R2:W-:Y:S04]  /*0c60*/  STL [R1+0x20], R4 ;  /* 0x0000200401007387 */ /* 0x0005e80000100800 */
[----:B------:R2:W-:Y:S02]  /*0c70*/  STL [R1+0x128], R2 ;  /* 0x0001280201007387 */ /* 0x0005e40000100800 */
.L_x_1246:
        /* <DEDUP_REMOVED lines=30> */
[----:B---34-:R-:W2:Y:S01]  /*0e60*/  @P1 LDG.E R8, desc[UR8][R6.64] ;  /* 0x0000000806081981 */ /* 0x018ea2000c1e1900 */
[----:B------:R-:W-:-:S04]  /*0e70*/  UIADD3 UR6, UP0, UR16, UR12, URZ ;  /* 0x0000000c10067290 */ /* 0x000fc8000ff1e03f */
[----:B------:R-:W-:Y:S01]  /*0e80*/  PLOP3.LUT P2, PT, PT, PT, UP4, 0x80, 0x0 ;  /* 0x000000000000781c */ /* 0x000fe20003f4f048 */
[----:B------:R-:W-:Y:S01]  /*0e90*/  UIADD3.X UR5, UR5, UR13, URZ, UP0, !UPT ;  /* 0x0000000d05057290 */ /* 0x000fe200087fe43f */
[----:B------:R1:W3:Y:S02]  /*0ea0*/  @P0 LDG.E R6, desc[UR8][R4.64] ;  /* 0x0000000804060981 */ /* 0x0002e4000c1e1900 */
[----:B-1----:R-:W-:Y:S02]  /*0eb0*/  IMAD.U32 R4, RZ, RZ, UR15 ;  /* 0x0000000fff047e24 */ /* 0x002fe4000f8e00ff */
[----:B------:R-:W-:-:S05]  /*0ec0*/  IMAD.U32 R5, RZ, RZ, UR14 ;  /* 0x0000000eff057e24 */ /* 0x000fca000f8e00ff */
[----:B------:R-:W4:Y:S04]  /*0ed0*/  @P3 LDG.E R7, desc[UR8][R4.64] ;  /* 0x0000000804073981 */ /* 0x000f28000c1e1900 */
[----:B------:R1:W5:Y:S02]  /*0ee0*/  @P3 LDG.E R0, desc[UR8][R4.64+0x4] ;  /* 0x0000040804003981 */ /* 0x000364000c1e1900 */
        /* <DEDUP_REMOVED lines=28> */
.L_x_1170:
        /* <DEDUP_REMOVED lines=22> */
[----:B------:R-:W-:Y:S02]  /*1210*/  @!UP0 UIMAD.WIDE.U32 UR40, UR45, UR6, URZ ;  /* 0x000000062d2882a5 */ /* 0x000fe4000f8e003f */
[----:B------:R-:W-:Y:S01]  /*1220*/  UIMAD UR29, UR5, UR27, URZ ;  /* 0x0000001b051d72a4 */ /* 0x000fe2000f8e023f */
[----:B-1----:R-:W-:Y:S01]  /*1230*/  IABS R6, R7 ;  /* 0x0000000700067213 */ /* 0x002fe20000000000 */
[----:B------:R-:W-:Y:S01]  /*1240*/  UIADD3 UR46, UR17, UR35, URZ ;  /* 0x00000023112e7290 */ /* 0x000fe2000fffe03f */
[----:B------:R-:W-:Y:S01]  /*1250*/  ISETP.NE.AND P3, PT, R7, RZ, PT ;  /* 0x000000ff0700720c */ /* 0x000fe20003f65270 */
[----:B------:R-:W-:Y:S01]  /*1260*/  USHF.L.U64.HI UR19, UR45, 0x7, UR58 ;  /* 0x000000072d137899 */ /* 0x000fe2000801023a */
[----:B------:R-:W1:Y:S01]  /*1270*/  I2F.RP R4, R6 ;  /* 0x0000000600047306 */ /* 0x000e620000209400 */
[----:B------:R-:W-:Y:S01]  /*1280*/  ULDC.U8 UR23, c[0x0][0x3d8] ;  /* 0x0000f60000177ab9 */ /* 0x000fe20000000000 */
[----:B------:R-:W-:-:S02]  /*1290*/  UISETP.NE.AND UP1, UPT, UR34, -0x1, UPT ;  /* 0xffffffff2200788c */ /* 0x000fc4000bf25270 */
[----:B--2---:R-:W-:Y:S02]  /*12a0*/  UIMAD.WIDE.U32 UR32, UR10, UR12, URZ ;  /* 0x0000000c0a2072a5 */ /* 0x004fe4000f8e003f */
[----:B------:R-:W-:Y:S02]  /*12b0*/  UISETP.NE.AND UP3, UPT, UR23, URZ, UPT ;  /* 0x0000003f1700728c */ /* 0x000fe4000bf65270 */
        /* <DEDUP_REMOVED lines=12> */
[----:B------:R-:W-:Y:S01]  /*1380*/  UIMAD.WIDE.U32 UR14, UR5, UR26, URZ ;  /* 0x0000001a050e72a5 */ /* 0x000fe2000f8e003f */
[----:B-1----:R-:W-:Y:S01]  /*1390*/  VIADD R4, R4, 0xffffffe ;  /* 0x0ffffffe04047836 */ /* 0x002fe20000000000 */
[----:B------:R-:W-:Y:S02]  /*13a0*/  UIMAD.WIDE UR6, UR25, UR61, URZ ;  /* 0x0000003d190672a5 */ /* 0x000fe4000f8e023f */
[----:B------:R-:W-:Y:S01]  /*13b0*/  UIMAD.WIDE.U32 UR12, UR45, UR59, URZ ;  /* 0x0000003b2d0c72a5 */ /* 0x000fe2000f8e003f */
[----:B------:R-:W1:Y:S01]  /*13c0*/  F2I.FTZ.U32.TRUNC.NTZ R5, R4 ;  /* 0x0000000400057305 */ /* 0x000e62000021f000 */
[----:B------:R-:W-:Y:S02]  /*13d0*/  UIMAD UR10, UR58, UR59, UR10 ;  /* 0x0000003b3a0a72a4 */ /* 0x000fe4000f8e020a */
[----:B------:R-:W-:Y:S02]  /*13e0*/  USEL UR55, UR16, UR14, !UP0 ;  /* 0x0000000e10377287 */ /* 0x000fe4000c000000 */
[----:B------:R-:W-:-:S02]  /*13f0*/  @UP0 UIADD3 UR46, UR15, UR29, URZ ;  /* 0x0000001d0f2e0290 */ /* 0x000fc4000fffe03f */
[----:B------:R-:W-:Y:S02]  /*1400*/  UIMAD UR14, UR7, UR12, URZ ;  /* 0x0000000c070e72a4 */ /* 0x000fe4000f8e023f */
[----:B------:R-:W-:Y:S02]  /*1410*/  UIADD3 UR10, UR13, UR10, URZ ;  /* 0x0000000a0d0a7290 */ /* 0x000fe4000fffe03f */
[----:B------:R-:W-:Y:S02]  /*1420*/  ULOP3.LUT UR15, UR31, 0xffffff80, URZ, 0xc0, !UPT ;  /* 0xffffff801f0f7892 */ /* 0x000fe4000f8ec03f */
[----:B------:R-:W-:Y:S01]  /*1430*/  UIMAD.WIDE.U32 UR16, UR6, UR12, URZ ;  /* 0x0000000c061072a5 */ /* 0x000fe2000f8e003f */
[----:B-1----:R-:W-:Y:S01]  /*1440*/  IMAD.MOV R0, RZ, RZ, -R5 ;  /* 0x000000ffff007224 */ /* 0x002fe200078e0a05 */
[----:B------:R-:W-:Y:S01]  /*1450*/  UIMAD.WIDE.U32 UR12, UR6, UR5, URZ ;  /* 0x00000005060c72a5 */ /* 0x000fe2000f8e003f */
[----:B------:R-:W-:Y:S01]  /*1460*/  IMAD.MOV.U32 R4, RZ, RZ, RZ ;  /* 0x000000ffff047224 */ /* 0x000fe200078e00ff */
[----:B------:R-:W-:Y:S01]  /*1470*/  UIMAD UR14, UR6, UR10, UR14 ;  /* 0x0000000a060e72a4 */ /* 0x000fe2000f8e020e */
[----:B------:R-:W-:Y:S01]  /*1480*/  IMAD R0, R0, R6, RZ ;  /* 0x0000000600007224 */ /* 0x000fe200078e02ff */
[----:B------:R-:W-:-:S02]  /*1490*/  UIADD3 UR10, UR15, -0x80, URZ ;  /* 0xffffff800f0a7890 */ /* 0x000fc4000fffe03f */
[----:B------:R-:W-:Y:S01]  /*14a0*/  USEL UR36, UR19, URZ, UP2 ;  /* 0x0000003f13247287 */ /* 0x000fe20009000000 */
[----:B------:R-:W-:Y:S01]  /*14b0*/  IMAD.HI.U32 R0, R5, R0, R4 ;  /* 0x0000000005007227 */ /* 0x000fe200078e0004 */
[----:B------:R-:W-:Y:S02]  /*14c0*/  USEL UR57, UR16, UR12, !UP0 ;  /* 0x0000000c10397287 */ /* 0x000fe4000c000000 */
[----:B------:R-:W-:Y:S02]  /*14d0*/  USHF.R.S32.HI UR35, URZ, 0x1f, UR10 ;  /* 0x0000001f3f237899 */ /* 0x000fe4000801140a */
[----:B------:R-:W-:Y:S01]  /*14e0*/  UIADD3 UR16, UP2, UR10, UR33, URZ ;  /* 0x000000210a107290 */ /* 0x000fe2000ff5e03f */
        /* <DEDUP_REMOVED lines=19> */
[----:B------:R-:W-:Y:S01]  /*1620*/  @UP1 ULDC.64 UR22, c[0x0][0x250] ;  /* 0x0000940000161ab9 */ /* 0x000fe20000000a00 */
[----:B------:R-:W-:Y:S01]  /*1630*/  @!P1 VIADD R0, R0, 0x1 ;  /* 0x0000000100009836 */ /* 0x000fe20000000000 */
[----:B------:R-:W-:Y:S01]  /*1640*/  PLOP3.LUT P1, PT, PT, PT, UP1, 0x80, 0x0 ;  /* 0x000000000000781c */ /* 0x000fe20003f2f018 */
[----:B------:R-:W-:Y:S01]  /*1650*/  @UP1 ULDC.64 UR24, c[0x0][0x248] ;  /* 0x0000920000181ab9 */ /* 0x000fe20000000a00 */
[----:B------:R-:W-:Y:S01]  /*1660*/  ISETP.GE.U32.AND P0, PT, R2, R6, PT ;  /* 0x000000060200720c */ /* 0x000fe20003f06070 */
[----:B------:R-:W-:Y:S01]  /*1670*/  @UP3 USEL UR7, UR6, UR5, !UP0 ;  /* 0x0000000506073287 */ /* 0x000fe2000c000000 */
[----:B------:R-:W-:Y:S01]  /*1680*/  LOP3.LUT R2, R7, UR56, RZ, 0x3c, !PT ;  /* 0x0000003807027c12 */ /* 0x000fe2000f8e3cff */
[----:B------:R-:W-:-:S02]  /*1690*/  @UP0 UIADD3 UR47, UR13, UR19, URZ ;  /* 0x000000130d2f0290 */ /* 0x000fc4000fffe03f */
[----:B------:R-:W-:Y:S01]  /*16a0*/  @UP1 UIMAD.WIDE.U32 UR14, UR28, UR24, URZ ;  /* 0x000000181c0e12a5 */ /* 0x000fe2000f8e003f */
[----:B------:R-:W-:Y:S01]  /*16b0*/  ISETP.GE.AND P2, PT, R2, RZ, PT ;  /* 0x000000ff0200720c */ /* 0x000fe20003f46270 */
[----:B------:R-:W-:Y:S01]  /*16c0*/  @UP1 UIMAD.WIDE.U32 UR12, UR30, UR22, URZ ;  /* 0x000000161e0c12a5 */ /* 0x000fe2000f8e003f */
[----:B------:R-:W-:Y:S01]  /*16d0*/  @UP3 ULDC UR6, c[0x0][0x2e4] ;  /* 0x0000b90000063ab9 */ /* 0x000fe20000000800 */
[----:B------:R-:W-:Y:S02]  /*16e0*/  @UP1 UIMAD UR28, UR28, UR25, URZ ;  /* 0x000000191c1c12a4 */ /* 0x000fe4000f8e023f */
[----:B------:R-:W-:Y:S02]  /*16f0*/  @UP3 UIMAD UR19, UR56, UR6, UR7 ;  /* 0x00000006381332a4 */ /* 0x000fe4000f8e0207 */
[----:B------:R-:W-:Y:S01]  /*1700*/  @P0 IADD3 R0, R0, 0x1, RZ ;  /* 0x0000000100000810 */ /* 0x000fe20007ffe0ff */
[----:B------:R-:W-:Y:S01]  /*1710*/  @UP1 UIMAD UR16, UR30, UR23, URZ ;  /* 0x000000171e1012a4 */ /* 0x000fe2000f8e023f */
[----:B------:R-:W-:Y:S01]  /*1720*/  PLOP3.LUT P0, PT, PT, PT, UP3, 0x80, 0x0 ;  /* 0x000000000000781c */ /* 0x000fe20003f0f038 */
[----:B------:R-:W-:-:S02]  /*1730*/  @!UP3 UIMAD UR6, UR45, UR61, UR56 ;  /* 0x0000003d2d06b2a4 */ /* 0x000fc4000f8e0238 */
[----:B------:R-:W-:Y:S01]  /*1740*/  IMAD.MOV.U32 R12, RZ, RZ, R0 ;  /* 0x000000ffff0c7224 */ /* 0x000fe200078e0000 */
[----:B------:R-:W-:Y:S02]  /*1750*/  USEL UR52, UR48, URZ, UP4 ;  /* 0x0000003f30347287 */ /* 0x000fe4000a000000 */
[----:B------:R-:W-:Y:S02]  /*1760*/  USHF.R.S32.HI UR44, URZ, 0x7, UR31 ;  /* 0x000000073f2c7899 */ /* 0x000fe4000801141f */
[----:B------:R-:W-:Y:S01]  /*1770*/  UIADD3 UR48, UR37, UR17, URZ ;  /* 0x0000001125307290 */ /* 0x000fe2000fffe03f */
[----:B------:R-:W-:Y:S01]  /*1780*/  @!P2 IADD3 R12, -R12, RZ, RZ ;  /* 0x000000ff0c0ca210 */ /* 0x000fe20007ffe1ff */
[----:B------:R-:W-:Y:S01]  /*1790*/  USHF.R.S32.HI UR38, URZ, 0x1f, UR20 ;  /* 0x0000001f3f267899 */ /* 0x000fe20008011414 */
[----:B------:R-:W-:Y:S01]  /*17a0*/  @!P3 LOP3.LUT R12, RZ, R7, RZ, 0x33, !PT ;  /* 0x00000007ff0cb212 */ /* 0x000fe200078e33ff */
[----:B------:R-:W-:Y:S02]  /*17b0*/  USHF.R.S32.HI UR54, URZ, 0x1f, UR49 ;  /* 0x0000001f3f367899 */ /* 0x000fe40008011431 */
[----:B------:R-:W-:-:S02]  /*17c0*/  USEL UR53, UR32, URZ, UP4 ;  /* 0x0000003f20357287 */ /* 0x000fc4000a000000 */
[----:B------:R-:W-:Y:S02]  /*17d0*/  @UP1 UIADD3 UR33, UR13, UR16, URZ ;  /* 0x000000100d211290 */ /* 0x000fe4000fffe03f */
[----:B------:R-:W-:Y:S02]  /*17e0*/  @!UP3 UIMAD UR19, UR6, UR39, URZ ;  /* 0x000000270613b2a4 */ /* 0x000fe4000f8e023f */
        /* <DEDUP_REMOVED lines=16> */
.L_x_1172:
        /* <DEDUP_REMOVED lines=13> */
.L_x_1173:
        /* <DEDUP_REMOVED lines=11> */
.L_x_1174:
[----:B------:R-:W-:-:S04]  /*1a70*/  UIMAD UR5, UR45, UR61, UR56 ;  /* 0x0000003d2d0572a4 */ /* 0x000fc8000f8e0238 */
[----:B------:R-:W-:-:S12]  /*1a80*/  UIMAD UR5, UR5, UR59, URZ ;  /* 0x0000003b050572a4 */ /* 0x000fd8000f8e023f */
.L_x_1175:
[----:B------:R-:W2:Y:S01]  /*1a90*/  LDL.64 R4, [R1+0x40] ;  /* 0x0000400001047983 */ /* 0x000ea20000100a00 */
[----:B------:R-:W-:-:S03]  /*1aa0*/  ULDC UR7, c[0x0][0x2dc] ;  /* 0x0000b70000077ab9 */ /* 0x000fc60000000800 */
[----:B------:R1:W2:Y:S04]  /*1ab0*/  LDL.64 R24, [R1+0x40] ;  /* 0x0000400001187983 */ /* 0x0002a80000100a00 */
[----:B------:R-:W3:Y:S01]  /*1ac0*/  LDL R14, [R1+0x13c] ;  /* 0x00013c00010e7983 */ /* 0x000ee20000100800 */
[----:B------:R-:W4:Y:S01]  /*1ad0*/  S2R R22, SR_TID.X ;  /* 0x0000000000167919 */ /* 0x000f220000002100 */
[----:B------:R-:W5:Y:S01]  /*1ae0*/  S2R R23, SR_TID.X ;  /* 0x0000000000177919 */ /* 0x000f620000002100 */
[----:B------:R-:W-:Y:S01]  /*1af0*/  UIADD3 UR39, UR10, UR5, URZ ;  /* 0x000000050a277290 */ /* 0x000fe2000fffe03f */
[----:B------:R-:W-:Y:S01]  /*1b00*/  ULDC UR16, c[0x0][0x398] ;  /* 0x0000e60000107ab9 */ /* 0x000fe20000000800 */
[----:B------:R-:W1:Y:S01]  /*1b10*/  S2R R10, SR_TID.X ;  /* 0x00000000000a7919 */ /* 0x000e620000002100 */
[----:B------:R-:W-:Y:S01]  /*1b20*/  UIADD3 UR12, UR10, UR19, URZ ;  /* 0x000000130a0c7290 */ /* 0x000fe2000fffe03f */
[----:B------:R-:W-:Y:S01]  /*1b30*/  ULDC.64 UR14, c[0x0][0x2b0] ;  /* 0x0000ac00000e7ab9 */ /* 0x000fe20000000a00 */
[----:B------:R-:W1:Y:S01]  /*1b40*/  S2R R11, SR_TID.X ;  /* 0x00000000000b7919 */ /* 0x000e620000002100 */
[----:B------:R-:W-:Y:S01]  /*1b50*/  ULDC.64 UR28, c[0x0][0x258] ;  /* 0x00009600001c7ab9 */ /* 0x000fe20000000a00 */
[----:B------:R-:W-:Y:S01]  /*1b60*/  ULDC.64 UR42, c[0x0][0x210] ;  /* 0x00008400002a7ab9 */ /* 0x000fe20000000a00 */
[----:B------:R-:W-:Y:S01]  /*1b70*/  ULDC.64 UR40, c[0x0][0x3e0] ;  /* 0x0000f80000287ab9 */ /* 0x000fe20000000a00 */
[----:B----4-:R-:W-:-:S04]  /*1b80*/  SHF.R.S32.HI R22, RZ, 0x1f, R22 ;  /* 0x0000001fff167819 */ /* 0x010fc80000011416 */
[----:B-----5:R-:W-:-:S04]  /*1b90*/  LEA.HI R22, R22, R23, RZ, 0x3 ;  /* 0x0000001716167211 */ /* 0x020fc800078f18ff */
[----:B------:R-:W-:-:S04]  /*1ba0*/  SHF.R.S32.HI R22, RZ, 0x3, R22 ;  /* 0x00000003ff167819 */ /* 0x000fc80000011416 */
[----:B------:R-:W-:Y:S02]  /*1bb0*/  SHF.R.S32.HI R20, RZ, 0x1f, R22 ;  /* 0x0000001fff147819 */ /* 0x000fe40000011416 */
[----:B------:R-:W-:-:S04]  /*1bc0*/  IADD3 R0, P0, R22, UR10, RZ ;  /* 0x0000000a16007c10 */ /* 0x000fc8000ff1e0ff */
[----:B------:R-:W-:-:S05]  /*1bd0*/  IADD3.X R2, R20, UR35, RZ, P0, !PT ;  /* 0x0000002314027c10 */ /* 0x000fca00087fe4ff */
[----:B------:R-:W-:Y:S01]  /*1be0*/  IMAD R2, R2, UR26, RZ ;  /* 0x0000001a02027c24 */ /* 0x000fe2000f8e02ff */
[----:B------:R-:W-:Y:S02]  /*1bf0*/  UIMAD UR7, UR7, UR61, URZ ;  /* 0x0000003d070772a4 */ /* 0x000fe4000f8e023f */
[----:B------:R-:W-:Y:S01]  /*1c00*/  UIADD3 UR5, -UR11, UR18, UR20 ;  /* 0x000000120b057290 */ /* 0x000fe2000fffe114 */
[----:B-1----:R-:W-:-:S03]  /*1c10*/  SHF.R.S32.HI R10, RZ, 0x1f, R10 ;  /* 0x0000001fff0a7819 */ /* 0x002fc6000001140a */
[----:B------:R-:W-:Y:S01]  /*1c20*/  UIADD3 UR5, UR5, -UR16, URZ ;  /* 0x8000001005057290 */ /* 0x000fe2000fffe03f */
[----:B------:R-:W-:Y:S01]  /*1c30*/  LEA.HI R10, R10, R11, RZ, 0x5 ;  /* 0x0000000b0a0a7211 */ /* 0x000fe200078f28ff */
[----:B------:R-:W-:Y:S02]  /*1c40*/  UIMAD.WIDE UR12, UR12, 0x4, UR14 ;  /* 0x000000040c0c78a5 */ /* 0x000fe4000f8e020e */
[----:B------:R-:W-:Y:S01]  /*1c50*/  USHF.R.S32.HI UR19, URZ, 0x1f, UR5 ;  /* 0x0000001f3f137899 */ /* 0x000fe20008011405 */
[----:B------:R-:W-:Y:S01]  /*1c60*/  ULDC.64 UR14, c[0x0][0x428] ;  /* 0x00010a00000e7ab9 */ /* 0x000fe20000000a00 */
[----:B------:R-:W-:Y:S01]  /*1c70*/  USHF.R.S32.HI UR59, URZ, 0x1f, UR56 ;  /* 0x0000001f3f3b7899 */ /* 0x000fe20008011438 */
[----:B------:R-:W-:Y:S01]  /*1c80*/  SHF.R.S32.HI R10, RZ, 0x5, R10 ;  /* 0x00000005ff0a7819 */ /* 0x000fe2000001140a */
[----:B------:R-:W-:Y:S02]  /*1c90*/  ULEA.HI UR19, UR19, UR5, URZ, 0x7 ;  /* 0x0000000513137291 */ /* 0x000fe4000f8f383f */
[----:B------:R-:W-:-:S04]  /*1ca0*/  UIMAD UR16, UR59, UR14, URZ ;  /* 0x0000000e3b1072a4 */ /* 0x000fc8000f8e023f */
[----:B------:R-:W-:Y:S02]  /*1cb0*/  UIMAD UR15, UR56, UR15, UR16 ;  /* 0x0000000f380f72a4 */ /* 0x000fe4000f8e0210 */
[----:B------:R-:W-:Y:S01]  /*1cc0*/  USHF.R.S32.HI UR19, URZ, 0x7, UR19 ;  /* 0x000000073f137899 */ /* 0x000fe20008011413 */
[----:B------:R-:W-:Y:S01]  /*1cd0*/  BSSY B1, `(.L_x_1171) ;  /* 0x0000b9d000017945 */ /* 0x000fe20003800000 */
[----:B--2---:R-:W-:Y:S02]  /*1ce0*/  IMAD.MOV.U32 R24, RZ, RZ, R4 ;  /* 0x000000ffff187224 */ /* 0x004fe400078e0004 */
[----:B------:R-:W1:Y:S03]  /*1cf0*/  LDC.64 R4, c[0x0][0x420] ;  /* 0x00010800ff047b82 */ /* 0x000e660000000a00 */
[----:B------:R-:W-:-:S03]  /*1d00*/  SHF.R.S32.HI R25, RZ, 0x1f, R24 ;  /* 0x0000001fff197819 */ /* 0x000fc60000011418 */
[----:B------:R-:W-:-:S04]  /*1d10*/  IMAD.WIDE.U32 R6, R0, UR26, R24 ;  /* 0x0000001a00067c25 */ /* 0x000fc8000f8e0018 */
[----:B------:R-:W-:Y:S01]  /*1d20*/  IMAD R0, R0, UR27, R2 ;  /* 0x0000001b00007c24 */ /* 0x000fe2000f8e0202 */
[----:B------:R-:W-:-:S04]  /*1d30*/  IADD3 R8, P0, R6, UR55, RZ ;  /* 0x0000003706087c10 */ /* 0x000fc8000ff1e0ff */
[----:B------:R-:W-:Y:S02]  /*1d40*/  IADD3.X R9, R7, UR46, R0, P0, !PT ;  /* 0x0000002e07097c10 */ /* 0x000fe400087fe400 */
[----:B------:R-:W-:-:S04]  /*1d50*/  IADD3 R6, P0, R24, UR6, RZ ;  /* 0x0000000618067c10 */ /* 0x000fc8000ff1e0ff */
[----:B------:R-:W-:Y:S01]  /*1d60*/  IADD3.X R7, R25, UR50, RZ, P0, !PT ;  /* 0x0000003219077c10 */ /* 0x000fe200087fe4ff */
[C---:B-1----:R-:W-:Y:S01]  /*1d70*/  IMAD R0, R4.reuse, UR35, RZ ;  /* 0x0000002304007c24 */ /* 0x042fe2000f8e02ff */
[----:B------:R-:W-:Y:S01]  /*1d80*/  USHF.L.U32 UR6, UR7, 0x7, URZ ;  /* 0x0000000707067899 */ /* 0x000fe2000800063f */
[----:B------:R-:W-:-:S03]  /*1d90*/  IMAD.WIDE.U32 R6, R4, UR10, R6 ;  /* 0x0000000a04067c25 */ /* 0x000fc6000f8e0006 */
[----:B------:R-:W-:Y:S01]  /*1da0*/  UIADD3 UR32, UP2, UP0, UR36, UR6, UR49 ;  /* 0x0000000624207290 */ /* 0x000fe2000f85e031 */
[----:B------:R-:W-:Y:S01]  /*1db0*/  IMAD R0, R5, UR10, R0 ;  /* 0x0000000a05007c24 */ /* 0x000fe2000f8e0200 */
[----:B------:R-:W-:Y:S01]  /*1dc0*/  USHF.R.S32.HI UR6, URZ, 0x1f, UR6 ;  /* 0x0000001f3f067899 */ /* 0x000fe20008011406 */
[----:B---3--:R-:W-:Y:S01]  /*1dd0*/  IMAD R2, R10, UR7, R14 ;  /* 0x000000070a027c24 */ /* 0x008fe2000f8e020e */
[----:B------:R-:W-:Y:S01]  /*1de0*/  ULDC.64 UR36, c[0x0][0x400] ;  /* 0x0001000000247ab9 */ /* 0x000fe20000000a00 */
[----:B------:R-:W-:Y:S02]  /*1df0*/  IMAD.IADD R7, R7, 0x1, R0 ;  /* 0x0000000107077824 */ /* 0x000fe400078e0200 */
[----:B------:R-:W-:Y:S01]  /*1e00*/  IMAD.U32 R0, RZ, RZ, UR14 ;  /* 0x0000000eff007e24 */ /* 0x000fe2000f8e00ff */
[----:B------:R-:W-:Y:S02]  /*1e10*/  UIADD3.X UR5, UR48, UR6, UR54, UP2, UP0 ;  /* 0x0000000630057290 */ /* 0x000fe400097e0436 */
[----:B------:R-:W-:Y:S01]  /*1e20*/  UIADD3 UR6, UP3, UP2, UR53, UR32, UR57 ;  /* 0x0000002035067290 */ /* 0x000fe2000fa7e039 */
[----:B------:R-:W-:Y:S01]  /*1e30*/  IMAD.WIDE.U32 R6, R0, UR56, R6 ;  /* 0x0000003800067c25 */ /* 0x000fe2000f8e0006 */
[----:B------:R-:W-:Y:S01]  /*1e40*/  UIMAD UR10, UR59, UR28, URZ ;  /* 0x0000001c3b0a72a4 */ /* 0x000fe2000f8e023f */
[----:B------:R-:W-:Y:S01]  /*1e50*/  STL [R1+0x44], R25 ;  /* 0x0000441901007387 */ /* 0x000fe20000100800 */
[----:B------:R-:W-:Y:S01]  /*1e60*/  ULDC.64 UR54, c[0x0][0x478] ;  /* 0x00011e0000367ab9 */ /* 0x000fe20000000a00 */
[----:B------:R-:W-:Y:S01]  /*1e70*/  IMAD.U32 R0, RZ, RZ, UR28 ;  /* 0x0000001cff007e24 */ /* 0x000fe2000f8e00ff */
[----:B------:R-:W-:-:S03]  /*1e80*/  UIADD3.X UR5, UR52, UR5, UR47, UP3, UP2 ;  /* 0x0000000534057290 */ /* 0x000fc60009fe442f */
[----:B------:R-:W-:Y:S01]  /*1e90*/  IMAD.WIDE.U32 R8, R0, UR56, R8 ;  /* 0x0000003800087c25 */ /* 0x000fe2000f8e0008 */
[C---:B------:R-:W-:Y:S01]  /*1ea0*/  IADD3 R0, P0, R2.reuse, UR6, RZ ;  /* 0x0000000602007c10 */ /* 0x040fe2000ff1e0ff */
[----:B------:R-:W-:Y:S02]  /*1eb0*/  UIMAD UR29, UR56, UR29, UR10 ;  /* 0x0000001d381d72a4 */ /* 0x000fe4000f8e020a */
[----:B------:R-:W-:Y:S01]  /*1ec0*/  VIADD R7, R7, UR15 ;  /* 0x0000000f07077c36 */ /* 0x000fe20008000000 */
[----:B------:R-:W-:Y:S01]  /*1ed0*/  LEA.HI.X.SX32 R11, R2, UR5, 0x1, P0 ;  /* 0x00000005020b7c11 */ /* 0x000fe200080f0eff */
[-C--:B------:R-:W-:Y:S01]  /*1ee0*/  IMAD R10, R20, R4.reuse, RZ ;  /* 0x00000004140a7224 */ /* 0x080fe200078e02ff */
[----:B------:R-:W-:Y:S01]  /*1ef0*/  LEA R2, P2, R0, UR36, 0x2 ;  /* 0x0000002400027c11 */ /* 0x000fe2000f8410ff */
[----:B------:R-:W-:-:S04]  /*1f00*/  IMAD.WIDE.U32 R6, R22, R4, R6 ;  /* 0x0000000416067225 */ /* 0x000fc800078e0006 */
[----:B------:R-:W-:Y:S01]  /*1f10*/  IMAD R10, R22, R5, R10 ;  /* 0x00000005160a7224 */ /* 0x000fe200078e020a */
[----:B------:R1:W-:Y:S01]  /*1f20*/  STL [R1+0x3c], R2 ;  /* 0x00003c0201007387 */ /* 0x0003e20000100800 */
[----:B------:R-:W-:Y:S01]  /*1f30*/  VIADD R9, R9, UR29 ;  /* 0x0000001d09097c36 */ /* 0x000fe20008000000 */
[----:B------:R-:W-:Y:S01]  /*1f40*/  LEA R14, P4, R8, UR42, 0x1 ;  /* 0x0000002a080e7c11 */ /* 0x000fe2000f8808ff */
[----:B------:R-:W-:Y:S01]  /*1f50*/  UISETP.LT.AND UP0, UPT, URZ, UR19, UPT ;  /* 0x000000133f00728c */ /* 0x000fe2000bf01270 */
[----:B------:R-:W-:Y:S02]  /*1f60*/  LEA R16, P3, R6, UR40, 0x1 ;  /* 0x0000002806107c11 */ /* 0x000fe4000f8608ff */
[----:B------:R-:W-:Y:S01]  /*1f70*/  LEA.HI.X R0, R0, UR37, R11, 0x2, P2 ;  /* 0x0000002500007c11 */ /* 0x000fe200090f140b */
[----:B------:R-:W-:Y:S01]  /*1f80*/  USEL UR19, URZ, UR19, !UP0 ;  /* 0x000000133f137287 */ /* 0x000fe2000c000000 */
[----:B------:R-:W-:Y:S01]  /*1f90*/  LEA.HI.X R15, R8, UR43, R9, 0x1, P4 ;  /* 0x0000002b080f7c11 */ /* 0x000fe2000a0f0c09 */
[----:B------:R2:W-:Y:S02]  /*1fa0*/  STL [R1+0x54], R14 ;  /* 0x0000540e01007387 */ /* 0x0005e40000100800 */
[----:B------:R-:W-:-:S02]  /*1fb0*/  UISETP.GT.AND UP0, UPT, UR44, UR19, UPT ;  /* 0x000000132c00728c */ /* 0x000fc4000bf04270 */
[----:B------:R2:W-:Y:S04]  /*1fc0*/  STL [R1+0x58], R16 ;  /* 0x0000581001007387 */ /* 0x0005e80000100800 */
[----:B------:R2:W-:Y:S01]  /*1fd0*/  STL [R1+0x38], R0 ;  /* 0x0000380001007387 */ /* 0x0005e20000100800 */
[----:B-1----:R-:W-:-:S03]  /*1fe0*/  IMAD.IADD R2, R7, 0x1, R10 ;  /* 0x0000000107027824 */ /* 0x002fc600078e020a */
[----:B------:R2:W-:Y:S02]  /*1ff0*/  STL [R1+0x50], R15 ;  /* 0x0000500f01007387 */ /* 0x0005e40000100800 */
[----:B------:R-:W-:-:S05]  /*2000*/  LEA.HI.X R21, R6, UR41, R2, 0x1, P3 ;  /* 0x0000002906157c11 */ /* 0x000fca00098f0c02 */
[----:B------:R2:W-:Y:S01]  /*2010*/  STL [R1+0x4c], R21 ;  /* 0x00004c1501007387 */ /* 0x0005e20000100800 */
[----:B------:R-:W-:Y:S01]  /*2020*/  PLOP3.LUT P0, PT, PT, PT, UP0, 0x80, 0x0 ;  /* 0x000000000000781c */ /* 0x000fe20003f0f008 */
[----:B------:R-:W-:Y:S02]  /*2030*/  UIMAD.WIDE UR6, UR39, 0x4, UR54 ;  /* 0x00000004270678a5 */ /* 0x000fe4000f8e0236 */
[----:B------:R-:W-:Y:S01]  /*2040*/  UIADD3 UR10, UR44, -0x1, URZ ;  /* 0xffffffff2c0a7890 */ /* 0x000fe2000fffe03f */
[----:B------:R-:W-:-:S04]  /*2050*/  UMOV UR14, UR12 ;  /* 0x0000000c000e7c82 */ /* 0x000fc80008000000 */
[----:B------:R-:W-:Y:S01]  /*2060*/  UMOV UR16, UR6 ;  /* 0x0000000600107c82 */ /* 0x000fe20008000000 */
        /* <DEDUP_REMOVED lines=21> */
.L_x_1177:
        /* <DEDUP_REMOVED lines=20> */
.L_x_1178:
[----:B------:R-:W-:Y:S01]  /*2300*/  UIMAD UR5, UR38, UR12, URZ ;  /* 0x0000000c260572a4 */ /* 0x000fe2000f8e023f */
[----:B------:R-:W-:Y:S01]  /*2310*/  IMAD.U32 R4, RZ, RZ, UR12 ;  /* 0x0000000cff047e24 */ /* 0x000fe2000f8e00ff */
[----:B------:R-:W-:Y:S01]  /*2320*/  ULDC UR14, c[0x0][0x2d0] ;  /* 0x0000b400000e7ab9 */ /* 0x000fe20000000800 */
[C---:B--2---:R-:W-:Y:S01]  /*2330*/  VIADD R0, R22.reuse, 0x20 ;  /* 0x0000002016007836 */ /* 0x044fe20000000000 */
        /* <DEDUP_REMOVED lines=31> */
.L_x_1180:
[----:B------:R-:W-:Y:S05]  /*2530*/  BSYNC B0 ;  /* 0x0000000000007941 */ /* 0x000fea0003800000 */
.L_x_1179:
        /* <DEDUP_REMOVED lines=14> */
.L_x_1182:
[----:B------:R-:W-:Y:S05]  /*2620*/  BSYNC B0 ;  /* 0x0000000000007941 */ /* 0x000fea0003800000 */
.L_x_1181:
        /* <DEDUP_REMOVED lines=14> */
.L_x_1184:
[----:B------:R-:W-:Y:S05]  /*2710*/  BSYNC B0 ;  /* 0x0000000000007941 */ /* 0x000fea0003800000 */
.L_x_1183:
        /* <DEDUP_REMOVED lines=14> */
.L_x_1186:
[----:B------:R-:W-:Y:S05]  /*2800*/  BSYNC B0 ;  /* 0x0000000000007941 */ /* 0x000fea0003800000 */
.L_x_1185:
[----:B----4-:R-:W-:Y:S01]  /*2810*/  IMAD.U32 R4, RZ, RZ, UR6 ;  /* 0x00000006ff047e24 */ /* 0x010fe2000f8e00ff */
        /* <DEDUP_REMOVED lines=25> */
.L_x_1188:
[----:B------:R-:W-:Y:S05]  /*29b0*/  BSYNC B0 ;  /* 0x0000000000007941 */ /* 0x000fea0003800000 */
.L_x_1187:
        /* <DEDUP_REMOVED lines=14> */
.L_x_1190:
[----:B------:R-:W-:Y:S05]  /*2aa0*/  BSYNC B0 ;  /* 0x0000000000007941 */ /* 0x000fea0003800000 */
.L_x_1189:
        /* <DEDUP_REMOVED lines=14> */
.L_x_1192:
[----:B------:R-:W-:Y:S05]  /*2b90*/  BSYNC B0 ;  /* 0x0000000000007941 */ /* 0x000fea0003800000 */
.L_x_1191:
        /* <DEDUP_REMOVED lines=14> */
.L_x_1176:
        /* <DEDUP_REMOVED lines=33> */
.L_x_1195:
[----:B------:R-:W-:Y:S05]  /*2e90*/  BSYNC B0 ;  /* 0x0000000000007941 */ /* 0x000fea0003800000 */
.L_x_1194:
        /* <DEDUP_REMOVED lines=14> */
.L_x_1197:
[----:B------:R-:W-:Y:S05]  /*2f80*/  BSYNC B0 ;  /* 0x0000000000007941 */ /* 0x000fea0003800000 */
.L_x_1196:
        /* <DEDUP_REMOVED lines=13> */
.L_x_1199:
[----:B------:R-:W-:Y:S05]  /*3060*/  BSYNC B0 ;  /* 0x0000000000007941 */ /* 0x000fea0003800000 */
.L_x_1198:
        /* <DEDUP_REMOVED lines=16> */
.L_x_1201:
[----:B------:R-:W-:Y:S05]  /*3170*/  BSYNC B0 ;  /* 0x0000000000007941 */ /* 0x000fea0003800000 */
.L_x_1200:
        /* <DEDUP_REMOVED lines=19> */
.L_x_1203:
[----:B------:R-:W-:Y:S05]  /*32b0*/  BSYNC B0 ;  /* 0x0000000000007941 */ /* 0x000fea0003800000 */
.L_x_1202:
        /* <DEDUP_REMOVED lines=21> */
.L_x_1205:
[----:B------:R-:W-:Y:S05]  /*3410*/  BSYNC B0 ;  /* 0x0000000000007941 */ /* 0x000fea0003800000 */
.L_x_1204:
        /* <DEDUP_REMOVED lines=21> */
.L_x_1207:
[----:B------:R-:W-:Y:S05]  /*3570*/  BSYNC B0 ;  /* 0x0000000000007941 */ /* 0x000fea0003800000 */
.L_x_1206:
        /* <DEDUP_REMOVED lines=23> */
.L_x_1209:
[----:B------:R-:W-:Y:S05]  /*36f0*/  BSYNC B0 ;  /* 0x0000000000007941 */ /* 0x000fea0003800000 */
.L_x_1208:
[----:B------:R-:W5:Y:S01]  /*3700*/  LDL R21, [R1+0x104] ;  /* 0x0001040001157983 */ /* 0x000f620000100800 */
[----:B------:R-:W-:Y:S01]  /*3710*/  UIMAD UR6, UR38, UR24, URZ ;  /* 0x00000018260672a4 */ /* 0x000fe2000f8e023f */
[----:B---3--:R-:W-:Y:S01]  /*3720*/  IMAD.WIDE.U32 R4, R8, UR20, R24 ;  /* 0x0000001408047c25 */ /* 0x008fe2000f8e0018 */
[----:B------:R-:W-:Y:S01]  /*3730*/  ULDC.64 UR26, c[0x0][0x260] ;  /* 0x00009800001a7ab9 */ /* 0x000fe20000000a00 */
[----:B------:R-:W-:Y:S01]  /*3740*/  BSSY B0, `(.L_x_1210) ;  /* 0x0000028000007945 */ /* 0x000fe20003800000 */
[----:B------:R-:W-:Y:S02]  /*3750*/  UIMAD UR7, UR20, UR25, UR6 ;  /* 0x00000019140772a4 */ /* 0x000fe4000f8e0206 */
[----:B------:R-:W-:Y:S01]  /*3760*/  UIMAD UR6, UR51, -0x80, UR11 ;  /* 0xffffff80330678a4 */ /* 0x000fe2000f8e020b */
[----:B------:R-:W-:-:S03]  /*3770*/  IADD3 R4, P1, R4, UR17, RZ ;  /* 0x0000001104047c10 */ /* 0x000fc6000ff3e0ff */
[----:B------:R-:W-:Y:S02]  /*3780*/  IMAD.U32 R2, RZ, RZ, UR7 ;  /* 0x00000007ff027e24 */ /* 0x000fe4000f8e00ff */
        /* <DEDUP_REMOVED lines=35> */
.L_x_1211:
[----:B------:R-:W-:Y:S05]  /*39c0*/  BSYNC B0 ;  /* 0x0000000000007941 */ /* 0x000fea0003800000 */
.L_x_1210:
        /* <DEDUP_REMOVED lines=23> */
.L_x_1213:
[----:B------:R-:W-:Y:S05]  /*3b40*/  BSYNC B0 ;  /* 0x0000000000007941 */ /* 0x000fea0003800000 */
.L_x_1212:
        /* <DEDUP_REMOVED lines=23> */
.L_x_1215:
[----:B------:R-:W-:Y:S05]  /*3cc0*/  BSYNC B0 ;  /* 0x0000000000007941 */ /* 0x000fea0003800000 */
.L_x_1214:
        /* <DEDUP_REMOVED lines=23> */
.L_x_1217:
[----:B------:R-:W-:Y:S05]  /*3e40*/  BSYNC B0 ;  /* 0x0000000000007941 */ /* 0x000fea0003800000 */
.L_x_1216:
        /* <DEDUP_REMOVED lines=32> */
.L_x_1219:
[----:B------:R-:W-:Y:S05]  /*4050*/  BSYNC B0 ;  /* 0x0000000000007941 */ /* 0x000fea0003800000 */
.L_x_1218:
        /* <DEDUP_REMOVED lines=22> */
.L_x_1221:
[----:B------:R-:W-:Y:S05]  /*41c0*/  BSYNC B0 ;  /* 0x0000000000007941 */ /* 0x000fea0003800000 */
.L_x_1220:
        /* <DEDUP_REMOVED lines=22> */
.L_x_1223:
[----:B------:R-:W-:Y:S05]  /*4330*/  BSYNC B0 ;  /* 0x0000000000007941 */ /* 0x000fea0003800000 */
.L_x_1222:
        /* <DEDUP_REMOVED lines=22> */
.L_x_1225:
[----:B------:R-:W-:Y:S05]  /*44a0*/  BSYNC B0 ;  /* 0x0000000000007941 */ /* 0x000fea0003800000 */
.L_x_1224:
[----:B------:R-:W-:Y:S01]  /*44b0*/  ULDC.64 UR22, c[0x0][0x3c8] ;  /* 0x0000f20000167ab9 */ /* 0x000fe20000000a00 */
[----:B------:R-:W-:Y:S01]  /*44c0*/  USHF.R.S32.HI UR6, URZ, 0x1f, UR56 ;  /* 0x0000001f3f067899 */ /* 0x000fe20008011438 */
[----:B------:R-:W-:Y:S01]  /*44d0*/  ISETP.NE.AND P5, PT, R15, RZ, PT ;  /* 0x000000ff0f00720c */ /* 0x000fe20003fa5270 */
[----:B------:R-:W-:Y:S01]  /*44e0*/  UISETP.NE.U32.AND UP1, UPT, UR22, URZ, UPT ;  /* 0x0000003f1600728c */ /* 0x000fe2000bf25070 */
[----:B------:R-:W-:Y:S01]  /*44f0*/  ISETP.NE.AND P4, PT, R16, RZ, PT ;  /* 0x000000ff1000720c */ /* 0x000fe20003f85270 */
[----:B------:R-:W0:Y:S01]  /*4500*/  LDGDEPBAR ;  /* 0x00000000000079af */ /* 0x000e220000000000 */
[----:B------:R-:W-:Y:S01]  /*4510*/  ISETP.NE.AND P3, PT, R14, RZ, PT ;  /* 0x000000ff0e00720c */ /* 0x000fe20003f65270 */
[----:B------:R-:W-:-:S06]  /*4520*/  UISETP.NE.AND.EX UP1, UPT, UR23, URZ, UPT, UP1 ;  /* 0x0000003f1700728c */ /* 0x000fcc000bf25310 */
[----:B------:R-:W-:-:S05]  /*4530*/  PLOP3.LUT P1, PT, PT, PT, UP1, 0x80, 0x0 ;  /* 0x000000000000781c */ /* 0x000fca0003f2f018 */
[----:B------:R-:W-:Y:S01]  /*4540*/  @UP1 ULDC.64 UR24, c[0x0][0x3d0] ;  /* 0x0000f40000181ab9 */ /* 0x000fe20000000a00 */
[----:B------:R-:W-:Y:S01]  /*4550*/  @UP1 UMOV UR7, UR6 ;  /* 0x0000000600071c82 */ /* 0x000fe20008000000 */
[----:B------:R-:W-:Y:S01]  /*4560*/  @UP1 UIMAD UR5, UR58, UR24, URZ ;  /* 0x000000183a0512a4 */ /* 0x000fe2000f8e023f */
[----:B------:R-:W-:Y:S02]  /*4570*/  @UP1 UMOV UR6, UR56 ;  /* 0x0000003800061c82 */ /* 0x000fe40008000000 */
[----:B------:R-:W-:Y:S02]  /*4580*/  @UP1 UIMAD.WIDE.U32 UR6, UR45, UR24, UR6 ;  /* 0x000000182d0612a5 */ /* 0x000fe4000f8e0006 */
[----:B------:R-:W-:Y:S02]  /*4590*/  @UP1 UIMAD UR5, UR45, UR25, UR5 ;  /* 0x000000192d0512a4 */ /* 0x000fe4000f8e0205 */
[----:B------:R-:W-:Y:S02]  /*45a0*/  @UP1 ULEA UR22, UP0, UR6, UR22, 0x2 ;  /* 0x0000001606161291 */ /* 0x000fe4000f80103f */
[----:B------:R-:W-:Y:S01]  /*45b0*/  @UP1 UIADD3 UR5, UR7, UR5, URZ ;  /* 0x0000000507051290 */ /* 0x000fe2000fffe03f */
[----:B-1----:R-:W-:Y:S01]  /*45c0*/  SHF.R.S32.HI R9, RZ, 0x1f, R21 ;  /* 0x0000001fff097819 */ /* 0x002fe20000011415 */
[----:B------:R-:W-:-:S02]  /*45d0*/  IMAD.MOV.U32 R17, RZ, RZ, 0x7f800000 ;  /* 0x7f800000ff117424 */ /* 0x000fc400078e00ff */
[----:B------:R-:W-:Y:S01]  /*45e0*/  IMAD.MOV.U32 R13, RZ, RZ, 0x7f800000 ;  /* 0x7f800000ff0d7424 */ /* 0x000fe200078e00ff */
[----:B------:R-:W-:Y:S01]  /*45f0*/  @UP1 ULEA.HI.X UR23, UR6, UR23, UR5, 0x2, UP0 ;  /* 0x0000001706171291 */ /* 0x000fe200080f1405 */
[----:B------:R-:W-:Y:S01]  /*4600*/  IMAD.U32 R4, RZ, RZ, UR22 ;  /* 0x00000016ff047e24 */ /* 0x000fe2000f8e00ff */
[----:B--234-:R-:W-:Y:S01]  /*4610*/  SHF.L.U64.HI R0, R21, 0x2, R9 ;  /* 0x0000000215007819 */ /* 0x01cfe20000010209 */
[----:B------:R-:W-:Y:S01]  /*4620*/  IMAD.MOV.U32 R12, RZ, RZ, 0x7f800000 ;  /* 0x7f800000ff0c7424 */ /* 0x000fe200078e00ff */
[----:B------:R-:W-:Y:S01]  /*4630*/  SHF.R.S32.HI R2, RZ, 0x1f, R11 ;  /* 0x0000001fff027819 */ /* 0x000fe2000001140b */
[----:B------:R-:W-:Y:S01]  /*4640*/  IMAD.MOV.U32 R10, RZ, RZ, 0x7f800000 ;  /* 0x7f800000ff0a7424 */ /* 0x000fe200078e00ff */
[----:B------:R-:W-:Y:S01]  /*4650*/  @UP1 ULDC UR5, c[0x0][0x2e8] ;  /* 0x0000ba0000051ab9 */ /* 0x000fe20000000800 */
[----:B------:R-:W-:Y:S02]  /*4660*/  IMAD.U32 R5, RZ, RZ, UR23 ;  /* 0x00000017ff057e24 */ /* 0x000fe4000f8e00ff */
[----:B------:R-:W-:-:S02]  /*4670*/  VIADD R184, R191, 0x2000 ;  /* 0x00002000bfb87836 */ /* 0x000fc40000000000 */
[----:B------:R-:W-:Y:S01]  /*4680*/  VIADD R190, R192, 0x2000 ;  /* 0x00002000c0be7836 */ /* 0x000fe20000000000 */
[----:B------:R1:W2:Y:S01]  /*4690*/  @P1 LDG.E R8, desc[UR8][R4.64] ;  /* 0x0000000804081981 */ /* 0x0002a2000c1e1900 */
[----:B------:R-:W-:Y:S01]  /*46a0*/  IMAD.MOV.U32 R195, RZ, RZ, 0x20 ;  /* 0x00000020ffc37424 */ /* 0x000fe200078e00ff */
[----:B------:R-:W-:Y:S01]  /*46b0*/  CS2R R126, SRZ ;  /* 0x00000000007e7805 */ /* 0x000fe2000001ff00 */
[----:B------:R-:W-:Y:S01]  /*46c0*/  IMAD.MOV.U32 R194, RZ, RZ, 0x40 ;  /* 0x00000040ffc27424 */ /* 0x000fe200078e00ff */
        /* <DEDUP_REMOVED lines=20> */
[----:B------:R-:W-:Y:S01]  /*4810*/  CS2R R88, SRZ ;  /* 0x0000000000587805 */ /* 0x000fe2000001ff00 */
[----:B-1----:R-:W-:Y:S01]  /*4820*/  IMAD.SHL.U32 R4, R21, 0x4, RZ ;  /* 0x0000000415047824 */ /* 0x002fe200078e00ff */
[----:B------:R-:W-:-:S02]  /*4830*/  CS2R R86, SRZ ;  /* 0x0000000000567805 */ /* 0x000fc4000001ff00 */
[----:B------:R-:W-:Y:S02]  /*4840*/  CS2R R84, SRZ ;  /* 0x0000000000547805 */ /* 0x000fe4000001ff00 */
[----:B------:R-:W-:Y:S02]  /*4850*/  CS2R R78, SRZ ;  /* 0x00000000004e7805 */ /* 0x000fe4000001ff00 */
[----:B------:R-:W-:Y:S02]  /*4860*/  CS2R R76, SRZ ;  /* 0x00000000004c7805 */ /* 0x000fe4000001ff00 */
[----:B------:R-:W-:Y:S02]  /*4870*/  IADD3 R4, P2, R4, UR14, RZ ;  /* 0x0000000e04047c10 */ /* 0x000fe4000ff5e0ff */
[----:B------:R-:W-:Y:S02]  /*4880*/  CS2R R82, SRZ ;  /* 0x0000000000527805 */ /* 0x000fe4000001ff00 */
[----:B------:R-:W-:-:S02]  /*4890*/  CS2R R80, SRZ ;  /* 0x0000000000507805 */ /* 0x000fc4000001ff00 */
[----:B------:R-:W-:Y:S02]  /*48a0*/  CS2R R74, SRZ ;  /* 0x00000000004a7805 */ /* 0x000fe4000001ff00 */
[----:B------:R-:W-:Y:S02]  /*48b0*/  IADD3.X R5, R0, UR13, RZ, P2, !PT ;  /* 0x0000000d00057c10 */ /* 0x000fe400097fe4ff */
[----:B------:R-:W-:Y:S02]  /*48c0*/  CS2R R72, SRZ ;  /* 0x0000000000487805 */ /* 0x000fe4000001ff00 */
[C---:B------:R-:W-:Y:S02]  /*48d0*/  @!P6 LEA R6, P2, R11.reuse, UR14, 0x2 ;  /* 0x0000000e0b06ec11 */ /* 0x040fe4000f8410ff */
[----:B------:R-:W-:Y:S02]  /*48e0*/  CS2R R70, SRZ ;  /* 0x0000000000467805 */ /* 0x000fe4000001ff00 */
[----:B------:R-:W-:Y:S01]  /*48f0*/  CS2R R68, SRZ ;  /* 0x0000000000447805 */ /* 0x000fe2000001ff00 */
[----:B------:R-:W3:Y:S01]  /*4900*/  @!P5 LDG.E R17, desc[UR8][R4.64] ;  /* 0x000000080411d981 */ /* 0x000ee2000c1e1900 */
[----:B------:R-:W-:Y:S01]  /*4910*/  @!P6 LEA.HI.X R7, R11, UR13, R2, 0x2, P2 ;  /* 0x0000000d0b07ec11 */ /* 0x000fe200090f1402 */
[----:B------:R-:W-:Y:S01]  /*4920*/  IMAD.SHL.U32 R2, R21, 0x4, RZ ;  /* 0x0000000415027824 */ /* 0x000fe200078e00ff */
[----:B------:R-:W-:Y:S01]  /*4930*/  ULDC UR23, c[0x0][0x2d0] ;  /* 0x0000b40000177ab9 */ /* 0x000fe20000000800 */
[----:B------:R-:W4:Y:S01]  /*4940*/  @!P4 LDG.E R13, desc[UR8][R4.64+0x20] ;  /* 0x00002008040dc981 */ /* 0x000f22000c1e1900 */
[----:B------:R-:W-:Y:S01]  /*4950*/  ULDC UR24, c[0x0][0x2dc] ;  /* 0x0000b70000187ab9 */ /* 0x000fe20000000800 */
[----:B------:R-:W-:-:S02]  /*4960*/  ULDC UR7, c[0x0][0x2ec] ;  /* 0x0000bb0000077ab9 */ /* 0x000fc40000000800 */
[----:B------:R1:W5:Y:S04]  /*4970*/  @!P3 LDG.E R12, desc[UR8][R4.64+0x100] ;  /* 0x00010008040cb981 */ /* 0x000368000c1e1900 */
[----:B------:R-:W5:Y:S01]  /*4980*/  @!P6 LDG.E R10, desc[UR8][R6.64] ;  /* 0x00000008060ae981 */ /* 0x000f62000c1e1900 */
[----:B-1----:R-:W-:-:S05]  /*4990*/  VIADD R4, R21, 0x1 ;  /* 0x0000000115047836 */ /* 0x002fca0000000000 */
[----:B------:R-:W-:Y:S04]  /*49a0*/  STL [R1+0xf0], R4 ;  /* 0x0000f00401007387 */ /* 0x000fe80000100800 */
[----:B------:R1:W-:Y:S04]  /*49b0*/  STL [R1+0xec], R2 ;  /* 0x0000ec0201007387 */ /* 0x0003e80000100800 */
[----:B-1----:R-:W5:Y:S01]  /*49c0*/  LDL R2, [R1+0x144] ;  /* 0x0001440001027983 */ /* 0x002f620000100800 */
[----:B------:R-:W2:Y:S01]  /*49d0*/  @P1 MUFU.RCP R0, UR5 ;  /* 0x0000000500001d08 */ /* 0x000ea20008001000 */
[----:B------:R-:W-:-:S02]  /*49e0*/  SEL R184, R184, R191, !P0 ;  /* 0x000000bfb8b87207 */ /* 0x000fc40004000000 */
[----:B------:R-:W-:Y:S01]  /*49f0*/  SEL R190, R190, R192, !P0 ;  /* 0x000000c0bebe7207 */ /* 0x000fe20004000000 */
[----:B------:R-:W-:Y:S01]  /*4a00*/  UMOV UR5, URZ ;  /* 0x0000003f00057c82 */ /* 0x000fe20008000000 */
[----:B------:R-:W-:Y:S02]  /*4a10*/  LEA R184, R184, UR4, 0x1 ;  /* 0x00000004b8b87c11 */ /* 0x000fe4000f8e08ff */
[----:B------:R-:W-:Y:S01]  /*4a20*/  LEA R190, R190, UR4, 0x1 ;  /* 0x00000004bebe7c11 */ /* 0x000fe2000f8e08ff */
[----:B------:R-:W-:Y:S01]  /*4a30*/  UIADD3 UR22, UR20, 0x80, URZ ;  /* 0x0000008014167890 */ /* 0x000fe2000fffe03f */
[----:B--2---:R-:W-:-:S05]  /*4a40*/  @P1 FMUL.FTZ R0, R8, R0 ;  /* 0x0000000008001220 */ /* 0x004fca0000410000 */
[----:B------:R-:W-:Y:S01]  /*4a50*/  @P1 R2UR UR6, R0 ;  /* 0x00000000000612ca */ /* 0x000fe200000e0000 */
[----:B------:R-:W-:Y:S01]  /*4a60*/  IMAD.U32 R0, RZ, RZ, UR51 ;  /* 0x00000033ff007e24 */ /* 0x000fe2000f8e00ff */
[----:B---3--:R-:W-:Y:S04]  /*4a70*/  STL [R1+0xe0], R17 ;  /* 0x0000e01101007387 */ /* 0x008fe80000100800 */
[----:B----4-:R-:W-:Y:S04]  /*4a80*/  STL [R1+0xe4], R13 ;  /* 0x0000e40d01007387 */ /* 0x010fe80000100800 */
[----:B-----5:R1:W-:Y:S04]  /*4a90*/  STL [R1+0xd8], R12 ;  /* 0x0000d80c01007387 */ /* 0x0203e80000100800 */
[----:B------:R-:W-:Y:S01]  /*4aa0*/  STL [R1+0xdc], R10 ;  /* 0x0000dc0a01007387 */ /* 0x000fe20000100800 */
[----:B------:R-:W-:Y:S01]  /*4ab0*/  IMAD R11, R0, 0x80, R2 ;  /* 0x00000080000b7824 */ /* 0x000fe200078e0202 */
[----:B------:R-:W-:-:S03]  /*4ac0*/  SHF.L.U64.HI R2, R21, 0x2, R9 ;  /* 0x0000000215027819 */ /* 0x000fc60000010209 */
[C---:B-1----:R-:W-:Y:S02]  /*4ad0*/  VIADD R12, R11.reuse, 0x38 ;  /* 0x000000380b0c7836 */ /* 0x042fe40000000000 */
[C---:B------:R-:W-:Y:S01]  /*4ae0*/  VIADD R16, R11.reuse, 0x31 ;  /* 0x000000310b107836 */ /* 0x040fe20000000000 */
[----:B------:R-:W-:Y:S01]  /*4af0*/  STL [R1+0x34], R11 ;  /* 0x0000340b01007387 */ /* 0x000fe20000100800 */
[C---:B------:R-:W-:Y:S02]  /*4b00*/  VIADD R15, R11.reuse, 0x30 ;  /* 0x000000300b0f7836 */ /* 0x040fe40000000000 */
[C---:B------:R-:W-:Y:S01]  /*4b10*/  VIADD R14, R11.reuse, 0x29 ;  /* 0x000000290b0e7836 */ /* 0x040fe20000000000 */
[----:B------:R-:W-:Y:S01]  /*4b20*/  STL [R1+0xe8], R2 ;  /* 0x0000e80201007387 */ /* 0x000fe20000100800 */
[----:B------:R-:W-:-:S03]  /*4b30*/  VIADD R17, R11, 0x21 ;  /* 0x000000210b117836 */ /* 0x000fc60000000000 */
[----:B------:R-:W-:Y:S01]  /*4b40*/  STL [R1+0x94], R12 ;  /* 0x0000940c01007387 */ /* 0x000fe20000100800 */
[----:B------:R-:W-:-:S03]  /*4b50*/  VIADD R13, R11, 0x28 ;  /* 0x000000280b0d7836 */ /* 0x000fc60000000000 */
[----:B------:R-:W-:Y:S01]  /*4b60*/  STL [R1+0x8c], R16 ;  /* 0x00008c1001007387 */ /* 0x000fe20000100800 */
[----:B------:R-:W-:-:S03]  /*4b70*/  VIADD R18, R11, 0x20 ;  /* 0x000000200b127836 */ /* 0x000fc60000000000 */
[----:B------:R-:W-:Y:S04]  /*4b80*/  STL [R1+0x88], R15 ;  /* 0x0000880f01007387 */ /* 0x000fe80000100800 */
[----:B------:R-:W-:Y:S04]  /*4b90*/  STL [R1+0x60], R14 ;  /* 0x0000600e01007387 */ /* 0x000fe80000100800 */
[----:B------:R1:W-:Y:S01]  /*4ba0*/  STL [R1+0x84], R17 ;  /* 0x0000841101007387 */ /* 0x0003e20000100800 */
[----:B------:R-:W-:-:S03]  /*4bb0*/  VIADD R19, R11, 0x11 ;  /* 0x000000110b137836 */ /* 0x000fc60000000000 */
[----:B------:R-:W-:Y:S04]  /*4bc0*/  STL [R1+0x5c], R13 ;  /* 0x00005c0d01007387 */ /* 0x000fe80000100800 */
[----:B------:R2:W-:Y:S01]  /*4bd0*/  STL [R1+0x80], R18 ;  /* 0x0000801201007387 */ /* 0x0005e20000100800 */
[C---:B------:R-:W-:Y:S02]  /*4be0*/  VIADD R0, R11.reuse, 0x21 ;  /* 0x000000210b007836 */ /* 0x040fe40000000000 */
[----:B-1----:R-:W-:-:S05]  /*4bf0*/  VIADD R17, R11, 0x19 ;  /* 0x000000190b117836 */ /* 0x002fca0000000000 */
[----:B------:R1:W-:Y:S01]  /*4c00*/  STL [R1+0x7c], R17 ;  /* 0x00007c1101007387 */ /* 0x0003e20000100800 */
[----:B--2---:R-:W-:-:S05]  /*4c10*/  VIADD R18, R11, 0x18 ;  /* 0x000000180b127836 */ /* 0x004fca0000000000 */
[----:B------:R2:W-:Y:S04]  /*4c20*/  STL [R1+0x78], R18 ;  /* 0x0000781201007387 */ /* 0x0005e80000100800 */
[----:B------:R3:W-:Y:S01]  /*4c30*/  STL [R1+0x74], R19 ;  /* 0x0000741301007387 */ /* 0x0007e20000100800 */
[C---:B------:R-:W-:Y:S02]  /*4c40*/  VIADD R2, R11.reuse, 0x20 ;  /* 0x000000200b027836 */ /* 0x040fe40000000000 */
[----:B-1----:R-:W-:-:S05]  /*4c50*/  VIADD R17, R11, 0x10 ;  /* 0x000000100b117836 */ /* 0x002fca0000000000 */
[----:B------:R1:W-:Y:S01]  /*4c60*/  STL [R1+0x70], R17 ;  /* 0x0000701101007387 */ /* 0x0003e20000100800 */
[C---:B--2---:R-:W-:Y:S02]  /*4c70*/  VIADD R18, R11.reuse, 0x9 ;  /* 0x000000090b127836 */ /* 0x044fe40000000000 */
[----:B---3--:R-:W-:-:S03]  /*4c80*/  VIADD R19, R11, 0x8 ;  /* 0x000000080b137836 */ /* 0x008fc60000000000 */
[----:B------:R2:W-:Y:S01]  /*4c90*/  STL [R1+0x6c], R18 ;  /* 0x00006c1201007387 */ /* 0x0005e20000100800 */
[----:B------:R-:W-:-:S03]  /*4ca0*/  VIADD R4, R11, 0x19 ;  /* 0x000000190b047836 */ /* 0x000fc60000000000 */
[----:B------:R-:W-:Y:S01]  /*4cb0*/  STL [R1+0x68], R19 ;  /* 0x0000681301007387 */ /* 0x000fe20000100800 */
[C---:B------:R-:W-:Y:S02]  /*4cc0*/  VIADD R5, R11.reuse, 0x18 ;  /* 0x000000180b057836 */ /* 0x040fe40000000000 */
[C---:B------:R-:W-:Y:S02]  /*4cd0*/  VIADD R6, R11.reuse, 0x11 ;  /* 0x000000110b067836 */ /* 0x040fe40000000000 */
[C---:B------:R-:W-:Y:S02]  /*4ce0*/  VIADD R7, R11.reuse, 0x10 ;  /* 0x000000100b077836 */ /* 0x040fe40000000000 */
[C---:B------:R-:W-:Y:S02]  /*4cf0*/  VIADD R8, R11.reuse, 0x9 ;  /* 0x000000090b087836 */ /* 0x040fe40000000000 */
[C---:B-1----:R-:W-:Y:S02]  /*4d00*/  VIADD R17, R11.reuse, 0x1 ;  /* 0x000000010b117836 */ /* 0x042fe40000000000 */
[----:B------:R-:W-:-:S02]  /*4d10*/  VIADD R9, R11, 0x8 ;  /* 0x000000080b097836 */ /* 0x000fc40000000000 */
[C---:B------:R-:W-:Y:S01]  /*4d20*/  VIADD R10, R11.reuse, 0x1 ;  /* 0x000000010b0a7836 */ /* 0x040fe20000000000 */
[----:B------:R1:W-:Y:S01]  /*4d30*/  STL [R1+0x64], R17 ;  /* 0x0000641101007387 */ /* 0x0003e20000100800 */
[----:B--2---:R-:W-:Y:S01]  /*4d40*/  I2FP.F32.S32 R18, R11 ;  /* 0x0000000b00127245 */ /* 0x004fe20000201400 */
[----:B------:R-:W-:-:S04]  /*4d50*/  VIADD R11, R11, 0x39 ;  /* 0x000000390b0b7836 */ /* 0x000fc80000000000 */
[----:B------:R-:W-:Y:S01]  /*4d60*/  STL [R1+0xa0], R18 ;  /* 0x0000a01201007387 */ /* 0x000fe20000100800 */
[----:B-1----:R-:W-:Y:S02]  /*4d70*/  I2FP.F32.S32 R17, R0 ;  /* 0x0000000000117245 */ /* 0x002fe40000201400 */
[----:B------:R-:W-:Y:S02]  /*4d80*/  I2FP.F32.S32 R0, R2 ;  /* 0x0000000200007245 */ /* 0x000fe40000201400 */
[----:B------:R-:W-:Y:S01]  /*4d90*/  I2FP.F32.S32 R2, R4 ;  /* 0x0000000400027245 */ /* 0x000fe20000201400 */
[----:B------:R-:W-:Y:S04]  /*4da0*/  STL [R1+0xc4], R17 ;  /* 0x0000c41101007387 */ /* 0x000fe80000100800 */
[----:B------:R-:W-:Y:S04]  /*4db0*/  STL [R1+0x90], R11 ;  /* 0x0000900b01007387 */ /* 0x000fe80000100800 */
[----:B------:R1:W-:Y:S01]  /*4dc0*/  STL [R1+0xc0], R0 ;  /* 0x0000c00001007387 */ /* 0x0003e20000100800 */
[----:B------:R-:W-:-:S03]  /*4dd0*/  I2FP.F32.S32 R4, R7 ;  /* 0x0000000700047245 */ /* 0x000fc60000201400 */
[----:B------:R2:W-:Y:S01]  /*4de0*/  STL [R1+0xbc], R2 ;  /* 0x0000bc0201007387 */ /* 0x0005e20000100800 */
[----:B-1----:R-:W-:Y:S02]  /*4df0*/  I2FP.F32.S32 R0, R5 ;  /* 0x0000000500007245 */ /* 0x002fe40000201400 */
[----:B--2---:R-:W-:-:S03]  /*4e00*/  I2FP.F32.S32 R2, R6 ;  /* 0x0000000600027245 */ /* 0x004fc60000201400 */
[----:B------:R1:W-:Y:S04]  /*4e10*/  STL [R1+0xb8], R0 ;  /* 0x0000b80001007387 */ /* 0x0003e80000100800 */
        /* <DEDUP_REMOVED lines=13> */
[----:B------:R-:W-:Y:S01]  /*4ef0*/  STL [R1+0xcc], R4 ;  /* 0x0000cc0401007387 */ /* 0x000fe20000100800 */
[----:B-1----:R-:W-:Y:S02]  /*4f00*/  I2FP.F32.S32 R0, R13 ;  /* 0x0000000d00007245 */ /* 0x002fe40000201400 */
[----:B--2---:R-:W-:-:S03]  /*4f10*/  I2FP.F32.S32 R2, R12 ;  /* 0x0000000c00027245 */ /* 0x004fc60000201400 */
[----:B------:R1:W-:Y:S04]  /*4f20*/  STL [R1+0xc8], R0 ;  /* 0x0000c80001007387 */ /* 0x0003e80000100800 */
[----:B------:R2:W-:Y:S01]  /*4f30*/  STL [R1+0x9c], R2 ;  /* 0x00009c0201007387 */ /* 0x0005e20000100800 */
[----:B-1----:R-:W-:-:S05]  /*4f40*/  I2FP.F32.S32 R0, R11 ;  /* 0x0000000b00007245 */ /* 0x002fca0000201400 */
[----:B------:R2:W-:Y:S04]  /*4f50*/  STL [R1+0x98], R0 ;  /* 0x0000980001007387 */ /* 0x0005e80000100800 */
[----:B------:R2:W-:Y:S01]  /*4f60*/  STL [R1+0x48], R196 ;  /* 0x000048c401007387 */ /* 0x0005e20000100800 */
[----:B------:R-:W-:Y:S01]  /*4f70*/  @UP1 UMOV UR5, UR6 ;  /* 0x0000000600051c82 */ /* 0x000fe20008000000 */
[----:B------:R-:W-:-:S05]  /*4f80*/  ULDC UR6, c[0x0][0x39c] ;  /* 0x0000e70000067ab9 */ /* 0x000fca0000000800 */
.L_x_1228:
[----:B--2---:R-:W2:Y:S01]  /*4f90*/  LDL R0, [R1+0x100] ;  /* 0x0001000001007983 */ /* 0x004ea20000100800 */
[----:B------:R-:W-:Y:S02]  /*4fa0*/  UIADD3 UR17, UR18, 0x80, UR20 ;  /* 0x0000008012117890 */ /* 0x000fe4000fffe014 */
[----:B------:R-:W-:Y:S01]  /*4fb0*/  USHF.L.U32 UR12, UR10, 0x7, URZ ;  /* 0x000000070a0c7899 */ /* 0x000fe2000800063f */
[----:B------:R-:W0:Y:S01]  /*4fc0*/  LDGDEPBAR ;  /* 0x00000000000079af */ /* 0x000e220000000000 */
[----:B------:R-:W-:Y:S07]  /*4fd0*/  UIADD3 UR17, UR17, -UR11, URZ ;  /* 0x8000000b11117290 */ /* 0x000fee000fffe03f */
[----:B------:R-:W-:Y:S01]  /*4fe0*/  STL [R1+0x1c4], R98 ;  /* 0x0001c46201007387 */ /* 0x000fe20000100800 */
[----:B------:R-:W-:Y:S03]  /*4ff0*/  UISETP.GE.AND UP0, UPT, UR12, UR17, UPT ;  /* 0x000000110c00728c */ /* 0x000fe6000bf06270 */
[----:B------:R-:W-:Y:S01]  /*5000*/  STL [R1+0x1c0], R97 ;  /* 0x0001c06101007387 */ /* 0x000fe20000100800 */
[----:B------:R-:W-:Y:S03]  /*5010*/  UISETP.LT.AND UP0, UPT, UR22, UR11, UP0 ;  /* 0x0000000b1600728c */ /* 0x000fe60008701270 */
        /* <DEDUP_REMOVED lines=17> */
[----:B------:R1:W-:Y:S04]  /*5130*/  STL [R1+0x178], R79 ;  /* 0x0001784f01007387 */ /* 0x0003e80000100800 */
[----:B------:R3:W-:Y:S04]  /*5140*/  STL [R1+0x174], R78 ;  /* 0x0001744e01007387 */ /* 0x0007e80000100800 */
[----:B------:R-:W-:Y:S04]  /*5150*/  STL [R1+0x170], R77 ;  /* 0x0001704d01007387 */ /* 0x000fe80000100800 */
[----:B------:R-:W-:Y:S04]  /*5160*/  STL [R1+0x16c], R76 ;  /* 0x00016c4c01007387 */ /* 0x000fe80000100800 */
[----:B------:R4:W-:Y:S04]  /*5170*/  STL [R1+0x168], R75 ;  /* 0x0001684b01007387 */ /* 0x0009e80000100800 */
[----:B------:R4:W-:Y:S04]  /*5180*/  STL [R1+0x164], R74 ;  /* 0x0001644a01007387 */ /* 0x0009e80000100800 */
[----:B------:R4:W-:Y:S04]  /*5190*/  STL [R1+0x160], R73 ;  /* 0x0001604901007387 */ /* 0x0009e80000100800 */
[----:B------:R-:W-:Y:S04]  /*51a0*/  STL [R1+0x15c], R72 ;  /* 0x00015c4801007387 */ /* 0x000fe80000100800 */
[----:B------:R-:W-:Y:S04]  /*51b0*/  STL [R1+0x158], R71 ;  /* 0x0001584701007387 */ /* 0x000fe80000100800 */
[----:B------:R-:W-:Y:S04]  /*51c0*/  STL [R1+0x154], R70 ;  /* 0x0001544601007387 */ /* 0x000fe80000100800 */
[----:B------:R-:W-:Y:S04]  /*51d0*/  STL [R1+0x150], R69 ;  /* 0x0001504501007387 */ /* 0x000fe80000100800 */
[----:B------:R-:W-:Y:S04]  /*51e0*/  STL [R1+0x14c], R68 ;  /* 0x00014c4401007387 */ /* 0x000fe80000100800 */
[----:B------:R-:W-:Y:S04]  /*51f0*/  STL [R1+0x148], R3 ;  /* 0x0001480301007387 */ /* 0x000fe80000100800 */
[----:B-1----:R-:W2:Y:S04]  /*5200*/  LDL R79, [R1+0xf0] ;  /* 0x0000f000014f7983 */ /* 0x002ea80000100800 */
[----:B---3--:R-:W3:Y:S04]  /*5210*/  LDL R78, [R1+0xe0] ;  /* 0x0000e000014e7983 */ /* 0x008ee80000100800 */
[----:B----4-:R-:W4:Y:S04]  /*5220*/  LDL R75, [R1+0xa0] ;  /* 0x0000a000014b7983 */ /* 0x010f280000100800 */
[----:B------:R-:W4:Y:S04]  /*5230*/  LDL R74, [R1+0x34] ;  /* 0x00003400014a7983 */ /* 0x000f280000100800 */
[----:B------:R-:W4:Y:S04]  /*5240*/  LDL R77, [R1+0xe4] ;  /* 0x0000e400014d7983 */ /* 0x000f280000100800 */
[----:B------:R-:W4:Y:S01]  /*5250*/  LDL R73, [R1+0x64] ;  /* 0x0000640001497983 */ /* 0x000f220000100800 */
[----:B------:R-:W-:Y:S04]  /*5260*/  DEPBAR.LE SB0, 0x0 ;  /* 0x000080000000791a */ /* 0x000fe80000000000 */
[----:B------:R-:W-:Y:S06]  /*5270*/  BAR.SYNC.DEFER_BLOCKING 0x0 ;  /* 0x0000000000007b1d */ /* 0x000fec0000010000 */
[----:B------:R-:W-:Y:S08]  /*5280*/  LDSM.16.M88.4 R64, [R190] ;  /* 0x00000000be40783b */ /* 0x000ff00000000200 */
[----:B------:R-:W1:Y:S08]  /*5290*/  LDSM.16.M88.4 R16, [R187+UR4+0xc000] ;  /* 0x00c00004bb10783b */ /* 0x000e700008000200 */
[----:B------:R-:W1:Y:S08]  /*52a0*/  LDSM.16.M88.4 R60, [R190+0x2000] ;  /* 0x00200000be3c783b */ /* 0x000e700000000200 */
[----:B------:R-:W1:Y:S08]  /*52b0*/  LDSM.16.M88.4 R32, [R187+UR4+0xc800] ;  /* 0x00c80004bb20783b */ /* 0x000e700008000200 */
[----:B------:R-:W1:Y:S08]  /*52c0*/  LDSM.16.M88.4 R48, [R187+UR4+0xd000] ;  /* 0x00d00004bb30783b */ /* 0x000e700008000200 */
[----:B------:R-:W2:Y:S01]  /*52d0*/  LDSM.16.M88.4 R132, [R187+UR4+0xd800] ;  /* 0x00d80004bb84783b */ /* 0x000ea20008000200 */
[-C--:B-1----:R-:W-:Y:S07]  /*52e0*/  HMMA.16816.F32.BF16 R4, R64, R16.reuse, RZ ;  /* 0x000000104004723c */ /* 0x082fee00000418ff */
[----:B------:R-:W-:Y:S01]  /*52f0*/  LDSM.16.M88.4 R140, [R189] ;  /* 0x00000000bd8c783b */ /* 0x000fe20000000200 */
[C---:B------:R-:W-:Y:S07]  /*5300*/  HMMA.16816.F32.BF16 R8, R60.reuse, R16, RZ ;  /* 0x000000103c08723c */ /* 0x040fee00000418ff */
[----:B------:R-:W-:Y:S01]  /*5310*/  LDSM.16.M88.4 R148, [R189+0x800] ;  /* 0x00080000bd94783b */ /* 0x000fe20000000200 */
[-C--:B------:R-:W-:Y:S07]  /*5320*/  HMMA.16816.F32.BF16 R12, R60, R18.reuse, RZ ;  /* 0x000000123c0c723c */ /* 0x080fee00000418ff */
[----:B------:R-:W-:Y:S01]  /*5330*/  LDSM.16.M88.4 R152, [R189+0x1000] ;  /* 0x00100000bd98783b */ /* 0x000fe20000000200 */
[C---:B------:R-:W-:Y:S07]  /*5340*/  HMMA.16816.F32.BF16 R16, R64.reuse, R18, RZ ;  /* 0x000000124010723c */ /* 0x040fee00000418ff */
[----:B------:R-:W-:Y:S01]  /*5350*/  LDSM.16.M88.4 R156, [R189+0x1800] ;  /* 0x00180000bd9c783b */ /* 0x000fe20000000200 */
[-C--:B------:R-:W-:Y:S06]  /*5360*/  HMMA.16816.F32.BF16 R20, R64, R32.reuse, RZ ;  /* 0x000000204014723c */ /* 0x080fec00000418ff */
[C---:B------:R-:W-:Y:S01]  /*5370*/  HMMA.16816.F32.BF16 R24, R60.reuse, R32, RZ ;  /* 0x000000203c18723c */ /* 0x040fe200000418ff */
[----:B------:R-:W-:Y:S05]  /*5380*/  LDSM.16.M88.4 R164, [R186] ;  /* 0x00000000baa4783b */ /* 0x000fea0000000200 */
[-C--:B------:R-:W-:Y:S03]  /*5390*/  HMMA.16816.F32.BF16 R28, R60, R34.reuse, RZ ;  /* 0x000000223c1c723c */ /* 0x080fe600000418ff */
[----:B------:R-:W-:Y:S03]  /*53a0*/  LDSM.16.M88.4 R168, [R186+0x1000] ;  /* 0x00100000baa8783b */ /* 0x000fe60000000200 */
[C---:B------:R-:W-:Y:S05]  /*53b0*/  HMMA.16816.F32.BF16 R32, R64.reuse, R34, RZ ;  /* 0x000000224020723c */ /* 0x040fea00000418ff */
[----:B------:R-:W-:Y:S01]  /*53c0*/  LDSM.16.M88.4 R172, [R186+0x1800] ;  /* 0x00180000baac783b */ /* 0x000fe20000000200 */
[-C--:B------:R-:W-:Y:S06]  /*53d0*/  HMMA.16816.F32.BF16 R36, R64, R48.reuse, RZ ;  /* 0x000000304024723c */ /* 0x080fec00000418ff */
[C---:B------:R-:W-:Y:S01]  /*53e0*/  HMMA.16816.F32.BF16 R40, R60.reuse, R48, RZ ;  /* 0x000000303c28723c */ /* 0x040fe200000418ff */
[----:B------:R-:W-:Y:S05]  /*53f0*/  LDSM.16.M88.4 R180, [R188] ;  /* 0x00000000bcb4783b */ /* 0x000fea0000000200 */
[-C--:B------:R-:W-:Y:S01]  /*5400*/  HMMA.16816.F32.BF16 R44, R60, R50.reuse, RZ ;  /* 0x000000323c2c723c */ /* 0x080fe200000418ff */
[----:B--2---:R-:W-:Y:S05]  /*5410*/  R2P PR, R0, 0x6 ;  /* 0x0000000600007804 */ /* 0x004fea0000000000 */
[C---:B------:R-:W-:Y:S01]  /*5420*/  HMMA.16816.F32.BF16 R48, R64.reuse, R50, RZ ;  /* 0x000000324030723c */ /* 0x040fe200000418ff */
[----:B------:R-:W-:Y:S01]  /*5430*/  PLOP3.LUT P0, PT, PT, PT, UP0, 0x80, 0x0 ;  /* 0x000000000000781c */ /* 0x000fe20003f0f008 */
[----:B------:R-:W-:Y:S03]  /*5440*/  UISETP.GT.AND UP0, UPT, UR10, UR19, UPT ;  /* 0x000000130a00728c */ /* 0x000fe6000bf04270 */
[----:B------:R-:W-:Y:S01]  /*5450*/  SEL R2, R195, 0xffffffe0, !P1 ;  /* 0xffffffe0c3027807 */ /* 0x000fe20004800000 */
[-C--:B------:R-:W-:Y:S01]  /*5460*/  HMMA.16816.F32.BF16 R52, R64, R132.reuse, RZ ;  /* 0x000000844034723c */ /* 0x080fe200000418ff */
[----:B------:R-:W-:Y:S04]  /*5470*/  SEL R185, R194, 0xffffffc0, !P2 ;  /* 0xffffffc0c2b97807 */ /* 0x000fe80005000000 */
[C---:B------:R-:W-:Y:S01]  /*5480*/  IADD3 R0, R190.reuse, R2, RZ ;  /* 0x00000002be007210 */ /* 0x040fe20007ffe0ff */
[C---:B------:R-:W-:Y:S04]  /*5490*/  HMMA.16816.F32.BF16 R56, R60.reuse, R132, RZ ;  /* 0x000000843c38723c */ /* 0x040fe800000418ff */
[----:B------:R-:W1:Y:S02]  /*54a0*/  LDSM.16.M88.4 R136, [R0] ;  /* 0x000000000088783b */ /* 0x000e640000000200 */
[-C--:B------:R-:W-:Y:S01]  /*54b0*/  HMMA.16816.F32.BF16 R60, R60, R134.reuse, RZ ;  /* 0x000000863c3c723c */ /* 0x080fe200000418ff */
[-C--:B------:R-:W-:Y:S05]  /*54c0*/  IADD3 R132, R190, R185.reuse, RZ ;  /* 0x000000b9be847210 */ /* 0x080fea0007ffe0ff */
[----:B------:R2:W1:Y:S01]  /*54d0*/  LDSM.16.M88.4 R144, [R0+0x2000] ;  /* 0x002000000090783b */ /* 0x0004620000000200 */
[----:B------:R-:W-:Y:S07]  /*54e0*/  HMMA.16816.F32.BF16 R64, R64, R134, RZ ;  /* 0x000000864040723c */ /* 0x000fee00000418ff */
[----:B------:R-:W4:Y:S08]  /*54f0*/  LDSM.16.M88.4 R160, [R132] ;  /* 0x0000000084a0783b */ /* 0x000f300000000200 */
[----:B------:R-:W4:Y:S01]  /*5500*/  LDSM.16.M88.4 R132, [R132+0x2000] ;  /* 0x002000008484783b */ /* 0x000f220000000200 */
[----:B--2---:R-:W-:Y:S07]  /*5510*/  IADD3 R0, R0, R185, RZ ;  /* 0x000000b900007210 */ /* 0x004fee0007ffe0ff */
[----:B------:R-:W-:Y:S01]  /*5520*/  LDSM.16.M88.4 R176, [R0] ;  /* 0x0000000000b0783b */ /* 0x000fe20000000200 */
        /* <DEDUP_REMOVED lines=11> */
[-C--:B------:R-:W-:Y:S05]  /*55e0*/  HMMA.16816.F32.BF16 R36, R136, R152.reuse, R36 ;  /* 0x000000988824723c */ /* 0x080fea0000041824 */
[----:B------:R-:W-:Y:S01]  /*55f0*/  IADD3 R150, R2, R148, RZ ;  /* 0x0000009402967210 */ /* 0x000fe20007ffe0ff */
[C---:B------:R-:W-:Y:S06]  /*5600*/  HMMA.16816.F32.BF16 R40, R144.reuse, R152, R40 ;  /* 0x000000989028723c */ /* 0x040fec0000041828 */
[-C--:B------:R-:W-:Y:S06]  /*5610*/  HMMA.16816.F32.BF16 R44, R144, R154.reuse, R44 ;  /* 0x0000009a902c723c */ /* 0x080fec000004182c */
[C---:B------:R-:W-:Y:S06]  /*5620*/  HMMA.16816.F32.BF16 R48, R136.reuse, R154, R48 ;  /* 0x0000009a8830723c */ /* 0x040fec0000041830 */
[-C--:B------:R-:W-:Y:S06]  /*5630*/  HMMA.16816.F32.BF16 R52, R136, R156.reuse, R52 ;  /* 0x0000009c8834723c */ /* 0x080fec0000041834 */
[C---:B------:R-:W-:Y:S04]  /*5640*/  HMMA.16816.F32.BF16 R56, R144.reuse, R156, R56 ;  /* 0x0000009c9038723c */ /* 0x040fe80000041838 */
[----:B---3--:R-:W-:Y:S02]  /*5650*/  FSETP.NEU.FTZ.AND P2, PT, R78, -INF , PT ;  /* 0xff8000004e00780b */ /* 0x008fe40003f5d000 */
[-C--:B------:R-:W-:Y:S06]  /*5660*/  HMMA.16816.F32.BF16 R60, R144, R158.reuse, R60 ;  /* 0x0000009e903c723c */ /* 0x080fec000004183c */
[----:B------:R-:W-:Y:S01]  /*5670*/  HMMA.16816.F32.BF16 R64, R136, R158, R64 ;  /* 0x0000009e8840723c */ /* 0x000fe20000041840 */
[----:B------:R2:W3:Y:S03]  /*5680*/  LDSM.16.M88.4 R136, [R0+0x2000] ;  /* 0x002000000088783b */ /* 0x0004e60000000200 */
[----:B----4-:R-:W-:Y:S02]  /*5690*/  FSETP.NEU.FTZ.AND P1, PT, R77, -INF , PT ;  /* 0xff8000004d00780b */ /* 0x010fe40003f3d000 */
[-C--:B------:R-:W-:Y:S06]  /*56a0*/  HMMA.16816.F32.BF16 R4, R160, R164.reuse, R4 ;  /* 0x000000a4a004723c */ /* 0x080fec0000041804 */
[C---:B------:R-:W-:Y:S06]  /*56b0*/  HMMA.16816.F32.BF16 R8, R132.reuse, R164, R8 ;  /* 0x000000a48408723c */ /* 0x040fec0000041808 */
[-C--:B------:R-:W-:Y:S06]  /*56c0*/  HMMA.16816.F32.BF16 R12, R132, R166.reuse, R12 ;  /* 0x000000a6840c723c */ /* 0x080fec000004180c */
[C---:B------:R-:W-:Y:S01]  /*56d0*/  HMMA.16816.F32.BF16 R16, R160.reuse, R166, R16 ;  /* 0x000000a6a010723c */ /* 0x040fe20000041810 */
[----:B--2---:R-:W-:Y:S04]  /*56e0*/  MOV R0, UR11 ;  /* 0x0000000b00007c02 */ /* 0x004fe80008000f00 */
[----:B------:R-:W-:Y:S01]  /*56f0*/  IADD3 R0, R0, -UR18, R79 ;  /* 0x8000001200007c10 */ /* 0x000fe2000fffe04f */
[-C--:B-1----:R-:W-:Y:S05]  /*5700*/  HMMA.16816.F32.BF16 R20, R160, R140.reuse, R20 ;  /* 0x0000008ca014723c */ /* 0x082fea0000041814 */
[----:B------:R-:W-:Y:S01]  /*5710*/  @!P0 IADD3 R0, R0, UR12, RZ ;  /* 0x0000000c00008c10 */ /* 0x000fe2000fffe0ff */
        /* <DEDUP_REMOVED lines=24> */
[----:B------:R-:W1:Y:S01]  /*58a0*/  MUFU.TANH R76, R10 ;  /* 0x0000000a004c7308 */ /* 0x000e620000002400 */
        /* <DEDUP_REMOVED lines=9> */
[----:B------:R-:W-:Y:S01]  /*5940*/  MUFU.TANH R246, R9 ;  /* 0x0000000900f67308 */ /* 0x000fe20000002400 */
[----:B-1----:R-:W-:Y:S01]  /*5950*/  STL [R1+0x30], R76 ;  /* 0x0000304c01007387 */ /* 0x002fe20000100800 */
[----:B------:R-:W-:Y:S03]  /*5960*/  MOV R10, 0x40 ;  /* 0x00000040000a7802 */ /* 0x000fe60000000f00 */
[----:B------:R-:W2:Y:S01]  /*5970*/  LDL R71, [R1+0xa4] ;  /* 0x0000a40001477983 */ /* 0x000ea20000100800 */
[C---:B------:R-:W-:Y:S04]  /*5980*/  @!P0 VIADDMNMX R10, R0.reuse, R10, UR11, PT ;  /* 0x0000000b000a8e46 */ /* 0x040fe8000b80010a */
[----:B------:R-:W-:Y:S10]  /*5990*/  MUFU.TANH R68, R6 ;  /* 0x0000000600447308 */ /* 0x000ff40000002400 */
[----:B-----5:R-:W-:Y:S10]  /*59a0*/  MUFU.TANH R218, R19 ;  /* 0x0000001300da7308 */ /* 0x020ff40000002400 */
[----:B------:R1:W-:Y:S10]  /*59b0*/  MUFU.TANH R3, R7 ;  /* 0x0000000700037308 */ /* 0x0003f40000002400 */
[----:B------:R-:W-:Y:S10]  /*59c0*/  MUFU.TANH R219, R18 ;  /* 0x0000001200db7308 */ /* 0x000ff40000002400 */
[----:B------:R-:W3:Y:S01]  /*59d0*/  MUFU.TANH R72, R11 ;  /* 0x0000000b00487308 */ /* 0x000ee20000002400 */
[----:B-1----:R-:W1:Y:S09]  /*59e0*/  LDSM.16.M88.4 R4, [R188+0x800] ;  /* 0x00080000bc04783b */ /* 0x002e720000000200 */
[----:B------:R-:W-:Y:S10]  /*59f0*/  MUFU.TANH R247, R8 ;  /* 0x0000000800f77308 */ /* 0x000ff40000002400 */
[----:B------:R-:W4:Y:S01]  /*5a00*/  MUFU.TANH R70, R14 ;  /* 0x0000000e00467308 */ /* 0x000f220000002400 */
[----:B---3--:R-:W-:Y:S01]  /*5a10*/  STL [R1+0xc], R72 ;  /* 0x00000c4801007387 */ /* 0x008fe20000100800 */
[----:B------:R-:W-:Y:S01]  /*5a20*/  FMUL.FTZ R11, R77, 1.4426950216293334961 ;  /* 0x3fb8aa3b4d0b7820 */ /* 0x000fe20000410000 */
[----:B------:R-:W-:Y:S04]  /*5a30*/  MOV R77, 0x8 ;  /* 0x00000008004d7802 */ /* 0x000fe80000000f00 */
[----:B------:R-:W-:Y:S03]  /*5a40*/  FSEL R11, R11, RZ, P1 ;  /* 0x000000ff0b0b7208 */ /* 0x000fe60000800000 */
[----:B------:R3:W-:Y:S10]  /*5a50*/  MUFU.TANH R244, R13 ;  /* 0x0000000d00f47308 */ /* 0x0007f40000002400 */
[----:B------:R-:W3:Y:S01]  /*5a60*/  MUFU.TANH R69, R15 ;  /* 0x0000000f00457308 */ /* 0x000ee20000002400 */
[----:B----4-:R-:W-:Y:S01]  /*5a70*/  STL [R1+0x8], R70 ;  /* 0x0000084601007387 */ /* 0x010fe20000100800 */
[----:B------:R-:W-:Y:S04]  /*5a80*/  @!P0 VIMNMX R14, R0, UR11, PT ;  /* 0x0000000b000e8c48 */ /* 0x000fe8000bfe0100 */
[-C--:B------:R-:W-:Y:S04]  /*5a90*/  @!P0 ISETP.GE.AND P3, PT, R74, R14.reuse, PT ;  /* 0x0000000e4a00820c */ /* 0x080fe80003f66270 */
[----:B------:R4:W-:Y:S01]  /*5aa0*/  MUFU.TANH R92, R16 ;  /* 0x00000010005c7308 */ /* 0x0009e20000002400 */
[-C--:B-1----:R-:W-:Y:S03]  /*5ab0*/  HMMA.16816.F32.BF16 R20, R176, R4.reuse, R20 ;  /* 0x00000004b014723c */ /* 0x082fe60000041814 */
[----:B------:R-:W-:Y:S02]  /*5ac0*/  @!P0 ISETP.GE.AND P1, PT, R73, R14, PT ;  /* 0x0000000e4900820c */ /* 0x000fe40003f26270 */
[----:B---3--:R-:W-:Y:S01]  /*5ad0*/  @!P0 VIADDMNMX R13, R0, R77, UR11, PT ;  /* 0x0000000b000d8e46 */ /* 0x008fe2000b80014d */
[C---:B------:R-:W-:Y:S03]  /*5ae0*/  HMMA.16816.F32.BF16 R24, R136.reuse, R4, R24 ;  /* 0x000000048818723c */ /* 0x040fe60000041818 */
[----:B------:R1:W-:Y:S01]  /*5af0*/  MUFU.TANH R245, R12 ;  /* 0x0000000c00f57308 */ /* 0x0003e20000002400 */
[----:B------:R-:W-:Y:S04]  /*5b00*/  STL [R1+0x4], R69 ;  /* 0x0000044501007387 */ /* 0x000fe80000100800 */
[----:B------:R-:W3:Y:S03]  /*5b10*/  LDL R9, [R1+0xd8] ;  /* 0x0000d80001097983 */ /* 0x000ee60000100800 */
[C---:B------:R-:W-:Y:S01]  /*5b20*/  FFMA.FTZ R4, R75.reuse, UR5, R98 ;  /* 0x000000054b047c23 */ /* 0x040fe20008010062 */
[----:B------:R-:W-:Y:S01]  /*5b30*/  FFMA.FTZ R5, R75, UR5, R68 ;  /* 0x000000054b057c23 */ /* 0x000fe20008010044 */
[----:B------:R-:W-:Y:S01]  /*5b40*/  MUFU.TANH R91, R17 ;  /* 0x00000011005b7308 */ /* 0x000fe20000002400 */
[----:B------:R-:W3:Y:S01]  /*5b50*/  LDL R15, [R1+0xdc] ;  /* 0x0000dc00010f7983 */ /* 0x000ee20000100800 */
[----:B----4-:R-:W-:Y:S01]  /*5b60*/  MOV R16, 0x48 ;  /* 0x0000004800107802 */ /* 0x010fe20000000f00 */
[-C--:B------:R-:W-:Y:S03]  /*5b70*/  HMMA.16816.F32.BF16 R28, R136, R6.reuse, R28 ;  /* 0x00000006881c723c */ /* 0x080fe6000004181c */
[----:B------:R-:W-:Y:S02]  /*5b80*/  @!P0 FSEL R4, R4, -INF , !P3 ;  /* 0xff80000004048808 */ /* 0x000fe40005800000 */
[----:B------:R-:W-:Y:S01]  /*5b90*/  @!P0 ISETP.GE.AND P3, PT, R74, R10, PT ;  /* 0x0000000a4a00820c */ /* 0x000fe20003f66270 */
[----:B------:R-:W-:Y:S01]  /*5ba0*/  FMUL.FTZ R23, R23, UR6 ;  /* 0x0000000617177c20 */ /* 0x000fe20008410000 */
[----:B------:R-:W-:Y:S01]  /*5bb0*/  FMUL.FTZ R22, R22, UR6 ;  /* 0x0000000616167c20 */ /* 0x000fe20008410000 */
[----:B------:R-:W-:Y:S01]  /*5bc0*/  FMUL.FTZ R20, R20, UR6 ;  /* 0x0000000614147c20 */ /* 0x000fe20008410000 */
[C---:B------:R-:W-:Y:S01]  /*5bd0*/  HMMA.16816.F32.BF16 R32, R176.reuse, R6, R32 ;  /* 0x00000006b020723c */ /* 0x040fe20000041820 */
[----:B------:R4:W-:Y:S03]  /*5be0*/  MUFU.TANH R214, R23 ;  /* 0x0000001700d67308 */ /* 0x0009e60000002400 */
[----:B------:R-:W-:Y:S01]  /*5bf0*/  FMUL.FTZ R26, R26, UR6 ;  /* 0x000000061a1a7c20 */ /* 0x000fe20008410000 */
[----:B------:R-:W-:Y:S01]  /*5c00*/  FMUL.FTZ R25, R25, UR6 ;  /* 0x0000000619197c20 */ /* 0x000fe20008410000 */
[----:B------:R-:W-:Y:S01]  /*5c10*/  FMUL.FTZ R24, R24, UR6 ;  /* 0x0000000618187c20 */ /* 0x000fe20008410000 */
[----:B------:R-:W-:Y:S01]  /*5c20*/  FMUL.FTZ R21, R21, UR6 ;  /* 0x0000000615157c20 */ /* 0x000fe20008410000 */
[----:B-1----:R-:W-:Y:S03]  /*5c30*/  FMUL.FTZ R12, R78, 1.4426950216293334961 ;  /* 0x3fb8aa3b4e0c7820 */ /* 0x002fe60000410000 */
[----:B------:R1:W1:Y:S01]  /*5c40*/  MUFU.TANH R19, R26 ;  /* 0x0000001a00137308 */ /* 0x0002620000002400 */
[----:B------:R-:W-:Y:S01]  /*5c50*/  @!P0 VIADDMNMX R0, R0, R16, UR11, PT ;  /* 0x0000000b00008e46 */ /* 0x000fe2000b800110 */
[----:B------:R-:W-:Y:S01]  /*5c60*/  FMUL.FTZ R27, R27, UR6 ;  /* 0x000000061b1b7c20 */ /* 0x000fe20008410000 */
[----:B------:R-:W-:Y:S02]  /*5c70*/  FSEL R12, R12, RZ, P2 ;  /* 0x000000ff0c0c7208 */ /* 0x000fe40001000000 */
[-C--:B------:R-:W-:Y:S01]  /*5c80*/  @!P0 ISETP.GE.AND P2, PT, R74, R13.reuse, PT ;  /* 0x0000000d4a00820c */ /* 0x080fe20003f46270 */
[----:B------:R-:W-:Y:S04]  /*5c90*/  FMUL.FTZ R28, R28, UR6 ;  /* 0x000000061c1c7c20 */ /* 0x000fe80008410000 */
[----:B------:R1:W-:Y:S01]  /*5ca0*/  MUFU.TANH R236, R25 ;  /* 0x0000001900ec7308 */ /* 0x0003e20000002400 */
[----:B----4-:R-:W4:Y:S01]  /*5cb0*/  LDL R23, [R1+0xac] ;  /* 0x0000ac0001177983 */ /* 0x010f220000100800 */
[----:B------:R-:W-:Y:S01]  /*5cc0*/  FFMA.FTZ R4, R4, UR7, -R12 ;  /* 0x0000000704047c23 */ /* 0x000fe2000801080c */
[----:B------:R-:W-:Y:S01]  /*5cd0*/  @!P0 FSEL R5, R5, -INF , !P2 ;  /* 0xff80000005058808 */ /* 0x000fe20005000000 */
[----:B------:R-:W-:Y:S01]  /*5ce0*/  FMUL.FTZ R29, R29, UR6 ;  /* 0x000000061d1d7c20 */ /* 0x000fe20008410000 */
[----:B------:R-:W-:Y:S01]  /*5cf0*/  FMUL.FTZ R31, R31, UR6 ;  /* 0x000000061f1f7c20 */ /* 0x000fe20008410000 */
[----:B------:R-:W-:Y:S01]  /*5d00*/  FMUL.FTZ R30, R30, UR6 ;  /* 0x000000061e1e7c20 */ /* 0x000fe20008410000 */
[----:B------:R-:W-:Y:S03]  /*5d10*/  FMUL.FTZ R32, R32, UR6 ;  /* 0x0000000620207c20 */ /* 0x000fe60008410000 */
[----:B------:R1:W-:Y:S02]  /*5d20*/  MUFU.TANH R237, R24 ;  /* 0x0000001800ed7308 */ /* 0x0003e40000002400 */
[----:B-1----:R-:W4:Y:S01]  /*5d30*/  LDL R26, [R1+0xa8] ;  /* 0x0000a800011a7983 */ /* 0x002f220000100800 */
[----:B------:R-:W-:Y:S01]  /*5d40*/  FMUL.FTZ R33, R33, UR6 ;  /* 0x0000000621217c20 */ /* 0x000fe20008410000 */
[----:B------:R-:W-:Y:S01]  /*5d50*/  FMUL.FTZ R34, R34, UR6 ;  /* 0x0000000622227c20 */ /* 0x000fe20008410000 */
[----:B------:R-:W-:Y:S01]  /*5d60*/  FMUL.FTZ R35, R35, UR6 ;  /* 0x0000000623237c20 */ /* 0x000fe20008410000 */
[----:B------:R-:W-:Y:S04]  /*5d70*/  FFMA.FTZ R5, R5, UR7, -R11 ;  /* 0x0000000705057c23 */ /* 0x000fe8000801080b */
[----:B------:R-:W-:Y:S01]  /*5d80*/  MUFU.TANH R86, R32 ;  /* 0x0000002000567308 */ /* 0x000fe20000002400 */
[----:B------:R-:W4:Y:S09]  /*5d90*/  LDL R25, [R1+0x68] ;  /* 0x0000680001197983 */ /* 0x000f320000100800 */
[----:B------:R1:W-:Y:S01]  /*5da0*/  MUFU.TANH R215, R22 ;  /* 0x0000001600d77308 */ /* 0x0003e20000002400 */
[----:B------:R-:W4:Y:S04]  /*5db0*/  LDL R24, [R1+0x6c] ;  /* 0x00006c0001187983 */ /* 0x000f280000100800 */
[----:B------:R-:W-:Y:S05]  /*5dc0*/  STL [R1], R19 ;  /* 0x0000001301007387 */ /* 0x000fea0000100800 */
[----:B------:R1:W-:Y:S01]  /*5dd0*/  MUFU.EX2 R194, R5 ;  /* 0x0000000500c27308 */ /* 0x0003e20000000800 */
[----:B------:R-:W4:Y:S09]  /*5de0*/  LDL R18, [R1+0xb0] ;  /* 0x0000b00001127983 */ /* 0x000f320000100800 */
[----:B------:R1:W-:Y:S02]  /*5df0*/  MUFU.TANH R90, R20 ;  /* 0x00000014005a7308 */ /* 0x0003e40000002400 */
[----:B-1----:R-:W4:Y:S08]  /*5e00*/  LDL R22, [R1+0x70] ;  /* 0x0000700001167983 */ /* 0x002f300000100800 */
[----:B------:R-:W-:Y:S01]  /*5e10*/  MUFU.TANH R85, R33 ;  /* 0x0000002100557308 */ /* 0x000fe20000002400 */
[----:B------:R-:W-:Y:S09]  /*5e20*/  FFMA.FTZ R5, R75, UR5, R76 ;  /* 0x000000054b057c23 */ /* 0x000ff2000801004c */
[----:B------:R1:W4:Y:S01]  /*5e30*/  MUFU.TANH R89, R21 ;  /* 0x0000001500597308 */ /* 0x0003220000002400 */
[----:B------:R-:W4:Y:S09]  /*5e40*/  LDL R20, [R1+0xb4] ;  /* 0x0000b40001147983 */ /* 0x000f320000100800 */
[----:B------:R-:W-:Y:S10]  /*5e50*/  MUFU.TANH R205, R34 ;  /* 0x0000002200cd7308 */ /* 0x000ff40000002400 */
[----:B------:R2:W-:Y:S01]  /*5e60*/  MUFU.EX2 R152, R4 ;  /* 0x0000000400987308 */ /* 0x0005e20000000800 */
[----:B-1----:R-:W4:Y:S09]  /*5e70*/  LDL R21, [R1+0x74] ;  /* 0x0000740001157983 */ /* 0x002f320000100800 */
[----:B------:R-:W-:Y:S10]  /*5e80*/  MUFU.TANH R204, R35 ;  /* 0x0000002300cc7308 */ /* 0x000ff40000002400 */
[----:B------:R-:W1:Y:S10]  /*5e90*/  MUFU.TANH R252, R27 ;  /* 0x0000001b00fc7308 */ /* 0x000e740000002400 */
[----:B------:R-:W1:Y:S10]  /*5ea0*/  MUFU.TANH R235, R28 ;  /* 0x0000001c00eb7308 */ /* 0x000e740000002400 */
[----:B------:R-:W-:Y:S10]  /*5eb0*/  MUFU.TANH R233, R29 ;  /* 0x0000001d00e97308 */ /* 0x000ff40000002400 */
[----:B------:R-:W-:Y:S10]  /*5ec0*/  MUFU.TANH R250, R31 ;  /* 0x0000001f00fa7308 */ /* 0x000ff40000002400 */
[----:B------:R-:W1:Y:S01]  /*5ed0*/  MUFU.TANH R251, R30 ;  /* 0x0000001e00fb7308 */ /* 0x000e620000002400 */
[C---:B--2---:R-:W-:Y:S01]  /*5ee0*/  FFMA.FTZ R8, R71.reuse, UR5, R97 ;  /* 0x0000000547087c23 */ /* 0x044fe20008010061 */
[----:B------:R-:W-:Y:S04]  /*5ef0*/  FFMA.FTZ R4, R71, UR5, R3 ;  /* 0x0000000547047c23 */ /* 0x000fe80008010003 */
[----:B------:R-:W-:Y:S02]  /*5f00*/  @!P0 FSEL R8, R8, -INF , !P1 ;  /* 0xff80000008088808 */ /* 0x000fe40004800000 */
[-C--:B------:R-:W-:Y:S03]  /*5f10*/  @!P0 ISETP.GE.AND P1, PT, R73, R13.reuse, PT ;  /* 0x0000000d4900820c */ /* 0x080fe60003f26270 */
[----:B------:R-:W-:Y:S01]  /*5f20*/  FFMA.FTZ R8, R8, UR7, -R12 ;  /* 0x0000000708087c23 */ /* 0x000fe2000801080c */
[----:B------:R-:W-:Y:S03]  /*5f30*/  @!P0 FSEL R4, R4, -INF , !P1 ;  /* 0xff80000004048808 */ /* 0x000fe60004800000 */
[----:B------:R-:W-:Y:S02]  /*5f40*/  MUFU.EX2 R151, R8 ;  /* 0x0000000800977308 */ /* 0x000fe40000000800 */
[----:B------:R-:W-:Y:S08]  /*5f50*/  FFMA.FTZ R4, R4, UR7, -R11 ;  /* 0x0000000704047c23 */ /* 0x000ff0000801080b */
[----:B------:R2:W-:Y:S02]  /*5f60*/  MUFU.EX2 R195, R4 ;  /* 0x0000000400c37308 */ /* 0x0005e40000000800 */
[----:B--2---:R-:W-:Y:S05]  /*5f70*/  FFMA.FTZ R4, R75, UR5, R247 ;  /* 0x000000054b047c23 */ /* 0x004fea00080100f7 */
[----:B------:R-:W-:Y:S02]  /*5f80*/  @!P0 FSEL R4, R4, -INF , !P3 ;  /* 0xff80000004048808 */ /* 0x000fe40005800000 */
[C---:B---3--:R-:W-:Y:S01]  /*5f90*/  FSETP.NEU.FTZ.AND P2, PT, R9.reuse, -INF , PT ;  /* 0xff8000000900780b */ /* 0x048fe20003f5d000 */
[----:B------:R-:W-:Y:S01]  /*5fa0*/  FMUL.FTZ R9, R9, 1.4426950216293334961 ;  /* 0x3fb8aa3b09097820 */ /* 0x000fe20000410000 */
[C---:B------:R-:W-:Y:S01]  /*5fb0*/  FMUL.FTZ R8, R15.reuse, 1.4426950216293334961 ;  /* 0x3fb8aa3b0f087820 */ /* 0x040fe20000410000 */
[----:B------:R-:W-:Y:S01]  /*5fc0*/  FSETP.NEU.FTZ.AND P1, PT, R15, -INF , PT ;  /* 0xff8000000f00780b */ /* 0x000fe20003f3d000 */
[----:B------:R-:W-:Y:S02]  /*5fd0*/  FFMA.FTZ R15, R71, UR5, R246 ;  /* 0x00000005470f7c23 */ /* 0x000fe400080100f6 */
[----:B------:R-:W-:Y:S02]  /*5fe0*/  FSEL R9, R9, RZ, P2 ;  /* 0x000000ff09097208 */ /* 0x000fe40001000000 */
[----:B------:R-:W-:Y:S02]  /*5ff0*/  FSEL R8, R8, RZ, P1 ;  /* 0x000000ff08087208 */ /* 0x000fe40000800000 */
[----:B------:R-:W-:Y:S01]  /*6000*/  @!P0 ISETP.GE.AND P1, PT, R73, R10, PT ;  /* 0x0000000a4900820c */ /* 0x000fe20003f26270 */
[--C-:B------:R-:W-:Y:S01]  /*6010*/  FFMA.FTZ R4, R4, UR7, -R9.reuse ;  /* 0x0000000704047c23 */ /* 0x100fe20008010809 */
[-C--:B------:R-:W-:Y:S02]  /*6020*/  @!P0 ISETP.GE.AND P2, PT, R74, R0.reuse, PT ;  /* 0x000000004a00820c */ /* 0x080fe40003f46270 */
[----:B------:R-:W-:Y:S01]  /*6030*/  @!P0 FSEL R15, R15, -INF , !P1 ;  /* 0xff8000000f0f8808 */ /* 0x000fe20004800000 */
[----:B------:R2:W-:Y:S01]  /*6040*/  MUFU.EX2 R229, R4 ;  /* 0x0000000400e57308 */ /* 0x0005e20000000800 */
[----:B------:R-:W-:Y:S02]  /*6050*/  @!P0 FSEL R5, R5, -INF , !P2 ;  /* 0xff80000005058808 */ /* 0x000fe40005000000 */
[----:B------:R-:W-:Y:S01]  /*6060*/  @!P0 ISETP.GE.AND P1, PT, R73, R0, PT ;  /* 0x000000004900820c */ /* 0x000fe20003f26270 */
[----:B------:R-:W-:Y:S02]  /*6070*/  FFMA.FTZ R15, R15, UR7, -R9 ;  /* 0x000000070f0f7c23 */ /* 0x000fe40008010809 */
[----:B------:R-:W-:Y:S04]  /*6080*/  FFMA.FTZ R5, R5, UR7, -R8 ;  /* 0x0000000705057c23 */ /* 0x000fe80008010808 */
[----:B------:R4:W-:Y:S10]  /*6090*/  MUFU.EX2 R228, R15 ;  /* 0x0000000f00e47308 */ /* 0x0009f40000000800 */
[----:B------:R3:W-:Y:S01]  /*60a0*/  MUFU.EX2 R249, R5 ;  /* 0x0000000500f97308 */ /* 0x0007e20000000800 */
[----:B--2---:R-:W-:Y:S05]  /*60b0*/  FFMA.FTZ R4, R71, UR5, R72 ;  /* 0x0000000547047c23 */ /* 0x004fea0008010048 */
[----:B------:R-:W-:Y:S01]  /*60c0*/  @!P0 FSEL R4, R4, -INF , !P1 ;  /* 0xff80000004048808 */ /* 0x000fe20004800000 */
[----:B----4-:R-:W-:Y:S01]  /*60d0*/  FFMA.FTZ R15, R23, UR5, R69 ;  /* 0x00000005170f7c23 */ /* 0x010fe20008010045 */
[----:B------:R-:W-:Y:S03]  /*60e0*/  FFMA.FTZ R16, R26, UR5, R70 ;  /* 0x000000051a107c23 */ /* 0x000fe60008010046 */
[--C-:B------:R-:W-:Y:S04]  /*60f0*/  FFMA.FTZ R4, R4, UR7, -R8.reuse ;  /* 0x0000000704047c23 */ /* 0x100fe80008010808 */
[----:B------:R2:W-:Y:S01]  /*6100*/  MUFU.EX2 R248, R4 ;  /* 0x0000000400f87308 */ /* 0x0005e20000000800 */
[----:B---3--:R-:W-:Y:S01]  /*6110*/  FFMA.FTZ R5, R26, UR5, R245 ;  /* 0x000000051a057c23 */ /* 0x008fe200080100f5 */
[C---:B------:R-:W-:Y:S02]  /*6120*/  @!P0 ISETP.GE.AND P1, PT, R25.reuse, R10, PT ;  /* 0x0000000a1900820c */ /* 0x040fe40003f26270 */
[----:B------:R-:W-:Y:S02]  /*6130*/  @!P0 ISETP.GE.AND P2, PT, R25, R0, PT ;  /* 0x000000001900820c */ /* 0x000fe40003f46270 */
[----:B------:R-:W-:Y:S02]  /*6140*/  @!P0 FSEL R5, R5, -INF , !P1 ;  /* 0xff80000005058808 */ /* 0x000fe40004800000 */
[----:B------:R-:W-:Y:S02]  /*6150*/  @!P0 FSEL R16, R16, -INF , !P2 ;  /* 0xff80000010108808 */ /* 0x000fe40005000000 */
[----:B------:R-:W-:Y:S01]  /*6160*/  @!P0 ISETP.GE.AND P1, PT, R24, R10, PT ;  /* 0x0000000a1800820c */ /* 0x000fe20003f26270 */
[--C-:B------:R-:W-:Y:S01]  /*6170*/  FFMA.FTZ R5, R5, UR7, -R9.reuse ;  /* 0x0000000705057c23 */ /* 0x100fe20008010809 */
[-C--:B------:R-:W-:Y:S01]  /*6180*/  @!P0 ISETP.GE.AND P2, PT, R25, R13.reuse, PT ;  /* 0x0000000d1900820c */ /* 0x080fe20003f46270 */
[----:B------:R-:W-:Y:S02]  /*6190*/  FFMA.FTZ R16, R16, UR7, -R8 ;  /* 0x0000000710107c23 */ /* 0x000fe40008010808 */
[----:B------:R3:W-:Y:S01]  /*61a0*/  MUFU.EX2 R225, R5 ;  /* 0x0000000500e17308 */ /* 0x0007e20000000800 */
[----:B--2---:R-:W-:Y:S05]  /*61b0*/  FFMA.FTZ R4, R23, UR5, R244 ;  /* 0x0000000517047c23 */ /* 0x004fea00080100f4 */
[----:B------:R-:W-:Y:S04]  /*61c0*/  @!P0 FSEL R4, R4, -INF , !P1 ;  /* 0xff80000004048808 */ /* 0x000fe80004800000 */
[----:B------:R2:W-:Y:S01]  /*61d0*/  MUFU.EX2 R243, R16 ;  /* 0x0000001000f37308 */ /* 0x0005e20000000800 */
[----:B------:R-:W-:Y:S01]  /*61e0*/  @!P0 ISETP.GE.AND P1, PT, R24, R0, PT ;  /* 0x000000001800820c */ /* 0x000fe20003f26270 */
[----:B------:R-:W-:Y:S03]  /*61f0*/  FFMA.FTZ R17, R4, UR7, -R9 ;  /* 0x0000000704117c23 */ /* 0x000fe60008010809 */
[----:B------:R-:W-:Y:S02]  /*6200*/  @!P0 FSEL R15, R15, -INF , !P1 ;  /* 0xff8000000f0f8808 */ /* 0x000fe40004800000 */
[-C--:B------:R-:W-:Y:S03]  /*6210*/  @!P0 ISETP.GE.AND P1, PT, R25, R14.reuse, PT ;  /* 0x0000000e1900820c */ /* 0x080fe60003f26270 */
[----:B------:R4:W-:Y:S01]  /*6220*/  MUFU.EX2 R224, R17 ;  /* 0x0000001100e07308 */ /* 0x0009e20000000800 */
[----:B---3--:R-:W3:Y:S01]  /*6230*/  LDSM.16.M88.4 R4, [R188+0x1000] ;  /* 0x00100000bc04783b */ /* 0x008ee20000000200 */
[----:B------:R-:W-:Y:S08]  /*6240*/  FFMA.FTZ R15, R15, UR7, -R8 ;  /* 0x000000070f0f7c23 */ /* 0x000ff00008010808 */
[----:B------:R1:W-:Y:S01]  /*6250*/  MUFU.EX2 R242, R15 ;  /* 0x0000000f00f27308 */ /* 0x0003e20000000800 */
[----:B------:R-:W3:Y:S01]  /*6260*/  LDL R25, [R1+0xb8] ;  /* 0x0000b80001197983 */ /* 0x000ee20000100800 */
[----:B--2---:R-:W-:Y:S05]  /*6270*/  FFMA.FTZ R16, R26, UR5, R219 ;  /* 0x000000051a107c23 */ /* 0x004fea00080100db */
[----:B------:R-:W-:Y:S01]  /*6280*/  @!P0 FSEL R16, R16, -INF , !P2 ;  /* 0xff80000010108808 */ /* 0x000fe20005000000 */
[----:B----4-:R-:W-:Y:S01]  /*6290*/  FFMA.FTZ R17, R23, UR5, R91 ;  /* 0x0000000517117c23 */ /* 0x010fe2000801005b */
[-C--:B------:R-:W-:Y:S03]  /*62a0*/  @!P0 ISETP.GE.AND P2, PT, R22, R13.reuse, PT ;  /* 0x0000000d1600820c */ /* 0x080fe60003f46270 */
[----:B------:R-:W-:Y:S04]  /*62b0*/  FFMA.FTZ R16, R16, UR7, -R11 ;  /* 0x0000000710107c23 */ /* 0x000fe8000801080b */
[----:B------:R-:W-:Y:S01]  /*62c0*/  MUFU.EX2 R197, R16 ;  /* 0x0000001000c57308 */ /* 0x000fe20000000800 */
[----:B-1----:R-:W-:Y:S05]  /*62d0*/  FFMA.FTZ R15, R26, UR5, R92 ;  /* 0x000000051a0f7c23 */ /* 0x002fea000801005c */
[----:B------:R-:W-:Y:S02]  /*62e0*/  @!P0 FSEL R15, R15, -INF , !P1 ;  /* 0xff8000000f0f8808 */ /* 0x000fe40004800000 */
[CC--:B------:R-:W-:Y:S03]  /*62f0*/  @!P0 ISETP.GE.AND P1, PT, R24.reuse, R14.reuse, PT ;  /* 0x0000000e1800820c */ /* 0x0c0fe60003f26270 */
[--C-:B------:R-:W-:Y:S01]  /*6300*/  FFMA.FTZ R15, R15, UR7, -R12.reuse ;  /* 0x000000070f0f7c23 */ /* 0x100fe2000801080c */
[----:B------:R-:W-:Y:S02]  /*6310*/  @!P0 FSEL R17, R17, -INF , !P1 ;  /* 0xff80000011118808 */ /* 0x000fe40004800000 */
[-C--:B------:R-:W-:Y:S01]  /*6320*/  @!P0 ISETP.GE.AND P1, PT, R24, R13.reuse, PT ;  /* 0x0000000d1800820c */ /* 0x080fe20003f26270 */
[----:B------:R1:W-:Y:S01]  /*6330*/  MUFU.EX2 R96, R15 ;  /* 0x0000000f00607308 */ /* 0x0003e20000000800 */
[----:B------:R-:W2:Y:S01]  /*6340*/  LDL R24, [R1+0x78] ;  /* 0x0000780001187983 */ /* 0x000ea20000100800 */
[-C--:B---3--:R-:W-:Y:S03]  /*6350*/  HMMA.16816.F32.BF16 R36, R176, R4.reuse, R36 ;  /* 0x00000004b024723c */ /* 0x088fe60000041824 */
[----:B------:R-:W-:Y:S03]  /*6360*/  FFMA.FTZ R17, R17, UR7, -R12 ;  /* 0x0000000711117c23 */ /* 0x000fe6000801080c */
[C---:B------:R-:W-:Y:S02]  /*6370*/  HMMA.16816.F32.BF16 R40, R136.reuse, R4, R40 ;  /* 0x000000048828723c */ /* 0x040fe40000041828 */
[----:B------:R-:W-:Y:S04]  /*6380*/  MUFU.EX2 R95, R17 ;  /* 0x00000011005f7308 */ /* 0x000fe80000000800 */
[-C--:B------:R-:W-:Y:S05]  /*6390*/  HMMA.16816.F32.BF16 R44, R136, R6.reuse, R44 ;  /* 0x00000006882c723c */ /* 0x080fea000004182c */
[----:B-1----:R-:W-:Y:S01]  /*63a0*/  FFMA.FTZ R15, R23, UR5, R218 ;  /* 0x00000005170f7c23 */ /* 0x002fe200080100da */
[----:B------:R-:W-:Y:S01]  /*63b0*/  FFMA.FTZ R5, R20, UR5, R89 ;  /* 0x0000000514057c23 */ /* 0x000fe20008010059 */
[----:B------:R-:W3:Y:S01]  /*63c0*/  LDL R23, [R1+0xc0] ;  /* 0x0000c00001177983 */ /* 0x000ee20000100800 */
[C---:B------:R-:W-:Y:S04]  /*63d0*/  HMMA.16816.F32.BF16 R48, R176.reuse, R6, R48 ;  /* 0x00000006b030723c */ /* 0x040fe80000041830 */
[----:B------:R-:W-:Y:S01]  /*63e0*/  @!P0 FSEL R15, R15, -INF , !P1 ;  /* 0xff8000000f0f8808 */ /* 0x000fe20004800000 */
[----:B------:R-:W-:Y:S01]  /*63f0*/  FMUL.FTZ R36, R36, UR6 ;  /* 0x0000000624247c20 */ /* 0x000fe20008410000 */
[-C--:B------:R-:W-:Y:S01]  /*6400*/  @!P0 ISETP.GE.AND P1, PT, R22, R14.reuse, PT ;  /* 0x0000000e1600820c */ /* 0x080fe20003f26270 */
[----:B------:R-:W-:Y:S01]  /*6410*/  FMUL.FTZ R37, R37, UR6 ;  /* 0x0000000625257c20 */ /* 0x000fe20008410000 */
[----:B------:R-:W-:Y:S01]  /*6420*/  FMUL.FTZ R39, R39, UR6 ;  /* 0x0000000627277c20 */ /* 0x000fe20008410000 */
[----:B------:R-:W-:Y:S02]  /*6430*/  MUFU.TANH R82, R36 ;  /* 0x0000002400527308 */ /* 0x000fe40000002400 */
[----:B------:R-:W-:Y:S01]  /*6440*/  FFMA.FTZ R15, R15, UR7, -R11 ;  /* 0x000000070f0f7c23 */ /* 0x000fe2000801080b */
[----:B------:R-:W-:Y:S01]  /*6450*/  FMUL.FTZ R40, R40, UR6 ;  /* 0x0000000628287c20 */ /* 0x000fe20008410000 */
[----:B------:R-:W-:Y:S01]  /*6460*/  FMUL.FTZ R38, R38, UR6 ;  /* 0x0000000626267c20 */ /* 0x000fe20008410000 */
[----:B------:R-:W-:Y:S01]  /*6470*/  FMUL.FTZ R41, R41, UR6 ;  /* 0x0000000629297c20 */ /* 0x000fe20008410000 */
[----:B------:R-:W-:Y:S01]  /*6480*/  FMUL.FTZ R43, R43, UR6 ;  /* 0x000000062b2b7c20 */ /* 0x000fe20008410000 */
[----:B------:R-:W-:Y:S03]  /*6490*/  FMUL.FTZ R44, R44, UR6 ;  /* 0x000000062c2c7c20 */ /* 0x000fe60008410000 */
[----:B------:R1:W-:Y:S01]  /*64a0*/  MUFU.EX2 R183, R15 ;  /* 0x0000000f00b77308 */ /* 0x0003e20000000800 */
[----:B------:R-:W-:Y:S01]  /*64b0*/  FMUL.FTZ R45, R45, UR6 ;  /* 0x000000062d2d7c20 */ /* 0x000fe20008410000 */
[----:B------:R-:W-:Y:S01]  /*64c0*/  FMUL.FTZ R47, R47, UR6 ;  /* 0x000000062f2f7c20 */ /* 0x000fe20008410000 */
[----:B------:R-:W-:Y:S01]  /*64d0*/  FMUL.FTZ R42, R42, UR6 ;  /* 0x000000062a2a7c20 */ /* 0x000fe20008410000 */
[----:B------:R-:W-:Y:S01]  /*64e0*/  FMUL.FTZ R46, R46, UR6 ;  /* 0x000000062e2e7c20 */ /* 0x000fe20008410000 */
[----:B------:R-:W-:Y:S05]  /*64f0*/  FMUL.FTZ R48, R48, UR6 ;  /* 0x0000000630307c20 */ /* 0x000fea0008410000 */
[----:B------:R-:W4:Y:S01]  /*6500*/  MUFU.TANH R81, R37 ;  /* 0x0000002500517308 */ /* 0x000f220000002400 */
[----:B------:R-:W-:Y:S01]  /*6510*/  FMUL.FTZ R49, R49, UR6 ;  /* 0x0000000631317c20 */ /* 0x000fe20008410000 */
[----:B------:R-:W-:Y:S01]  /*6520*/  FMUL.FTZ R50, R50, UR6 ;  /* 0x0000000632327c20 */ /* 0x000fe20008410000 */
[----:B------:R-:W-:Y:S07]  /*6530*/  FMUL.FTZ R51, R51, UR6 ;  /* 0x0000000633337c20 */ /* 0x000fee0008410000 */
[----:B------:R-:W-:Y:S01]  /*6540*/  MUFU.TANH R223, R40 ;  /* 0x0000002800df7308 */ /* 0x000fe20000002400 */
[C---:B-1----:R-:W-:Y:S05]  /*6550*/  FFMA.FTZ R15, R18.reuse, UR5, R90 ;  /* 0x00000005120f7c23 */ /* 0x042fea000801005a */
[----:B------:R-:W-:Y:S04]  /*6560*/  @!P0 FSEL R15, R15, -INF , !P1 ;  /* 0xff8000000f0f8808 */ /* 0x000fe80004800000 */
[----:B------:R-:W-:Y:S01]  /*6570*/  MUFU.TANH R200, R39 ;  /* 0x0000002700c87308 */ /* 0x000fe20000002400 */
[----:B------:R-:W-:Y:S01]  /*6580*/  @!P0 ISETP.GE.AND P1, PT, R21, R14, PT ;  /* 0x0000000e1500820c */ /* 0x000fe20003f26270 */
[--C-:B------:R-:W-:Y:S01]  /*6590*/  FFMA.FTZ R4, R15, UR7, -R12.reuse ;  /* 0x000000070f047c23 */ /* 0x100fe2000801080c */
[----:B------:R-:W-:Y:S02]  /*65a0*/  FFMA.FTZ R15, R18, UR5, R215 ;  /* 0x00000005120f7c23 */ /* 0x000fe400080100d7 */
[----:B------:R-:W-:Y:S02]  /*65b0*/  @!P0 FSEL R5, R5, -INF , !P1 ;  /* 0xff80000005058808 */ /* 0x000fe40004800000 */
[-C--:B------:R-:W-:Y:S03]  /*65c0*/  @!P0 ISETP.GE.AND P1, PT, R21, R13.reuse, PT ;  /* 0x0000000d1500820c */ /* 0x080fe60003f26270 */
[----:B------:R-:W-:Y:S01]  /*65d0*/  MUFU.TANH R222, R41 ;  /* 0x0000002900de7308 */ /* 0x000fe20000002400 */
[----:B------:R-:W-:Y:S01]  /*65e0*/  @!P0 FSEL R15, R15, -INF , !P2 ;  /* 0xff8000000f0f8808 */ /* 0x000fe20005000000 */
[----:B------:R-:W-:Y:S01]  /*65f0*/  FFMA.FTZ R5, R5, UR7, -R12 ;  /* 0x0000000705057c23 */ /* 0x000fe2000801080c */
[----:B------:R-:W-:Y:S03]  /*6600*/  @!P0 ISETP.GE.AND P2, PT, R22, R0, PT ;  /* 0x000000001600820c */ /* 0x000fe60003f46270 */
[--C-:B------:R-:W-:Y:S04]  /*6610*/  FFMA.FTZ R15, R15, UR7, -R11.reuse ;  /* 0x000000070f0f7c23 */ /* 0x100fe8000801080b */
[----:B------:R1:W-:Y:S10]  /*6620*/  MUFU.EX2 R94, R4 ;  /* 0x00000004005e7308 */ /* 0x0003f40000000800 */
[----:B------:R-:W-:Y:S10]  /*6630*/  MUFU.TANH R240, R43 ;  /* 0x0000002b00f07308 */ /* 0x000ff40000002400 */
[----:B------:R4:W-:Y:S01]  /*6640*/  MUFU.EX2 R93, R5 ;  /* 0x00000005005d7308 */ /* 0x0009e20000000800 */
[----:B-1----:R-:W-:Y:S05]  /*6650*/  FFMA.FTZ R4, R20, UR5, R214 ;  /* 0x0000000514047c23 */ /* 0x002fea00080100d6 */
[----:B------:R-:W-:Y:S02]  /*6660*/  @!P0 FSEL R4, R4, -INF , !P1 ;  /* 0xff80000004048808 */ /* 0x000fe40004800000 */
[-C--:B------:R-:W-:Y:S02]  /*6670*/  @!P0 ISETP.GE.AND P1, PT, R22, R10.reuse, PT ;  /* 0x0000000a1600820c */ /* 0x080fe40003f26270 */
[----:B------:R-:W-:Y:S01]  /*6680*/  MUFU.TANH R78, R48 ;  /* 0x00000030004e7308 */ /* 0x000fe20000002400 */
[----:B------:R-:W3:Y:S01]  /*6690*/  LDL R22, [R1+0x80] ;  /* 0x0000800001167983 */ /* 0x000ee20000100800 */
[----:B------:R-:W-:Y:S08]  /*66a0*/  FFMA.FTZ R4, R4, UR7, -R11 ;  /* 0x0000000704047c23 */ /* 0x000ff0000801080b */
[----:B------:R1:W-:Y:S01]  /*66b0*/  MUFU.EX2 R175, R4 ;  /* 0x0000000400af7308 */ /* 0x0003e20000000800 */
[C---:B----4-:R-:W-:Y:S02]  /*66c0*/  FFMA.FTZ R5, R18.reuse, UR5, R19 ;  /* 0x0000000512057c23 */ /* 0x050fe40008010013 */
[----:B------:R-:W4:Y:S03]  /*66d0*/  LDL R19, [R1+0x7c] ;  /* 0x00007c0001137983 */ /* 0x000f260000100800 */
[----:B------:R-:W-:Y:S04]  /*66e0*/  @!P0 FSEL R5, R5, -INF , !P2 ;  /* 0xff80000005058808 */ /* 0x000fe80005000000 */
[----:B------:R1:W-:Y:S01]  /*66f0*/  MUFU.EX2 R180, R15 ;  /* 0x0000000f00b47308 */ /* 0x0003e20000000800 */
[----:B------:R-:W-:Y:S09]  /*6700*/  FFMA.FTZ R5, R5, UR7, -R8 ;  /* 0x0000000705057c23 */ /* 0x000ff20008010808 */
[----:B------:R-:W-:Y:S01]  /*6710*/  MUFU.EX2 R234, R5 ;  /* 0x0000000500ea7308 */ /* 0x000fe20000000800 */
[----:B-1----:R-:W-:Y:S02]  /*6720*/  FFMA.FTZ R4, R18, UR5, R237 ;  /* 0x0000000512047c23 */ /* 0x002fe400080100ed */
[----:B------:R-:W4:Y:S03]  /*6730*/  LDL R18, [R1+0xbc] ;  /* 0x0000bc0001127983 */ /* 0x000f260000100800 */
[----:B------:R-:W-:Y:S02]  /*6740*/  @!P0 FSEL R4, R4, -INF , !P1 ;  /* 0xff80000004048808 */ /* 0x000fe40004800000 */
[----:B------:R-:W-:Y:S01]  /*6750*/  @!P0 ISETP.GE.AND P1, PT, R21, R10, PT ;  /* 0x0000000a1500820c */ /* 0x000fe20003f26270 */
[----:B------:R-:W-:Y:S01]  /*6760*/  FFMA.FTZ R15, R20, UR5, R236 ;  /* 0x00000005140f7c23 */ /* 0x000fe200080100ec */
[----:B------:R-:W-:Y:S01]  /*6770*/  MUFU.TANH R217, R44 ;  /* 0x0000002c00d97308 */ /* 0x000fe20000002400 */
[--C-:B------:R-:W-:Y:S03]  /*6780*/  FFMA.FTZ R4, R4, UR7, -R9.reuse ;  /* 0x0000000704047c23 */ /* 0x100fe60008010809 */
[----:B------:R-:W-:Y:S02]  /*6790*/  @!P0 FSEL R15, R15, -INF , !P1 ;  /* 0xff8000000f0f8808 */ /* 0x000fe40004800000 */
[----:B------:R-:W-:Y:S02]  /*67a0*/  @!P0 ISETP.GE.AND P1, PT, R21, R0, PT ;  /* 0x000000001500820c */ /* 0x000fe40003f26270 */
[----:B------:R-:W4:Y:S02]  /*67b0*/  LDL R21, [R1+0x84] ;  /* 0x0000840001157983 */ /* 0x000f240000100800 */
[----:B------:R1:W-:Y:S01]  /*67c0*/  MUFU.EX2 R211, R4 ;  /* 0x0000000400d37308 */ /* 0x0003e20000000800 */
[----:B------:R-:W-:Y:S09]  /*67d0*/  FFMA.FTZ R15, R15, UR7, -R9 ;  /* 0x000000070f0f7c23 */ /* 0x000ff20008010809 */
[----:B------:R-:W-:Y:S10]  /*67e0*/  MUFU.EX2 R210, R15 ;  /* 0x0000000f00d27308 */ /* 0x000ff40000000800 */
[----:B------:R-:W4:Y:S01]  /*67f0*/  MUFU.TANH R201, R38 ;  /* 0x0000002600c97308 */ /* 0x000f220000002400 */
[----:B-1----:R-:W-:Y:S02]  /*6800*/  FFMA.FTZ R4, R20, UR5, R252 ;  /* 0x0000000514047c23 */ /* 0x002fe400080100fc */
[----:B------:R-:W4:Y:S03]  /*6810*/  LDL R20, [R1+0xc4] ;  /* 0x0000c40001147983 */ /* 0x000f260000100800 */
[----:B------:R-:W-:Y:S04]  /*6820*/  @!P0 FSEL R4, R4, -INF , !P1 ;  /* 0xff80000004048808 */ /* 0x000fe80004800000 */
[----:B------:R-:W-:Y:S01]  /*6830*/  MUFU.TANH R216, R45 ;  /* 0x0000002d00d87308 */ /* 0x000fe20000002400 */
[--C-:B------:R-:W-:Y:S09]  /*6840*/  FFMA.FTZ R4, R4, UR7, -R8.reuse ;  /* 0x0000000704047c23 */ /* 0x100ff20008010808 */
[----:B------:R-:W-:Y:S10]  /*6850*/  MUFU.EX2 R232, R4 ;  /* 0x0000000400e87308 */ /* 0x000ff40000000800 */
[----:B------:R-:W-:Y:S10]  /*6860*/  MUFU.TANH R238, R47 ;  /* 0x0000002f00ee7308 */ /* 0x000ff40000002400 */
[----:B------:R-:W1:Y:S10]  /*6870*/  MUFU.TANH R241, R42 ;  /* 0x0000002a00f17308 */ /* 0x000e740000002400 */
[----:B------:R-:W-:Y:S10]  /*6880*/  MUFU.TANH R77, R49 ;  /* 0x00000031004d7308 */ /* 0x000ff40000002400 */
[----:B------:R-:W-:Y:S10]  /*6890*/  MUFU.TANH R174, R50 ;  /* 0x0000003200ae7308 */ /* 0x000ff40000002400 */
[----:B------:R-:W1:Y:S10]  /*68a0*/  MUFU.TANH R239, R46 ;  /* 0x0000002e00ef7308 */ /* 0x000e740000002400 */
[----:B------:R-:W-:Y:S01]  /*68b0*/  MUFU.TANH R173, R51 ;  /* 0x0000003300ad7308 */ /* 0x000fe20000002400 */
[C---:B------:R-:W-:Y:S01]  /*68c0*/  FFMA.FTZ R5, R25.reuse, UR5, R235 ;  /* 0x0000000519057c23 */ /* 0x040fe200080100eb */
[----:B------:R-:W-:Y:S01]  /*68d0*/  FFMA.FTZ R16, R25, UR5, R251 ;  /* 0x0000000519107c23 */ /* 0x000fe200080100fb */
[C---:B--2---:R-:W-:Y:S02]  /*68e0*/  @!P0 ISETP.GE.AND P1, PT, R24.reuse, R10, PT ;  /* 0x0000000a1800820c */ /* 0x044fe40003f26270 */
[----:B------:R-:W-:Y:S02]  /*68f0*/  @!P0 ISETP.GE.AND P2, PT, R24, R0, PT ;  /* 0x000000001800820c */ /* 0x000fe40003f46270 */
[----:B------:R-:W-:Y:S02]  /*6900*/  @!P0 FSEL R5, R5, -INF , !P1 ;  /* 0xff80000005058808 */ /* 0x000fe40004800000 */
[----:B------:R-:W-:Y:S02]  /*6910*/  @!P0 FSEL R16, R16, -INF , !P2 ;  /* 0xff80000010108808 */ /* 0x000fe40005000000 */
[-C--:B------:R-:W-:Y:S01]  /*6920*/  @!P0 ISETP.GE.AND P2, PT, R24, R13.reuse, PT ;  /* 0x0000000d1800820c */ /* 0x080fe20003f46270 */
[----:B------:R-:W-:Y:S02]  /*6930*/  FFMA.FTZ R5, R5, UR7, -R9 ;  /* 0x0000000705057c23 */ /* 0x000fe40008010809 */
[----:B------:R-:W-:Y:S02]  /*6940*/  FFMA.FTZ R16, R16, UR7, -R8 ;  /* 0x0000000710107c23 */ /* 0x000fe40008010808 */
[----:B------:R-:W-:Y:S10]  /*6950*/  MUFU.EX2 R207, R5 ;  /* 0x0000000500cf7308 */ /* 0x000ff40000000800 */
[----:B------:R2:W-:Y:S02]  /*6960*/  MUFU.EX2 R231, R16 ;  /* 0x0000001000e77308 */ /* 0x0005e40000000800 */
[----:B--2---:R-:W-:Y:S05]  /*6970*/  FFMA.FTZ R16, R25, UR5, R205 ;  /* 0x0000000519107c23 */ /* 0x004fea00080100cd */
[----:B------:R-:W-:Y:S05]  /*6980*/  @!P0 FSEL R16, R16, -INF , !P2 ;  /* 0xff80000010108808 */ /* 0x000fea0005000000 */
[----:B------:R-:W-:Y:S04]  /*6990*/  FFMA.FTZ R16, R16, UR7, -R11 ;  /* 0x0000000710107c23 */ /* 0x000fe8000801080b */
[----:B------:R2:W-:Y:S02]  /*69a0*/  MUFU.EX2 R164, R16 ;  /* 0x0000001000a47308 */ /* 0x0005e40000000800 */
[----:B--2---:R-:W2:Y:S01]  /*69b0*/  LDL R16, [R1+0x60] ;  /* 0x0000600001107983 */ /* 0x004ea20000100800 */
[-C--:B---3--:R-:W-:Y:S02]  /*69c0*/  @!P0 ISETP.GE.AND P2, PT, R22, R13.reuse, PT ;  /* 0x0000000d1600820c */ /* 0x088fe40003f46270 */
[C---:B----4-:R-:W-:Y:S01]  /*69d0*/  @!P0 ISETP.GE.AND P1, PT, R19.reuse, R10, PT ;  /* 0x0000000a1300820c */ /* 0x050fe20003f26270 */
[C---:B------:R-:W-:Y:S01]  /*69e0*/  FFMA.FTZ R4, R18.reuse, UR5, R233 ;  /* 0x0000000512047c23 */ /* 0x040fe200080100e9 */
[----:B------:R-:W-:Y:S04]  /*69f0*/  FFMA.FTZ R15, R18, UR5, R250 ;  /* 0x00000005120f7c23 */ /* 0x000fe800080100fa */
[----:B------:R-:W-:Y:S02]  /*6a00*/  @!P0 FSEL R4, R4, -INF , !P1 ;  /* 0xff80000004048808 */ /* 0x000fe40004800000 */
[----:B------:R-:W-:Y:S03]  /*6a10*/  @!P0 ISETP.GE.AND P1, PT, R19, R0, PT ;  /* 0x000000001300820c */ /* 0x000fe60003f26270 */
[----:B------:R-:W-:Y:S01]  /*6a20*/  FFMA.FTZ R17, R4, UR7, -R9 ;  /* 0x0000000704117c23 */ /* 0x000fe20008010809 */
[----:B------:R-:W-:Y:S01]  /*6a30*/  @!P0 FSEL R15, R15, -INF , !P1 ;  /* 0xff8000000f0f8808 */ /* 0x000fe20004800000 */
[----:B------:R-:W3:Y:S01]  /*6a40*/  LDSM.16.M88.4 R4, [R188+0x1800] ;  /* 0x00180000bc04783b */ /* 0x000ee20000000200 */
[-C--:B------:R-:W-:Y:S01]  /*6a50*/  @!P0 ISETP.GE.AND P1, PT, R24, R14.reuse, PT ;  /* 0x0000000e1800820c */ /* 0x080fe20003f26270 */
[----:B------:R4:W-:Y:S02]  /*6a60*/  MUFU.EX2 R206, R17 ;  /* 0x0000001100ce7308 */ /* 0x0009e40000000800 */
[----:B------:R-:W-:Y:S08]  /*6a70*/  FFMA.FTZ R15, R15, UR7, -R8 ;  /* 0x000000070f0f7c23 */ /* 0x000ff00008010808 */
[----:B------:R1:W-:Y:S01]  /*6a80*/  MUFU.EX2 R230, R15 ;  /* 0x0000000f00e67308 */ /* 0x0003e20000000800 */
[C---:B----4-:R-:W-:Y:S01]  /*6a90*/  FFMA.FTZ R17, R18.reuse, UR5, R85 ;  /* 0x0000000512117c23 */ /* 0x050fe20008010055 */
[----:B-1----:R-:W-:Y:S05]  /*6aa0*/  FFMA.FTZ R15, R25, UR5, R86 ;  /* 0x00000005190f7c23 */ /* 0x002fea0008010056 */
[----:B------:R-:W-:Y:S02]  /*6ab0*/  @!P0 FSEL R15, R15, -INF , !P1 ;  /* 0xff8000000f0f8808 */ /* 0x000fe40004800000 */
[-C--:B------:R-:W-:Y:S03]  /*6ac0*/  @!P0 ISETP.GE.AND P1, PT, R19, R14.reuse, PT ;  /* 0x0000000e1300820c */ /* 0x080fe60003f26270 */
[--C-:B------:R-:W-:Y:S01]  /*6ad0*/  FFMA.FTZ R15, R15, UR7, -R12.reuse ;  /* 0x000000070f0f7c23 */ /* 0x100fe2000801080c */
[----:B------:R-:W-:Y:S02]  /*6ae0*/  @!P0 FSEL R17, R17, -INF , !P1 ;  /* 0xff80000011118808 */ /* 0x000fe40004800000 */
[-C--:B------:R-:W-:Y:S01]  /*6af0*/  @!P0 ISETP.GE.AND P1, PT, R19, R13.reuse, PT ;  /* 0x0000000d1300820c */ /* 0x080fe20003f26270 */
[----:B------:R1:W-:Y:S01]  /*6b00*/  MUFU.EX2 R88, R15 ;  /* 0x0000000f00587308 */ /* 0x0003e20000000800 */
[----:B------:R-:W4:Y:S01]  /*6b10*/  LDL R19, [R1+0xc8] ;  /* 0x0000c80001137983 */ /* 0x000f220000100800 */
[----:B------:R-:W-:Y:S01]  /*6b20*/  FFMA.FTZ R17, R17, UR7, -R12 ;  /* 0x0000000711117c23 */ /* 0x000fe2000801080c */
[-C--:B---3--:R-:W-:Y:S07]  /*6b30*/  HMMA.16816.F32.BF16 R52, R176, R4.reuse, R52 ;  /* 0x00000004b034723c */ /* 0x088fee0000041834 */
[----:B------:R3:W-:Y:S01]  /*6b40*/  MUFU.EX2 R87, R17 ;  /* 0x0000001100577308 */ /* 0x0007e20000000800 */
[C---:B------:R-:W-:Y:S06]  /*6b50*/  HMMA.16816.F32.BF16 R56, R136.reuse, R4, R56 ;  /* 0x000000048838723c */ /* 0x040fec0000041838 */
[-C--:B------:R-:W-:Y:S05]  /*6b60*/  HMMA.16816.F32.BF16 R60, R136, R6.reuse, R60 ;  /* 0x00000006883c723c */ /* 0x080fea000004183c */
[----:B-1----:R-:W-:Y:S01]  /*6b70*/  FFMA.FTZ R15, R18, UR5, R204 ;  /* 0x00000005120f7c23 */ /* 0x002fe200080100cc */
[----:B------:R-:W-:Y:S01]  /*6b80*/  FFMA.FTZ R5, R20, UR5, R81 ;  /* 0x0000000514057c23 */ /* 0x000fe20008010051 */
[----:B------:R-:W2:Y:S01]  /*6b90*/  LDL R18, [R1+0x5c] ;  /* 0x00005c0001127983 */ /* 0x000ea20000100800 */
[----:B------:R-:W-:Y:S03]  /*6ba0*/  HMMA.16816.F32.BF16 R64, R176, R6, R64 ;  /* 0x00000006b040723c */ /* 0x000fe60000041840 */
[----:B---3--:R-:W3:Y:S01]  /*6bb0*/  LDL R17, [R1+0xcc] ;  /* 0x0000cc0001117983 */ /* 0x008ee20000100800 */
        /* <DEDUP_REMOVED lines=18> */
[----:B------:R-:W-:Y:S01]  /*6ce0*/  MUFU.TANH R71, R53 ;  /* 0x0000003500477308 */ /* 0x000fe20000002400 */
[----:B------:R-:W-:Y:S01]  /*6cf0*/  FMUL.FTZ R66, R66, UR6 ;  /* 0x0000000642427c20 */ /* 0x000fe20008410000 */
[----:B------:R-:W-:Y:S01]  /*6d00*/  FMUL.FTZ R65, R65, UR6 ;  /* 0x0000000641417c20 */ /* 0x000fe20008410000 */
[----:B------:R-:W-:Y:S07]  /*6d10*/  FMUL.FTZ R67, R67, UR6 ;  /* 0x0000000643437c20 */ /* 0x000fee0008410000 */
[----:B------:R-:W-:Y:S01]  /*6d20*/  MUFU.TANH R170, R54 ;  /* 0x0000003600aa7308 */ /* 0x000fe20000002400 */
[----:B-1----:R-:W-:Y:S05]  /*6d30*/  FFMA.FTZ R15, R23, UR5, R82 ;  /* 0x00000005170f7c23 */ /* 0x002fea0008010052 */
[----:B------:R-:W-:Y:S02]  /*6d40*/  @!P0 FSEL R15, R15, -INF , !P1 ;  /* 0xff8000000f0f8808 */ /* 0x000fe40004800000 */
[----:B------:R-:W-:Y:S02]  /*6d50*/  @!P0 ISETP.GE.AND P1, PT, R21, R14, PT ;  /* 0x0000000e1500820c */ /* 0x000fe40003f26270 */
[----:B------:R-:W-:Y:S01]  /*6d60*/  MUFU.TANH R169, R55 ;  /* 0x0000003700a97308 */ /* 0x000fe20000002400 */
[--C-:B------:R-:W-:Y:S01]  /*6d70*/  FFMA.FTZ R4, R15, UR7, -R12.reuse ;  /* 0x000000070f047c23 */ /* 0x100fe2000801080c */
[----:B------:R-:W-:Y:S01]  /*6d80*/  @!P0 FSEL R5, R5, -INF , !P1 ;  /* 0xff80000005058808 */ /* 0x000fe20004800000 */
[----:B------:R-:W-:Y:S01]  /*6d90*/  FFMA.FTZ R15, R23, UR5, R201 ;  /* 0x00000005170f7c23 */ /* 0x000fe200080100c9 */
[-C--:B------:R-:W-:Y:S06]  /*6da0*/  @!P0 ISETP.GE.AND P1, PT, R21, R13.reuse, PT ;  /* 0x0000000d1500820c */ /* 0x080fec0003f26270 */
[----:B------:R1:W-:Y:S01]  /*6db0*/  MUFU.EX2 R84, R4 ;  /* 0x0000000400547308 */ /* 0x0003e20000000800 */
[----:B------:R-:W-:Y:S01]  /*6dc0*/  FFMA.FTZ R5, R5, UR7, -R12 ;  /* 0x0000000705057c23 */ /* 0x000fe2000801080c */
[----:B------:R-:W-:Y:S02]  /*6dd0*/  @!P0 FSEL R15, R15, -INF , !P2 ;  /* 0xff8000000f0f8808 */ /* 0x000fe40005000000 */
[----:B------:R-:W-:Y:S03]  /*6de0*/  @!P0 ISETP.GE.AND P2, PT, R22, R0, PT ;  /* 0x000000001600820c */ /* 0x000fe60003f46270 */
[--C-:B------:R-:W-:Y:S03]  /*6df0*/  FFMA.FTZ R15, R15, UR7, -R11.reuse ;  /* 0x000000070f0f7c23 */ /* 0x100fe6000801080b */
[----:B------:R1:W-:Y:S10]  /*6e00*/  MUFU.EX2 R83, R5 ;  /* 0x0000000500537308 */ /* 0x0003f40000000800 */
[----:B------:R1:W-:Y:S02]  /*6e10*/  MUFU.EX2 R162, R15 ;  /* 0x0000000f00a27308 */ /* 0x0003e40000000800 */
[----:B-1----:R-:W-:Y:S05]  /*6e20*/  FFMA.FTZ R4, R20, UR5, R200 ;  /* 0x0000000514047c23 */ /* 0x002fea00080100c8 */
[----:B------:R-:W-:Y:S02]  /*6e30*/  @!P0 FSEL R4, R4, -INF , !P1 ;  /* 0xff80000004048808 */ /* 0x000fe40004800000 */
[-C--:B------:R-:W-:Y:S01]  /*6e40*/  @!P0 ISETP.GE.AND P1, PT, R22, R10.reuse, PT ;  /* 0x0000000a1600820c */ /* 0x080fe20003f26270 */
[----:B------:R-:W-:Y:S01]  /*6e50*/  FFMA.FTZ R5, R20, UR5, R222 ;  /* 0x0000000514057c23 */ /* 0x000fe200080100de */
[----:B------:R-:W3:Y:S01]  /*6e60*/  LDL R22, [R1+0xd0] ;  /* 0x0000d00001167983 */ /* 0x000ee20000100800 */
[----:B------:R-:W-:Y:S01]  /*6e70*/  FFMA.FTZ R4, R4, UR7, -R11 ;  /* 0x0000000704047c23 */ /* 0x000fe2000801080b */
[----:B------:R-:W-:Y:S01]  /*6e80*/  MUFU.TANH R202, R56 ;  /* 0x0000003800ca7308 */ /* 0x000fe20000002400 */
[----:B------:R-:W-:Y:S09]  /*6e90*/  FFMA.FTZ R15, R23, UR5, R241 ;  /* 0x00000005170f7c23 */ /* 0x000ff200080100f1 */
[----:B------:R1:W-:Y:S01]  /*6ea0*/  MUFU.EX2 R161, R4 ;  /* 0x0000000400a17308 */ /* 0x0003e20000000800 */
[----:B------:R-:W-:Y:S05]  /*6eb0*/  @!P0 FSEL R15, R15, -INF , !P2 ;  /* 0xff8000000f0f8808 */ /* 0x000fea0005000000 */
[----:B------:R-:W-:Y:S04]  /*6ec0*/  FFMA.FTZ R15, R15, UR7, -R8 ;  /* 0x000000070f0f7c23 */ /* 0x000fe80008010808 */
[----:B------:R-:W-:Y:S10]  /*6ed0*/  MUFU.TANH R203, R57 ;  /* 0x0000003900cb7308 */ /* 0x000ff40000002400 */
[----:B------:R1:W-:Y:S02]  /*6ee0*/  MUFU.EX2 R213, R15 ;  /* 0x0000000f00d57308 */ /* 0x0003e40000000800 */
[----:B-1----:R-:W-:Y:S02]  /*6ef0*/  FFMA.FTZ R4, R23, UR5, R223 ;  /* 0x0000000517047c23 */ /* 0x002fe400080100df */
[----:B------:R-:W3:Y:S03]  /*6f00*/  LDL R23, [R1+0x88] ;  /* 0x0000880001177983 */ /* 0x000ee60000100800 */
[----:B------:R-:W-:Y:S02]  /*6f10*/  @!P0 FSEL R4, R4, -INF , !P1 ;  /* 0xff80000004048808 */ /* 0x000fe40004800000 */
[----:B------:R-:W-:Y:S01]  /*6f20*/  @!P0 ISETP.GE.AND P1, PT, R21, R10, PT ;  /* 0x0000000a1500820c */ /* 0x000fe20003f26270 */
[----:B------:R-:W-:Y:S02]  /*6f30*/  MUFU.TANH R199, R60 ;  /* 0x0000003c00c77308 */ /* 0x000fe40000002400 */
[--C-:B------:R-:W-:Y:S01]  /*6f40*/  FFMA.FTZ R4, R4, UR7, -R9.reuse ;  /* 0x0000000704047c23 */ /* 0x100fe20008010809 */
[----:B------:R-:W-:Y:S02]  /*6f50*/  @!P0 FSEL R5, R5, -INF , !P1 ;  /* 0xff80000005058808 */ /* 0x000fe40004800000 */
[----:B------:R-:W-:Y:S02]  /*6f60*/  @!P0 ISETP.GE.AND P1, PT, R21, R0, PT ;  /* 0x000000001500820c */ /* 0x000fe40003f26270 */
[----:B------:R-:W3:Y:S03]  /*6f70*/  LDL R21, [R1+0x8c] ;  /* 0x00008c0001157983 */ /* 0x000ee60000100800 */
[----:B------:R1:W-:Y:S01]  /*6f80*/  MUFU.EX2 R182, R4 ;  /* 0x0000000400b67308 */ /* 0x0003e20000000800 */
[----:B------:R-:W-:Y:S01]  /*6f90*/  FFMA.FTZ R5, R5, UR7, -R9 ;  /* 0x0000000705057c23 */ /* 0x000fe20008010809 */
[----:B------:R-:W3:Y:S08]  /*6fa0*/  LDL R15, [R1+0x90] ;  /* 0x00009000010f7983 */ /* 0x000ef00000100800 */
[----:B------:R-:W-:Y:S10]  /*6fb0*/  MUFU.EX2 R181, R5 ;  /* 0x0000000500b57308 */ /* 0x000ff40000000800 */
[----:B------:R-:W3:Y:S01]  /*6fc0*/  MUFU.TANH R227, R58 ;  /* 0x0000003a00e37308 */ /* 0x000ee20000002400 */
[----:B-1----:R-:W-:Y:S02]  /*6fd0*/  FFMA.FTZ R4, R20, UR5, R240 ;  /* 0x0000000514047c23 */ /* 0x002fe400080100f0 */
[----:B------:R-:W3:Y:S03]  /*6fe0*/  LDL R20, [R1+0xd4] ;  /* 0x0000d40001147983 */ /* 0x000ee60000100800 */
[----:B------:R-:W-:Y:S04]  /*6ff0*/  @!P0 FSEL R4, R4, -INF , !P1 ;  /* 0xff80000004048808 */ /* 0x000fe80004800000 */
[----:B------:R-:W1:Y:S01]  /*7000*/  MUFU.TANH R226, R59 ;  /* 0x0000003b00e27308 */ /* 0x000e620000002400 */
[----:B------:R-:W-:Y:S09]  /*7010*/  FFMA.FTZ R4, R4, UR7, -R8 ;  /* 0x0000000704047c23 */ /* 0x000ff20008010808 */
[----:B------:R4:W-:Y:S10]  /*7020*/  MUFU.EX2 R212, R4 ;  /* 0x0000000400d47308 */ /* 0x0009f40000000800 */
[----:B------:R-:W1:Y:S10]  /*7030*/  MUFU.TANH R198, R61 ;  /* 0x0000003d00c67308 */ /* 0x000e740000002400 */
[----:B------:R-:W1:Y:S10]  /*7040*/  MUFU.TANH R70, R64 ;  /* 0x0000004000467308 */ /* 0x000e740000002400 */
[----:B------:R-:W-:Y:S10]  /*7050*/  MUFU.TANH R160, R66 ;  /* 0x0000004200a07308 */ /* 0x000ff40000002400 */
[----:B------:R-:W-:Y:S10]  /*7060*/  MUFU.TANH R221, R62 ;  /* 0x0000003e00dd7308 */ /* 0x000ff40000002400 */
[----:B------:R-:W1:Y:S10]  /*7070*/  MUFU.TANH R69, R65 ;  /* 0x0000004100457308 */ /* 0x000e740000002400 */
[----:B------:R-:W1:Y:S10]  /*7080*/  MUFU.TANH R159, R67 ;  /* 0x00000043009f7308 */ /* 0x000e740000002400 */
[----:B------:R-:W1:Y:S01]  /*7090*/  MUFU.TANH R220, R63 ;  /* 0x0000003f00dc7308 */ /* 0x000e620000002400 */
[C---:B----4-:R-:W-:Y:S01]  /*70a0*/  FFMA.FTZ R4, R19.reuse, UR5, R217 ;  /* 0x0000000513047c23 */ /* 0x050fe200080100d9 */
[----:B------:R-:W-:Y:S01]  /*70b0*/  FFMA.FTZ R6, R19, UR5, R239 ;  /* 0x0000000513067c23 */ /* 0x000fe200080100ef */
[C---:B--2---:R-:W-:Y:S02]  /*70c0*/  @!P0 ISETP.GE.AND P1, PT, R18.reuse, R10, PT ;  /* 0x0000000a1200820c */ /* 0x044fe40003f26270 */
[----:B------:R-:W-:Y:S02]  /*70d0*/  @!P0 ISETP.GE.AND P2, PT, R18, R0, PT ;  /* 0x000000001200820c */ /* 0x000fe40003f46270 */
[----:B------:R-:W-:Y:S01]  /*70e0*/  @!P0 FSEL R4, R4, -INF , !P1 ;  /* 0xff80000004048808 */ /* 0x000fe20004800000 */
[----:B---3--:R-:W-:Y:S01]  /*70f0*/  FFMA.FTZ R5, R17, UR5, R216 ;  /* 0x0000000511057c23 */ /* 0x008fe200080100d8 */
[----:B------:R-:W-:Y:S02]  /*7100*/  @!P0 ISETP.GE.AND P1, PT, R16, R10, PT ;  /* 0x0000000a1000820c */ /* 0x000fe40003f26270 */
[----:B------:R-:W-:Y:S01]  /*7110*/  @!P0 FSEL R6, R6, -INF , !P2 ;  /* 0xff80000006068808 */ /* 0x000fe20005000000 */
[--C-:B------:R-:W-:Y:S01]  /*7120*/  FFMA.FTZ R4, R4, UR7, -R9.reuse ;  /* 0x0000000704047c23 */ /* 0x100fe20008010809 */
[----:B------:R-:W-:Y:S02]  /*7130*/  @!P0 FSEL R5, R5, -INF , !P1 ;  /* 0xff80000005058808 */ /* 0x000fe40004800000 */
[----:B------:R-:W-:Y:S01]  /*7140*/  @!P0 ISETP.GE.AND P1, PT, R16, R0, PT ;  /* 0x000000001000820c */ /* 0x000fe20003f26270 */
[----:B------:R2:W-:Y:S01]  /*7150*/  MUFU.EX2 R172, R4 ;  /* 0x0000000400ac7308 */ /* 0x0005e20000000800 */
[----:B------:R-:W-:Y:S01]  /*7160*/  FFMA.FTZ R6, R6, UR7, -R8 ;  /* 0x0000000706067c23 */ /* 0x000fe20008010808 */
[----:B------:R-:W-:Y:S08]  /*7170*/  FFMA.FTZ R5, R5, UR7, -R9 ;  /* 0x0000000705057c23 */ /* 0x000ff00008010809 */
[----:B------:R3:W-:Y:S10]  /*7180*/  MUFU.EX2 R171, R5 ;  /* 0x0000000500ab7308 */ /* 0x0007f40000000800 */
[----:B------:R-:W-:Y:S01]  /*7190*/  MUFU.EX2 R209, R6 ;  /* 0x0000000600d17308 */ /* 0x000fe20000000800 */
[----:B--2---:R-:W-:Y:S05]  /*71a0*/  FFMA.FTZ R4, R17, UR5, R238 ;  /* 0x0000000511047c23 */ /* 0x004fea00080100ee */
[----:B------:R-:W-:Y:S02]  /*71b0*/  @!P0 FSEL R4, R4, -INF , !P1 ;  /* 0xff80000004048808 */ /* 0x000fe40004800000 */
[-C--:B------:R-:W-:Y:S01]  /*71c0*/  @!P0 ISETP.GE.AND P1, PT, R18, R14.reuse, PT ;  /* 0x0000000e1200820c */ /* 0x080fe20003f26270 */
[----:B---3--:R-:W-:Y:S02]  /*71d0*/  FFMA.FTZ R5, R19, UR5, R78 ;  /* 0x0000000513057c23 */ /* 0x008fe4000801004e */
[----:B------:R-:W-:Y:S03]  /*71e0*/  FFMA.FTZ R4, R4, UR7, -R8 ;  /* 0x0000000704047c23 */ /* 0x000fe60008010808 */
[----:B------:R-:W-:Y:S01]  /*71f0*/  @!P0 FSEL R5, R5, -INF , !P1 ;  /* 0xff80000005058808 */ /* 0x000fe20004800000 */
[----:B------:R2:W-:Y:S01]  /*7200*/  MUFU.EX2 R208, R4 ;  /* 0x0000000400d07308 */ /* 0x0005e20000000800 */
[-C--:B------:R-:W-:Y:S03]  /*7210*/  @!P0 ISETP.GE.AND P1, PT, R16, R14.reuse, PT ;  /* 0x0000000e1000820c */ /* 0x080fe60003f26270 */
[----:B------:R-:W-:Y:S06]  /*7220*/  FFMA.FTZ R5, R5, UR7, -R12 ;  /* 0x0000000705057c23 */ /* 0x000fec000801080c */
[----:B------:R3:W-:Y:S01]  /*7230*/  MUFU.EX2 R80, R5 ;  /* 0x0000000500507308 */ /* 0x0007e20000000800 */
[----:B--2---:R-:W-:Y:S05]  /*7240*/  FFMA.FTZ R4, R17, UR5, R77 ;  /* 0x0000000511047c23 */ /* 0x004fea000801004d */
[----:B------:R-:W-:Y:S02]  /*7250*/  @!P0 FSEL R4, R4, -INF , !P1 ;  /* 0xff80000004048808 */ /* 0x000fe40004800000 */
[-C--:B------:R-:W-:Y:S01]  /*7260*/  @!P0 ISETP.GE.AND P1, PT, R18, R13.reuse, PT ;  /* 0x0000000d1200820c */ /* 0x080fe20003f26270 */
[----:B---3--:R-:W-:Y:S01]  /*7270*/  FFMA.FTZ R5, R19, UR5, R174 ;  /* 0x0000000513057c23 */ /* 0x008fe200080100ae */
[----:B------:R-:W2:Y:S01]  /*7280*/  LDL R18, [R1+0x94] ;  /* 0x0000940001127983 */ /* 0x000ea20000100800 */
[----:B------:R-:W-:Y:S03]  /*7290*/  FFMA.FTZ R4, R4, UR7, -R12 ;  /* 0x0000000704047c23 */ /* 0x000fe6000801080c */
[----:B------:R-:W3:Y:S01]  /*72a0*/  LDL R19, [R1+0x14] ;  /* 0x0000140001137983 */ /* 0x000ee20000100800 */
[----:B------:R4:W3:Y:S01]  /*72b0*/  MUFU.EX2 R79, R4 ;  /* 0x00000004004f7308 */ /* 0x0008e20000000800 */
[----:B------:R-:W-:Y:S01]  /*72c0*/  @!P0 FSEL R5, R5, -INF , !P1 ;  /* 0xff80000005058808 */ /* 0x000fe20004800000 */
[----:B------:R-:W-:Y:S01]  /*72d0*/  FFMA.FTZ R7, R22, UR5, R227 ;  /* 0x0000000516077c23 */ /* 0x000fe200080100e3 */
[-C--:B------:R-:W-:Y:S02]  /*72e0*/  @!P0 ISETP.GE.AND P1, PT, R16, R13.reuse, PT ;  /* 0x0000000d1000820c */ /* 0x080fe40003f26270 */
[----:B------:R-:W3:Y:S01]  /*72f0*/  LDL R16, [R1+0x98] ;  /* 0x0000980001107983 */ /* 0x000ee20000100800 */
[----:B------:R-:W-:Y:S04]  /*7300*/  FFMA.FTZ R5, R5, UR7, -R11 ;  /* 0x0000000705057c23 */ /* 0x000fe8000801080b */
[----:B------:R1:W-:Y:S01]  /*7310*/  MUFU.EX2 R158, R5 ;  /* 0x00000005009e7308 */ /* 0x0003e20000000800 */
[----:B----4-:R-:W-:Y:S02]  /*7320*/  FFMA.FTZ R4, R17, UR5, R173 ;  /* 0x0000000511047c23 */ /* 0x010fe400080100ad */
[----:B------:R-:W4:Y:S03]  /*7330*/  LDL R17, [R1+0x9c] ;  /* 0x00009c0001117983 */ /* 0x000f260000100800 */
[----:B------:R-:W-:Y:S01]  /*7340*/  @!P0 FSEL R4, R4, -INF , !P1 ;  /* 0xff80000004048808 */ /* 0x000fe20004800000 */
[----:B-1----:R-:W-:Y:S04]  /*7350*/  FFMA.FTZ R5, R22, UR5, R72 ;  /* 0x0000000516057c23 */ /* 0x002fe80008010048 */
[----:B------:R-:W-:Y:S01]  /*7360*/  FFMA.FTZ R4, R4, UR7, -R11 ;  /* 0x0000000704047c23 */ /* 0x000fe2000801080b */
[C---:B------:R-:W-:Y:S03]  /*7370*/  @!P0 ISETP.GE.AND P1, PT, R23.reuse, R14, PT ;  /* 0x0000000e1700820c */ /* 0x040fe60003f26270 */
[----:B------:R-:W1:Y:S01]  /*7380*/  MUFU.EX2 R157, R4 ;  /* 0x00000004009d7308 */ /* 0x000e620000000800 */
[----:B------:R-:W-:Y:S02]  /*7390*/  @!P0 ISETP.GE.AND P4, PT, R23, R10, PT ;  /* 0x0000000a1700820c */ /* 0x000fe40003f86270 */
[----:B------:R-:W-:Y:S05]  /*73a0*/  @!P0 FSEL R5, R5, -INF , !P1 ;  /* 0xff80000005058808 */ /* 0x000fea0004800000 */
[----:B------:R-:W-:Y:S01]  /*73b0*/  FFMA.FTZ R5, R5, UR7, -R12 ;  /* 0x0000000705057c23 */ /* 0x000fe2000801080c */
[C---:B------:R-:W-:Y:S03]  /*73c0*/  @!P0 ISETP.GE.AND P1, PT, R21.reuse, R14, PT ;  /* 0x0000000e1500820c */ /* 0x040fe60003f26270 */
[----:B------:R1:W-:Y:S01]  /*73d0*/  MUFU.EX2 R76, R5 ;  /* 0x00000005004c7308 */ /* 0x0003e20000000800 */
[----:B------:R-:W-:Y:S02]  /*73e0*/  @!P0 ISETP.GE.AND P3, PT, R21, R10, PT ;  /* 0x0000000a1500820c */ /* 0x000fe40003f66270 */
[----:B------:R-:W-:Y:S01]  /*73f0*/  @!P0 ISETP.GE.AND P5, PT, R15, R14, PT ;  /* 0x0000000e0f00820c */ /* 0x000fe20003fa6270 */
[----:B-1----:R-:W-:Y:S01]  /*7400*/  FFMA.FTZ R5, R22, UR5, R170 ;  /* 0x0000000516057c23 */ /* 0x002fe200080100aa */
[C---:B------:R-:W-:Y:S01]  /*7410*/  FFMA.FTZ R4, R20.reuse, UR5, R71 ;  /* 0x0000000514047c23 */ /* 0x040fe20008010047 */
[----:B------:R-:W-:Y:S04]  /*7420*/  FFMA.FTZ R6, R20, UR5, R226 ;  /* 0x0000000514067c23 */ /* 0x000fe800080100e2 */
[----:B------:R-:W-:Y:S02]  /*7430*/  @!P0 FSEL R4, R4, -INF , !P1 ;  /* 0xff80000004048808 */ /* 0x000fe40004800000 */
[-C--:B------:R-:W-:Y:S03]  /*7440*/  @!P0 ISETP.GE.AND P1, PT, R23, R13.reuse, PT ;  /* 0x0000000d1700820c */ /* 0x080fe60003f26270 */
[----:B------:R-:W-:Y:S01]  /*7450*/  FFMA.FTZ R4, R4, UR7, -R12 ;  /* 0x0000000704047c23 */ /* 0x000fe2000801080c */
[----:B------:R-:W-:Y:S02]  /*7460*/  @!P0 FSEL R5, R5, -INF , !P1 ;  /* 0xff80000005058808 */ /* 0x000fe40004800000 */
[-C--:B------:R-:W-:Y:S01]  /*7470*/  @!P0 ISETP.GE.AND P1, PT, R21, R13.reuse, PT ;  /* 0x0000000d1500820c */ /* 0x080fe20003f26270 */
[----:B------:R1:W4:Y:S02]  /*7480*/  MUFU.EX2 R75, R4 ;  /* 0x00000004004b7308 */ /* 0x0003240000000800 */
[----:B------:R-:W-:Y:S08]  /*7490*/  FFMA.FTZ R5, R5, UR7, -R11 ;  /* 0x0000000705057c23 */ /* 0x000ff0000801080b */
[----:B------:R1:W-:Y:S02]  /*74a0*/  MUFU.EX2 R156, R5 ;  /* 0x00000005009c7308 */ /* 0x0003e40000000800 */
[----:B-1----:R-:W-:Y:S05]  /*74b0*/  FFMA.FTZ R4, R20, UR5, R169 ;  /* 0x0000000514047c23 */ /* 0x002fea00080100a9 */
[----:B------:R-:W-:Y:S02]  /*74c0*/  @!P0 FSEL R4, R4, -INF , !P1 ;  /* 0xff80000004048808 */ /* 0x000fe40004800000 */
[----:B------:R-:W-:Y:S01]  /*74d0*/  @!P0 ISETP.GE.AND P1, PT, R15, R10, PT ;  /* 0x0000000a0f00820c */ /* 0x000fe20003f26270 */
[----:B------:R-:W-:Y:S02]  /*74e0*/  FFMA.FTZ R5, R22, UR5, R202 ;  /* 0x0000000516057c23 */ /* 0x000fe400080100ca */
[----:B------:R-:W-:Y:S03]  /*74f0*/  FFMA.FTZ R4, R4, UR7, -R11 ;  /* 0x0000000704047c23 */ /* 0x000fe6000801080b */
[----:B------:R-:W-:Y:S01]  /*7500*/  @!P0 FSEL R5, R5, -INF , !P4 ;  /* 0xff80000005058808 */ /* 0x000fe20006000000 */
[----:B------:R1:W4:Y:S01]  /*7510*/  MUFU.EX2 R155, R4 ;  /* 0x00000004009b7308 */ /* 0x0003220000000800 */
[-C--:B------:R-:W-:Y:S03]  /*7520*/  @!P0 ISETP.GE.AND P4, PT, R23, R0.reuse, PT ;  /* 0x000000001700820c */ /* 0x080fe60003f86270 */
[----:B------:R-:W-:Y:S01]  /*7530*/  FFMA.FTZ R5, R5, UR7, -R9 ;  /* 0x0000000705057c23 */ /* 0x000fe20008010809 */
[----:B------:R-:W-:Y:S05]  /*7540*/  @!P0 FSEL R7, R7, -INF , !P4 ;  /* 0xff80000007078808 */ /* 0x000fea0006000000 */
[----:B------:R-:W-:Y:S01]  /*7550*/  MUFU.EX2 R168, R5 ;  /* 0x0000000500a87308 */ /* 0x000fe20000000800 */
[----:B-1----:R-:W-:Y:S05]  /*7560*/  FFMA.FTZ R4, R20, UR5, R203 ;  /* 0x0000000514047c23 */ /* 0x002fea00080100cb */
[----:B------:R-:W-:Y:S02]  /*7570*/  @!P0 FSEL R4, R4, -INF , !P3 ;  /* 0xff80000004048808 */ /* 0x000fe40005800000 */
[----:B------:R-:W-:Y:S03]  /*7580*/  @!P0 ISETP.GE.AND P3, PT, R21, R0, PT ;  /* 0x000000001500820c */ /* 0x000fe60003f66270 */
[----:B------:R-:W-:Y:S01]  /*7590*/  FFMA.FTZ R4, R4, UR7, -R9 ;  /* 0x0000000704047c23 */ /* 0x000fe20008010809 */
[----:B------:R-:W-:Y:S02]  /*75a0*/  @!P0 FSEL R6, R6, -INF , !P3 ;  /* 0xff80000006068808 */ /* 0x000fe40005800000 */
[-C--:B------:R-:W-:Y:S01]  /*75b0*/  @!P0 ISETP.GE.AND P3, PT, R15, R13.reuse, PT ;  /* 0x0000000d0f00820c */ /* 0x080fe20003f66270 */
[----:B------:R1:W-:Y:S01]  /*75c0*/  MUFU.EX2 R167, R4 ;  /* 0x0000000400a77308 */ /* 0x0003e20000000800 */
[C---:B--2---:R-:W-:Y:S02]  /*75d0*/  @!P0 ISETP.GE.AND P6, PT, R18.reuse, R14, PT ;  /* 0x0000000e1200820c */ /* 0x044fe40003fc6270 */
[----:B------:R-:W2:Y:S01]  /*75e0*/  LDL R14, [R1+0x1c] ;  /* 0x00001c00010e7983 */ /* 0x000ea20000100800 */
[C---:B------:R-:W-:Y:S02]  /*75f0*/  @!P0 ISETP.GE.AND P2, PT, R18.reuse, R10, PT ;  /* 0x0000000a1200820c */ /* 0x040fe40003f46270 */
[----:B------:R-:W-:Y:S02]  /*7600*/  F2FP.BF16.F32.PACK_AB R10, R151, R152 ;  /* 0x00000098970a723e */ /* 0x000fe400000010ff */
[----:B------:R-:W-:Y:S01]  /*7610*/  @!P0 ISETP.GE.AND P4, PT, R18, R13, PT ;  /* 0x0000000d1200820c */ /* 0x000fe20003f86270 */
[----:B------:R-:W-:Y:S01]  /*7620*/  FFMA.FTZ R13, R7, UR7, -R8 ;  /* 0x00000007070d7c23 */ /* 0x000fe20008010808 */
[----:B------:R-:W-:Y:S01]  /*7630*/  F2FP.BF16.F32.PACK_AB R7, R195, R194 ;  /* 0x000000c2c307723e */ /* 0x000fe200000010ff */
[----:B---3--:R3:W-:Y:S01]  /*7640*/  STS [R19+0x1c000], R10 ;  /* 0x01c0000a13007388 */ /* 0x0087e20000000800 */
[----:B-1----:R-:W-:Y:S01]  /*7650*/  FFMA.FTZ R4, R16, UR5, R198 ;  /* 0x0000000510047c23 */ /* 0x002fe200080100c6 */
[----:B------:R1:W-:Y:S02]  /*7660*/  MUFU.EX2 R179, R13 ;  /* 0x0000000d00b37308 */ /* 0x0003e40000000800 */
[----:B------:R3:W-:Y:S02]  /*7670*/  STS [R19+0x1c400], R7 ;  /* 0x01c4000713007388 */ /* 0x0007e40000000800 */
[----:B------:R-:W-:Y:S02]  /*7680*/  @!P0 FSEL R4, R4, -INF , !P1 ;  /* 0xff80000004048808 */ /* 0x000fe40004800000 */
[-C--:B------:R-:W-:Y:S02]  /*7690*/  @!P0 ISETP.GE.AND P1, PT, R15, R0.reuse, PT ;  /* 0x000000000f00820c */ /* 0x080fe40003f26270 */
[----:B------:R-:W2:Y:S01]  /*76a0*/  LDL R15, [R1+0x28] ;  /* 0x00002800010f7983 */ /* 0x000ea20000100800 */
[----:B----4-:R-:W-:Y:S03]  /*76b0*/  FFMA.FTZ R5, R17, UR5, R199 ;  /* 0x0000000511057c23 */ /* 0x010fe600080100c7 */
[----:B-1----:R-:W4:Y:S02]  /*76c0*/  LDL R13, [R1+0x18] ;  /* 0x00001800010d7983 */ /* 0x002f240000100800 */
[----:B------:R-:W-:Y:S02]  /*76d0*/  @!P0 FSEL R5, R5, -INF , !P2 ;  /* 0xff80000005058808 */ /* 0x000fe40005000000 */
[----:B------:R-:W-:Y:S02]  /*76e0*/  @!P0 ISETP.GE.AND P2, PT, R18, R0, PT ;  /* 0x000000001200820c */ /* 0x000fe40003f46270 */
[----:B------:R-:W4:Y:S01]  /*76f0*/  LDL R18, [R1+0x2c] ;  /* 0x00002c0001127983 */ /* 0x000f220000100800 */
[----:B------:R-:W-:Y:S01]  /*7700*/  F2FP.BF16.F32.PACK_AB R0, R183, R197 ;  /* 0x000000c5b700723e */ /* 0x000fe200000010ff */
[--C-:B------:R-:W-:Y:S01]  /*7710*/  FFMA.FTZ R5, R5, UR7, -R9.reuse ;  /* 0x0000000705057c23 */ /* 0x100fe20008010809 */
[----:B---3--:R-:W-:Y:S01]  /*7720*/  F2FP.BF16.F32.PACK_AB R10, R228, R229 ;  /* 0x000000e5e40a723e */ /* 0x008fe200000010ff */
[----:B------:R-:W-:Y:S01]  /*7730*/  FFMA.FTZ R9, R4, UR7, -R9 ;  /* 0x0000000704097c23 */ /* 0x000fe20008010809 */
[----:B------:R-:W-:Y:S01]  /*7740*/  FFMA.FTZ R7, R6, UR7, -R8 ;  /* 0x0000000706077c23 */ /* 0x000fe20008010808 */
[----:B------:R-:W-:Y:S01]  /*7750*/  F2FP.BF16.F32.PACK_AB R6, R95, R96 ;  /* 0x000000605f06723e */ /* 0x000fe200000010ff */
[----:B------:R1:W-:Y:S01]  /*7760*/  MUFU.EX2 R166, R5 ;  /* 0x0000000500a67308 */ /* 0x0003e20000000800 */
[----:B------:R-:W-:Y:S09]  /*7770*/  F2FP.BF16.F32.PACK_AB R4, R175, R180 ;  /* 0x000000b4af04723e */ /* 0x000ff200000010ff */
[----:B------:R3:W-:Y:S10]  /*7780*/  MUFU.EX2 R178, R7 ;  /* 0x0000000700b27308 */ /* 0x0007f40000000800 */
[----:B------:R3:W-:Y:S01]  /*7790*/  MUFU.EX2 R165, R9 ;  /* 0x0000000900a57308 */ /* 0x0007e20000000800 */
[----:B-1----:R-:W-:Y:S05]  /*77a0*/  FFMA.FTZ R5, R17, UR5, R70 ;  /* 0x0000000511057c23 */ /* 0x002fea0008010046 */
[----:B------:R-:W-:Y:S02]  /*77b0*/  @!P0 FSEL R5, R5, -INF , !P6 ;  /* 0xff80000005058808 */ /* 0x000fe40007000000 */
[----:B---3--:R-:W-:Y:S01]  /*77c0*/  F2FP.BF16.F32.PACK_AB R7, R248, R249 ;  /* 0x000000f9f807723e */ /* 0x008fe200000010ff */
[----:B------:R-:W3:Y:S04]  /*77d0*/  LDL R9, [R1+0x20] ;  /* 0x0000200001097983 */ /* 0x000ee80000100800 */
[----:B--2---:R1:W-:Y:S04]  /*77e0*/  STS [R14+0x1c000], R6 ;  /* 0x01c000060e007388 */ /* 0x0043e80000000800 */
[----:B------:R2:W-:Y:S04]  /*77f0*/  STS [R14+0x1c400], R0 ;  /* 0x01c400000e007388 */ /* 0x0005e80000000800 */
[----:B------:R2:W-:Y:S04]  /*7800*/  STS [R19+0x1e000], R10 ;  /* 0x01e0000a13007388 */ /* 0x0005e80000000800 */
[----:B------:R4:W-:Y:S01]  /*7810*/  STS [R19+0x1e400], R7 ;  /* 0x01e4000713007388 */ /* 0x0009e20000000800 */
[----:B-1----:R-:W-:Y:S02]  /*7820*/  F2FP.BF16.F32.PACK_AB R6, R242, R243 ;  /* 0x000000f3f206723e */ /* 0x002fe400000010ff */
[----:B--2---:R-:W-:Y:S01]  /*7830*/  F2FP.BF16.F32.PACK_AB R0, R93, R94 ;  /* 0x0000005e5d00723e */ /* 0x004fe200000010ff */
[----:B------:R-:W2:Y:S01]  /*7840*/  LDL R10, [R1+0x24] ;  /* 0x00002400010a7983 */ /* 0x000ea20000100800 */
[----:B----4-:R-:W-:Y:S05]  /*7850*/  F2FP.BF16.F32.PACK_AB R7, R224, R225 ;  /* 0x000000e1e007723e */ /* 0x010fea00000010ff */
[----:B------:R1:W-:Y:S04]  /*7860*/  STS [R14+0x1e000], R7 ;  /* 0x01e000070e007388 */ /* 0x0003e80000000800 */
[----:B------:R4:W-:Y:S04]  /*7870*/  STS [R14+0x1e400], R6 ;  /* 0x01e400060e007388 */ /* 0x0009e80000000800 */
[----:B------:R4:W-:Y:S04]  /*7880*/  STS [R18+0x1c000], R0 ;  /* 0x01c0000012007388 */ /* 0x0009e80000000800 */
[----:B------:R3:W-:Y:S01]  /*7890*/  STS [R18+0x1c400], R4 ;  /* 0x01c4000412007388 */ /* 0x0007e20000000800 */
[----:B-1----:R-:W-:Y:S01]  /*78a0*/  FFMA.FTZ R7, R5, UR7, -R12 ;  /* 0x0000000705077c23 */ /* 0x002fe2000801080c */
[----:B------:R-:W-:Y:S02]  /*78b0*/  F2FP.BF16.F32.PACK_AB R5, R163, R164 ;  /* 0x000000a4a305723e */ /* 0x000fe400000010ff */
[----:B----4-:R-:W4:Y:S01]  /*78c0*/  LDL R14, [R1+0x10] ;  /* 0x00001000010e7983 */ /* 0x010f220000100800 */
[----:B------:R-:W-:Y:S01]  /*78d0*/  F2FP.BF16.F32.PACK_AB R6, R87, R88 ;  /* 0x000000585706723e */ /* 0x000fe200000010ff */
[----:B------:R1:W-:Y:S01]  /*78e0*/  MUFU.EX2 R74, R7 ;  /* 0x00000007004a7308 */ /* 0x0003e20000000800 */
[----:B------:R-:W-:Y:S03]  /*78f0*/  FFMA.FTZ R0, R16, UR5, R69 ;  /* 0x0000000510007c23 */ /* 0x000fe60008010045 */
[----:B------:R1:W-:Y:S01]  /*7900*/  STS [R15+0x1c000], R6 ;  /* 0x01c000060f007388 */ /* 0x0003e20000000800 */
[C---:B---3--:R-:W-:Y:S01]  /*7910*/  FFMA.FTZ R4, R17.reuse, UR5, R160 ;  /* 0x0000000511047c23 */ /* 0x048fe200080100a0 */
[----:B------:R-:W-:Y:S02]  /*7920*/  @!P0 FSEL R0, R0, -INF , !P5 ;  /* 0xff80000000008808 */ /* 0x000fe40006800000 */
[----:B------:R3:W-:Y:S02]  /*7930*/  STS [R15+0x1c400], R5 ;  /* 0x01c400050f007388 */ /* 0x0007e40000000800 */
[----:B------:R-:W-:Y:S01]  /*7940*/  @!P0 FSEL R4, R4, -INF , !P4 ;  /* 0xff80000004048808 */ /* 0x000fe20006000000 */
[----:B------:R-:W-:Y:S01]  /*7950*/  FFMA.FTZ R12, R0, UR7, -R12 ;  /* 0x00000007000c7c23 */ /* 0x000fe2000801080c */
[----:B------:R-:W-:Y:S03]  /*7960*/  FFMA.FTZ R0, R16, UR5, R159 ;  /* 0x0000000510007c23 */ /* 0x000fe6000801009f */
[--C-:B------:R-:W-:Y:S01]  /*7970*/  FFMA.FTZ R4, R4, UR7, -R11.reuse ;  /* 0x0000000704047c23 */ /* 0x100fe2000801080b */
[----:B-1----:R-:W-:Y:S01]  /*7980*/  F2FP.BF16.F32.PACK_AB R7, R210, R211 ;  /* 0x000000d3d207723e */ /* 0x002fe200000010ff */
[----:B------:R-:W1:Y:S01]  /*7990*/  MUFU.EX2 R73, R12 ;  /* 0x0000000c00497308 */ /* 0x000e620000000800 */
[----:B------:R-:W-:Y:S03]  /*79a0*/  @!P0 FSEL R0, R0, -INF , !P3 ;  /* 0xff80000000008808 */ /* 0x000fe60005800000 */
[----:B------:R1:W-:Y:S02]  /*79b0*/  STS [R18+0x1e000], R7 ;  /* 0x01e0000712007388 */ /* 0x0003e40000000800 */
[----:B------:R-:W-:Y:S01]  /*79c0*/  FFMA.FTZ R11, R0, UR7, -R11 ;  /* 0x00000007000b7c23 */ /* 0x000fe2000801080b */
[----:B------:R-:W-:Y:S03]  /*79d0*/  FFMA.FTZ R0, R16, UR5, R220 ;  /* 0x0000000510007c23 */ /* 0x000fe600080100dc */
[----:B------:R1:W-:Y:S01]  /*79e0*/  MUFU.EX2 R154, R4 ;  /* 0x00000004009a7308 */ /* 0x0003e20000000800 */
[----:B------:R-:W-:Y:S02]  /*79f0*/  F2FP.BF16.F32.PACK_AB R6, R232, R234 ;  /* 0x000000eae806723e */ /* 0x000fe400000010ff */
[----:B------:R-:W-:Y:S02]  /*7a00*/  @!P0 FSEL R0, R0, -INF , !P1 ;  /* 0xff80000000008808 */ /* 0x000fe40004800000 */
[----:B---3--:R-:W-:Y:S01]  /*7a10*/  F2FP.BF16.F32.PACK_AB R5, R206, R207 ;  /* 0x000000cfce05723e */ /* 0x008fe200000010ff */
[----:B------:R3:W-:Y:S04]  /*7a20*/  STS [R18+0x1e400], R6 ;  /* 0x01e4000612007388 */ /* 0x0007e80000000800 */
[----:B------:R-:W2:Y:S01]  /*7a30*/  MUFU.EX2 R153, R11 ;  /* 0x0000000b00997308 */ /* 0x000ea20000000800 */
[----:B------:R3:W-:Y:S01]  /*7a40*/  STS [R15+0x1e000], R5 ;  /* 0x01e000050f007388 */ /* 0x0007e20000000800 */
[----:B-1----:R-:W-:Y:S05]  /*7a50*/  FFMA.FTZ R4, R17, UR5, R221 ;  /* 0x0000000511047c23 */ /* 0x002fea00080100dd */
[----:B------:R-:W-:Y:S05]  /*7a60*/  @!P0 FSEL R4, R4, -INF , !P2 ;  /* 0xff80000004048808 */ /* 0x000fea0005000000 */
[--C-:B------:R-:W-:Y:S01]  /*7a70*/  FFMA.FTZ R7, R4, UR7, -R8.reuse ;  /* 0x0000000704077c23 */ /* 0x100fe20008010808 */
[----:B------:R-:W-:Y:S01]  /*7a80*/  F2FP.BF16.F32.PACK_AB R4, R79, R80 ;  /* 0x000000504f04723e */ /* 0x000fe200000010ff */
[----:B------:R-:W-:Y:S01]  /*7a90*/  FFMA.FTZ R8, R0, UR7, -R8 ;  /* 0x0000000700087c23 */ /* 0x000fe20008010808 */
[----:B------:R-:W-:Y:S01]  /*7aa0*/  F2FP.BF16.F32.PACK_AB R0, R171, R172 ;  /* 0x000000acab00723e */ /* 0x000fe200000010ff */
[----:B------:R1:W-:Y:S01]  /*7ab0*/  MUFU.EX2 R177, R7 ;  /* 0x0000000700b17308 */ /* 0x0003e20000000800 */
[----:B---3--:R-:W-:Y:S02]  /*7ac0*/  F2FP.BF16.F32.PACK_AB R6, R83, R84 ;  /* 0x000000545306723e */ /* 0x008fe400000010ff */
[----:B------:R-:W-:Y:S07]  /*7ad0*/  F2FP.BF16.F32.PACK_AB R5, R230, R231 ;  /* 0x000000e7e605723e */ /* 0x000fee00000010ff */
[----:B------:R-:W3:Y:S01]  /*7ae0*/  MUFU.EX2 R176, R8 ;  /* 0x0000000800b07308 */ /* 0x000ee20000000800 */
[----:B------:R3:W-:Y:S01]  /*7af0*/  STS [R15+0x1e400], R5 ;  /* 0x01e400050f007388 */ /* 0x0007e20000000800 */
[----:B-1----:R-:W-:Y:S02]  /*7b00*/  F2FP.BF16.F32.PACK_AB R7, R208, R209 ;  /* 0x000000d1d007723e */ /* 0x002fe400000010ff */
[----:B---3--:R-:W-:Y:S01]  /*7b10*/  F2FP.BF16.F32.PACK_AB R5, R161, R162 ;  /* 0x000000a2a105723e */ /* 0x008fe200000010ff */
[----:B----4-:R1:W-:Y:S04]  /*7b20*/  STS [R14+0x1c000], R6 ;  /* 0x01c000060e007388 */ /* 0x0103e80000000800 */
[----:B------:R3:W-:Y:S04]  /*7b30*/  STS [R14+0x1c400], R5 ;  /* 0x01c400050e007388 */ /* 0x0007e80000000800 */
[----:B------:R4:W-:Y:S01]  /*7b40*/  STS [R13+0x1c000], R4 ;  /* 0x01c000040d007388 */ /* 0x0009e20000000800 */
[----:B-1----:R-:W-:Y:S02]  /*7b50*/  F2FP.BF16.F32.PACK_AB R6, R157, R158 ;  /* 0x0000009e9d06723e */ /* 0x002fe400000010ff */
[----:B---3--:R-:W-:Y:S03]  /*7b60*/  F2FP.BF16.F32.PACK_AB R5, R181, R182 ;  /* 0x000000b6b505723e */ /* 0x008fe600000010ff */
[----:B------:R1:W-:Y:S01]  /*7b70*/  STS [R13+0x1c400], R6 ;  /* 0x01c400060d007388 */ /* 0x0003e20000000800 */
[----:B----4-:R-:W-:Y:S03]  /*7b80*/  F2FP.BF16.F32.PACK_AB R4, R212, R213 ;  /* 0x000000d5d404723e */ /* 0x010fe600000010ff */
[----:B------:R3:W-:Y:S04]  /*7b90*/  STS [R14+0x1e000], R5 ;  /* 0x01e000050e007388 */ /* 0x0007e80000000800 */
[----:B------:R4:W-:Y:S04]  /*7ba0*/  STS [R14+0x1e400], R4 ;  /* 0x01e400040e007388 */ /* 0x0009e80000000800 */
[----:B------:R4:W-:Y:S04]  /*7bb0*/  STS [R13+0x1e000], R0 ;  /* 0x01e000000d007388 */ /* 0x0009e80000000800 */
[----:B------:R-:W-:Y:S01]  /*7bc0*/  STS [R13+0x1e400], R7 ;  /* 0x01e400070d007388 */ /* 0x000fe20000000800 */
[----:B-1----:R-:W-:Y:S02]  /*7bd0*/  F2FP.BF16.F32.PACK_AB R6, R75, R76 ;  /* 0x0000004c4b06723e */ /* 0x002fe400000010ff */
[----:B---3--:R-:W-:Y:S03]  /*7be0*/  F2FP.BF16.F32.PACK_AB R5, R155, R156 ;  /* 0x0000009c9b05723e */ /* 0x008fe600000010ff */
[----:B--2---:R1:W-:Y:S01]  /*7bf0*/  STS [R10+0x1c000], R6 ;  /* 0x01c000060a007388 */ /* 0x0043e20000000800 */
[----:B----4-:R-:W-:Y:S03]  /*7c00*/  F2FP.BF16.F32.PACK_AB R4, R73, R74 ;  /* 0x0000004a4904723e */ /* 0x010fe600000010ff */
[----:B------:R2:W-:Y:S01]  /*7c10*/  STS [R10+0x1c400], R5 ;  /* 0x01c400050a007388 */ /* 0x0005e20000000800 */
[----:B------:R-:W-:Y:S03]  /*7c20*/  F2FP.BF16.F32.PACK_AB R0, R153, R154 ;  /* 0x0000009a9900723e */ /* 0x000fe600000010ff */
        /* <DEDUP_REMOVED lines=13> */
[----:B------:R-:W4:Y:S08]  /*7d00*/  LDSM.16.M88.4 R32, [R187+UR4+0x10800] ;  /* 0x01080004bb20783b */ /* 0x000f300008000200 */
[----:B-1----:R-:W4:Y:S04]  /*7d10*/  LDL R0, [R1+0xe8] ;  /* 0x0000e80001007983 */ /* 0x002f280000100800 */
[----:B------:R-:W1:Y:S08]  /*7d20*/  LDSM.16.M88.4 R48, [R187+UR4+0x11000] ;  /* 0x01100004bb30783b */ /* 0x000e700008000200 */
[----:B------:R-:W1:Y:S01]  /*7d30*/  LDSM.16.M88.4 R132, [R187+UR4+0x11800] ;  /* 0x01180004bb84783b */ /* 0x000e620008000200 */
[-C--:B--2---:R-:W-:Y:S07]  /*7d40*/  HMMA.16816.F32.BF16 R4, R64, R16.reuse, RZ ;  /* 0x000000104004723c */ /* 0x084fee00000418ff */
[----:B------:R-:W-:Y:S01]  /*7d50*/  LDSM.16.M88.4 R136, [R150+0x8000] ;  /* 0x008000009688783b */ /* 0x000fe20000000200 */
[C---:B---3--:R-:W-:Y:S07]  /*7d60*/  HMMA.16816.F32.BF16 R8, R60.reuse, R16, RZ ;  /* 0x000000103c08723c */ /* 0x048fee00000418ff */
[----:B------:R-:W2:Y:S01]  /*7d70*/  LDSM.16.M88.4 R140, [R189+0x4000] ;  /* 0x00400000bd8c783b */ /* 0x000ea20000000200 */
[-C--:B------:R-:W-:Y:S06]  /*7d80*/  HMMA.16816.F32.BF16 R12, R60, R18.reuse, RZ ;  /* 0x000000123c0c723c */ /* 0x080fec00000418ff */
[C---:B------:R-:W-:Y:S01]  /*7d90*/  HMMA.16816.F32.BF16 R16, R64.reuse, R18, RZ ;  /* 0x000000124010723c */ /* 0x040fe200000418ff */
[----:B------:R-:W3:Y:S05]  /*7da0*/  LDSM.16.M88.4 R144, [R150+0xa000] ;  /* 0x00a000009690783b */ /* 0x000eea0000000200 */
[-C--:B----4-:R-:W-:Y:S06]  /*7db0*/  HMMA.16816.F32.BF16 R20, R64, R32.reuse, RZ ;  /* 0x000000204014723c */ /* 0x090fec00000418ff */
[C---:B------:R-:W-:Y:S06]  /*7dc0*/  HMMA.16816.F32.BF16 R24, R60.reuse, R32, RZ ;  /* 0x000000203c18723c */ /* 0x040fec00000418ff */
[-C--:B------:R-:W-:Y:S06]  /*7dd0*/  HMMA.16816.F32.BF16 R28, R60, R34.reuse, RZ ;  /* 0x000000223c1c723c */ /* 0x080fec00000418ff */
[C---:B------:R-:W-:Y:S06]  /*7de0*/  HMMA.16816.F32.BF16 R32, R64.reuse, R34, RZ ;  /* 0x000000224020723c */ /* 0x040fec00000418ff */
[-C--:B-1----:R-:W-:Y:S06]  /*7df0*/  HMMA.16816.F32.BF16 R36, R64, R48.reuse, RZ ;  /* 0x000000304024723c */ /* 0x082fec00000418ff */
        /* <DEDUP_REMOVED lines=8> */
[-C--:B--2---:R-:W-:Y:S06]  /*7e80*/  HMMA.16816.F32.BF16 R4, R136, R140.reuse, R4 ;  /* 0x0000008c8804723c */ /* 0x084fec0000041804 */
[C---:B---3--:R-:W-:Y:S06]  /*7e90*/  HMMA.16816.F32.BF16 R8, R144.reuse, R140, R8 ;  /* 0x0000008c9008723c */ /* 0x048fec0000041808 */
        /* <DEDUP_REMOVED lines=16> */
[----:B------:R-:W2:Y:S05]  /*7fa0*/  LDL R147, [R1+0xec] ;  /* 0x0000ec0001937983 */ /* 0x000eaa0000100800 */
[----:B------:R-:W-:Y:S01]  /*7fb0*/  HMMA.16816.F32.BF16 R64, R136, R134, R64 ;  /* 0x000000868840723c */ /* 0x000fe20000041840 */
        /* <DEDUP_REMOVED lines=22> */
[----:B--2---:R-:W-:Y:S06]  /*8120*/  IADD3 R146, P0, R147, UR16, RZ ;  /* 0x0000001093927c10 */ /* 0x004fec000ff1e0ff */
[----:B------:R-:W-:Y:S02]  /*8130*/  IADD3.X R147, R0, UR15, RZ, P0, !PT ;  /* 0x0000000f00937c10 */ /* 0x000fe400087fe4ff */
[----:B------:R-:W-:Y:S02]  /*8140*/  IADD3 R0, R2, R149, RZ ;  /* 0x0000009502007210 */ /* 0x000fe40007ffe0ff */
[----:B------:R-:W-:Y:S01]  /*8150*/  SHF.L.U32 R2, R191, 0x1, RZ ;  /* 0x00000001bf027819 */ /* 0x000fe200000006ff */
[----:B------:R-:W2:Y:S01]  /*8160*/  LDG.E R145, desc[UR8][R146.64] ;  /* 0x0000000892917981 */ /* 0x000ea2000c1e1900 */
[----:B------:R-:W-:Y:S03]  /*8170*/  PLOP3.LUT P0, PT, PT, PT, UP0, 0x80, 0x0 ;  /* 0x000000000000781c */ /* 0x000fe60003f0f008 */
[----:B------:R-:W1:Y:S08]  /*8180*/  LDSM.16.M88.4 R136, [R0+0x8000] ;  /* 0x008000000088783b */ /* 0x000e700000000200 */
[----:B------:R-:W3:Y:S04]  /*8190*/  LDG.E R144, desc[UR8][R146.64+0x20] ;  /* 0x0000200892907981 */ /* 0x000ee8000c1e1900 */
[----:B------:R4:W1:Y:S02]  /*81a0*/  LDSM.16.M88.4 R140, [R0+0xa000] ;  /* 0x00a00000008c783b */ /* 0x0008640000000200 */
[----:B----4-:R-:W-:Y:S04]  /*81b0*/  MOV R0, UR4 ;  /* 0x0000000400007c02 */ /* 0x010fe80008000f00 */
[----:B------:R-:W-:Y:S01]  /*81c0*/  IADD3 R2, R2, 0x8000, R0 ;  /* 0x0000800002027810 */ /* 0x000fe20007ffe000 */
[-C--:B-1----:R-:W-:Y:S05]  /*81d0*/  HMMA.16816.F32.BF16 R4, R136, R132.reuse, R4 ;  /* 0x000000848804723c */ /* 0x082fea0000041804 */
[----:B------:R-:W-:Y:S06]  /*81e0*/  FFMA.FTZ R0, -R91, R91, 1 ;  /* 0x3f8000005b007423 */ /* 0x000fec000001015b */
[----:B------:R-:W-:Y:S01]  /*81f0*/  FMUL.FTZ R0, R0, UR6 ;  /* 0x0000000600007c20 */ /* 0x000fe20008410000 */
        /* <DEDUP_REMOVED lines=17> */
[----:B------:R-:W-:Y:S01]  /*8310*/  FFMA.FTZ R133, -R98, R98, 1 ;  /* 0x3f80000062857423 */ /* 0x000fe20000010162 */
[----:B------:R-:W-:Y:S01]  /*8320*/  HMMA.16816.F32.BF16 R64, R136, R134, R64 ;  /* 0x000000868840723c */ /* 0x000fe20000041840 */
[----:B------:R1:W5:Y:S04]  /*8330*/  LDL.LU R98, [R1+0x1c4] ;  /* 0x0001c40001627983 */ /* 0x0003680000300800 */
[----:B------:R-:W-:Y:S01]  /*8340*/  FFMA.FTZ R132, -R97, R97, 1 ;  /* 0x3f80000061847423 */ /* 0x000fe20000010161 */
[----:B------:R-:W-:Y:S01]  /*8350*/  FMUL.FTZ R133, R133, UR6 ;  /* 0x0000000685857c20 */ /* 0x000fe20008410000 */
[----:B------:R1:W5:Y:S04]  /*8360*/  LDL.LU R97, [R1+0x1c0] ;  /* 0x0001c00001617983 */ /* 0x0003680000300800 */
[----:B------:R-:W-:Y:S01]  /*8370*/  FMUL.FTZ R132, R132, UR6 ;  /* 0x0000000684847c20 */ /* 0x000fe20008410000 */
[C---:B--2---:R-:W-:Y:S01]  /*8380*/  FADD.FTZ R16, -R145.reuse, R16 ;  /* 0x0000001091107221 */ /* 0x044fe20000010100 */
[C---:B------:R-:W-:Y:S01]  /*8390*/  FADD.FTZ R136, -R145.reuse, R21 ;  /* 0x0000001591887221 */ /* 0x040fe20000010100 */
[C---:B------:R-:W-:Y:S01]  /*83a0*/  FADD.FTZ R17, -R145.reuse, R17 ;  /* 0x0000001191117221 */ /* 0x040fe20000010100 */
[----:B------:R-:W-:Y:S01]  /*83b0*/  FADD.FTZ R20, -R145, R20 ;  /* 0x0000001491147221 */ /* 0x000fe20000010100 */
[----:B------:R-:W-:Y:S01]  /*83c0*/  FMUL.FTZ R21, R96, R16 ;  /* 0x0000001060157220 */ /* 0x000fe20000410000 */
[----:B------:R-:W-:Y:S01]  /*83d0*/  FMUL.FTZ R136, R93, R136 ;  /* 0x000000885d887220 */ /* 0x000fe20000410000 */
[----:B------:R1:W5:Y:S01]  /*83e0*/  LDL.LU R96, [R1+0x1bc] ;  /* 0x0001bc0001607983 */ /* 0x0003620000300800 */
[----:B------:R-:W-:Y:S01]  /*83f0*/  FMUL.FTZ R134, R95, R17 ;  /* 0x000000115f867220 */ /* 0x000fe20000410000 */
[----:B------:R-:W-:Y:S01]  /*8400*/  FMUL.FTZ R135, R94, R20 ;  /* 0x000000145e877220 */ /* 0x000fe20000410000 */
[----:B------:R-:W-:Y:S01]  /*8410*/  FFMA.FTZ R16, -R92, R92, 1 ;  /* 0x3f8000005c107423 */ /* 0x000fe2000001015c */
[----:B------:R1:W5:Y:S01]  /*8420*/  LDL.LU R95, [R1+0x1b8] ;  /* 0x0001b800015f7983 */ /* 0x0003620000300800 */
[C---:B------:R-:W-:Y:S01]  /*8430*/  FADD.FTZ R4, -R145.reuse, R4 ;  /* 0x0000000491047221 */ /* 0x040fe20000010100 */
[----:B------:R-:W-:Y:S01]  /*8440*/  FADD.FTZ R5, -R145, R5 ;  /* 0x0000000591057221 */ /* 0x000fe20000010100 */
        /* <DEDUP_REMOVED lines=8> */
[C---:B------:R-:W-:Y:S01]  /*84d0*/  FADD.FTZ R32, -R145.reuse, R32 ;  /* 0x0000002091207221 */ /* 0x040fe20000010100 */
[----:B------:R1:W5:Y:S01]  /*84e0*/  LDL.LU R92, [R1+0x1ac] ;  /* 0x0001ac00015c7983 */ /* 0x0003620000300800 */
[C---:B------:R-:W-:Y:S01]  /*84f0*/  FADD.FTZ R33, -R145.reuse, R33 ;  /* 0x0000002191217221 */ /* 0x040fe20000010100 */
        /* <DEDUP_REMOVED lines=11> */
[----:B------:R-:W-:Y:S01]  /*85b0*/  F2FP.BF16.F32.PACK_AB R132, R132, R133 ;  /* 0x000000858484723e */ /* 0x000fe200000010ff */
[----:B------:R-:W-:Y:S01]  /*85c0*/  FMUL.FTZ R20, R20, UR6 ;  /* 0x0000000614147c20 */ /* 0x000fe20008410000 */
[----:B------:R-:W-:Y:S01]  /*85d0*/  F2FP.BF16.F32.PACK_AB R133, R0, R16 ;  /* 0x000000100085723e */ /* 0x000fe200000010ff */
[----:B------:R1:W5:Y:S01]  /*85e0*/  LDG.E R5, desc[UR8][R146.64+0x100] ;  /* 0x0001000892057981 */ /* 0x000362000c1e1900 */
[----:B------:R-:W-:Y:S01]  /*85f0*/  FMUL.FTZ R0, R88, R32 ;  /* 0x0000002058007220 */ /* 0x000fe20000410000 */
[----:B------:R-:W-:Y:S01]  /*8600*/  FMUL.FTZ R17, R17, UR6 ;  /* 0x0000000611117c20 */ /* 0x000fe20008410000 */
[----:B------:R-:W-:Y:S01]  /*8610*/  FMUL.FTZ R16, R87, R33 ;  /* 0x0000002157107220 */ /* 0x000fe20000410000 */
[----:B------:R1:W5:Y:S01]  /*8620*/  LDL.LU R88, [R1+0x19c] ;  /* 0x00019c0001587983 */ /* 0x0003620000300800 */
[----:B------:R-:W-:Y:S01]  /*8630*/  FMUL.FTZ R20, R20, R135 ;  /* 0x0000008714147220 */ /* 0x000fe20000410000 */
[----:B------:R-:W-:Y:S01]  /*8640*/  FMUL.FTZ R17, R17, R136 ;  /* 0x0000008811117220 */ /* 0x000fe20000410000 */
[----:B------:R-:W-:Y:S01]  /*8650*/  FFMA.FTZ R33, -R81, R81, 1 ;  /* 0x3f80000051217423 */ /* 0x000fe20000010151 */
[----:B------:R1:W5:Y:S01]  /*8660*/  LDL.LU R87, [R1+0x198] ;  /* 0x0001980001577983 */ /* 0x0003620000300800 */
[----:B------:R-:W-:Y:S01]  /*8670*/  FFMA.FTZ R32, -R78, R78, 1 ;  /* 0x3f8000004e207423 */ /* 0x000fe2000001014e */
[----:B------:R-:W-:Y:S01]  /*8680*/  FMUL.FTZ R53, R75, R53 ;  /* 0x000000354b357220 */ /* 0x000fe20000410000 */
[----:B------:R-:W-:Y:S01]  /*8690*/  F2FP.BF16.F32.PACK_AB R135, R17, R20 ;  /* 0x000000141187723e */ /* 0x000fe200000010ff */
[----:B------:R1:W5:Y:S01]  /*86a0*/  LDL.LU R86, [R1+0x194] ;  /* 0x0001940001567983 */ /* 0x0003620000300800 */
[----:B------:R-:W-:Y:S01]  /*86b0*/  FADD.FTZ R20, -R145, R37 ;  /* 0x0000002591147221 */ /* 0x000fe20000010100 */
[----:B------:R-:W-:Y:S01]  /*86c0*/  FFMA.FTZ R37, -R85, R85, 1 ;  /* 0x3f80000055257423 */ /* 0x000fe20000010155 */
[----:B------:R-:W-:Y:S01]  /*86d0*/  FADD.FTZ R17, -R145, R36 ;  /* 0x0000002491117221 */ /* 0x000fe20000010100 */
[----:B------:R1:W5:Y:S01]  /*86e0*/  LDL.LU R85, [R1+0x190] ;  /* 0x0001900001557983 */ /* 0x0003620000300800 */
[----:B------:R-:W-:Y:S01]  /*86f0*/  FMUL.FTZ R20, R83, R20 ;  /* 0x0000001453147220 */ /* 0x000fe20000410000 */
[----:B------:R-:W-:Y:S01]  /*8700*/  FMUL.FTZ R134, R134, UR6 ;  /* 0x0000000686867c20 */ /* 0x000fe20008410000 */
[----:B------:R-:W-:Y:S01]  /*8710*/  FMUL.FTZ R17, R84, R17 ;  /* 0x0000001154117220 */ /* 0x000fe20000410000 */
[----:B------:R1:W5:Y:S01]  /*8720*/  LDG.E R4, desc[UR8][R146.64+0x120] ;  /* 0x0001200892047981 */ /* 0x000362000c1e1900 */
[----:B------:R-:W-:Y:S01]  /*8730*/  FFMA.FTZ R36, -R82, R82, 1 ;  /* 0x3f80000052247423 */ /* 0x000fe20000010152 */
[----:B------:R-:W-:Y:S01]  /*8740*/  FMUL.FTZ R134, R134, R0 ;  /* 0x0000000086867220 */ /* 0x000fe20000410000 */
[C---:B------:R-:W-:Y:S01]  /*8750*/  FADD.FTZ R0, -R145.reuse, R48 ;  /* 0x0000003091007221 */ /* 0x040fe20000010100 */
[----:B------:R1:W5:Y:S01]  /*8760*/  LDL.LU R84, [R1+0x18c] ;  /* 0x00018c0001547983 */ /* 0x0003620000300800 */
[----:B------:R-:W-:Y:S01]  /*8770*/  FADD.FTZ R48, -R145, R64 ;  /* 0x0000004091307221 */ /* 0x000fe20000010100 */
        /* <DEDUP_REMOVED lines=8> */
[----:B------:R-:W-:Y:S01]  /*8800*/  FMUL.FTZ R36, R36, UR6 ;  /* 0x0000000624247c20 */ /* 0x000fe20008410000 */
[----:B------:R-:W-:Y:S01]  /*8810*/  FMUL.FTZ R21, R21, UR6 ;  /* 0x0000000615157c20 */ /* 0x000fe20008410000 */
[----:B------:R1:W5:Y:S01]  /*8820*/  LDL.LU R81, [R1+0x180] ;  /* 0x0001800001517983 */ /* 0x0003620000300800 */
[----:B------:R-:W-:Y:S01]  /*8830*/  FMUL.FTZ R37, R37, R16 ;  /* 0x0000001025257220 */ /* 0x000fe20000410000 */
[C---:B------:R-:W-:Y:S01]  /*8840*/  FADD.FTZ R16, -R145.reuse, R49 ;  /* 0x0000003191107221 */ /* 0x040fe20000010100 */
[----:B------:R-:W-:Y:S01]  /*8850*/  FADD.FTZ R49, -R145, R65 ;  /* 0x0000004191317221 */ /* 0x000fe20000010100 */
[----:B------:R1:W5:Y:S01]  /*8860*/  LDL.LU R80, [R1+0x17c] ;  /* 0x00017c0001507983 */ /* 0x0003620000300800 */
[----:B------:R-:W-:Y:S01]  /*8870*/  FMUL.FTZ R36, R36, R17 ;  /* 0x0000001124247220 */ /* 0x000fe20000410000 */
[----:B------:R-:W-:Y:S01]  /*8880*/  FMUL.FTZ R16, R79, R16 ;  /* 0x000000104f107220 */ /* 0x000fe20000410000 */
[----:B------:R-:W-:Y:S01]  /*8890*/  FMUL.FTZ R49, R73, R49 ;  /* 0x0000003149317220 */ /* 0x000fe20000410000 */
[----:B------:R1:W5:Y:S01]  /*88a0*/  LDL.LU R79, [R1+0x178] ;  /* 0x00017800014f7983 */ /* 0x0003620000300800 */
[----:B------:R-:W-:Y:S01]  /*88b0*/  FFMA.FTZ R17, -R71, R71, 1 ;  /* 0x3f80000047117423 */ /* 0x000fe20000010147 */
[----:B------:R-:W-:Y:S01]  /*88c0*/  FMUL.FTZ R21, R21, R16 ;  /* 0x0000001015157220 */ /* 0x000fe20000410000 */
[----:B------:R-:W-:Y:S01]  /*88d0*/  FFMA.FTZ R16, -R70, R70, 1 ;  /* 0x3f80000046107423 */ /* 0x000fe20000010146 */
[----:B------:R1:W5:Y:S01]  /*88e0*/  LDL.LU R78, [R1+0x174] ;  /* 0x00017400014e7983 */ /* 0x0003620000300800 */
[----:B------:R-:W-:Y:S01]  /*88f0*/  F2FP.BF16.F32.PACK_AB R64, R33, R36 ;  /* 0x000000242140723e */ /* 0x000fe200000010ff */
[----:B------:R-:W-:Y:S01]  /*8900*/  FFMA.FTZ R33, -R68, R68, 1 ;  /* 0x3f80000044217423 */ /* 0x000fe20000010144 */
[----:B------:R-:W-:Y:S01]  /*8910*/  FFMA.FTZ R36, -R3, R3, 1 ;  /* 0x3f80000003247423 */ /* 0x000fe20000010103 */
[----:B------:R1:W5:Y:S01]  /*8920*/  LDL.LU R77, [R1+0x170] ;  /* 0x00017000014d7983 */ /* 0x0003620000300800 */
[----:B------:R-:W-:Y:S01]  /*8930*/  FMUL.FTZ R32, R32, UR6 ;  /* 0x0000000620207c20 */ /* 0x000fe20008410000 */
[----:B------:R-:W-:Y:S01]  /*8940*/  FMUL.FTZ R20, R20, UR6 ;  /* 0x0000000614147c20 */ /* 0x000fe20008410000 */
[----:B------:R-:W-:Y:S01]  /*8950*/  FMUL.FTZ R17, R17, UR6 ;  /* 0x0000000611117c20 */ /* 0x000fe20008410000 */
[----:B------:R1:W5:Y:S01]  /*8960*/  LDL.LU R76, [R1+0x16c] ;  /* 0x00016c00014c7983 */ /* 0x0003620000300800 */
[----:B------:R-:W-:Y:S01]  /*8970*/  FMUL.FTZ R32, R32, R0 ;  /* 0x0000000020207220 */ /* 0x000fe20000410000 */
[----:B------:R-:W-:Y:S01]  /*8980*/  FFMA.FTZ R0, -R69, R69, 1 ;  /* 0x3f80000045007423 */ /* 0x000fe20000010145 */
[----:B------:R-:W-:Y:S01]  /*8990*/  FMUL.FTZ R16, R16, UR6 ;  /* 0x0000000610107c20 */ /* 0x000fe20008410000 */
[----:B------:R1:W5:Y:S01]  /*89a0*/  LDL.LU R75, [R1+0x168] ;  /* 0x00016800014b7983 */ /* 0x0003620000300800 */
[----:B------:R-:W-:Y:S01]  /*89b0*/  FMUL.FTZ R20, R20, R52 ;  /* 0x0000003414147220 */ /* 0x000fe20000410000 */
[----:B------:R-:W-:Y:S01]  /*89c0*/  FMUL.FTZ R0, R0, UR6 ;  /* 0x0000000600007c20 */ /* 0x000fe20008410000 */
[----:B------:R-:W-:Y:S01]  /*89d0*/  FMUL.FTZ R17, R17, R53 ;  /* 0x0000003511117220 */ /* 0x000fe20000410000 */
[----:B------:R1:W5:Y:S01]  /*89e0*/  LDL.LU R74, [R1+0x164] ;  /* 0x00016400014a7983 */ /* 0x0003620000300800 */
[----:B------:R-:W-:Y:S01]  /*89f0*/  FMUL.FTZ R16, R16, R48 ;  /* 0x0000003010107220 */ /* 0x000fe20000410000 */
[----:B------:R-:W-:Y:S01]  /*8a00*/  FMUL.FTZ R0, R0, R49 ;  /* 0x0000003100007220 */ /* 0x000fe20000410000 */
[C---:B---3--:R-:W-:Y:S01]  /*8a10*/  FADD.FTZ R6, -R144.reuse, R6 ;  /* 0x0000000690067221 */ /* 0x048fe20000010100 */
[----:B------:R1:W5:Y:S01]  /*8a20*/  LDL.LU R73, [R1+0x160] ;  /* 0x0001600001497983 */ /* 0x0003620000300800 */
[----:B------:R-:W-:Y:S01]  /*8a30*/  FADD.FTZ R7, -R144, R7 ;  /* 0x0000000790077221 */ /* 0x000fe20000010100 */
[----:B------:R-:W-:Y:S01]  /*8a40*/  F2FP.BF16.F32.PACK_AB R134, R37, R134 ;  /* 0x000000862586723e */ /* 0x000fe200000010ff */
        /* <DEDUP_REMOVED lines=9> */
[----:B------:R1:W5:Y:S01]  /*8ae0*/  LDL.LU R70, [R1+0x154] ;  /* 0x0001540001467983 */ /* 0x0003620000300800 */
[----:B------:R-:W-:Y:S02]  /*8af0*/  MOV R194, 0x40 ;  /* 0x0000004000c27802 */ /* 0x000fe40000000f00 */
[----:B------:R-:W-:Y:S01]  /*8b00*/  MOV R195, 0x20 ;  /* 0x0000002000c37802 */ /* 0x000fe20000000f00 */
[----:B------:R1:W5:Y:S04]  /*8b10*/  LDL.LU R69, [R1+0x150] ;  /* 0x0001500001457983 */ /* 0x0003680000300800 */
[----:B------:R1:W5:Y:S04]  /*8b20*/  LDL.LU R68, [R1+0x14c] ;  /* 0x00014c0001447983 */ /* 0x0003680000300800 */
[----:B------:R1:W5:Y:S01]  /*8b30*/  LDL.LU R3, [R1+0x148] ;  /* 0x0001480001037983 */ /* 0x0003620000300800 */
[----:B------:R-:W-:Y:S05]  /*8b40*/  @!P0 BRA `(.L_x_1226) ;  /* 0x00000004001c8947 */ /* 0x000fea0003800000 */
[----:B------:R-:W2:Y:S01]  /*8b50*/  LDL.64 R140, [R1+0x40] ;  /* 0x00004000018c7983 */ /* 0x000ea20000100a00 */
[----:B------:R-:W3:Y:S01]  /*8b60*/  LDC R65, c[0x0][0x240] ;  /* 0x00009000ff417b82 */ /* 0x000ee20000000800 */
[----:B------:R-:W-:Y:S02]  /*8b70*/  ULOP3.LUT UR12, UR10, 0x1, URZ, 0xc0, !UPT ;  /* 0x000000010a0c7892 */ /* 0x000fe4000f8ec03f */
[----:B------:R-:W4:Y:S02]  /*8b80*/  LDL.LU R138, [R1+0x54] ;  /* 0x00005400018a7983 */ /* 0x000f240000300800 */
[----:B------:R-:W-:Y:S02]  /*8b90*/  UISETP.NE.U32.AND UP1, UPT, UR12, 0x1, UPT ;  /* 0x000000010c00788c */ /* 0x000fe4000bf25070 */
[----:B------:R-:W4:Y:S02]  /*8ba0*/  LDL.LU R137, [R1+0x50] ;  /* 0x0000500001897983 */ /* 0x000f240000300800 */
[----:B------:R-:W-:Y:S02]  /*8bb0*/  USEL UR12, UR60, 0x4000, !UP1 ;  /* 0x000040003c0c7887 */ /* 0x000fe4000c800000 */
[----:B------:R-:W3:Y:S04]  /*8bc0*/  LDL.LU R136, [R1+0x48] ;  /* 0x0000480001887983 */ /* 0x000ee80000300800 */
[----:B------:R-:W-:Y:S02]  /*8bd0*/  VIADD R196, R196, UR12 ;  /* 0x0000000cc4c47c36 */ /* 0x000fe40008000000 */
[----:B------:R-:W-:Y:S02]  /*8be0*/  VIADD R190, R190, UR12 ;  /* 0x0000000cbebe7c36 */ /* 0x000fe40008000000 */
[----:B---3--:R-:W-:Y:S01]  /*8bf0*/  VIADD R32, R136, UR12 ;  /* 0x0000000c88207c36 */ /* 0x008fe20008000000 */
[----:B--2---:R-:W-:Y:S01]  /*8c00*/  ISETP.GE.AND P1, PT, R140, UR23, PT ;  /* 0x000000178c007c0c */ /* 0x004fe2000bf26270 */
[C---:B------:R-:W-:Y:S03]  /*8c10*/  IMAD.U32 R6, R65.reuse, -0x80, RZ ;  /* 0xffffff8041067824 */ /* 0x040fe600078e00ff */
[----:B------:R2:W-:Y:S02]  /*8c20*/  STL [R1+0x48], R32 ;  /* 0x0000482001007387 */ /* 0x0005e40000100800 */
[C---:B----4-:R-:W-:Y:S02]  /*8c30*/  LEA R16, P2, R6.reuse, R138, 0x1 ;  /* 0x0000008a06107211 */ /* 0x050fe400078408ff */
[--C-:B------:R-:W-:Y:S04]  /*8c40*/  SHF.R.S32.HI R7, RZ, 0x1f, R6.reuse ;  /* 0x0000001fff077819 */ /* 0x100fe80000011406 */
[----:B------:R-:W-:Y:S01]  /*8c50*/  LEA.HI.X R17, R6, R137, R7, 0x1, P2 ;  /* 0x0000008906117211 */ /* 0x000fe200010f0c07 */
[----:B------:R2:W-:Y:S01]  /*8c60*/  @P1 STS [R196], RZ ;  /* 0x000000ffc4001388 */ /* 0x0005e20000000800 */
[----:B------:R-:W3:Y:S01]  /*8c70*/  @!P1 LDC R21, c[0x0][0x244] ;  /* 0x00009100ff159b82 */ /* 0x000ee20000000800 */
[C---:B------:R-:W-:Y:S02]  /*8c80*/  @!P1 LEA R0, P3, R65.reuse, R6, 0x5 ;  /* 0x0000000641009211 */ /* 0x040fe400078628ff */
[----:B------:R2:W-:Y:S02]  /*8c90*/  @P1 STS [R196+0x4], RZ ;  /* 0x000004ffc4001388 */ /* 0x0005e40000000800 */
[C---:B------:R-:W-:Y:S02]  /*8ca0*/  @!P1 LEA R20, P2, R0.reuse, R138, 0x1 ;  /* 0x0000008a00149211 */ /* 0x040fe400078408ff */
[----:B------:R2:W-:Y:S04]  /*8cb0*/  @P1 STS [R196+0x8], RZ ;  /* 0x000008ffc4001388 */ /* 0x0005e80000000800 */
[----:B------:R2:W-:Y:S04]  /*8cc0*/  @P1 STS [R196+0xc], RZ ;  /* 0x00000cffc4001388 */ /* 0x0005e80000000800 */
[----:B------:R-:W-:Y:S01]  /*8cd0*/  @!PT LDS RZ, [RZ] ;  /* 0x00000000fffff984 */ /* 0x000fe20000000800 */
[----:B------:R-:W-:Y:S01]  /*8ce0*/  @!PT LDS RZ, [RZ] ;  /* 0x00000000fffff984 */ /* 0x000fe20000000800 */
[----:B------:R-:W-:Y:S01]  /*8cf0*/  @!PT LDS RZ, [RZ] ;  /* 0x00000000fffff984 */ /* 0x000fe20000000800 */
[----:B------:R-:W-:Y:S04]  /*8d00*/  @!P1 LDGSTS.E.BYPASS.LTC128B.128 [R32], desc[UR8][R16.64] ;  /* 0x0000000010209fae */ /* 0x000fe8000b901d48 */
[----:B------:R2:W-:Y:S04]  /*8d10*/  @P1 STS [R196+0x1000], RZ ;  /* 0x001000ffc4001388 */ /* 0x0005e80000000800 */
[----:B------:R2:W-:Y:S01]  /*8d20*/  @P1 STS [R196+0x1004], RZ ;  /* 0x001004ffc4001388 */ /* 0x0005e20000000800 */
[C---:B---3--:R-:W-:Y:S03]  /*8d30*/  @!P1 LEA.HI.X R21, R65.reuse, R7, R21, 0x5, P3 ;  /* 0x0000000741159211 */ /* 0x048fe600018f2c15 */
[----:B------:R2:W-:Y:S01]  /*8d40*/  @P1 STS [R196+0x1008], RZ ;  /* 0x001008ffc4001388 */ /* 0x0005e20000000800 */
[----:B------:R-:W-:Y:S01]  /*8d50*/  @!P1 LEA.HI.X R21, R0, R137, R21, 0x1, P2 ;  /* 0x0000008900159211 */ /* 0x000fe200010f0c15 */
[----:B------:R-:W-:Y:S02]  /*8d60*/  @!P1 VIADD R0, R136, UR12 ;  /* 0x0000000c88009c36 */ /* 0x000fe40008000000 */
        /* <DEDUP_REMOVED lines=11> */
[----:B---3--:R-:W3:Y:S01]  /*8e20*/  @!P1 LDC R21, c[0x0][0x244] ;  /* 0x00009100ff159b82 */ /* 0x008ee20000000800 */
[C---:B------:R-:W-:Y:S04]  /*8e30*/  @!P1 LEA R0, P2, R65.reuse, R6, 0x6 ;  /* 0x0000000641009211 */ /* 0x040fe800078430ff */
[C---:B---3--:R-:W-:Y:S01]  /*8e40*/  @!P1 LEA.HI.X R21, R65.reuse, R7, R21, 0x6, P2 ;  /* 0x0000000741159211 */ /* 0x048fe200010f3415 */
        /* <DEDUP_REMOVED lines=12> */
[----:B---3--:R-:W3:Y:S01]  /*8f10*/  @!P1 LDC R0, c[0x0][0x244] ;  /* 0x00009100ff009b82 */ /* 0x008ee20000000800 */
[----:B------:R-:W-:Y:S01]  /*8f20*/  @!P1 LEA R20, P2, R6, R138, 0x1 ;  /* 0x0000008a06149211 */ /* 0x000fe200078408ff */
[----:B---3--:R-:W-:Y:S04]  /*8f30*/  @!P1 IMAD R0, R0, 0x60, RZ ;  /* 0x0000006000009824 */ /* 0x008fe800078e02ff */
        /* <DEDUP_REMOVED lines=8> */
.L_x_1226:
[----:B------:R-:W3:Y:S01]  /*8fc0*/  LDL.LU R139, [R1+0x30] ;  /* 0x00003000018b7983 */ /* 0x000ee20000300800 */
[----:B------:R-:W-:Y:S01]  /*8fd0*/  FADD.FTZ R22, -R144, R22 ;  /* 0x0000001690167221 */ /* 0x000fe20000010100 */
[----:B------:R-:W-:Y:S01]  /*8fe0*/  FFMA.FTZ R7, -R215, R215, 1 ;  /* 0x3f800000d7077423 */ /* 0x000fe200000101d7 */
[----:B--2---:R-:W-:Y:S01]  /*8ff0*/  FFMA.FTZ R17, -R219, R219, 1 ;  /* 0x3f800000db117423 */ /* 0x004fe200000101db */
[----:B------:R-:W2:Y:S01]  /*9000*/  LDL.LU R138, [R1+0xc] ;  /* 0x00000c00018a7983 */ /* 0x000ea20000300800 */
[----:B------:R-:W-:Y:S01]  /*9010*/  FFMA.FTZ R16, -R218, R218, 1 ;  /* 0x3f800000da107423 */ /* 0x000fe200000101da */
[----:B------:R-:W-:Y:S01]  /*9020*/  FADD.FTZ R0, -R144, R23 ;  /* 0x0000001790007221 */ /* 0x000fe20000010100 */
[----:B------:R-:W-:Y:S01]  /*9030*/  FFMA.FTZ R6, -R214, R214, 1 ;  /* 0x3f800000d6067423 */ /* 0x000fe200000101d6 */
[----:B------:R-:W4:Y:S01]  /*9040*/  LDL.LU R137, [R1+0x8] ;  /* 0x0000080001897983 */ /* 0x000f220000300800 */
[C---:B------:R-:W-:Y:S01]  /*9050*/  FADD.FTZ R18, -R144.reuse, R18 ;  /* 0x0000001290127221 */ /* 0x040fe20000010100 */
[----:B------:R-:W-:Y:S01]  /*9060*/  FADD.FTZ R19, -R144, R19 ;  /* 0x0000001390137221 */ /* 0x000fe20000010100 */
[----:B------:R-:W-:Y:S01]  /*9070*/  FMUL.FTZ R22, R180, R22 ;  /* 0x00000016b4167220 */ /* 0x000fe20000410000 */
[----:B------:R-:W2:Y:S01]  /*9080*/  LDL.LU R136, [R1+0x4] ;  /* 0x0000040001887983 */ /* 0x000ea20000300800 */
[----:B------:R-:W-:Y:S01]  /*9090*/  FMUL.FTZ R7, R7, UR6 ;  /* 0x0000000607077c20 */ /* 0x000fe20008410000 */
[----:B------:R-:W-:Y:S01]  /*90a0*/  FMUL.FTZ R0, R175, R0 ;  /* 0x00000000af007220 */ /* 0x000fe20000410000 */
[----:B------:R-:W-:Y:S01]  /*90b0*/  FMUL.FTZ R6, R6, UR6 ;  /* 0x0000000606067c20 */ /* 0x000fe20008410000 */
[----:B------:R-:W2:Y:S01]  /*90c0*/  LDL.LU R65, [R1] ;  /* 0x0000000001417983 */ /* 0x000ea20000300800 */
[----:B------:R-:W-:Y:S01]  /*90d0*/  FMUL.FTZ R18, R197, R18 ;  /* 0x00000012c5127220 */ /* 0x000fe20000410000 */
[----:B------:R-:W-:Y:S01]  /*90e0*/  FMUL.FTZ R19, R183, R19 ;  /* 0x00000013b7137220 */ /* 0x000fe20000410000 */
[----:B------:R-:W-:Y:S01]  /*90f0*/  FMUL.FTZ R17, R17, UR6 ;  /* 0x0000000611117c20 */ /* 0x000fe20008410000 */
[----:B------:R-:W3:Y:S01]  /*9100*/  LDL R142, [R1+0x14] ;  /* 0x00001400018e7983 */ /* 0x000ee20000100800 */
[----:B------:R-:W-:Y:S01]  /*9110*/  FMUL.FTZ R16, R16, UR6 ;  /* 0x0000000610107c20 */ /* 0x000fe20008410000 */
[----:B------:R-:W-:Y:S01]  /*9120*/  FMUL.FTZ R22, R7, R22 ;  /* 0x0000001607167220 */ /* 0x000fe20000410000 */
[----:B------:R-:W-:Y:S01]  /*9130*/  FMUL.FTZ R18, R17, R18 ;  /* 0x0000001211127220 */ /* 0x000fe20000410000 */
[----:B------:R-:W4:Y:S01]  /*9140*/  LDL R141, [R1+0x1c] ;  /* 0x00001c00018d7983 */ /* 0x000f220000100800 */
[----:B------:R-:W-:Y:S01]  /*9150*/  FMUL.FTZ R19, R16, R19 ;  /* 0x0000001310137220 */ /* 0x000fe20000410000 */
[----:B------:R-:W-:Y:S01]  /*9160*/  FMUL.FTZ R7, R6, R0 ;  /* 0x0000000006077220 */ /* 0x000fe20000410000 */
[----:B------:R-:W-:Y:S01]  /*9170*/  FFMA.FTZ R16, -R205, R205, 1 ;  /* 0x3f800000cd107423 */ /* 0x000fe200000101cd */
[----:B------:R-:W-:Y:S01]  /*9180*/  FMUL.FTZ R20, R36, R37 ;  /* 0x0000002524147220 */ /* 0x000fe20000410000 */
[----:B------:R-:W-:Y:S01]  /*9190*/  FMUL.FTZ R21, R33, R48 ;  /* 0x0000003021157220 */ /* 0x000fe20000410000 */
[----:B------:R-:W-:Y:S01]  /*91a0*/  F2FP.BF16.F32.PACK_AB R0, R19, R18 ;  /* 0x000000121300723e */ /* 0x000fe200000010ff */
[----:B------:R-:W-:Y:S01]  /*91b0*/  FMUL.FTZ R18, R16, UR6 ;  /* 0x0000000610127c20 */ /* 0x000fe20008410000 */
[----:B------:R-:W-:Y:S01]  /*91c0*/  F2FP.BF16.F32.PACK_AB R36, R7, R22 ;  /* 0x000000160724723e */ /* 0x000fe200000010ff */
[----:B------:R-:W-:Y:S01]  /*91d0*/  FFMA.FTZ R7, -R204, R204, 1 ;  /* 0x3f800000cc077423 */ /* 0x000fe200000101cc */
[----:B------:R-:W-:Y:S01]  /*91e0*/  FADD.FTZ R38, -R144, R38 ;  /* 0x0000002690267221 */ /* 0x000fe20000010100 */
[----:B------:R-:W-:Y:S01]  /*91f0*/  FFMA.FTZ R16, -R201, R201, 1 ;  /* 0x3f800000c9107423 */ /* 0x000fe200000101c9 */
[----:B------:R-:W-:Y:S01]  /*9200*/  F2FP.BF16.F32.PACK_AB R6, R20, R21 ;  /* 0x000000151406723e */ /* 0x000fe200000010ff */
[----:B------:R-:W-:Y:S01]  /*9210*/  FMUL.FTZ R17, R7, UR6 ;  /* 0x0000000607117c20 */ /* 0x000fe20008410000 */
[----:B------:R-:W-:Y:S01]  /*9220*/  FMUL.FTZ R38, R162, R38 ;  /* 0x00000026a2267220 */ /* 0x000fe20000410000 */
[----:B------:R-:W-:Y:S01]  /*9230*/  FMUL.FTZ R16, R16, UR6 ;  /* 0x0000000610107c20 */ /* 0x000fe20008410000 */
[----:B------:R-:W-:Y:S01]  /*9240*/  FADD.FTZ R39, -R144, R39 ;  /* 0x0000002790277221 */ /* 0x000fe20000010100 */
[----:B------:R-:W-:Y:S01]  /*9250*/  FFMA.FTZ R7, -R200, R200, 1 ;  /* 0x3f800000c8077423 */ /* 0x000fe200000101c8 */
[----:B------:R-:W-:Y:S01]  /*9260*/  FADD.FTZ R35, -R144, R35 ;  /* 0x0000002390237221 */ /* 0x000fe20000010100 */
[----:B------:R-:W-:Y:S01]  /*9270*/  FMUL.FTZ R38, R16, R38 ;  /* 0x0000002610267220 */ /* 0x000fe20000410000 */
[----:B------:R-:W-:Y:S01]  /*9280*/  FMUL.FTZ R39, R161, R39 ;  /* 0x00000027a1277220 */ /* 0x000fe20000410000 */
[----:B------:R-:W-:Y:S01]  /*9290*/  FMUL.FTZ R7, R7, UR6 ;  /* 0x0000000607077c20 */ /* 0x000fe20008410000 */
[----:B------:R-:W-:Y:S01]  /*92a0*/  FADD.FTZ R50, -R144, R50 ;  /* 0x0000003290327221 */ /* 0x000fe20000010100 */
[----:B------:R-:W-:Y:S01]  /*92b0*/  FFMA.FTZ R16, -R174, R174, 1 ;  /* 0x3f800000ae107423 */ /* 0x000fe200000101ae */
[----:B------:R-:W-:Y:S01]  /*92c0*/  FMUL.FTZ R35, R163, R35 ;  /* 0x00000023a3237220 */ /* 0x000fe20000410000 */
[----:B------:R-:W-:Y:S01]  /*92d0*/  FMUL.FTZ R23, R7, R39 ;  /* 0x0000002707177220 */ /* 0x000fe20000410000 */
[----:B------:R-:W-:Y:S01]  /*92e0*/  FMUL.FTZ R50, R158, R50 ;  /* 0x000000329e327220 */ /* 0x000fe20000410000 */
[----:B------:R-:W-:Y:S01]  /*92f0*/  FMUL.FTZ R16, R16, UR6 ;  /* 0x0000000610107c20 */ /* 0x000fe20008410000 */
[----:B------:R-:W-:Y:S01]  /*9300*/  FFMA.FTZ R7, -R173, R173, 1 ;  /* 0x3f800000ad077423 */ /* 0x000fe200000101ad */
[----:B------:R-:W-:Y:S01]  /*9310*/  FMUL.FTZ R32, R17, R35 ;  /* 0x0000002311207220 */ /* 0x000fe20000410000 */
[----:B------:R-:W-:Y:S01]  /*9320*/  FADD.FTZ R66, -R144, R66 ;  /* 0x0000004290427221 */ /* 0x000fe20000010100 */
[----:B------:R-:W-:Y:S01]  /*9330*/  FMUL.FTZ R50, R16, R50 ;  /* 0x0000003210327220 */ /* 0x000fe20000410000 */
[----:B------:R-:W-:Y:S01]  /*9340*/  FMUL.FTZ R22, R7, UR6 ;  /* 0x0000000607167c20 */ /* 0x000fe20008410000 */
[----:B------:R-:W-:Y:S01]  /*9350*/  FADD.FTZ R7, -R144, R67 ;  /* 0x0000004390077221 */ /* 0x000fe20000010100 */
[----:B------:R-:W-:Y:S01]  /*9360*/  FFMA.FTZ R17, -R160, R160, 1 ;  /* 0x3f800000a0117423 */ /* 0x000fe200000101a0 */
[----:B------:R-:W-:Y:S01]  /*9370*/  FFMA.FTZ R16, -R159, R159, 1 ;  /* 0x3f8000009f107423 */ /* 0x000fe2000001019f */
[----:B------:R-:W-:Y:S01]  /*9380*/  FMUL.FTZ R66, R154, R66 ;  /* 0x000000429a427220 */ /* 0x000fe20000410000 */
[----:B------:R-:W-:Y:S01]  /*9390*/  FMUL.FTZ R7, R153, R7 ;  /* 0x0000000799077220 */ /* 0x000fe20000410000 */
[----:B------:R-:W-:Y:S01]  /*93a0*/  FMUL.FTZ R17, R17, UR6 ;  /* 0x0000000611117c20 */ /* 0x000fe20008410000 */
[----:B------:R-:W-:Y:S01]  /*93b0*/  FMUL.FTZ R16, R16, UR6 ;  /* 0x0000000610107c20 */ /* 0x000fe20008410000 */
[----:B-----5:R-:W-:Y:S01]  /*93c0*/  FADD.FTZ R8, -R5, R8 ;  /* 0x0000000805087221 */ /* 0x020fe20000010100 */
[----:B------:R-:W-:Y:S01]  /*93d0*/  FADD.FTZ R54, -R144, R54 ;  /* 0x0000003690367221 */ /* 0x000fe20000010100 */
[----:B------:R-:W-:Y:S01]  /*93e0*/  FMUL.FTZ R20, R17, R66 ;  /* 0x0000004211147220 */ /* 0x000fe20000410000 */
[----:B------:R-:W-:Y:S01]  /*93f0*/  FMUL.FTZ R7, R16, R7 ;  /* 0x0000000710077220 */ /* 0x000fe20000410000 */
[----:B------:R-:W-:Y:S01]  /*9400*/  FMUL.FTZ R17, R229, R8 ;  /* 0x00000008e5117220 */ /* 0x000fe20000410000 */
[----:B------:R-:W-:Y:S01]  /*9410*/  FFMA.FTZ R19, -R170, R170, 1 ;  /* 0x3f800000aa137423 */ /* 0x000fe200000101aa */
[----:B------:R-:W-:Y:S01]  /*9420*/  FADD.FTZ R12, -R5, R12 ;  /* 0x0000000c050c7221 */ /* 0x000fe20000010100 */
[----:B------:R-:W-:Y:S01]  /*9430*/  FFMA.FTZ R8, -R245, R245, 1 ;  /* 0x3f800000f5087423 */ /* 0x000fe200000101f5 */
[----:B------:R-:W-:Y:S01]  /*9440*/  F2FP.BF16.F32.PACK_AB R20, R7, R20 ;  /* 0x000000140714723e */ /* 0x000fe200000010ff */
[----:B------:R-:W-:Y:S01]  /*9450*/  FFMA.FTZ R7, -R244, R244, 1 ;  /* 0x3f800000f4077423 */ /* 0x000fe200000101f4 */
[----:B------:R-:W-:Y:S01]  /*9460*/  FMUL.FTZ R54, R156, R54 ;  /* 0x000000369c367220 */ /* 0x000fe20000410000 */
[----:B------:R-:W-:Y:S01]  /*9470*/  FMUL.FTZ R19, R19, UR6 ;  /* 0x0000000613137c20 */ /* 0x000fe20008410000 */
[----:B------:R-:W-:Y:S01]  /*9480*/  FMUL.FTZ R8, R8, UR6 ;  /* 0x0000000608087c20 */ /* 0x000fe20008410000 */
[----:B------:R-:W-:Y:S01]  /*9490*/  FMUL.FTZ R7, R7, UR6 ;  /* 0x0000000607077c20 */ /* 0x000fe20008410000 */
[----:B------:R-:W-:Y:S01]  /*94a0*/  FADD.FTZ R28, -R5, R28 ;  /* 0x0000001c051c7221 */ /* 0x000fe20000010100 */
[----:B------:R-:W-:Y:S01]  /*94b0*/  FMUL.FTZ R54, R19, R54 ;  /* 0x0000003613367220 */ /* 0x000fe20000410000 */
[C---:B------:R-:W-:Y:S01]  /*94c0*/  FADD.FTZ R9, -R5.reuse, R9 ;  /* 0x0000000905097221 */ /* 0x040fe20000010100 */
[----:B------:R-:W-:Y:S01]  /*94d0*/  FADD.FTZ R44, -R5, R44 ;  /* 0x0000002c052c7221 */ /* 0x000fe20000010100 */
[----:B------:R-:W-:Y:S01]  /*94e0*/  FMUL.FTZ R28, R207, R28 ;  /* 0x0000001ccf1c7220 */ /* 0x000fe20000410000 */
[C---:B------:R-:W-:Y:S01]  /*94f0*/  FADD.FTZ R25, -R5.reuse, R25 ;  /* 0x0000001905197221 */ /* 0x040fe20000010100 */
        /* <DEDUP_REMOVED lines=10> */
[----:B------:R-:W2:Y:S01]  /*95a0*/  LDL R140, [R1+0x2c] ;  /* 0x00002c00018c7983 */ /* 0x000ea20000100800 */
[----:B------:R-:W-:Y:S01]  /*95b0*/  FMUL.FTZ R60, R166, R60 ;  /* 0x0000003ca63c7220 */ /* 0x000fe20000410000 */
[----:B------:R-:W-:Y:S01]  /*95c0*/  FMUL.FTZ R61, R165, R61 ;  /* 0x0000003da53d7220 */ /* 0x000fe20000410000 */
[----:B------:R-:W-:Y:S01]  /*95d0*/  FMUL.FTZ R9, R9, UR6 ;  /* 0x0000000609097c20 */ /* 0x000fe20008410000 */
[----:B------:R-:W-:Y:S01]  /*95e0*/  FMUL.FTZ R56, R168, R56 ;  /* 0x00000038a8387220 */ /* 0x000fe20000410000 */
[----:B------:R-:W-:Y:S01]  /*95f0*/  FMUL.FTZ R24, R211, R24 ;  /* 0x00000018d3187220 */ /* 0x000fe20000410000 */
[----:B------:R-:W-:Y:S01]  /*9600*/  FMUL.FTZ R40, R182, R40 ;  /* 0x00000028b6287220 */ /* 0x000fe20000410000 */
[----:B------:R-:W-:Y:S01]  /*9610*/  FMUL.FTZ R16, R9, R16 ;  /* 0x0000001009107220 */ /* 0x000fe20000410000 */
[----:B------:R-:W-:Y:S01]  /*9620*/  FMUL.FTZ R57, R167, R57 ;  /* 0x00000039a7397220 */ /* 0x000fe20000410000 */
[----:B------:R-:W-:Y:S01]  /*9630*/  FADD.FTZ R14, -R4, R14 ;  /* 0x0000000e040e7221 */ /* 0x000fe20000010100 */
        /* <DEDUP_REMOVED lines=8> */
[----:B------:R-:W-:Y:S01]  /*96c0*/  FMUL.FTZ R34, R18, R34 ;  /* 0x0000002212227220 */ /* 0x000fe20000410000 */
[----:B------:R-:W-:Y:S01]  /*96d0*/  FFMA.FTZ R18, -R169, R169, 1 ;  /* 0x3f800000a9127423 */ /* 0x000fe200000101a9 */
[C---:B------:R-:W-:Y:S01]  /*96e0*/  FADD.FTZ R10, -R4.reuse, R10 ;  /* 0x0000000a040a7221 */ /* 0x040fe20000010100 */
[----:B------:R-:W-:Y:S01]  /*96f0*/  FMUL.FTZ R41, R181, R41 ;  /* 0x00000029b5297220 */ /* 0x000fe20000410000 */
[----:B------:R-:W-:Y:S01]  /*9700*/  FADD.FTZ R15, -R4, R15 ;  /* 0x0000000f040f7221 */ /* 0x000fe20000010100 */
[----:B------:R-:W-:Y:S01]  /*9710*/  FMUL.FTZ R18, R18, UR6 ;  /* 0x0000000612127c20 */ /* 0x000fe20008410000 */
[----:B------:R-:W-:Y:S01]  /*9720*/  FMUL.FTZ R10, R249, R10 ;  /* 0x0000000af90a7220 */ /* 0x000fe20000410000 */
[----:B------:R-:W-:Y:S01]  /*9730*/  FADD.FTZ R26, -R4, R26 ;  /* 0x0000001a041a7221 */ /* 0x000fe20000010100 */
        /* <DEDUP_REMOVED lines=15> */
[----:B------:R-:W-:Y:S01]  /*9830*/  FADD.FTZ R51, -R144, R51 ;  /* 0x0000003390337221 */ /* 0x000fe20000010100 */
[----:B------:R-:W-:Y:S01]  /*9840*/  FMUL.FTZ R30, R231, R30 ;  /* 0x0000001ee71e7220 */ /* 0x000fe20000410000 */
[----:B------:R-:W-:Y:S01]  /*9850*/  FMUL.FTZ R31, R230, R31 ;  /* 0x0000001fe61f7220 */ /* 0x000fe20000410000 */
[----:B------:R-:W-:Y:S01]  /*9860*/  FMUL.FTZ R59, R178, R59 ;  /* 0x0000003bb23b7220 */ /* 0x000fe20000410000 */
[C---:B------:R-:W-:Y:S01]  /*9870*/  FADD.FTZ R42, -R4.reuse, R42 ;  /* 0x0000002a042a7221 */ /* 0x040fe20000010100 */
[----:B------:R-:W-:Y:S01]  /*9880*/  FMUL.FTZ R51, R157, R51 ;  /* 0x000000339d337220 */ /* 0x000fe20000410000 */
[----:B------:R-:W-:Y:S01]  /*9890*/  F2FP.BF16.F32.PACK_AB R23, R23, R38 ;  /* 0x000000261717723e */ /* 0x000fe200000010ff */
[----:B------:R-:W-:Y:S01]  /*98a0*/  FADD.FTZ R43, -R4, R43 ;  /* 0x0000002b042b7221 */ /* 0x000fe20000010100 */
[----:B------:R-:W-:Y:S01]  /*98b0*/  FMUL.FTZ R42, R213, R42 ;  /* 0x0000002ad52a7220 */ /* 0x000fe20000410000 */
[----:B------:R-:W-:Y:S01]  /*98c0*/  FMUL.FTZ R22, R22, R51 ;  /* 0x0000003316167220 */ /* 0x000fe20000410000 */
[----:B------:R-:W-:Y:S01]  /*98d0*/  FADD.FTZ R62, -R4, R62 ;  /* 0x0000003e043e7221 */ /* 0x000fe20000010100 */
[----:B------:R-:W-:Y:S01]  /*98e0*/  FMUL.FTZ R43, R212, R43 ;  /* 0x0000002bd42b7220 */ /* 0x000fe20000410000 */
[----:B------:R-:W-:Y:S01]  /*98f0*/  FADD.FTZ R58, -R4, R58 ;  /* 0x0000003a043a7221 */ /* 0x000fe20000010100 */
[----:B------:R-:W-:Y:S01]  /*9900*/  F2FP.BF16.F32.PACK_AB R21, R21, R54 ;  /* 0x000000361515723e */ /* 0x000fe200000010ff */
[----:B------:R-:W-:Y:S01]  /*9910*/  FMUL.FTZ R62, R177, R62 ;  /* 0x0000003eb13e7220 */ /* 0x000fe20000410000 */
[----:B------:R-:W-:Y:S01]  /*9920*/  F2FP.BF16.F32.PACK_AB R22, R22, R50 ;  /* 0x000000321616723e */ /* 0x000fe200000010ff */
[----:B------:R-:W-:Y:S01]  /*9930*/  FMUL.FTZ R58, R179, R58 ;  /* 0x0000003ab33a7220 */ /* 0x000fe20000410000 */
[----:B------:R-:W3:Y:S02]  /*9940*/  LDL R38, [R1+0xf4] ;  /* 0x0000f40001267983 */ /* 0x000ee40000100800 */
[----:B---3--:R-:W-:Y:S02]  /*9950*/  LEA R145, R38, UR4, 0x1 ;  /* 0x0000000426917c11 */ /* 0x008fe4000f8e08ff */
[----:B------:R-:W-:Y:S04]  /*9960*/  STS [R142+0x14000], R132 ;  /* 0x014000848e007388 */ /* 0x000fe80000000800 */
[----:B------:R3:W-:Y:S04]  /*9970*/  STS [R142+0x14400], R6 ;  /* 0x014400068e007388 */ /* 0x0007e80000000800 */
[----:B----4-:R-:W-:Y:S04]  /*9980*/  STS [R141+0x14000], R133 ;  /* 0x014000858d007388 */ /* 0x010fe80000000800 */
[----:B------:R4:W-:Y:S01]  /*9990*/  STS [R141+0x14400], R0 ;  /* 0x014400008d007388 */ /* 0x0009e20000000800 */
[----:B---3--:R-:W-:Y:S01]  /*99a0*/  FADD.FTZ R6, -R5, R13 ;  /* 0x0000000d05067221 */ /* 0x008fe20000010100 */
[----:B------:R-:W-:Y:S01]  /*99b0*/  FMUL.FTZ R13, R225, R12 ;  /* 0x0000000ce10d7220 */ /* 0x000fe20000410000 */
[----:B------:R-:W-:Y:S02]  /*99c0*/  FFMA.FTZ R12, -R247, R247, 1 ;  /* 0x3f800000f70c7423 */ /* 0x000fe400000101f7 */
[----:B------:R-:W-:Y:S01]  /*99d0*/  FMUL.FTZ R6, R224, R6 ;  /* 0x00000006e0067220 */ /* 0x000fe20000410000 */
[----:B------:R-:W-:Y:S01]  /*99e0*/  FMUL.FTZ R13, R8, R13 ;  /* 0x0000000d080d7220 */ /* 0x000fe20000410000 */
[----:B------:R-:W-:Y:S01]  /*99f0*/  FFMA.FTZ R8, -R235, R235, 1 ;  /* 0x3f800000eb087423 */ /* 0x000fe200000101eb */
[----:B------:R-:W-:Y:S01]  /*9a00*/  FMUL.FTZ R12, R12, UR6 ;  /* 0x000000060c0c7c20 */ /* 0x000fe20008410000 */
[----:B------:R-:W-:Y:S01]  /*9a10*/  FMUL.FTZ R19, R7, R6 ;  /* 0x0000000607137220 */ /* 0x000fe20000410000 */
[----:B------:R-:W-:Y:S01]  /*9a20*/  FADD.FTZ R6, -R5, R29 ;  /* 0x0000001d05067221 */ /* 0x000fe20000010100 */
[----:B------:R-:W-:Y:S01]  /*9a30*/  FFMA.FTZ R7, -R233, R233, 1 ;  /* 0x3f800000e9077423 */ /* 0x000fe200000101e9 */
[----:B------:R-:W-:Y:S01]  /*9a40*/  FMUL.FTZ R8, R8, UR6 ;  /* 0x0000000608087c20 */ /* 0x000fe20008410000 */
[----:B------:R-:W-:Y:S01]  /*9a50*/  FMUL.FTZ R33, R12, R17 ;  /* 0x000000110c217220 */ /* 0x000fe20000410000 */
[----:B------:R-:W-:Y:S01]  /*9a60*/  FMUL.FTZ R6, R206, R6 ;  /* 0x00000006ce067220 */ /* 0x000fe20000410000 */
[----:B------:R-:W-:Y:S01]  /*9a70*/  FMUL.FTZ R7, R7, UR6 ;  /* 0x0000000607077c20 */ /* 0x000fe20008410000 */
[----:B------:R-:W-:Y:S01]  /*9a80*/  FMUL.FTZ R17, R8, R28 ;  /* 0x0000001c08117220 */ /* 0x000fe20000410000 */
[----:B------:R-:W-:Y:S01]  /*9a90*/  FFMA.FTZ R8, -R217, R217, 1 ;  /* 0x3f800000d9087423 */ /* 0x000fe200000101d9 */
[----:B------:R-:W-:Y:S01]  /*9aa0*/  F2FP.BF16.F32.PACK_AB R19, R19, R13 ;  /* 0x0000000d1313723e */ /* 0x000fe200000010ff */
[----:B------:R-:W-:Y:S01]  /*9ab0*/  FMUL.FTZ R6, R7, R6 ;  /* 0x0000000607067220 */ /* 0x000fe20000410000 */
[----:B------:R-:W-:Y:S01]  /*9ac0*/  FFMA.FTZ R7, -R216, R216, 1 ;  /* 0x3f800000d8077423 */ /* 0x000fe200000101d8 */
[----:B------:R-:W-:Y:S01]  /*9ad0*/  FMUL.FTZ R8, R8, UR6 ;  /* 0x0000000608087c20 */ /* 0x000fe20008410000 */
[----:B----4-:R-:W-:Y:S01]  /*9ae0*/  F2FP.BF16.F32.PACK_AB R0, R16, R33 ;  /* 0x000000211000723e */ /* 0x010fe200000010ff */
[----:B------:R-:W-:Y:S01]  /*9af0*/  FFMA.FTZ R12, -R237, R237, 1 ;  /* 0x3f800000ed0c7423 */ /* 0x000fe200000101ed */
[----:B------:R-:W-:Y:S01]  /*9b00*/  F2FP.BF16.F32.PACK_AB R17, R6, R17 ;  /* 0x000000110611723e */ /* 0x000fe200000010ff */
[----:B------:R-:W-:Y:S01]  /*9b10*/  FADD.FTZ R6, -R5, R45 ;  /* 0x0000002d05067221 */ /* 0x000fe20000010100 */
[----:B------:R-:W-:Y:S01]  /*9b20*/  FFMA.FTZ R5, -R202, R202, 1 ;  /* 0x3f800000ca057423 */ /* 0x000fe200000101ca */
[----:B------:R-:W-:Y:S01]  /*9b30*/  FMUL.FTZ R44, R8, R44 ;  /* 0x0000002c082c7220 */ /* 0x000fe20000410000 */
[----:B------:R-:W-:Y:S01]  /*9b40*/  FMUL.FTZ R7, R7, UR6 ;  /* 0x0000000607077c20 */ /* 0x000fe20008410000 */
[----:B------:R-:W-:Y:S01]  /*9b50*/  FMUL.FTZ R6, R171, R6 ;  /* 0x00000006ab067220 */ /* 0x000fe20000410000 */
[----:B------:R-:W-:Y:S01]  /*9b60*/  FMUL.FTZ R8, R5, UR6 ;  /* 0x0000000605087c20 */ /* 0x000fe20008410000 */
[----:B------:R-:W-:Y:S01]  /*9b70*/  FFMA.FTZ R5, -R198, R198, 1 ;  /* 0x3f800000c6057423 */ /* 0x000fe200000101c6 */
[----:B------:R2:W-:Y:S01]  /*9b80*/  STS [R142+0x16000], R0 ;  /* 0x016000008e007388 */ /* 0x0005e20000000800 */
[----:B------:R-:W-:Y:S01]  /*9b90*/  FMUL.FTZ R13, R7, R6 ;  /* 0x00000006070d7220 */ /* 0x000fe20000410000 */
[----:B------:R-:W-:Y:S01]  /*9ba0*/  FFMA.FTZ R6, -R199, R199, 1 ;  /* 0x3f800000c7067423 */ /* 0x000fe200000101c7 */
[----:B------:R-:W-:Y:S01]  /*9bb0*/  FMUL.FTZ R5, R5, UR6 ;  /* 0x0000000605057c20 */ /* 0x000fe20008410000 */
[----:B------:R-:W-:Y:S01]  /*9bc0*/  FMUL.FTZ R56, R8, R56 ;  /* 0x0000003808387220 */ /* 0x000fe20000410000 */
[----:B------:R-:W-:Y:S01]  /*9bd0*/  FMUL.FTZ R12, R12, UR6 ;  /* 0x000000060c0c7c20 */ /* 0x000fe20008410000 */
[----:B------:R-:W-:Y:S01]  /*9be0*/  FMUL.FTZ R6, R6, UR6 ;  /* 0x0000000606067c20 */ /* 0x000fe20008410000 */
[----:B------:R-:W-:Y:S01]  /*9bf0*/  FMUL.FTZ R61, R5, R61 ;  /* 0x0000003d053d7220 */ /* 0x000fe20000410000 */
[----:B------:R-:W-:Y:S01]  /*9c00*/  FADD.FTZ R5, -R4, R11 ;  /* 0x0000000b04057221 */ /* 0x000fe20000010100 */
[----:B------:R-:W-:Y:S01]  /*9c10*/  FMUL.FTZ R24, R12, R24 ;  /* 0x000000180c187220 */ /* 0x000fe20000410000 */
[----:B------:R-:W-:Y:S01]  /*9c20*/  FMUL.FTZ R60, R6, R60 ;  /* 0x0000003c063c7220 */ /* 0x000fe20000410000 */
[----:B------:R-:W-:Y:S01]  /*9c30*/  FFMA.FTZ R12, -R223, R223, 1 ;  /* 0x3f800000df0c7423 */ /* 0x000fe200000101df */
[----:B------:R-:W-:Y:S01]  /*9c40*/  FMUL.FTZ R6, R248, R5 ;  /* 0x00000005f8067220 */ /* 0x000fe20000410000 */
[----:B------:R-:W-:Y:S01]  /*9c50*/  FFMA.FTZ R5, -R139, R139, 1 ;  /* 0x3f8000008b057423 */ /* 0x000fe2000001018b */
[----:B------:R-:W-:Y:S01]  /*9c60*/  FFMA.FTZ R7, -R203, R203, 1 ;  /* 0x3f800000cb077423 */ /* 0x000fe200000101cb */
[----:B------:R-:W3:Y:S01]  /*9c70*/  LDL R139, [R1+0x28] ;  /* 0x00002800018b7983 */ /* 0x000ee20000100800 */
[----:B------:R-:W-:Y:S01]  /*9c80*/  FMUL.FTZ R12, R12, UR6 ;  /* 0x000000060c0c7c20 */ /* 0x000fe20008410000 */
[----:B------:R-:W-:Y:S01]  /*9c90*/  FMUL.FTZ R8, R5, UR6 ;  /* 0x0000000605087c20 */ /* 0x000fe20008410000 */
[----:B------:R-:W-:Y:S01]  /*9ca0*/  FFMA.FTZ R5, -R137, R137, 1 ;  /* 0x3f80000089057423 */ /* 0x000fe20000010189 */
[----:B------:R-:W-:Y:S01]  /*9cb0*/  FMUL.FTZ R7, R7, UR6 ;  /* 0x0000000607077c20 */ /* 0x000fe20008410000 */
[----:B------:R-:W4:Y:S01]  /*9cc0*/  LDL R137, [R1+0x18] ;  /* 0x0000180001897983 */ /* 0x000f220000100800 */
[----:B------:R-:W-:Y:S01]  /*9cd0*/  FMUL.FTZ R16, R12, R40 ;  /* 0x000000280c107220 */ /* 0x000fe20000410000 */
[----:B------:R-:W-:Y:S01]  /*9ce0*/  FMUL.FTZ R5, R5, UR6 ;  /* 0x0000000605057c20 */ /* 0x000fe20008410000 */
[----:B------:R-:W-:Y:S01]  /*9cf0*/  FMUL.FTZ R12, R7, R57 ;  /* 0x00000039070c7220 */ /* 0x000fe20000410000 */
[----:B------:R-:W-:Y:S01]  /*9d00*/  FMUL.FTZ R10, R8, R10 ;  /* 0x0000000a080a7220 */ /* 0x000fe20000410000 */
[----:B--2---:R-:W-:Y:S01]  /*9d10*/  FFMA.FTZ R0, -R138, R138, 1 ;  /* 0x3f8000008a007423 */ /* 0x004fe2000001018a */
[----:B------:R-:W-:Y:S01]  /*9d20*/  FMUL.FTZ R14, R5, R14 ;  /* 0x0000000e050e7220 */ /* 0x000fe20000410000 */
[----:B------:R-:W2:Y:S01]  /*9d30*/  LDL R138, [R1+0x10] ;  /* 0x00001000018a7983 */ /* 0x000ea20000100800 */
[----:B------:R-:W-:Y:S01]  /*9d40*/  FFMA.FTZ R5, -R65, R65, 1 ;  /* 0x3f80000041057423 */ /* 0x000fe20000010141 */
[----:B------:R-:W-:Y:S01]  /*9d50*/  FMUL.FTZ R7, R0, UR6 ;  /* 0x0000000600077c20 */ /* 0x000fe20008410000 */
[----:B------:R-:W-:Y:S01]  /*9d60*/  FFMA.FTZ R0, -R136, R136, 1 ;  /* 0x3f80000088007423 */ /* 0x000fe20000010188 */
[----:B------:R-:W4:Y:S01]  /*9d70*/  LDL R65, [R1+0x20] ;  /* 0x0000200001417983 */ /* 0x000f220000100800 */
[----:B------:R-:W-:Y:S01]  /*9d80*/  F2FP.BF16.F32.PACK_AB R16, R9, R16 ;  /* 0x000000100910723e */ /* 0x000fe200000010ff */
[----:B------:R-:W-:Y:S01]  /*9d90*/  FMUL.FTZ R7, R7, R6 ;  /* 0x0000000607077220 */ /* 0x000fe20000410000 */
[----:B------:R-:W-:Y:S01]  /*9da0*/  FMUL.FTZ R0, R0, UR6 ;  /* 0x0000000600007c20 */ /* 0x000fe20008410000 */
[----:B------:R-:W4:Y:S01]  /*9db0*/  LDL R136, [R1+0x24] ;  /* 0x0000240001887983 */ /* 0x000f220000100800 */
[----:B------:R-:W-:Y:S01]  /*9dc0*/  FMUL.FTZ R6, R5, UR6 ;  /* 0x0000000605067c20 */ /* 0x000fe20008410000 */
[----:B------:R-:W-:Y:S01]  /*9dd0*/  FFMA.FTZ R5, -R251, R251, 1 ;  /* 0x3f800000fb057423 */ /* 0x000fe200000101fb */
[----:B------:R-:W-:Y:S01]  /*9de0*/  F2FP.BF16.F32.PACK_AB R10, R7, R10 ;  /* 0x0000000a070a723e */ /* 0x000fe200000010ff */
[----:B------:R-:W-:Y:S01]  /*9df0*/  FMUL.FTZ R9, R0, R15 ;  /* 0x0000000f00097220 */ /* 0x000fe20000410000 */
[----:B------:R-:W-:Y:S01]  /*9e00*/  FFMA.FTZ R0, -R252, R252, 1 ;  /* 0x3f800000fc007423 */ /* 0x000fe200000101fc */
[----:B------:R-:W-:Y:S01]  /*9e10*/  FMUL.FTZ R26, R6, R26 ;  /* 0x0000001a061a7220 */ /* 0x000fe20000410000 */
[----:B------:R-:W-:Y:S01]  /*9e20*/  FFMA.FTZ R6, -R239, R239, 1 ;  /* 0x3f800000ef067423 */ /* 0x000fe200000101ef */
[----:B------:R-:W-:Y:S01]  /*9e30*/  STS [R142+0x16400], R10 ;  /* 0x0164000a8e007388 */ /* 0x000fe20000000800 */
[----:B------:R-:W-:Y:S01]  /*9e40*/  F2FP.BF16.F32.PACK_AB R9, R9, R14 ;  /* 0x0000000e0909723e */ /* 0x000fe200000010ff */
[----:B------:R-:W-:Y:S01]  /*9e50*/  FMUL.FTZ R8, R0, UR6 ;  /* 0x0000000600087c20 */ /* 0x000fe20008410000 */
[----:B------:R-:W-:Y:S01]  /*9e60*/  FMUL.FTZ R6, R6, UR6 ;  /* 0x0000000606067c20 */ /* 0x000fe20008410000 */
[----:B------:R-:W-:Y:S01]  /*9e70*/  STS [R141+0x16000], R19 ;  /* 0x016000138d007388 */ /* 0x000fe20000000800 */
[----:B------:R-:W-:Y:S01]  /*9e80*/  FFMA.FTZ R0, -R250, R250, 1 ;  /* 0x3f800000fa007423 */ /* 0x000fe200000101fa */
[----:B------:R-:W-:Y:S01]  /*9e90*/  FMUL.FTZ R8, R8, R27 ;  /* 0x0000001b08087220 */ /* 0x000fe20000410000 */
[----:B------:R-:W-:Y:S01]  /*9ea0*/  F2FP.BF16.F32.PACK_AB R18, R18, R24 ;  /* 0x000000181212723e */ /* 0x000fe200000010ff */
[----:B------:R-:W-:Y:S01]  /*9eb0*/  STS [R141+0x16400], R9 ;  /* 0x016400098d007388 */ /* 0x000fe20000000800 */
[----:B------:R-:W-:Y:S01]  /*9ec0*/  FMUL.FTZ R46, R6, R46 ;  /* 0x0000002e062e7220 */ /* 0x000fe20000410000 */
[----:B------:R-:W-:Y:S01]  /*9ed0*/  FMUL.FTZ R5, R5, UR6 ;  /* 0x0000000605057c20 */ /* 0x000fe20008410000 */
[----:B------:R-:W-:Y:S01]  /*9ee0*/  FMUL.FTZ R0, R0, UR6 ;  /* 0x0000000600007c20 */ /* 0x000fe20008410000 */
[----:B------:R-:W-:Y:S01]  /*9ef0*/  STS [R140+0x14000], R135 ;  /* 0x014000878c007388 */ /* 0x000fe20000000800 */
[----:B------:R-:W-:Y:S01]  /*9f00*/  FFMA.FTZ R6, -R226, R226, 1 ;  /* 0x3f800000e2067423 */ /* 0x000fe200000101e2 */
[----:B------:R-:W-:Y:S01]  /*9f10*/  F2FP.BF16.F32.PACK_AB R8, R8, R26 ;  /* 0x0000001a0808723e */ /* 0x000fe200000010ff */
[----:B------:R-:W-:Y:S01]  /*9f20*/  FMUL.FTZ R30, R5, R30 ;  /* 0x0000001e051e7220 */ /* 0x000fe20000410000 */
[----:B------:R1:W-:Y:S01]  /*9f30*/  STS [R140+0x14400], R36 ;  /* 0x014400248c007388 */ /* 0x0003e20000000800 */
[----:B------:R-:W-:Y:S01]  /*9f40*/  FMUL.FTZ R31, R0, R31 ;  /* 0x0000001f001f7220 */ /* 0x000fe20000410000 */
[----:B------:R-:W-:Y:S01]  /*9f50*/  FMUL.FTZ R6, R6, UR6 ;  /* 0x0000000606067c20 */ /* 0x000fe20008410000 */
[----:B------:R-:W-:Y:S01]  /*9f60*/  FFMA.FTZ R14, -R241, R241, 1 ;  /* 0x3f800000f10e7423 */ /* 0x000fe200000101f1 */
[----:B------:R-:W-:Y:S01]  /*9f70*/  FADD.FTZ R0, -R4, R47 ;  /* 0x0000002f04007221 */ /* 0x000fe20000010100 */
[----:B------:R-:W-:Y:S01]  /*9f80*/  FFMA.FTZ R5, -R238, R238, 1 ;  /* 0x3f800000ee057423 */ /* 0x000fe200000101ee */
[----:B------:R-:W-:Y:S01]  /*9f90*/  FMUL.FTZ R59, R6, R59 ;  /* 0x0000003b063b7220 */ /* 0x000fe20000410000 */
[----:B------:R-:W-:Y:S01]  /*9fa0*/  F2FP.BF16.F32.PACK_AB R6, R31, R30 ;  /* 0x0000001e1f06723e */ /* 0x000fe200000010ff */
[----:B------:R-:W-:Y:S01]  /*9fb0*/  FMUL.FTZ R14, R14, UR6 ;  /* 0x000000060e0e7c20 */ /* 0x000fe20008410000 */
[----:B------:R-:W-:Y:S01]  /*9fc0*/  FMUL.FTZ R0, R208, R0 ;  /* 0x00000000d0007220 */ /* 0x000fe20000410000 */
[----:B------:R-:W-:Y:S01]  /*9fd0*/  FMUL.FTZ R5, R5, UR6 ;  /* 0x0000000605057c20 */ /* 0x000fe20008410000 */
[----:B------:R-:W-:Y:S01]  /*9fe0*/  FFMA.FTZ R7, -R240, R240, 1 ;  /* 0x3f800000f0077423 */ /* 0x000fe200000101f0 */
[----:B------:R-:W-:Y:S01]  /*9ff0*/  FMUL.FTZ R42, R14, R42 ;  /* 0x0000002a0e2a7220 */ /* 0x000fe20000410000 */
[----:B------:R-:W-:Y:S01]  /*a000*/  F2FP.BF16.F32.PACK_AB R13, R13, R44 ;  /* 0x0000002c0d0d723e */ /* 0x000fe200000010ff */
[----:B------:R-:W-:Y:S01]  /*a010*/  FMUL.FTZ R14, R5, R0 ;  /* 0x00000000050e7220 */ /* 0x000fe20000410000 */
[----:B------:R-:W-:Y:S01]  /*a020*/  FMUL.FTZ R7, R7, UR6 ;  /* 0x0000000607077c20 */ /* 0x000fe20008410000 */
[----:B------:R-:W-:Y:S01]  /*a030*/  FFMA.FTZ R5, -R221, R221, 1 ;  /* 0x3f800000dd057423 */ /* 0x000fe200000101dd */
[----:B------:R-:W-:Y:S01]  /*a040*/  FADD.FTZ R0, -R4, R63 ;  /* 0x0000003f04007221 */ /* 0x000fe20000010100 */
[----:B------:R-:W-:Y:S01]  /*a050*/  FFMA.FTZ R4, -R220, R220, 1 ;  /* 0x3f800000dc047423 */ /* 0x000fe200000101dc */
[----:B------:R-:W-:Y:S01]  /*a060*/  FMUL.FTZ R43, R7, R43 ;  /* 0x0000002b072b7220 */ /* 0x000fe20000410000 */
[----:B------:R-:W-:Y:S01]  /*a070*/  FMUL.FTZ R5, R5, UR6 ;  /* 0x0000000605057c20 */ /* 0x000fe20008410000 */
[----:B------:R-:W-:Y:S01]  /*a080*/  FFMA.FTZ R7, -R227, R227, 1 ;  /* 0x3f800000e3077423 */ /* 0x000fe200000101e3 */
[----:B------:R-:W-:Y:S01]  /*a090*/  FMUL.FTZ R0, R176, R0 ;  /* 0x00000000b0007220 */ /* 0x000fe20000410000 */
[----:B------:R-:W-:Y:S01]  /*a0a0*/  FMUL.FTZ R4, R4, UR6 ;  /* 0x0000000604047c20 */ /* 0x000fe20008410000 */
[----:B------:R-:W-:Y:S01]  /*a0b0*/  FMUL.FTZ R62, R5, R62 ;  /* 0x0000003e053e7220 */ /* 0x000fe20000410000 */
[----:B------:R-:W-:Y:S01]  /*a0c0*/  F2FP.BF16.F32.PACK_AB R5, R43, R42 ;  /* 0x0000002a2b05723e */ /* 0x000fe200000010ff */
[----:B------:R-:W-:Y:S01]  /*a0d0*/  FMUL.FTZ R7, R7, UR6 ;  /* 0x0000000607077c20 */ /* 0x000fe20008410000 */
[----:B------:R-:W-:Y:S01]  /*a0e0*/  F2FP.BF16.F32.PACK_AB R12, R12, R56 ;  /* 0x000000380c0c723e */ /* 0x000fe200000010ff */
[----:B------:R-:W4:Y:S01]  /*a0f0*/  LDL.LU R37, [R1+0x38] ;  /* 0x0000380001257983 */ /* 0x000f220000300800 */
[----:B------:R-:W-:Y:S01]  /*a100*/  F2FP.BF16.F32.PACK_AB R11, R61, R60 ;  /* 0x0000003c3d0b723e */ /* 0x000fe200000010ff */
[----:B------:R-:W-:Y:S01]  /*a110*/  FMUL.FTZ R58, R7, R58 ;  /* 0x0000003a073a7220 */ /* 0x000fe20000410000 */
[----:B------:R-:W-:Y:S01]  /*a120*/  FMUL.FTZ R7, R4, R0 ;  /* 0x0000000004077220 */ /* 0x000fe20000410000 */
[----:B------:R-:W-:Y:S01]  /*a130*/  F2FP.BF16.F32.PACK_AB R4, R14, R46 ;  /* 0x0000002e0e04723e */ /* 0x000fe200000010ff */
[----:B-1----:R-:W4:Y:S02]  /*a140*/  LDL.LU R36, [R1+0x3c] ;  /* 0x00003c0001247983 */ /* 0x002f240000300800 */
[----:B------:R-:W-:Y:S02]  /*a150*/  F2FP.BF16.F32.PACK_AB R0, R59, R58 ;  /* 0x0000003a3b00723e */ /* 0x000fe400000010ff */
[----:B------:R-:W-:Y:S01]  /*a160*/  F2FP.BF16.F32.PACK_AB R7, R7, R62 ;  /* 0x0000003e0707723e */ /* 0x000fe200000010ff */
[----:B------:R1:W5:Y:S04]  /*a170*/  LDL.64 R218, [R1+0x40] ;  /* 0x0000400001da7983 */ /* 0x0003680000100a00 */
[----:B---3--:R-:W-:Y:S04]  /*a180*/  STS [R139+0x14000], R134 ;  /* 0x014000868b007388 */ /* 0x008fe80000000800 */
[----:B------:R-:W-:Y:S04]  /*a190*/  STS [R139+0x14400], R32 ;  /* 0x014400208b007388 */ /* 0x000fe80000000800 */
[----:B------:R-:W-:Y:S04]  /*a1a0*/  STS [R140+0x16000], R18 ;  /* 0x016000128c007388 */ /* 0x000fe80000000800 */
[----:B------:R-:W-:Y:S04]  /*a1b0*/  STS [R140+0x16400], R8 ;  /* 0x016400088c007388 */ /* 0x000fe80000000800 */
[----:B------:R-:W-:Y:S04]  /*a1c0*/  STS [R139+0x16000], R17 ;  /* 0x016000118b007388 */ /* 0x000fe80000000800 */
[----:B------:R-:W-:Y:S04]  /*a1d0*/  STS [R139+0x16400], R6 ;  /* 0x016400068b007388 */ /* 0x000fe80000000800 */
[----:B--2---:R-:W-:Y:S04]  /*a1e0*/  STS [R138+0x14000], R64 ;  /* 0x014000408a007388 */ /* 0x004fe80000000800 */
[----:B------:R-:W-:Y:S04]  /*a1f0*/  STS [R138+0x14400], R23 ;  /* 0x014400178a007388 */ /* 0x000fe80000000800 */
[----:B----4-:R-:W-:Y:S04]  /*a200*/  STS [R137+0x14000], R53 ;  /* 0x0140003589007388 */ /* 0x010fe80000000800 */
        /* <DEDUP_REMOVED lines=9> */
[----:B------:R-:W-:Y:S01]  /*a2a0*/  STS [R136+0x16000], R12 ;  /* 0x0160000c88007388 */ /* 0x000fe20000000800 */
[----:B------:R-:W-:Y:S03]  /*a2b0*/  MOV R147, R37 ;  /* 0x0000002500937202 */ /* 0x000fe60000000f00 */
[----:B------:R2:W-:Y:S01]  /*a2c0*/  STS [R136+0x16400], R0 ;  /* 0x0164000088007388 */ /* 0x0005e20000000800 */
[----:B------:R-:W-:Y:S03]  /*a2d0*/  MOV R146, R36 ;  /* 0x0000002400927202 */ /* 0x000fe60000000f00 */
[----:B------:R-:W-:Y:S04]  /*a2e0*/  STS [R65+0x16000], R11 ;  /* 0x0160000b41007388 */ /* 0x000fe80000000800 */
[----:B------:R-:W-:Y:S01]  /*a2f0*/  STS [R65+0x16400], R7 ;  /* 0x0164000741007388 */ /* 0x000fe20000000800 */
[----:B------:R-:W-:Y:S01]  /*a300*/  BAR.SYNC.DEFER_BLOCKING 0x0 ;  /* 0x0000000000007b1d */ /* 0x000fe20000010000 */
[----:B--2---:R-:W-:Y:S05]  /*a310*/  IADD3 R0, R2, R185, RZ ;  /* 0x000000b902007210 */ /* 0x004fea0007ffe0ff */
[----:B------:R-:W-:Y:S04]  /*a320*/  LDSM.16.MT88.4 R4, [R3+0x1c000] ;  /* 0x01c000000304783b */ /* 0x000fe80000004200 */
[----:B------:R-:W2:Y:S04]  /*a330*/  LDSM.16.MT88.4 R8, [R2] ;  /* 0x000000000208783b */ /* 0x000ea80000004200 */
[----:B------:R-:W3:Y:S04]  /*a340*/  LDSM.16.MT88.4 R12, [R3+0x20000] ;  /* 0x02000000030c783b */ /* 0x000ee80000004200 */
[----:B------:R-:W4:Y:S04]  /*a350*/  LDSM.16.MT88.4 R16, [R0] ;  /* 0x000000000010783b */ /* 0x000f280000004200 */
[----:B------:R-:W-:Y:S04]  /*a360*/  LDSM.16.MT88.4 R20, [R3+0x1c800] ;  /* 0x01c800000314783b */ /* 0x000fe80000004200 */
[----:B------:R-:W1:Y:S04]  /*a370*/  LDSM.16.MT88.4 R24, [R2+0x800] ;  /* 0x000800000218783b */ /* 0x000e680000004200 */
[----:B------:R-:W1:Y:S04]  /*a380*/  LDSM.16.MT88.4 R28, [R3+0x20800] ;  /* 0x02080000031c783b */ /* 0x000e680000004200 */
[----:B------:R-:W1:Y:S01]  /*a390*/  LDSM.16.MT88.4 R32, [R0+0x800] ;  /* 0x000800000020783b */ /* 0x000e620000004200 */
[-C--:B--2---:R-:W-:Y:S06]  /*a3a0*/  HMMA.16816.F32.BF16 R68, R4, R8.reuse, R68 ;  /* 0x000000080444723c */ /* 0x084fec0000041844 */
[C---:B---3--:R-:W-:Y:S06]  /*a3b0*/  HMMA.16816.F32.BF16 R72, R12.reuse, R8, R72 ;  /* 0x000000080c48723c */ /* 0x048fec0000041848 */
        /* <DEDUP_REMOVED lines=92> */
[----:B-----5:R-:W-:Y:S02]  /*a980*/  ISETP.GE.AND P1, PT, R218, UR23, PT ;  /* 0x00000017da007c0c */ /* 0x020fe4000bf26270 */
[----:B------:R-:W3:Y:S11]  /*a990*/  LDL.LU R36, [R1+0x4c] ;  /* 0x00004c0001247983 */ /* 0x000ef60000300800 */
[----:B------:R4:W-:Y:S01]  /*a9a0*/  @P1 STS.128 [R145+0x8000], RZ ;  /* 0x008000ff91001388 */ /* 0x0009e20000000c00 */
[----:B------:R-:W4:Y:S08]  /*a9b0*/  @!P1 LDC R13, c[0x0][0x424] ;  /* 0x00010900ff0d9b82 */ /* 0x000f300000000800 */
[----:B------:R-:W4:Y:S08]  /*a9c0*/  @!P1 LDC R14, c[0x0][0x424] ;  /* 0x00010900ff0e9b82 */ /* 0x000f300000000800 */
[----:B------:R-:W4:Y:S01]  /*a9d0*/  @!P1 LDC R15, c[0x0][0x424] ;  /* 0x00010900ff0f9b82 */ /* 0x000f220000000800 */
[C---:B-1----:R-:W-:Y:S05]  /*a9e0*/  IMAD.U32 R4, R6.reuse, -0x80, RZ ;  /* 0xffffff8006047824 */ /* 0x042fea00078e00ff */
[--C-:B------:R-:W-:Y:S02]  /*a9f0*/  SHF.R.S32.HI R5, RZ, 0x1f, R4.reuse ;  /* 0x0000001fff057819 */ /* 0x100fe40000011404 */
[CC--:B------:R-:W-:Y:S02]  /*aa00*/  @!P1 LEA R0, P3, R6.reuse, R4.reuse, 0x5 ;  /* 0x0000000406009211 */ /* 0x0c0fe400078628ff */
[C---:B------:R-:W-:Y:S01]  /*aa10*/  @!P1 LEA R11, P2, R6.reuse, R4, 0x6 ;  /* 0x00000004060b9211 */ /* 0x040fe200078430ff */
[C---:B------:R-:W-:Y:S01]  /*aa20*/  @!P1 IMAD.WIDE.U32 R8, R6.reuse, 0x60, R4 ;  /* 0x0000006006089825 */ /* 0x040fe200078e0004 */
[CC--:B----4-:R-:W-:Y:S02]  /*aa30*/  @!P1 LEA.HI.X R13, R6.reuse, R5.reuse, R13, 0x5, P3 ;  /* 0x00000005060d9211 */ /* 0x0d0fe400018f2c0d */
[----:B------:R-:W-:Y:S01]  /*aa40*/  @!P1 LEA.HI.X R14, R6, R5, R14, 0x6, P2 ;  /* 0x00000005060e9211 */ /* 0x000fe200010f340e */
        /* <DEDUP_REMOVED lines=32> */
.L_x_1227:
[----:B------:R-:W-:Y:S01]  /*ac50*/  LDSM.16.M88.4 R32, [R148+0x14000] ;  /* 0x014000009420783b */ /* 0x000fe20000000200 */
[----:B------:R-:W-:Y:S01]  /*ac60*/  IMAD.IADD R0, R193, 0x1, R185 ;  /* 0x00000001c1007824 */ /* 0x000fe200078e02b9 */
[----:B------:R-:W-:Y:S01]  /*ac70*/  ULOP3.LUT UR12, UR10, 0x1, URZ, 0xc0, !UPT ;  /* 0x000000010a0c7892 */ /* 0x000fe2000f8ec03f */
[----:B------:R-:W-:Y:S01]  /*ac80*/  IMAD.IADD R144, R185, 0x1, R150 ;  /* 0x00000001b9907824 */ /* 0x000fe200078e0296 */
[----:B------:R-:W1:Y:S01]  /*ac90*/  LDSM.16.MT88.4 R16, [R2+0x4000] ;  /* 0x004000000210783b */ /* 0x000e620000004200 */
[----:B------:R-:W-:Y:S02]  /*aca0*/  UISETP.GT.AND UP3, UPT, UR10, UR19, UPT ;  /* 0x000000130a00728c */ /* 0x000fe4000bf64270 */
[----:B------:R-:W-:Y:S01]  /*acb0*/  UISETP.NE.U32.AND UP1, UPT, UR12, 0x1, UPT ;  /* 0x000000010c00788c */ /* 0x000fe2000bf25070 */
[----:B------:R-:W2:Y:S01]  /*acc0*/  LDSM.16.M88.4 R28, [R148+0x16000] ;  /* 0x01600000941c783b */ /* 0x000ea20000000200 */
[----:B------:R-:W-:Y:S03]  /*acd0*/  UIADD3 UR10, UR10, -0x1, URZ ;  /* 0xffffffff0a0a7890 */ /* 0x000fe6000fffe03f */
[----:B------:R-:W3:Y:S04]  /*ace0*/  LDSM.16.MT88.4 R36, [R0] ;  /* 0x000000000024783b */ /* 0x000ee80000004200 */
[----:B------:R-:W4:Y:S04]  /*acf0*/  LDL R156, [R1+0xf8] ;  /* 0x0000f800019c7983 */ /* 0x000f280000100800 */
[----:B------:R-:W-:Y:S04]  /*ad00*/  LDSM.16.M88.4 R40, [R150+0x14000] ;  /* 0x014000009628783b */ /* 0x000fe80000000200 */
[----:B------:R-:W4:Y:S04]  /*ad10*/  LDL R155, [R1+0xfc] ;  /* 0x0000fc00019b7983 */ /* 0x000f280000100800 */
[----:B------:R-:W3:Y:S04]  /*ad20*/  LDSM.16.MT88.4 R44, [R2+0x4800] ;  /* 0x00480000022c783b */ /* 0x000ee80000004200 */
[----:B------:R-:W4:Y:S04]  /*ad30*/  LDL R151, [R1+0xdc] ;  /* 0x0000dc0001977983 */ /* 0x000f280000100800 */
[----:B------:R-:W3:Y:S04]  /*ad40*/  LDSM.16.M88.4 R48, [R150+0x16000] ;  /* 0x016000009630783b */ /* 0x000ee80000000200 */
[----:B------:R-:W4:Y:S01]  /*ad50*/  LDL R152, [R1+0xd8] ;  /* 0x0000d80001987983 */ /* 0x000f220000100800 */
[-C--:B-1----:R-:W-:Y:S03]  /*ad60*/  HMMA.16816.F32.BF16 R4, R32, R16.reuse, RZ ;  /* 0x000000102004723c */ /* 0x082fe600000418ff */
[----:B------:R-:W1:Y:S04]  /*ad70*/  LDSM.16.MT88.4 R52, [R0+0x800] ;  /* 0x000800000034783b */ /* 0x000e680000004200 */
[----:B------:R-:W4:Y:S01]  /*ad80*/  LDL R153, [R1+0xe4] ;  /* 0x0000e40001997983 */ /* 0x000f220000100800 */
        /* <DEDUP_REMOVED lines=72> */
[----:B------:R-:W3:Y:S05]  /*b210*/  LDC R44, c[0x0][0x270] ;  /* 0x00009c00ff2c7b82 */ /* 0x000eea0000000800 */
[-C--:B-1----:R-:W-:Y:S06]  /*b220*/  HMMA.16816.F32.BF16 R4, R36, R48.reuse, R4 ;  /* 0x000000302404723c */ /* 0x082fec0000041804 */
[C---:B------:R-:W-:Y:S06]  /*b230*/  HMMA.16816.F32.BF16 R8, R136.reuse, R48, R8 ;  /* 0x000000308808723c */ /* 0x040fec0000041808 */
[-C--:B------:R-:W-:Y:S06]  /*b240*/  HMMA.16816.F32.BF16 R12, R136, R50.reuse, R12 ;  /* 0x00000032880c723c */ /* 0x080fec000004180c */
[C---:B------:R-:W-:Y:S05]  /*b250*/  HMMA.16816.F32.BF16 R16, R36.reuse, R50, R16 ;  /* 0x000000322410723c */ /* 0x040fea0000041810 */
[----:B---3--:R-:W-:Y:S01]  /*b260*/  IMAD R44, R44, UR24, RZ ;  /* 0x000000182c2c7c24 */ /* 0x008fe2000f8e02ff */
[-C--:B------:R-:W-:Y:S05]  /*b270*/  HMMA.16816.F32.BF16 R20, R36, R140.reuse, R20 ;  /* 0x0000008c2414723c */ /* 0x080fea0000041814 */
[C---:B----4-:R-:W-:Y:S01]  /*b280*/  IMAD.U32 R0, R44.reuse, -0x80, RZ ;  /* 0xffffff802c007824 */ /* 0x050fe200078e00ff */
[C---:B------:R-:W-:Y:S05]  /*b290*/  HMMA.16816.F32.BF16 R24, R136.reuse, R140, R24 ;  /* 0x0000008c8818723c */ /* 0x040fea0000041818 */
[----:B------:R-:W-:Y:S01]  /*b2a0*/  IMAD.SHL.U32 R45, R44, 0x10, RZ ;  /* 0x000000102c2d7824 */ /* 0x000fe200078e00ff */
[-C--:B------:R-:W-:Y:S06]  /*b2b0*/  HMMA.16816.F32.BF16 R28, R136, R142.reuse, R28 ;  /* 0x0000008e881c723c */ /* 0x080fec000004181c */
[----:B------:R-:W-:Y:S06]  /*b2c0*/  HMMA.16816.F32.BF16 R32, R36, R142, R32 ;  /* 0x0000008e2420723c */ /* 0x000fec0000041820 */
[-C--:B------:R-:W-:Y:S05]  /*b2d0*/  HMMA.16816.F32.BF16 R4, R40, R52.reuse, R4 ;  /* 0x000000342804723c */ /* 0x080fea0000041804 */
[----:B------:R-:W-:Y:S01]  /*b2e0*/  @P0 IADD3 R38, P1, R156, UR14, RZ ;  /* 0x0000000e9c260c10 */ /* 0x000fe2000ff3e0ff */
[C---:B------:R-:W-:Y:S01]  /*b2f0*/  HMMA.16816.F32.BF16 R8, R56.reuse, R52, R8 ;  /* 0x000000343808723c */ /* 0x040fe20000041808 */
[----:B------:R-:W-:Y:S04]  /*b300*/  @UP0 UIADD3 UR14, UP2, UR14, -0x200, URZ ;  /* 0xfffffe000e0e0890 */ /* 0x000fe8000ff5e03f */
[----:B------:R-:W-:Y:S01]  /*b310*/  @P0 IADD3.X R39, R155, UR13, RZ, P1, !PT ;  /* 0x0000000d9b270c10 */ /* 0x000fe20008ffe4ff */
        /* <DEDUP_REMOVED lines=8> */
[----:B------:R-:W4:Y:S04]  /*b3a0*/  @P0 LDG.E R153, desc[UR8][R38.64+0x20] ;  /* 0x0000200826990981 */ /* 0x000f28000c1e1900 */
        /* <DEDUP_REMOVED lines=25> */
[----:B------:R-:W-:Y:S04]  /*b540*/  @P0 STL [R1+0xe4], R153 ;  /* 0x0000e49901000387 */ /* 0x000fe80000100800 */
[----:B--2---:R-:W-:Y:S01]  /*b550*/  @P0 STL [R1+0xe0], R154 ;  /* 0x0000e09a01000387 */ /* 0x004fe20000100800 */
[CC--:B------:R-:W-:Y:S04]  /*b560*/  LEA R40, P0, R2.reuse, R36.reuse, 0x2 ;  /* 0x0000002402287211 */ /* 0x0c0fe800078010ff */
        /* <DEDUP_REMOVED lines=8> */
[C---:B--2---:R-:W-:Y:S02]  /*b5f0*/  IMAD R8, R44.reuse, 0x38, RZ ;  /* 0x000000382c087824 */ /* 0x044fe400078e02ff */
[----:B------:R1:W-:Y:S04]  /*b600*/  REDG.E.ADD.F32.FTZ.RN.STRONG.GPU desc[UR8][R6.64], R9 ;  /* 0x00000009060079a6 */ /* 0x0003e8000c10f388 */
[----:B------:R2:W-:Y:S01]  /*b610*/  REDG.E.ADD.F32.FTZ.RN.STRONG.GPU desc[UR8][R4.64], R10 ;  /* 0x0000000a040079a6 */ /* 0x0005e2000c10f388 */
[----:B-1----:R-:W-:Y:S01]  /*b620*/  IMAD.SHL.U32 R7, R44, 0x40, RZ ;  /* 0x000000402c077824 */ /* 0x002fe200078e00ff */
[-C--:B--2---:R-:W-:Y:S01]  /*b630*/  LEA R4, P0, R8, R36.reuse, 0x2 ;  /* 0x0000002408047211 */ /* 0x084fe200078010ff */
        /* <DEDUP_REMOVED lines=15> */
[----:B--2---:R-:W-:Y:S02]  /*b730*/  IMAD.IADD R38, R0, 0x1, R2 ;  /* 0x0000000100267824 */ /* 0x004fe400078e0202 */
[C---:B---3--:R-:W-:Y:S02]  /*b740*/  IMAD R9, R44.reuse, 0x60, RZ ;  /* 0x000000602c097824 */ /* 0x048fe400078e02ff */
[----:B------:R1:W-:Y:S01]  /*b750*/  REDG.E.ADD.F32.FTZ.RN.STRONG.GPU desc[UR8][R4.64], R19 ;  /* 0x00000013040079a6 */ /* 0x0003e2000c10f388 */
[----:B----4-:R-:W-:Y:S02]  /*b760*/  IMAD R7, R44, 0x68, RZ ;  /* 0x000000682c077824 */ /* 0x010fe400078e02ff */
        /* <DEDUP_REMOVED lines=19> */
[----:B--2---:R-:W-:Y:S01]  /*b8a0*/  IMAD.IADD R10, R0, 0x1, R5 ;  /* 0x00000001000a7824 */ /* 0x004fe200078e0205 */
[-C--:B------:R-:W-:Y:S01]  /*b8b0*/  LEA.HI.X.SX32 R51, R2, R37.reuse, 0x2, P0 ;  /* 0x0000002502337211 */ /* 0x080fe200000f16ff */
[----:B------:R2:W-:Y:S01]  /*b8c0*/  REDG.E.ADD.F32.FTZ.RN.STRONG.GPU desc[UR8][R18.64], R15 ;  /* 0x0000000f120079a6 */ /* 0x0005e2000c10f388 */
[CC--:B------:R-:W-:Y:S01]  /*b8d0*/  LEA R44, P0, R5.reuse, R36.reuse, 0x2 ;  /* 0x00000024052c7211 */ /* 0x0c0fe200078010ff */
[----:B---3--:R-:W-:Y:S01]  /*b8e0*/  IMAD.IADD R9, R0, 0x1, R10 ;  /* 0x0000000100097824 */ /* 0x008fe200078e020a */
        /* <DEDUP_REMOVED lines=22> */
[-C--:B--2---:R-:W-:Y:S01]  /*ba50*/  LEA R18, P2, R8, R36.reuse, 0x2 ;  /* 0x0000002408127211 */ /* 0x084fe200078410ff */
        /* <DEDUP_REMOVED lines=259> */
.L_x_1229:
[----:B------:R-:W-:Y:S01]  /*ca90*/  @UP0 UIADD3 UR5, UR21, UR34, URZ ;  /* 0x0000002215050290 */ /* 0x000fe2000fffe03f */
[----:B------:R-:W-:Y:S01]  /*caa0*/  F2FP.BF16.F32.PACK_AB R92, R93, R92 ;  /* 0x0000005c5d5c723e */ /* 0x000fe200000010ff */
[----:B------:R-:W-:Y:S01]  /*cab0*/  @UP0 ULDC.64 UR12, c[0x0][0x458] ;  /* 0x00011600000c0ab9 */ /* 0x000fe20000000a00 */
[----:B------:R-:W-:Y:S01]  /*cac0*/  F2FP.BF16.F32.PACK_AB R94, R95, R94 ;  /* 0x0000005e5f5e723e */ /* 0x000fe200000010ff */
        /* <DEDUP_REMOVED lines=18> */
.L_x_1230:
[----:B------:R-:W2:Y:S01]  /*cbf0*/  S2R R18, SR_TID.X ;  /* 0x0000000000127919 */ /* 0x000ea20000002100 */
[----:B------:R-:W-:Y:S01]  /*cc00*/  USHF.R.S32.HI UR5, URZ, 0x1f, UR20 ;  /* 0x0000001f3f057899 */ /* 0x000fe20008011414 */
[--C-:B-1---5:R-:W-:Y:S01]  /*cc10*/  SHF.R.S32.HI R7, RZ, 0x1f, R218.reuse ;  /* 0x0000001fff077819 */ /* 0x122fe200000114da */
[----:B------:R-:W-:Y:S01]  /*cc20*/  UIMAD UR11, UR51, -0x80, UR11 ;  /* 0xffffff80330b78a4 */ /* 0x000fe2000f8e020b */
[----:B------:R-:W1:Y:S01]  /*cc30*/  S2R R19, SR_TID.X ;  /* 0x0000000000137919 */ /* 0x000e620000002100 */
[----:B------:R-:W-:Y:S01]  /*cc40*/  ULDC UR14, c[0x0][0x2d0] ;  /* 0x0000b400000e7ab9 */ /* 0x000fe20000000800 */
[----:B------:R-:W-:Y:S01]  /*cc50*/  UIMAD UR10, UR5, UR6, URZ ;  /* 0x00000006050a72a4 */ /* 0x000fe2000f8e023f */
[----:B------:R-:W-:Y:S01]  /*cc60*/  ISETP.GE.AND P4, PT, R218, UR14, PT ;  /* 0x0000000eda007c0c */ /* 0x000fe2000bf86270 */
[----:B------:R3:W-:Y:S01]  /*cc70*/  STS [R55+0x4000], R92 ;  /* 0x0040005c37007388 */ /* 0x0007e20000000800 */
[----:B------:R-:W-:Y:S01]  /*cc80*/  IMAD.U32 R0, RZ, RZ, UR6 ;  /* 0x00000006ff007e24 */ /* 0x000fe2000f8e00ff */
[----:B------:R-:W-:Y:S01]  /*cc90*/  UIMAD UR10, UR20, UR7, UR10 ;  /* 0x00000007140a72a4 */ /* 0x000fe2000f8e020a */
[----:B------:R-:W-:Y:S01]  /*cca0*/  IMAD.MOV.U32 R6, RZ, RZ, R218 ;  /* 0x000000ffff067224 */ /* 0x000fe200078e00da */
[----:B------:R3:W-:Y:S01]  /*ccb0*/  STS [R54+0x4000], R94 ;  /* 0x0040005e36007388 */ /* 0x0007e20000000800 */
[----:B------:R-:W-:Y:S01]  /*ccc0*/  USHF.R.S32.HI UR21, URZ, 0x1f, UR56 ;  /* 0x0000001f3f157899 */ /* 0x000fe20008011438 */
[----:B------:R-:W-:Y:S01]  /*ccd0*/  BSSY B0, `(.L_x_1231) ;  /* 0x0000027000007945 */ /* 0x000fe20003800000 */
[----:B------:R-:W-:Y:S01]  /*cce0*/  IMAD.WIDE.U32 R4, R0, UR20, R6 ;  /* 0x0000001400047c25 */ /* 0x000fe2000f8e0006 */
[----:B------:R-:W-:Y:S03]  /*ccf0*/  BAR.SYNC.DEFER_BLOCKING 0x0 ;  /* 0x0000000000007b1d */ /* 0x000fe60000010000 */
[----:B------:R-:W-:Y:S01]  /*cd00*/  IMAD.U32 R0, RZ, RZ, UR10 ;  /* 0x0000000aff007e24 */ /* 0x000fe2000f8e00ff */
[----:B------:R-:W-:-:S02]  /*cd10*/  IADD3 R4, P0, R4, UR18, RZ ;  /* 0x0000001204047c10 */ /* 0x000fc4000ff1e0ff */
[----:B------:R-:W-:Y:S02]  /*cd20*/  ULDC.64 UR14, c[0x0][0x468] ;  /* 0x00011a00000e7ab9 */ /* 0x000fe40000000a00 */
[----:B------:R-:W-:Y:S01]  /*cd30*/  UIMAD UR10, UR21, UR14, URZ ;  /* 0x0000000e150a72a4 */ /* 0x000fe2000f8e023f */
[----:B------:R-:W-:Y:S01]  /*cd40*/  IADD3.X R5, R5, UR19, R0, P0, !PT ;  /* 0x0000001305057c10 */ /* 0x000fe200087fe400 */
[----:B------:R-:W-:Y:S02]  /*cd50*/  IMAD.U32 R0, RZ, RZ, UR14 ;  /* 0x0000000eff007e24 */ /* 0x000fe4000f8e00ff */
[----:B------:R-:W-:Y:S02]  /*cd60*/  UIMAD UR15, UR56, UR15, UR10 ;  /* 0x0000000f380f72a4 */ /* 0x000fe4000f8e020a */
[----:B------:R-:W-:Y:S01]  /*cd70*/  IMAD.WIDE.U32 R4, R0, UR56, R4 ;  /* 0x0000003800047c25 */ /* 0x000fe2000f8e0004 */
[----:B--2---:R-:W-:-:S03]  /*cd80*/  SHF.R.S32.HI R18, RZ, 0x1f, R18 ;  /* 0x0000001fff127819 */ /* 0x004fc60000011412 */
[----:B------:R-:W-:Y:S01]  /*cd90*/  VIADD R16, R5, UR15 ;  /* 0x0000000f05107c36 */ /* 0x000fe20008000000 */
[----:B-1----:R-:W-:Y:S01]  /*cda0*/  LEA.HI R18, R18, R19, RZ, 0x3 ;  /* 0x0000001312127211 */ /* 0x002fe200078f18ff */
[----:B------:R3:W1:Y:S03]  /*cdb0*/  LDS.128 R20, [R145+0xd000] ;  /* 0x00d0000091147984 */ /* 0x0006660000000c00 */
[----:B------:R-:W-:Y:S01]  /*cdc0*/  SHF.R.S32.HI R18, RZ, 0x3, R18 ;  /* 0x00000003ff127819 */ /* 0x000fe20000011412 */
[----:B------:R3:W2:Y:S03]  /*cdd0*/  LDS.128 R24, [R145+0x11000] ;  /* 0x0110000091187984 */ /* 0x0006a60000000c00 */
[----:B------:R-:W-:Y:S01]  /*cde0*/  SHF.R.S32.HI R17, RZ, 0x1f, R18 ;  /* 0x0000001fff117819 */ /* 0x000fe20000011412 */
[C---:B------:R-:W-:Y:S01]  /*cdf0*/  VIADD R2, R18.reuse, 0x20 ;  /* 0x0000002012027836 */ /* 0x040fe20000000000 */
[----:B------:R3:W4:Y:S01]  /*ce00*/  LDS.128 R28, [R145+0x12000] ;  /* 0x01200000911c7984 */ /* 0x0007220000000c00 */
[----:B------:R-:W-:-:S03]  /*ce10*/  VIADD R8, R18, 0x40 ;  /* 0x0000004012087836 */ /* 0x000fc60000000000 */
[----:B------:R-:W-:Y:S01]  /*ce20*/  ISETP.GE.OR P3, PT, R2, UR11, P4 ;  /* 0x0000000b02007c0c */ /* 0x000fe2000a766670 */
[----:B------:R3:W1:Y:S01]  /*ce30*/  LDS.128 R32, [R145+0x13000] ;  /* 0x0130000091207984 */ /* 0x0006620000000c00 */
[----:B------:R-:W-:Y:S01]  /*ce40*/  VIADD R2, R18, 0x60 ;  /* 0x0000006012027836 */ /* 0x000fe20000000000 */
[----:B------:R-:W-:-:S04]  /*ce50*/  ISETP.GE.OR P2, PT, R8, UR11, P4 ;  /* 0x0000000b08007c0c */ /* 0x000fc8000a746670 */
[----:B------:R-:W-:Y:S02]  /*ce60*/  ISETP.GE.OR P1, PT, R2, UR11, P4 ;  /* 0x0000000b02007c0c */ /* 0x000fe4000a726670 */
[----:B------:R-:W-:-:S13]  /*ce70*/  ISETP.GE.OR P4, PT, R18, UR11, P4 ;  /* 0x0000000b12007c0c */ /* 0x000fda000a786670 */
[----:B------:R-:W-:Y:S05]  /*ce80*/  @P4 BRA `(.L_x_1232) ;  /* 0x00000000002c4947 */ /* 0x000fea0003800000 */
        /* <DEDUP_REMOVED lines=11> */
.L_x_1232:
[----:B------:R-:W-:Y:S05]  /*cf40*/  BSYNC B0 ;  /* 0x0000000000007941 */ /* 0x000fea0003800000 */
.L_x_1231:
        /* <DEDUP_REMOVED lines=14> */
.L_x_1234:
[----:B------:R-:W-:Y:S05]  /*d030*/  BSYNC B0 ;  /* 0x0000000000007941 */ /* 0x000fea0003800000 */
.L_x_1233:
        /* <DEDUP_REMOVED lines=15> */
.L_x_1236:
[----:B------:R-:W-:Y:S05]  /*d130*/  BSYNC B0 ;  /* 0x0000000000007941 */ /* 0x000fea0003800000 */
.L_x_1235:
        /* <DEDUP_REMOVED lines=14> */
.L_x_1238:
[----:B------:R-:W-:Y:S05]  /*d220*/  BSYNC B0 ;  /* 0x0000000000007941 */ /* 0x000fea0003800000 */
.L_x_1237:
        /* <DEDUP_REMOVED lines=27> */
.L_x_1240:
[----:B------:R-:W-:Y:S05]  /*d3e0*/  BSYNC B0 ;  /* 0x0000000000007941 */ /* 0x000fea0003800000 */
.L_x_1239:
        /* <DEDUP_REMOVED lines=13> */
[----:B--2---:R1:W-:Y:S02]  /*d4c0*/  STG.E.128 desc[UR8][R8.64], R24 ;  /* 0x0000001808007986 */ /* 0x0043e4000c101d08 */
.L_x_1242:
[----:B------:R-:W-:Y:S05]  /*d4d0*/  BSYNC B0 ;  /* 0x0000000000007941 */ /* 0x000fea0003800000 */
.L_x_1241:
        /* <DEDUP_REMOVED lines=14> */
.L_x_1244:
[----:B------:R-:W-:Y:S05]  /*d5c0*/  BSYNC B0 ;  /* 0x0000000000007941 */ /* 0x000fea0003800000 */
.L_x_1243:
        /* <DEDUP_REMOVED lines=13> */
.L_x_1193:
[----:B------:R-:W-:Y:S05]  /*d6a0*/  BSYNC B1 ;  /* 0x0000000000017941 */ /* 0x000fea0003800000 */
.L_x_1171:
        /* <DEDUP_REMOVED lines=8> */
.L_x_1245:
[----:B------:R-:W-:Y:S05]  /*d730*/  EXIT ;  /* 0x000000000000794d */ /* 0x000fea0003800000 */
.L_x_1247:
        /* <DEDUP_REMOVED lines=12> */
.L_x_1282:


//--------------------- .text._ZN5flash25flash_bwd_dot_do_o_kernelILb0E23Flash_bwd_kernel_traitsILi64ELi128ELi128ELi8ELi4ELi4ELi4ELb0ELb0EN7cutlass10bfloat16_tE19Flash_kernel_traitsILi64ELi128ELi128ELi8ES3_EEEEvNS_16Flash_bwd_paramsE --------------------------
	.section	.text._ZN5flash25flash_bwd_dot_do_o_kernelILb0E23Flash_bwd_kernel_traitsILi64ELi128ELi128ELi8ELi4ELi4ELi4ELb0ELb0EN7cutlass10bfloat16_tE19Flash_kernel_traitsILi64ELi128ELi128ELi8ES3_EEEEvNS_16Flash_bwd_paramsE,"ax",@progbits
	.align	128
        .global         _ZN5flash25flash_bwd_dot_do_o_kernelILb0E23Flash_bwd_kernel_traitsILi64ELi128ELi128ELi8ELi4ELi4ELi4ELb0ELb0EN7cutlass10bfloat16_tE19Flash_kernel_traitsILi64ELi128ELi128ELi8ES3_EEEEvNS_16Flash_bwd_paramsE
        .type           _ZN5flash25flash_bwd_dot_do_o_kernelILb0E23Flash_bwd_kernel_traitsILi64ELi128ELi128ELi8ELi4ELi4ELi4ELb0ELb0EN7cutlass10bfloat16_tE19Flash_kernel_traitsILi64ELi128ELi128ELi8ES3_EEEEvNS_16Flash_bwd_paramsE,@function
        .size           _ZN5flash25flash_bwd_dot_do_o_kernelILb0E23Flash_bwd_kernel_traitsILi64ELi128ELi128ELi8ELi4ELi4ELi4ELb0ELb0EN7cutlass10bfloat16_tE19Flash_kernel_traitsILi64ELi128ELi128ELi8ES3_EEEEvNS_16Flash_bwd_paramsE,(.L_x_1283 - _ZN5flash25flash_bwd_dot_do_o_kernelILb0E23Flash_bwd_kernel_traitsILi64ELi128ELi128ELi8ELi4ELi4ELi4ELb0ELb0EN7cutlass10bfloat16_tE19Flash_kernel_traitsILi64ELi128ELi128ELi8ES3_EEEEvNS_16Flash_bwd_paramsE)
        .other          _ZN5flash25flash_bwd_dot_do_o_kernelILb0E23Flash_bwd_kernel_traitsILi64ELi128ELi128ELi8ELi4ELi4ELi4ELb0ELb0EN7cutlass10bfloat16_tE19Flash_kernel_traitsILi64ELi128ELi128ELi8ES3_EEEEvNS_16Flash_bwd_paramsE,@"STO_CUDA_ENTRY STV_DEFAULT"
_ZN5flash25flash_bwd_dot_do_o_kernelILb0E23Flash_bwd_kernel_traitsILi64ELi128ELi128ELi8ELi4ELi4ELi4ELb0ELb0EN7cutlass10bfloat16_tE19Flash_kernel_traitsILi64ELi128ELi128ELi8ES3_EEEEvNS_16Flash_bwd_paramsE:
.text._ZN5flash25flash_bwd_dot_do_o_kernelILb0E23Flash_bwd_kernel_traitsILi64ELi128ELi128ELi8ELi4ELi4ELi4ELb0ELb0EN7cutlass10bfloat16_tE19Flash_kernel_traitsILi64ELi128ELi128ELi8ES3_EEEEvNS_16Flash_bwd_paramsE:
[----:B------:R-:W-:Y:S08]  /*0000*/  LDC R1, c[0x0][0x28] ;  /* 0x00000a00ff017b82 */ /* 0x000ff00000000800 */
[----:B------:R-:W0:Y:S01]  /*0010*/  LDC.64 R2, c[0x0][0x2f0] ;  /* 0x0000bc00ff027b82 */ /* 0x000e220000000a00 */
[----:B------:R-:W1:Y:S01]  /*0020*/  S2R R7, SR_CTAID.Y ;  /* 0x0000000000077919 */ /* 0x000e620000002600 */
[----:B------:R-:W-:Y:S01]  /*0030*/  ULDC.64 UR6, c[0x0][0x208] ;  /* 0x0000820000067ab9 */ /* 0x000fe20000000a00 */
[----:B0-----:R-:W-:-:S02]  /*0040*/  ISETP.NE.U32.AND P0, PT, R2, RZ, PT ;  /* 0x000000ff0200720c */ /* 0x001fc40003f05070 */
[----:B------:R-:W-:Y:S02]  /*0050*/  MOV R2, 0xffffffff ;  /* 0xffffffff00027802 */ /* 0x000fe40000000f00 */
[----:B------:R-:W-:-:S13]  /*0060*/  ISETP.NE.AND.EX P0, PT, R3, RZ, PT, P0 ;  /* 0x000000ff0300720c */ /* 0x000fda0003f05300 */
[----:B------:R-:W0:Y:S01]  /*0070*/  @P0 LDC.64 R10, c[0x0][0x2f0] ;  /* 0x0000bc00ff0a0b82 */ /* 0x000e220000000a00 */
[----:B-1----:R-:W-:-:S07]  /*0080*/  @P0 VIADD R3, R7, 0x1 ;  /* 0x0000000107030836 */ /* 0x002fce0000000000 */
[----:B------:R-:W1:Y:S01]  /*0090*/  @P0 LDC.64 R8, c[0x0][0x2f0] ;  /* 0x0000bc00ff080b82 */ /* 0x000e620000000a00 */
[----:B0-----:R-:W-:-:S06]  /*00a0*/  @P0 IMAD.WIDE R10, R3, 0x4, R10 ;  /* 0x00000004030a0825 */ /* 0x001fcc00078e020a */
[----:B------:R-:W2:Y:S01]  /*00b0*/  @P0 LDG.E R11, desc[UR6][R10.64] ;  /* 0x000000060a0b0981 */ /* 0x000ea2000c1e1900 */
[----:B-1----:R-:W-:-:S05]  /*00c0*/  @P0 IMAD.WIDE R8, R7, 0x4, R8 ;  /* 0x0000000407080825 */ /* 0x002fca00078e0208 */
[----:B------:R-:W2:Y:S01]  /*00d0*/  @P0 LDG.E R2, desc[UR6][R8.64] ;  /* 0x0000000608020981 */ /* 0x000ea2000c1e1900 */
[----:B------:R-:W0:Y:S02]  /*00e0*/  S2UR UR4, SR_CTAID.X ;  /* 0x00000000000479c3 */ /* 0x000e240000002500 */
[----:B0-----:R-:W-:Y:S01]  /*00f0*/  USHF.L.U32 UR4, UR4, 0x7, URZ ;  /* 0x0000000704047899 */ /* 0x001fe2000800063f */
[----:B--2---:R-:W-:-:S06]  /*0100*/  @P0 IMAD.IADD R5, R11, 0x1, -R2 ;  /* 0x000000010b050824 */ /* 0x004fcc00078e0a02 */
        /* <DEDUP_REMOVED lines=15> */
[----:B------:R-:W-:Y:S02]  /*0200*/  @P1 IMAD R8, R2, R19, R11 ;  /* 0x0000001302081224 */ /* 0x000fe400078e020b */
[----:B---3--:R-:W-:Y:S02]  /*0210*/  @!P1 IMAD R4, R3, R16, RZ ;  /* 0x0000001003049224 */ /* 0x008fe400078e02ff */
[----:B----4-:R-:W-:Y:S02]  /*0220*/  @!P1 IMAD R6, R9, R14, RZ ;  /* 0x0000000e09069224 */ /* 0x010fe400078e02ff */
[C---:B------:R-:W-:Y:S02]  /*0230*/  @!P1 IMAD R9, R7.reuse, R17, R4 ;  /* 0x0000001107099224 */ /* 0x040fe400078e0204 */
[C---:B------:R-:W-:Y:S02]  /*0240*/  @!P1 IMAD R11, R7.reuse, R15, R6 ;  /* 0x0000000f070b9224 */ /* 0x040fe400078e0206 */
[----:B------:R-:W-:-:S04]  /*0250*/  @!P1 IMAD.WIDE.U32 R16, R7, R16, RZ ;  /* 0x0000001007109225 */ /* 0x000fc800078e00ff */
[----:B-----5:R-:W-:Y:S01]  /*0260*/  @P1 IMAD.WIDE.U32 R18, R2, R12, RZ ;  /* 0x0000000c02121225 */ /* 0x020fe200078e00ff */
[----:B------:R-:W-:-:S03]  /*0270*/  @!P1 MOV R10, R16 ;  /* 0x00000010000a9202 */ /* 0x000fc60000000f00 */
[----:B------:R-:W-:Y:S01]  /*0280*/  @!P1 IMAD.WIDE.U32 R14, R7, R14, RZ ;  /* 0x0000000e070e9225 */ /* 0x000fe200078e00ff */
[----:B------:R-:W-:-:S03]  /*0290*/  @P1 MOV R4, R18 ;  /* 0x0000001200041202 */ /* 0x000fc60000000f00 */
[----:B------:R-:W-:Y:S01]  /*02a0*/  @P1 IMAD R3, R2, R13, R19 ;  /* 0x0000000d02031224 */ /* 0x000fe200078e0213 */
[----:B------:R-:W-:Y:S01]  /*02b0*/  @!P1 MOV R4, R14 ;  /* 0x0000000e00049202 */ /* 0x000fe20000000f00 */
[----:B------:R-:W-:Y:S02]  /*02c0*/  @!P1 IMAD.IADD R8, R17, 0x1, R9 ;  /* 0x0000000111089824 */ /* 0x000fe400078e0209 */
[----:B------:R-:W-:Y:S01]  /*02d0*/  @!P1 IMAD.IADD R3, R15, 0x1, R11 ;  /* 0x000000010f039824 */ /* 0x000fe200078e020b */
[----:B01----:R-:W-:Y:S06]  /*02e0*/  @!P0 BRA `(.L_x_1248) ;  /* 0x0000000000208947 */ /* 0x003fec0003800000 */
[----:B------:R-:W0:Y:S08]  /*02f0*/  LDC R12, c[0x0][0x2d4] ;  /* 0x0000b500ff0c7b82 */ /* 0x000e300000000800 */
[----:B------:R-:W1:Y:S08]  /*0300*/  LDC R6, c[0x0][0x2c0] ;  /* 0x0000b000ff067b82 */ /* 0x000e700000000800 */
[----:B------:R-:W1:Y:S01]  /*0310*/  LDC R9, c[0x0][0x2e4] ;  /* 0x0000b900ff097b82 */ /* 0x000e620000000800 */
[----:B0-----:R-:W-:-:S05]  /*0320*/  @!P1 IMAD R2, R7, R12, RZ ;  /* 0x0000000c07029224 */ /* 0x001fca00078e02ff */
[----:B------:R-:W-:Y:S01]  /*0330*/  LEA R7, R7, R2, 0x7 ;  /* 0x0000000207077211 */ /* 0x000fe200078e38ff */
[----:B-1----:R-:W-:-:S04]  /*0340*/  IMAD R6, R6, 0x80, R9 ;  /* 0x0000008006067824 */ /* 0x002fc800078e0209 */
[----:B------:R-:W-:Y:S01]  /*0350*/  IMAD R2, R6, UR5, R7 ;  /* 0x0000000506027c24 */ /* 0x000fe2000f8e0207 */
[----:B------:R-:W-:Y:S06]  /*0360*/  BRA `(.L_x_1249) ;  /* 0x0000000000107947 */ /* 0x000fec0003800000 */
.L_x_1248:
[----:B------:R-:W0:Y:S08]  /*0370*/  LDC R2, c[0x0][0x270] ;  /* 0x00009c00ff027b82 */ /* 0x000e300000000800 */
[----:B------:R-:W1:Y:S01]  /*0380*/  LDC R9, c[0x0][0x2d4] ;  /* 0x0000b500ff097b82 */ /* 0x000e620000000800 */
[----:B0-----:R-:W-:-:S04]  /*0390*/  IMAD R2, R7, R2, UR5 ;  /* 0x0000000507027e24 */ /* 0x001fc8000f8e0202 */
[----:B-1----:R-:W-:-:S07]  /*03a0*/  IMAD R2, R2, R9, RZ ;  /* 0x0000000902027224 */ /* 0x002fce00078e02ff */
.L_x_1249:
[----:B------:R-:W-:Y:S01]  /*03b0*/  SHF.R.S32.HI R7, RZ, 0x1f, R0 ;  /* 0x0000001fff077819 */ /* 0x000fe20000011400 */
[----:B------:R-:W0:Y:S01]  /*03c0*/  LDC.64 R14, c[0x0][0x420] ;  /* 0x00010800ff0e7b82 */ /* 0x000e220000000a00 */
[----:B------:R-:W-:Y:S01]  /*03d0*/  ULDC UR9, c[0x0][0x2d0] ;  /* 0x0000b40000097ab9 */ /* 0x000fe20000000800 */
[----:B------:R-:W-:Y:S01]  /*03e0*/  VIADD R5, R5, -UR4 ;  /* 0x8000000405057c36 */ /* 0x000fe20008000000 */
[----:B------:R-:W-:Y:S01]  /*03f0*/  LEA.HI R24, R7, R0, RZ, 0x3 ;  /* 0x0000000007187211 */ /* 0x000fe200078f18ff */
[----:B------:R-:W-:Y:S01]  /*0400*/  USHF.R.S32.HI UR8, URZ, 0x1f, UR4 ;  /* 0x0000001f3f087899 */ /* 0x000fe20008011404 */
[----:B------:R-:W-:Y:S02]  /*0410*/  CS2R R34, SRZ ;  /* 0x0000000000227805 */ /* 0x000fe4000001ff00 */
[----:B------:R-:W-:Y:S02]  /*0420*/  CS2R R32, SRZ ;  /* 0x0000000000207805 */ /* 0x000fe4000001ff00 */
[----:B------:R-:W-:-:S02]  /*0430*/  LOP3.LUT R7, R24, 0x1ffffff8, RZ, 0xc0, !PT ;  /* 0x1ffffff818077812 */ /* 0x000fc400078ec0ff */
[----:B------:R-:W-:-:S03]  /*0440*/  SHF.R.S32.HI R24, RZ, 0x3, R24 ;  /* 0x00000003ff187819 */ /* 0x000fc60000011418 */
[----:B------:R-:W-:Y:S01]  /*0450*/  IMAD.IADD R22, R0, 0x1, -R7 ;  /* 0x0000000100167824 */ /* 0x000fe200078e0a07 */
[----:B------:R-:W-:Y:S01]  /*0460*/  IADD3 R12, R24, 0x20, RZ ;  /* 0x00000020180c7810 */ /* 0x000fe20007ffe0ff */
[----:B------:R-:W1:Y:S01]  /*0470*/  LDC.64 R6, c[0x0][0x428] ;  /* 0x00010a00ff067b82 */ /* 0x000e620000000a00 */
[----:B------:R-:W-:Y:S02]  /*0480*/  SHF.R.S32.HI R25, RZ, 0x1f, R24 ;  /* 0x0000001fff197819 */ /* 0x000fe40000011418 */
[----:B------:R-:W-:-:S04]  /*0490*/  SHF.L.U32 R22, R22, 0x3, RZ ;  /* 0x0000000316167819 */ /* 0x000fc800000006ff */
[----:B------:R-:W-:Y:S01]  /*04a0*/  ISETP.GE.AND P0, PT, R22, UR9, PT ;  /* 0x0000000916007c0c */ /* 0x000fe2000bf06270 */
[----:B------:R-:W-:Y:S01]  /*04b0*/  USHF.R.S32.HI UR9, URZ, 0x1f, UR5 ;  /* 0x0000001f3f097899 */ /* 0x000fe20008011405 */
[--C-:B------:R-:W-:Y:S01]  /*04c0*/  SHF.R.S32.HI R23, RZ, 0x1f, R22.reuse ;  /* 0x0000001fff177819 */ /* 0x100fe20000011416 */
[----:B0-----:R-:W-:Y:S01]  /*04d0*/  IMAD R16, R14, UR8, RZ ;  /* 0x000000080e107c24 */ /* 0x001fe2000f8e02ff */
[-C--:B------:R-:W-:Y:S02]  /*04e0*/  ISETP.LT.AND P2, PT, R12, R5.reuse, !P0 ;  /* 0x000000050c00720c */ /* 0x080fe40004741270 */
[----:B------:R-:W-:Y:S01]  /*04f0*/  ISETP.LT.AND P1, PT, R24, R5, !P0 ;  /* 0x000000051800720c */ /* 0x000fe20004721270 */
[----:B------:R-:W-:-:S04]  /*0500*/  IMAD.WIDE.U32 R12, R14, UR4, R22 ;  /* 0x000000040e0c7c25 */ /* 0x000fc8000f8e0016 */
[----:B------:R-:W-:Y:S01]  /*0510*/  IMAD R9, R15, UR4, R16 ;  /* 0x000000040f097c24 */ /* 0x000fe2000f8e0210 */
[----:B------:R-:W-:-:S04]  /*0520*/  IADD3 R12, P3, R10, R12, RZ ;  /* 0x0000000c0a0c7210 */ /* 0x000fc80007f7e0ff */
[----:B------:R-:W-:Y:S01]  /*0530*/  IADD3.X R13, R8, R13, R9, P3, !PT ;  /* 0x0000000d080d7210 */ /* 0x000fe20001ffe409 */
[----:B-1----:R-:W-:Y:S01]  /*0540*/  IMAD R8, R6, UR9, RZ ;  /* 0x0000000906087c24 */ /* 0x002fe2000f8e02ff */
[----:B------:R-:W0:Y:S01]  /*0550*/  @P2 LDC.64 R10, c[0x0][0x3e0] ;  /* 0x0000f800ff0a2b82 */ /* 0x000e220000000a00 */
[C---:B------:R-:W-:Y:S02]  /*0560*/  @P2 IADD3 R9, P3, R24.reuse, 0x20, RZ ;  /* 0x0000002018092810 */ /* 0x040fe40007f7e0ff */
[----:B------:R-:W-:Y:S01]  /*0570*/  IMAD R19, R7, UR5, R8 ;  /* 0x0000000507137c24 */ /* 0x000fe2000f8e0208 */
[----:B------:R-:W-:Y:S01]  /*0580*/  IADD3 R8, R24, 0x40, RZ ;  /* 0x0000004018087810 */ /* 0x000fe20007ffe0ff */
[----:B------:R-:W-:-:S03]  /*0590*/  IMAD.WIDE.U32 R6, R6, UR5, R12 ;  /* 0x0000000506067c25 */ /* 0x000fc6000f8e000c */
[----:B------:R-:W1:Y:S01]  /*05a0*/  @P1 LDC.64 R12, c[0x0][0x3e0] ;  /* 0x0000f800ff0c1b82 */ /* 0x000e620000000a00 */
[----:B------:R-:W-:Y:S01]  /*05b0*/  @P2 IMAD.X R17, RZ, RZ, R25, P3 ;  /* 0x000000ffff112224 */ /* 0x000fe200018e0619 */
[----:B------:R-:W-:Y:S01]  /*05c0*/  ISETP.LT.AND P3, PT, R8, R5, !P0 ;  /* 0x000000050800720c */ /* 0x000fe20004761270 */
[----:B------:R-:W-:Y:S02]  /*05d0*/  @P1 IMAD.MOV.U32 R20, RZ, RZ, R6 ;  /* 0x000000ffff141224 */ /* 0x000fe400078e0006 */
[----:B------:R-:W-:Y:S02]  /*05e0*/  @P2 IMAD R16, R17, R14, RZ ;  /* 0x0000000e11102224 */ /* 0x000fe400078e02ff */
[----:B------:R-:W-:Y:S02]  /*05f0*/  IMAD.IADD R17, R7, 0x1, R19 ;  /* 0x0000000107117824 */ /* 0x000fe400078e0213 */
[----:B------:R-:W-:Y:S01]  /*0600*/  @P2 IMAD R19, R9, R15, R16 ;  /* 0x0000000f09132224 */ /* 0x000fe200078e0210 */
[----:B------:R-:W-:Y:S01]  /*0610*/  @P2 MOV R16, R6 ;  /* 0x0000000600102202 */ /* 0x000fe20000000f00 */
[----:B------:R-:W-:Y:S01]  /*0620*/  @P1 IMAD R7, R25, R14, RZ ;  /* 0x0000000e19071224 */ /* 0x000fe200078e02ff */
[----:B------:R-:W-:-:S03]  /*0630*/  @P1 MOV R21, R17 ;  /* 0x0000001100151202 */ /* 0x000fc60000000f00 */
[----:B------:R-:W-:-:S04]  /*0640*/  @P2 IMAD.WIDE.U32 R8, R9, R14, R16 ;  /* 0x0000000e09082225 */ /* 0x000fc800078e0010 */
[----:B------:R-:W-:Y:S01]  /*0650*/  @P1 IMAD R7, R24, R15, R7 ;  /* 0x0000000f18071224 */ /* 0x000fe200078e0207 */
[----:B0-----:R-:W-:Y:S01]  /*0660*/  @P2 LEA R10, P4, R8, R10, 0x1 ;  /* 0x0000000a080a2211 */ /* 0x001fe200078808ff */
[----:B------:R-:W-:-:S04]  /*0670*/  @P1 IMAD.WIDE.U32 R20, R24, R14, R20 ;  /* 0x0000000e18141225 */ /* 0x000fc800078e0014 */
[----:B------:R-:W-:Y:S01]  /*0680*/  @P2 IMAD.IADD R9, R9, 0x1, R19 ;  /* 0x0000000109092824 */ /* 0x000fe200078e0213 */
[----:B------:R-:W-:Y:S01]  /*0690*/  @P1 IADD3 R7, R21, R7, RZ ;  /* 0x0000000715071210 */ /* 0x000fe20007ffe0ff */
[----:B------:R-:W0:Y:S01]  /*06a0*/  LDC.64 R18, c[0x0][0x298] ;  /* 0x0000a600ff127b82 */ /* 0x000e220000000a00 */
[----:B------:R-:W-:Y:S02]  /*06b0*/  @P3 IADD3 R21, P5, R24, 0x40, RZ ;  /* 0x0000004018153810 */ /* 0x000fe40007fbe0ff */
[----:B------:R-:W-:Y:S02]  /*06c0*/  @P2 LEA.HI.X R11, R8, R11, R9, 0x1, P4 ;  /* 0x0000000b080b2211 */ /* 0x000fe400020f0c09 */
[C---:B-1----:R-:W-:Y:S01]  /*06d0*/  @P1 LEA R12, P4, R20.reuse, R12, 0x1 ;  /* 0x0000000c140c1211 */ /* 0x042fe200078808ff */
[----:B------:R-:W-:Y:S02]  /*06e0*/  @P3 IMAD.X R25, RZ, RZ, R25, P5 ;  /* 0x000000ffff193224 */ /* 0x000fe400028e0619 */
[----:B------:R-:W1:Y:S01]  /*06f0*/  @P3 LDC.64 R8, c[0x0][0x3e0] ;  /* 0x0000f800ff083b82 */ /* 0x000e620000000a00 */
[----:B------:R-:W-:Y:S01]  /*0700*/  @P1 LEA.HI.X R13, R20, R13, R7, 0x1, P4 ;  /* 0x0000000d140d1211 */ /* 0x000fe200020f0c07 */
[----:B------:R-:W-:Y:S01]  /*0710*/  @P3 IMAD R16, R25, R14, RZ ;  /* 0x0000000e19103224 */ /* 0x000fe200078e02ff */
[----:B------:R-:W-:-:S03]  /*0720*/  SHF.R.S32.HI R7, RZ, 0x1f, R0 ;  /* 0x0000001fff077819 */ /* 0x000fc60000011400 */
[----:B------:R-:W-:Y:S01]  /*0730*/  @P3 IMAD R25, R21, R15, R16 ;  /* 0x0000000f15193224 */ /* 0x000fe200078e0210 */
[----:B------:R-:W-:Y:S01]  /*0740*/  LEA.HI R7, R7, R0, RZ, 0x3 ;  /* 0x0000000007077211 */ /* 0x000fe200078f18ff */
[----:B------:R-:W2:Y:S01]  /*0750*/  @P1 LDG.E.128 R32, desc[UR6][R12.64] ;  /* 0x000000060c201981 */ /* 0x000ea2000c1e1d00 */
[----:B------:R-:W-:Y:S02]  /*0760*/  @P3 MOV R16, R6 ;  /* 0x0000000600103202 */ /* 0x000fe40000000f00 */
[----:B------:R-:W-:-:S03]  /*0770*/  SHF.R.S32.HI R7, RZ, 0x3, R7 ;  /* 0x00000003ff077819 */ /* 0x000fc60000011407 */
[----:B------:R-:W-:-:S04]  /*0780*/  @P3 IMAD.WIDE.U32 R20, R21, R14, R16 ;  /* 0x0000000e15143225 */ /* 0x000fc800078e0010 */
[----:B------:R-:W-:Y:S02]  /*0790*/  VIADD R16, R7, 0x60 ;  /* 0x0000006007107836 */ /* 0x000fe40000000000 */
[----:B0-----:R-:W-:-:S03]  /*07a0*/  IMAD.WIDE.U32 R22, R18, UR4, R22 ;  /* 0x0000000412167c25 */ /* 0x001fc6000f8e0016 */
[----:B------:R-:W-:Y:S01]  /*07b0*/  ISETP.LT.AND P0, PT, R16, R5, !P0 ;  /* 0x000000051000720c */ /* 0x000fe20004701270 */
[----:B------:R-:W-:Y:S01]  /*07c0*/  IMAD R16, R18, UR8, RZ ;  /* 0x0000000812107c24 */ /* 0x000fe2000f8e02ff */
[----:B------:R-:W-:Y:S02]  /*07d0*/  @P3 IADD3 R5, R21, R25, RZ ;  /* 0x0000001915053210 */ /* 0x000fe40007ffe0ff */
[----:B-1----:R-:W-:Y:S01]  /*07e0*/  @P3 LEA R8, P4, R20, R8, 0x1 ;  /* 0x0000000814083211 */ /* 0x002fe200078808ff */
[----:B------:R-:W-:-:S03]  /*07f0*/  IMAD R16, R19, UR4, R16 ;  /* 0x0000000413107c24 */ /* 0x000fc6000f8e0210 */
[----:B------:R-:W-:Y:S02]  /*0800*/  @P3 LEA.HI.X R9, R20, R9, R5, 0x1, P4 ;  /* 0x0000000914093211 */ /* 0x000fe400020f0c05 */
[----:B------:R-:W0:Y:S01]  /*0810*/  LDC.64 R20, c[0x0][0x2a0] ;  /* 0x0000a800ff147b82 */ /* 0x000e220000000a00 */
[----:B------:R-:W-:Y:S02]  /*0820*/  IADD3 R4, P4, R4, R22, RZ ;  /* 0x0000001604047210 */ /* 0x000fe40007f9e0ff */
[----:B------:R-:W-:Y:S01]  /*0830*/  @P0 MOV R24, R6 ;  /* 0x0000000600180202 */ /* 0x000fe20000000f00 */
[----:B------:R-:W-:Y:S01]  /*0840*/  @P0 IMAD.MOV.U32 R25, RZ, RZ, R17 ;  /* 0x000000ffff190224 */ /* 0x000fe200078e0011 */
[----:B------:R-:W-:Y:S02]  /*0850*/  IADD3.X R5, R3, R23, R16, P4, !PT ;  /* 0x0000001703057210 */ /* 0x000fe400027fe410 */
[----:B------:R-:W-:Y:S01]  /*0860*/  SHF.R.S32.HI R3, RZ, 0x1f, R7 ;  /* 0x0000001fff037819 */ /* 0x000fe20000011407 */
[----:B------:R-:W1:Y:S01]  /*0870*/  @P0 LDC.64 R36, c[0x0][0x3e0] ;  /* 0x0000f800ff240b82 */ /* 0x000e620000000a00 */
[----:B------:R-:W-:-:S05]  /*0880*/  @P0 IADD3 R27, P4, R7, 0x60, RZ ;  /* 0x00000060071b0810 */ /* 0x000fca0007f9e0ff */
[----:B------:R-:W-:-:S04]  /*0890*/  @P0 IMAD.X R23, RZ, RZ, R3, P4 ;  /* 0x000000ffff170224 */ /* 0x000fc800020e0603 */
[----:B------:R-:W-:-:S04]  /*08a0*/  @P0 IMAD R16, R23, R14, RZ ;  /* 0x0000000e17100224 */ /* 0x000fc800078e02ff */
[----:B------:R-:W-:Y:S01]  /*08b0*/  @P0 IMAD R23, R27, R15, R16 ;  /* 0x0000000f1b170224 */ /* 0x000fe200078e0210 */
[----:B------:R-:W-:Y:S01]  /*08c0*/  @P2 IADD3 R16, P4, R7, 0x20, RZ ;  /* 0x0000002007102810 */ /* 0x000fe20007f9e0ff */
[----:B0-----:R-:W-:Y:S02]  /*08d0*/  IMAD R6, R20, UR9, RZ ;  /* 0x0000000914067c24 */ /* 0x001fe4000f8e02ff */
[----:B------:R-:W-:Y:S01]  /*08e0*/  @P0 IMAD.WIDE.U32 R14, R27, R14, R24 ;  /* 0x0000000e1b0e0225 */ /* 0x000fe200078e0018 */
[----:B------:R-:W-:-:S03]  /*08f0*/  @P2 IADD3.X R27, RZ, R3, RZ, P4, !PT ;  /* 0x00000003ff1b2210 */ /* 0x000fc600027fe4ff */
[----:B------:R-:W-:Y:S01]  /*0900*/  IMAD R17, R21, UR5, R6 ;  /* 0x0000000515117c24 */ /* 0x000fe2000f8e0206 */
[----:B------:R-:W-:Y:S01]  /*0910*/  @P3 IADD3 R21, P5, R7, 0x40, RZ ;  /* 0x0000004007153810 */ /* 0x000fe20007fbe0ff */
[----:B------:R-:W-:Y:S01]  /*0920*/  IMAD.WIDE.U32 R4, R20, UR5, R4 ;  /* 0x0000000514047c25 */ /* 0x000fe2000f8e0004 */
[----:B-1----:R-:W-:-:S03]  /*0930*/  @P0 LEA R36, P4, R14, R36, 0x1 ;  /* 0x000000240e240211 */ /* 0x002fc600078808ff */
[----:B------:R-:W-:Y:S01]  /*0940*/  @P0 IMAD.IADD R23, R15, 0x1, R23 ;  /* 0x000000010f170824 */ /* 0x000fe200078e0217 */
[----:B------:R-:W-:Y:S01]  /*0950*/  IADD3 R5, R5, R17, RZ ;  /* 0x0000001105057210 */ /* 0x000fe20007ffe0ff */
[----:B------:R-:W-:Y:S01]  /*0960*/  @P3 IMAD.X R15, RZ, RZ, R3, P5 ;  /* 0x000000ffff0f3224 */ /* 0x000fe200028e0603 */
[----:B------:R-:W-:Y:S01]  /*0970*/  @P3 MOV R22, R4 ;  /* 0x0000000400163202 */ /* 0x000fe20000000f00 */
[-C--:B------:R-:W-:Y:S01]  /*0980*/  @P2 IMAD R27, R27, R18.reuse, RZ ;  /* 0x000000121b1b2224 */ /* 0x080fe200078e02ff */
[----:B------:R-:W-:Y:S01]  /*0990*/  @P0 LEA.HI.X R37, R14, R37, R23, 0x1, P4 ;  /* 0x000000250e250211 */ /* 0x000fe200020f0c17 */
[----:B------:R-:W-:Y:S01]  /*09a0*/  @P3 IMAD R6, R15, R18, RZ ;  /* 0x000000120f063224 */ /* 0x000fe200078e02ff */
[----:B------:R-:W-:Y:S01]  /*09b0*/  @P0 MOV R14, R4 ;  /* 0x00000004000e0202 */ /* 0x000fe20000000f00 */
[----:B------:R-:W-:Y:S02]  /*09c0*/  @P3 IMAD.MOV.U32 R23, RZ, RZ, R5 ;  /* 0x000000ffff173224 */ /* 0x000fe400078e0005 */
[----:B------:R-:W-:-:S02]  /*09d0*/  @P3 IMAD R25, R21, R19, R6 ;  /* 0x0000001315193224 */ /* 0x000fc400078e0206 */
[----:B------:R-:W-:Y:S01]  /*09e0*/  @P3 IMAD.WIDE.U32 R22, R21, R18, R22 ;  /* 0x0000001215163225 */ /* 0x000fe200078e0016 */
[----:B------:R-:W-:-:S03]  /*09f0*/  @P0 IADD3 R21, P4, R7, 0x60, RZ ;  /* 0x0000006007150810 */ /* 0x000fc60007f9e0ff */
[-C--:B------:R-:W-:Y:S01]  /*0a00*/  @P1 IMAD R6, R3, R18.reuse, RZ ;  /* 0x0000001203061224 */ /* 0x080fe200078e02ff */
[----:B------:R-:W-:Y:S01]  /*0a10*/  @P0 IADD3.X R29, RZ, R3, RZ, P4, !PT ;  /* 0x00000003ff1d0210 */ /* 0x000fe200027fe4ff */
[C---:B------:R-:W-:Y:S02]  /*0a20*/  @P2 IMAD R27, R16.reuse, R19, R27 ;  /* 0x00000013101b2224 */ /* 0x040fe400078e021b */
[----:B------:R-:W-:-:S04]  /*0a30*/  @P2 IMAD.WIDE.U32 R16, R16, R18, R4 ;  /* 0x0000001210102225 */ /* 0x000fc800078e0004 */
[--C-:B------:R-:W-:Y:S01]  /*0a40*/  @P0 IMAD.MOV.U32 R15, RZ, RZ, R5.reuse ;  /* 0x000000ffff0f0224 */ /* 0x100fe200078e0005 */
[----:B------:R-:W-:Y:S01]  /*0a50*/  @P2 IADD3 R27, R17, R27, RZ ;  /* 0x0000001b111b2210 */ /* 0x000fe20007ffe0ff */
[-C--:B------:R-:W-:Y:S02]  /*0a60*/  @P0 IMAD R20, R29, R18.reuse, RZ ;  /* 0x000000121d140224 */ /* 0x080fe400078e02ff */
[C---:B------:R-:W-:Y:S02]  /*0a70*/  @P1 IMAD R29, R7.reuse, R19, R6 ;  /* 0x00000013071d1224 */ /* 0x040fe400078e0206 */
[----:B------:R-:W-:Y:S02]  /*0a80*/  @P1 IMAD.WIDE.U32 R4, R7, R18, R4 ;  /* 0x0000001207041225 */ /* 0x000fe400078e0004 */
[----:B------:R-:W0:Y:S02]  /*0a90*/  @P1 LDC.64 R6, c[0x0][0x280] ;  /* 0x0000a000ff061b82 */ /* 0x000e240000000a00 */
[----:B------:R-:W-:-:S02]  /*0aa0*/  @P1 IMAD.IADD R29, R5, 0x1, R29 ;  /* 0x00000001051d1824 */ /* 0x000fc400078e021d */
[----:B------:R-:W-:Y:S02]  /*0ab0*/  @P3 IMAD.IADD R25, R23, 0x1, R25 ;  /* 0x0000000117193824 */ /* 0x000fe400078e0219 */
[C---:B------:R-:W-:Y:S02]  /*0ac0*/  @P0 IMAD R3, R21.reuse, R19, R20 ;  /* 0x0000001315030224 */ /* 0x040fe400078e0214 */
[----:B------:R-:W-:Y:S01]  /*0ad0*/  @P0 IMAD.WIDE.U32 R14, R21, R18, R14 ;  /* 0x00000012150e0225 */ /* 0x000fe200078e000e */
[----:B0-----:R-:W-:-:S04]  /*0ae0*/  @P1 LEA R6, P4, R4, R6, 0x1 ;  /* 0x0000000604061211 */ /* 0x001fc800078808ff */
[----:B------:R-:W-:Y:S02]  /*0af0*/  @P1 LEA.HI.X R7, R4, R7, R29, 0x1, P4 ;  /* 0x0000000704071211 */ /* 0x000fe400020f0c1d */
[----:B------:R-:W0:Y:S02]  /*0b00*/  @P2 LDC.64 R4, c[0x0][0x280] ;  /* 0x0000a000ff042b82 */ /* 0x000e240000000a00 */
[----:B0-----:R-:W-:-:S04]  /*0b10*/  @P2 LEA R4, P4, R16, R4, 0x1 ;  /* 0x0000000410042211 */ /* 0x001fc800078808ff */
[----:B------:R-:W-:Y:S02]  /*0b20*/  @P2 LEA.HI.X R5, R16, R5, R27, 0x1, P4 ;  /* 0x0000000510052211 */ /* 0x000fe400020f0c1b */
[----:B------:R-:W0:Y:S01]  /*0b30*/  @P3 LDC.64 R16, c[0x0][0x280] ;  /* 0x0000a000ff103b82 */ /* 0x000e220000000a00 */
[----:B------:R-:W-:Y:S02]  /*0b40*/  CS2R R20, SRZ ;  /* 0x0000000000147805 */ /* 0x000fe4000001ff00 */
[----:B0-----:R-:W-:-:S04]  /*0b50*/  @P3 LEA R16, P4, R22, R16, 0x1 ;  /* 0x0000001016103211 */ /* 0x001fc800078808ff */
[----:B------:R-:W-:Y:S02]  /*0b60*/  @P3 LEA.HI.X R17, R22, R17, R25, 0x1, P4 ;  /* 0x0000001116113211 */ /* 0x000fe400020f0c19 */
[----:B------:R-:W-:-:S06]  /*0b70*/  CS2R R22, SRZ ;  /* 0x0000000000167805 */ /* 0x000fcc000001ff00 */
[----:B------:R-:W3:Y:S01]  /*0b80*/  @P1 LDG.E.128 R20, desc[UR6][R6.64] ;  /* 0x0000000606141981 */ /* 0x000ee2000c1e1d00 */
[----:B------:R-:W-:Y:S02]  /*0b90*/  CS2R R30, SRZ ;  /* 0x00000000001e7805 */ /* 0x000fe4000001ff00 */
[----:B------:R-:W-:Y:S02]  /*0ba0*/  CS2R R28, SRZ ;  /* 0x00000000001c7805 */ /* 0x000fe4000001ff00 */
[----:B------:R-:W-:-:S04]  /*0bb0*/  CS2R R26, SRZ ;  /* 0x00000000001a7805 */ /* 0x000fc8000001ff00 */
[----:B------:R-:W4:Y:S01]  /*0bc0*/  @P2 LDG.E.128 R28, desc[UR6][R10.64] ;  /* 0x000000060a1c2981 */ /* 0x000f22000c1e1d00 */
[C---:B--2---:R-:W-:Y:S02]  /*0bd0*/  LOP3.LUT R18, R32.reuse, 0xffff0000, RZ, 0xc0, !PT ;  /* 0xffff000020127812 */ /* 0x044fe400078ec0ff */
[----:B------:R-:W-:Y:S02]  /*0be0*/  SHF.L.U32 R32, R32, 0x10, RZ ;  /* 0x0000001020207819 */ /* 0x000fe400000006ff */
[----:B---3--:R-:W-:-:S05]  /*0bf0*/  LOP3.LUT R19, R20, 0xffff0000, RZ, 0xc0, !PT ;  /* 0xffff000014137812 */ /* 0x008fca00078ec0ff */
[----:B------:R-:W-:Y:S01]  /*0c00*/  FMUL.FTZ R25, R18, R19 ;  /* 0x0000001312197220 */ /* 0x000fe20000410000 */
[----:B------:R-:W-:-:S04]  /*0c10*/  IMAD.U32 R19, R20, 0x10000, RZ ;  /* 0x0001000014137824 */ /* 0x000fc800078e00ff */
[----:B------:R-:W-:Y:S01]  /*0c20*/  FFMA.FTZ R19, R32, R19, R25 ;  /* 0x0000001320137223 */ /* 0x000fe20000010019 */
[----:B------:R-:W-:-:S06]  /*0c30*/  CS2R R24, SRZ ;  /* 0x0000000000187805 */ /* 0x000fcc000001ff00 */
[----:B------:R0:W2:Y:S01]  /*0c40*/  @P2 LDG.E.128 R24, desc[UR6][R4.64] ;  /* 0x0000000604182981 */ /* 0x0000a2000c1e1d00 */
[----:B------:R-:W-:Y:S01]  /*0c50*/  SHF.L.U32 R12, R33, 0x10, RZ ;  /* 0x00000010210c7819 */ /* 0x000fe200000006ff */
[----:B------:R-:W-:Y:S01]  /*0c60*/  IMAD.U32 R13, R21, 0x10000, RZ ;  /* 0x00010000150d7824 */ /* 0x000fe200078e00ff */
[----:B------:R-:W-:Y:S02]  /*0c70*/  LOP3.LUT R33, R33, 0xffff0000, RZ, 0xc0, !PT ;  /* 0xffff000021217812 */ /* 0x000fe400078ec0ff */
[----:B------:R-:W-:Y:S01]  /*0c80*/  LOP3.LUT R18, R21, 0xffff0000, RZ, 0xc0, !PT ;  /* 0xffff000015127812 */ /* 0x000fe200078ec0ff */
[----:B------:R-:W-:Y:S01]  /*0c90*/  FFMA.FTZ R12, R12, R13, R19 ;  /* 0x0000000d0c0c7223 */ /* 0x000fe20000010013 */
[----:B------:R-:W-:Y:S01]  /*0ca0*/  SHF.L.U32 R6, R34, 0x10, RZ ;  /* 0x0000001022067819 */ /* 0x000fe200000006ff */
[----:B------:R-:W-:Y:S02]  /*0cb0*/  IMAD.U32 R7, R22, 0x10000, RZ ;  /* 0x0001000016077824 */ /* 0x000fe400078e00ff */
[----:B------:R-:W-:Y:S01]  /*0cc0*/  FFMA.FTZ R33, R33, R18, R12 ;  /* 0x0000001221217223 */ /* 0x000fe2000001000c */
[----:B----4-:R-:W-:-:S03]  /*0cd0*/  LOP3.LUT R12, R28, 0xffff0000, RZ, 0xc0, !PT ;  /* 0xffff00001c0c7812 */ /* 0x010fc600078ec0ff */
[----:B------:R-:W-:Y:S01]  /*0ce0*/  FFMA.FTZ R6, R6, R7, R33 ;  /* 0x0000000706067223 */ /* 0x000fe20000010021 */
[----:B------:R-:W-:Y:S02]  /*0cf0*/  SHF.L.U32 R28, R28, 0x10, RZ ;  /* 0x000000101c1c7819 */ /* 0x000fe400000006ff */
[C---:B------:R-:W-:Y:S02]  /*0d00*/  SHF.L.U32 R11, R29.reuse, 0x10, RZ ;  /* 0x000000101d0b7819 */ /* 0x040fe400000006ff */
[----:B------:R-:W-:Y:S02]  /*0d10*/  LOP3.LUT R29, R29, 0xffff0000, RZ, 0xc0, !PT ;  /* 0xffff00001d1d7812 */ /* 0x000fe400078ec0ff */
[----:B0-----:R-:W-:Y:S02]  /*0d20*/  LOP3.LUT R5, R34, 0xffff0000, RZ, 0xc0, !PT ;  /* 0xffff000022057812 */ /* 0x001fe400078ec0ff */
[----:B------:R-:W-:Y:S02]  /*0d30*/  LOP3.LUT R22, R22, 0xffff0000, RZ, 0xc0, !PT ;  /* 0xffff000016167812 */ /* 0x000fe400078ec0ff */
[----:B------:R-:W-:-:S03]  /*0d40*/  LOP3.LUT R18, R30, 0xffff0000, RZ, 0xc0, !PT ;  /* 0xffff00001e127812 */ /* 0x000fc600078ec0ff */
[----:B------:R-:W-:Y:S01]  /*0d50*/  FFMA.FTZ R19, R5, R22, R6 ;  /* 0x0000001605137223 */ /* 0x000fe20000010006 */
[----:B------:R-:W-:Y:S02]  /*0d60*/  SHF.L.U32 R20, R35, 0x10, RZ ;  /* 0x0000001023147819 */ /* 0x000fe400000006ff */
[----:B------:R-:W-:Y:S02]  /*0d70*/  @P0 IADD3 R3, R15, R3, RZ ;  /* 0x000000030f030210 */ /* 0x000fe40007ffe0ff */
[C---:B--2---:R-:W-:Y:S01]  /*0d80*/  LOP3.LUT R7, R24.reuse, 0xffff0000, RZ, 0xc0, !PT ;  /* 0xffff000018077812 */ /* 0x044fe200078ec0ff */
[----:B------:R-:W-:-:S04]  /*0d90*/  IMAD.U32 R24, R24, 0x10000, RZ ;  /* 0x0001000018187824 */ /* 0x000fc800078e00ff */
[----:B------:R-:W-:Y:S01]  /*0da0*/  FMUL.FTZ R7, R7, R12 ;  /* 0x0000000c07077220 */ /* 0x000fe20000410000 */
[C---:B------:R-:W-:Y:S01]  /*0db0*/  IMAD.U32 R10, R25.reuse, 0x10000, RZ ;  /* 0x00010000190a7824 */ /* 0x040fe200078e00ff */
[----:B------:R-:W-:Y:S01]  /*0dc0*/  LOP3.LUT R4, R25, 0xffff0000, RZ, 0xc0, !PT ;  /* 0xffff000019047812 */ /* 0x000fe200078ec0ff */
[----:B------:R-:W0:Y:S01]  /*0dd0*/  @P0 LDC.64 R12, c[0x0][0x280] ;  /* 0x0000a000ff0c0b82 */ /* 0x000e220000000a00 */
[----:B------:R-:W-:-:S04]  /*0de0*/  FFMA.FTZ R7, R24, R28, R7 ;  /* 0x0000001c18077223 */ /* 0x000fc80000010007 */
[----:B------:R-:W-:Y:S01]  /*0df0*/  FFMA.FTZ R7, R10, R11, R7 ;  /* 0x0000000b0a077223 */ /* 0x000fe20000010007 */
[----:B------:R-:W-:-:S03]  /*0e00*/  SHF.L.U32 R10, R30, 0x10, RZ ;  /* 0x000000101e0a7819 */ /* 0x000fc600000006ff */
[----:B------:R-:W-:Y:S01]  /*0e10*/  FFMA.FTZ R4, R4, R29, R7 ;  /* 0x0000001d04047223 */ /* 0x000fe20000010007 */
[C---:B------:R-:W-:Y:S01]  /*0e20*/  IMAD.U32 R7, R26.reuse, 0x10000, RZ ;  /* 0x000100001a077824 */ /* 0x040fe200078e00ff */
[----:B------:R-:W-:-:S03]  /*0e30*/  LOP3.LUT R11, R26, 0xffff0000, RZ, 0xc0, !PT ;  /* 0xffff00001a0b7812 */ /* 0x000fc600078ec0ff */
[----:B------:R-:W-:Y:S01]  /*0e40*/  FFMA.FTZ R4, R7, R10, R4 ;  /* 0x0000000a07047223 */ /* 0x000fe20000010004 */
[----:B------:R-:W-:-:S03]  /*0e50*/  CS2R R6, SRZ ;  /* 0x0000000000067805 */ /* 0x000fc6000001ff00 */
[----:B------:R-:W-:Y:S01]  /*0e60*/  FFMA.FTZ R18, R11, R18, R4 ;  /* 0x000000120b127223 */ /* 0x000fe20000010004 */
[----:B------:R-:W-:Y:S01]  /*0e70*/  CS2R R4, SRZ ;  /* 0x0000000000047805 */ /* 0x000fe2000001ff00 */
[----:B------:R-:W-:-:S04]  /*0e80*/  IMAD.U32 R11, R23, 0x10000, RZ ;  /* 0x00010000170b7824 */ /* 0x000fc800078e00ff */
[----:B------:R-:W-:Y:S01]  /*0e90*/  FFMA.FTZ R20, R20, R11, R19 ;  /* 0x0000000b14147223 */ /* 0x000fe20000010013 */
[----:B------:R1:W2:Y:S01]  /*0ea0*/  @P3 LDG.E.128 R4, desc[UR6][R8.64] ;  /* 0x0000000608043981 */ /* 0x0002a2000c1e1d00 */
[----:B------:R-:W-:Y:S02]  /*0eb0*/  CS2R R10, SRZ ;  /* 0x00000000000a7805 */ /* 0x000fe4000001ff00 */
[C---:B0-----:R-:W-:Y:S02]  /*0ec0*/  @P0 LEA R24, P1, R14.reuse, R12, 0x1 ;  /* 0x0000000c0e180211 */ /* 0x041fe400078208ff */
[----:B-1----:R-:W-:Y:S02]  /*0ed0*/  CS2R R8, SRZ ;  /* 0x0000000000087805 */ /* 0x002fe4000001ff00 */
[----:B------:R-:W-:Y:S01]  /*0ee0*/  @P0 LEA.HI.X R25, R14, R13, R3, 0x1, P1 ;  /* 0x0000000d0e190211 */ /* 0x000fe200008f0c03 */
[----:B------:R-:W-:Y:S01]  /*0ef0*/  IMAD.U32 R19, R31, 0x10000, RZ ;  /* 0x000100001f137824 */ /* 0x000fe200078e00ff */
[----:B------:R-:W-:-:S02]  /*0f00*/  SHF.L.U32 R3, R27, 0x10, RZ ;  /* 0x000000101b037819 */ /* 0x000fc400000006ff */
[----:B------:R0:W3:Y:S01]  /*0f10*/  @P3 LDG.E.128 R8, desc[UR6][R16.64] ;  /* 0x0000000610083981 */ /* 0x0000e2000c1e1d00 */
[----:B------:R-:W-:Y:S02]  /*0f20*/  CS2R R14, SRZ ;  /* 0x00000000000e7805 */ /* 0x000fe4000001ff00 */
[----:B------:R-:W-:Y:S01]  /*0f30*/  FFMA.FTZ R3, R3, R19, R18 ;  /* 0x0000001303037223 */ /* 0x000fe20000010012 */
[----:B------:R-:W-:Y:S02]  /*0f40*/  CS2R R12, SRZ ;  /* 0x00000000000c7805 */ /* 0x000fe4000001ff00 */
[----:B------:R-:W-:-:S04]  /*0f50*/  CS2R R18, SRZ ;  /* 0x0000000000127805 */ /* 0x000fc8000001ff00 */
[----:B------:R-:W4:Y:S01]  /*0f60*/  @P0 LDG.E.128 R12, desc[UR6][R36.64] ;  /* 0x00000006240c0981 */ /* 0x000f22000c1e1d00 */
[----:B0-----:R-:W-:-:S06]  /*0f70*/  CS2R R16, SRZ ;  /* 0x0000000000107805 */ /* 0x001fcc000001ff00 */
[----:B------:R-:W5:Y:S01]  /*0f80*/  @P0 LDG.E.128 R16, desc[UR6][R24.64] ;  /* 0x0000000618100981 */ /* 0x000f62000c1e1d00 */
[----:B------:R-:W-:Y:S02]  /*0f90*/  LOP3.LUT R35, R35, 0xffff0000, RZ, 0xc0, !PT ;  /* 0xffff000023237812 */ /* 0x000fe400078ec0ff */
[----:B------:R-:W-:-:S05]  /*0fa0*/  LOP3.LUT R23, R23, 0xffff0000, RZ, 0xc0, !PT ;  /* 0xffff000017177812 */ /* 0x000fca00078ec0ff */
[----:B------:R-:W-:Y:S01]  /*0fb0*/  FFMA.FTZ R20, R35, R23, R20 ;  /* 0x0000001723147223 */ /* 0x000fe20000010014 */
[----:B------:R-:W-:Y:S02]  /*0fc0*/  LOP3.LUT R31, R31, 0xffff0000, RZ, 0xc0, !PT ;  /* 0xffff00001f1f7812 */ /* 0x000fe400078ec0ff */
[----:B------:R-:W-:Y:S02]  /*0fd0*/  LOP3.LUT P0, RZ, R0, 0x7, RZ, 0xc0, !PT ;  /* 0x0000000700ff7812 */ /* 0x000fe4000780c0ff */
[C---:B--2---:R-:W-:Y:S01]  /*0fe0*/  LOP3.LUT R21, R4.reuse, 0xffff0000, RZ, 0xc0, !PT ;  /* 0xffff000004157812 */ /* 0x044fe200078ec0ff */
[----:B------:R-:W-:Y:S01]  /*0ff0*/  IMAD.U32 R4, R4, 0x10000, RZ ;  /* 0x0001000004047824 */ /* 0x000fe200078e00ff */
[C---:B---3--:R-:W-:Y:S02]  /*1000*/  LOP3.LUT R22, R8.reuse, 0xffff0000, RZ, 0xc0, !PT ;  /* 0xffff000008167812 */ /* 0x048fe400078ec0ff */
[----:B------:R-:W-:-:S03]  /*1010*/  SHF.L.U32 R8, R8, 0x10, RZ ;  /* 0x0000001008087819 */ /* 0x000fc600000006ff */
[----:B------:R-:W-:Y:S01]  /*1020*/  FMUL.FTZ R21, R21, R22 ;  /* 0x0000001615157220 */ /* 0x000fe20000410000 */
[----:B------:R-:W-:-:S03]  /*1030*/  SHF.L.U32 R22, R9, 0x10, RZ ;  /* 0x0000001009167819 */ /* 0x000fc600000006ff */
[----:B------:R-:W-:Y:S01]  /*1040*/  FFMA.FTZ R4, R4, R8, R21 ;  /* 0x0000000804047223 */ /* 0x000fe20000010015 */
[----:B------:R-:W-:Y:S01]  /*1050*/  IMAD.U32 R21, R5, 0x10000, RZ ;  /* 0x0001000005157824 */ /* 0x000fe200078e00ff */
[----:B----4-:R-:W-:-:S03]  /*1060*/  LOP3.LUT R23, R12, 0xffff0000, RZ, 0xc0, !PT ;  /* 0xffff00000c177812 */ /* 0x010fc600078ec0ff */
[----:B------:R-:W-:Y:S01]  /*1070*/  FFMA.FTZ R4, R21, R22, R4 ;  /* 0x0000001615047223 */ /* 0x000fe20000010004 */
[----:B-----5:R-:W-:Y:S02]  /*1080*/  LOP3.LUT R22, R16, 0xffff0000, RZ, 0xc0, !PT ;  /* 0xffff000010167812 */ /* 0x020fe400078ec0ff */
[----:B------:R-:W-:Y:S02]  /*1090*/  LOP3.LUT R21, R5, 0xffff0000, RZ, 0xc0, !PT ;  /* 0xffff000005157812 */ /* 0x000fe400078ec0ff */
[----:B------:R-:W-:Y:S01]  /*10a0*/  LOP3.LUT R25, R9, 0xffff0000, RZ, 0xc0, !PT ;  /* 0xffff000009197812 */ /* 0x000fe200078ec0ff */
[----:B------:R-:W-:Y:S01]  /*10b0*/  FMUL.FTZ R22, R22, R23 ;  /* 0x0000001716167220 */ /* 0x000fe20000410000 */
[----:B------:R-:W-:Y:S01]  /*10c0*/  LOP3.LUT R8, R27, 0xffff0000, RZ, 0xc0, !PT ;  /* 0xffff00001b087812 */ /* 0x000fe200078ec0ff */
[----:B------:R-:W-:Y:S01]  /*10d0*/  IMAD.U32 R27, R16, 0x10000, RZ ;  /* 0x00010000101b7824 */ /* 0x000fe200078e00ff */
[----:B------:R-:W-:Y:S01]  /*10e0*/  SHF.L.U32 R12, R12, 0x10, RZ ;  /* 0x000000100c0c7819 */ /* 0x000fe200000006ff */
[C---:B------:R-:W-:Y:S01]  /*10f0*/  IMAD.U32 R24, R10.reuse, 0x10000, RZ ;  /* 0x000100000a187824 */ /* 0x040fe200078e00ff */
[----:B------:R-:W-:Y:S01]  /*1100*/  LOP3.LUT R9, R10, 0xffff0000, RZ, 0xc0, !PT ;  /* 0xffff00000a097812 */ /* 0x000fe200078ec0ff */
[----:B------:R-:W-:Y:S01]  /*1110*/  IMAD.U32 R5, R6, 0x10000, RZ ;  /* 0x0001000006057824 */ /* 0x000fe200078e00ff */
[----:B------:R-:W-:Y:S01]  /*1120*/  SHF.L.U32 R23, R11, 0x10, RZ ;  /* 0x000000100b177819 */ /* 0x000fe200000006ff */
[----:B------:R-:W-:Y:S01]  /*1130*/  FFMA.FTZ R4, R21, R25, R4 ;  /* 0x0000001915047223 */ /* 0x000fe20000010004 */
[----:B------:R-:W-:Y:S01]  /*1140*/  LOP3.LUT R10, R11, 0xffff0000, RZ, 0xc0, !PT ;  /* 0xffff00000b0a7812 */ /* 0x000fe200078ec0ff */
[----:B------:R-:W-:Y:S01]  /*1150*/  FFMA.FTZ R3, R8, R31, R3 ;  /* 0x0000001f08037223 */ /* 0x000fe20000010003 */
[----:B------:R-:W-:Y:S01]  /*1160*/  SHF.L.U32 R11, R17, 0x10, RZ ;  /* 0x00000010110b7819 */ /* 0x000fe200000006ff */
[----:B------:R-:W-:-:S02]  /*1170*/  IMAD.U32 R16, R13, 0x10000, RZ ;  /* 0x000100000d107824 */ /* 0x000fc400078e00ff */
[----:B------:R-:W-:Y:S01]  /*1180*/  FFMA.FTZ R12, R27, R12, R22 ;  /* 0x0000000c1b0c7223 */ /* 0x000fe20000010016 */
[----:B------:R-:W-:Y:S01]  /*1190*/  LOP3.LUT R8, R6, 0xffff0000, RZ, 0xc0, !PT ;  /* 0xffff000006087812 */ /* 0x000fe200078ec0ff */
[----:B------:R-:W-:Y:S01]  /*11a0*/  FFMA.FTZ R5, R5, R24, R4 ;  /* 0x0000001805057223 */ /* 0x000fe20000010004 */
[----:B------:R-:W-:Y:S01]  /*11b0*/  LOP3.LUT R13, R13, 0xffff0000, RZ, 0xc0, !PT ;  /* 0xffff00000d0d7812 */ /* 0x000fe200078ec0ff */
[----:B------:R-:W-:Y:S01]  /*11c0*/  FFMA.FTZ R11, R11, R16, R12 ;  /* 0x000000100b0b7223 */ /* 0x000fe2000001000c */
[----:B------:R-:W-:Y:S01]  /*11d0*/  LOP3.LUT R4, R17, 0xffff0000, RZ, 0xc0, !PT ;  /* 0xffff000011047812 */ /* 0x000fe200078ec0ff */
[----:B------:R-:W-:Y:S01]  /*11e0*/  FFMA.FTZ R5, R8, R9, R5 ;  /* 0x0000000908057223 */ /* 0x000fe20000010005 */
[C---:B------:R-:W-:Y:S01]  /*11f0*/  SHF.L.U32 R6, R7.reuse, 0x10, RZ ;  /* 0x0000001007067819 */ /* 0x040fe200000006ff */
[----:B------:R-:W-:Y:S01]  /*1200*/  IMAD.U32 R8, R14, 0x10000, RZ ;  /* 0x000100000e087824 */ /* 0x000fe200078e00ff */
[----:B------:R-:W-:Y:S01]  /*1210*/  SHF.L.U32 R9, R18, 0x10, RZ ;  /* 0x0000001012097819 */ /* 0x000fe200000006ff */
[----:B------:R-:W-:Y:S01]  /*1220*/  FFMA.FTZ R4, R4, R13, R11 ;  /* 0x0000000d04047223 */ /* 0x000fe2000001000b */
[----:B------:R-:W-:Y:S01]  /*1230*/  LOP3.LUT R7, R7, 0xffff0000, RZ, 0xc0, !PT ;  /* 0xffff000007077812 */ /* 0x000fe200078ec0ff */
[----:B------:R-:W-:Y:S01]  /*1240*/  FFMA.FTZ R6, R6, R23, R5 ;  /* 0x0000001706067223 */ /* 0x000fe20000010005 */
[----:B------:R-:W-:Y:S01]  /*1250*/  LOP3.LUT R14, R14, 0xffff0000, RZ, 0xc0, !PT ;  /* 0xffff00000e0e7812 */ /* 0x000fe200078ec0ff */
[----:B------:R-:W-:Y:S01]  /*1260*/  FFMA.FTZ R4, R9, R8, R4 ;  /* 0x0000000809047223 */ /* 0x000fe20000010004 */
[----:B------:R-:W-:Y:S01]  /*1270*/  LOP3.LUT R5, R18, 0xffff0000, RZ, 0xc0, !PT ;  /* 0xffff000012057812 */ /* 0x000fe200078ec0ff */
[----:B------:R-:W-:Y:S01]  /*1280*/  FFMA.FTZ R10, R7, R10, R6 ;  /* 0x0000000a070a7223 */ /* 0x000fe20000010006 */
[----:B------:R-:W-:Y:S01]  /*1290*/  SHF.L.U32 R7, R19, 0x10, RZ ;  /* 0x0000001013077819 */ /* 0x000fe200000006ff */
[----:B------:R-:W-:Y:S01]  /*12a0*/  IMAD.U32 R6, R15, 0x10000, RZ ;  /* 0x000100000f067824 */ /* 0x000fe200078e00ff */
[----:B------:R-:W0:Y:S01]  /*12b0*/  @!P0 LDC R17, c[0x0][0x384] ;  /* 0x0000e100ff118b82 */ /* 0x000e220000000800 */
[----:B------:R-:W-:Y:S01]  /*12c0*/  FFMA.FTZ R4, R5, R14, R4 ;  /* 0x0000000e05047223 */ /* 0x000fe20000010004 */
[----:B------:R-:W-:-:S02]  /*12d0*/  LOP3.LUT R15, R15, 0xffff0000, RZ, 0xc0, !PT ;  /* 0xffff00000f0f7812 */ /* 0x000fc400078ec0ff */
[----:B------:R-:W-:Y:S01]  /*12e0*/  LOP3.LUT R19, R19, 0xffff0000, RZ, 0xc0, !PT ;  /* 0xffff000013137812 */ /* 0x000fe200078ec0ff */
[----:B------:R-:W-:Y:S01]  /*12f0*/  FFMA.FTZ R6, R7, R6, R4 ;  /* 0x0000000607067223 */ /* 0x000fe20000010004 */
[----:B------:R-:W1:Y:S03]  /*1300*/  SHFL.BFLY PT, R5, R20, 0x4, 0x1f ;  /* 0x0c801f0014057f89 */ /* 0x000e6600000e0000 */
[----:B------:R-:W-:Y:S01]  /*1310*/  FFMA.FTZ R15, R19, R15, R6 ;  /* 0x0000000f130f7223 */ /* 0x000fe20000010006 */
[----:B------:R-:W2:Y:S04]  /*1320*/  SHFL.BFLY PT, R4, R3, 0x4, 0x1f ;  /* 0x0c801f0003047f89 */ /* 0x000ea800000e0000 */
[----:B------:R-:W3:Y:S04]  /*1330*/  SHFL.BFLY PT, R7, R10, 0x4, 0x1f ;  /* 0x0c801f000a077f89 */ /* 0x000ee800000e0000 */
[----:B------:R-:W4:Y:S01]  /*1340*/  SHFL.BFLY PT, R12, R15, 0x4, 0x1f ;  /* 0x0c801f000f0c7f89 */ /* 0x000f2200000e0000 */
[----:B-1----:R-:W-:Y:S01]  /*1350*/  FADD.FTZ R5, R20, R5 ;  /* 0x0000000514057221 */ /* 0x002fe20000010000 */
[----:B--2---:R-:W-:Y:S01]  /*1360*/  FADD.FTZ R6, R3, R4 ;  /* 0x0000000403067221 */ /* 0x004fe20000010000 */
[----:B---3--:R-:W-:-:S03]  /*1370*/  FADD.FTZ R8, R10, R7 ;  /* 0x000000070a087221 */ /* 0x008fc60000010000 */
[----:B------:R-:W1:Y:S01]  /*1380*/  SHFL.BFLY PT, R4, R5, 0x2, 0x1f ;  /* 0x0c401f0005047f89 */ /* 0x000e6200000e0000 */
[----:B----4-:R-:W-:-:S03]  /*1390*/  FADD.FTZ R12, R15, R12 ;  /* 0x0000000c0f0c7221 */ /* 0x010fc60000010000 */
[----:B------:R-:W2:Y:S01]  /*13a0*/  SHFL.BFLY PT, R7, R6, 0x2, 0x1f ;  /* 0x0c401f0006077f89 */ /* 0x000ea200000e0000 */
[----:B------:R-:W3:Y:S03]  /*13b0*/  @!P0 LDC R15, c[0x0][0x384] ;  /* 0x0000e100ff0f8b82 */ /* 0x000ee60000000800 */
[----:B------:R-:W4:Y:S04]  /*13c0*/  SHFL.BFLY PT, R9, R8, 0x2, 0x1f ;  /* 0x0c401f0008097f89 */ /* 0x000f2800000e0000 */
[----:B------:R-:W5:Y:S01]  /*13d0*/  SHFL.BFLY PT, R3, R12, 0x2, 0x1f ;  /* 0x0c401f000c037f89 */ /* 0x000f6200000e0000 */
[----:B-1----:R-:W-:Y:S01]  /*13e0*/  FADD.FTZ R4, R5, R4 ;  /* 0x0000000405047221 */ /* 0x002fe20000010000 */
[----:B--2---:R-:W-:Y:S01]  /*13f0*/  FADD.FTZ R13, R6, R7 ;  /* 0x00000007060d7221 */ /* 0x004fe20000010000 */
[----:B----4-:R-:W-:-:S03]  /*1400*/  FADD.FTZ R9, R8, R9 ;  /* 0x0000000908097221 */ /* 0x010fc60000010000 */
[----:B------:R-:W1:Y:S01]  /*1410*/  SHFL.BFLY PT, R7, R4, 0x1, 0x1f ;  /* 0x0c201f0004077f89 */ /* 0x000e6200000e0000 */
[----:B-----5:R-:W-:-:S03]  /*1420*/  FADD.FTZ R10, R12, R3 ;  /* 0x000000030c0a7221 */ /* 0x020fc60000010000 */
[----:B------:R-:W2:Y:S04]  /*1430*/  SHFL.BFLY PT, R14, R13, 0x1, 0x1f ;  /* 0x0c201f000d0e7f89 */ /* 0x000ea800000e0000 */
[----:B------:R-:W4:Y:S04]  /*1440*/  SHFL.BFLY PT, R16, R9, 0x1, 0x1f ;  /* 0x0c201f0009107f89 */ /* 0x000f2800000e0000 */
[----:B------:R-:W5:Y:S01]  /*1450*/  SHFL.BFLY PT, R11, R10, 0x1, 0x1f ;  /* 0x0c201f000a0b7f89 */ /* 0x000f6200000e0000 */
[----:B------:R-:W-:Y:S01]  /*1460*/  VIADD R5, R2, UR4 ;  /* 0x0000000402057c36 */ /* 0x000fe20008000000 */
[----:B------:R-:W-:-:S04]  /*1470*/  ULDC.64 UR4, c[0x0][0x478] ;  /* 0x00011e0000047ab9 */ /* 0x000fc80000000a00 */
[----:B------:R-:W-:-:S04]  /*1480*/  LEA.HI R3, P1, R0, R5, RZ, 0x1d ;  /* 0x0000000500037211 */ /* 0x000fc8000783e8ff */
[----:B------:R-:W-:Y:S01]  /*1490*/  LEA.HI.X.SX32 R8, R5, RZ, 0x1, P1 ;  /* 0x000000ff05087211 */ /* 0x000fe200008f0eff */
[----:B-1----:R-:W-:Y:S01]  /*14a0*/  @!P0 FADD.FTZ R0, R4, R7 ;  /* 0x0000000704008221 */ /* 0x002fe20000010000 */
[----:B------:R-:W-:Y:S01]  /*14b0*/  LEA R2, P1, R3, UR4, 0x2 ;  /* 0x0000000403027c11 */ /* 0x000fe2000f8210ff */
[----:B------:R-:W-:Y:S01]  /*14c0*/  ULDC UR4, c[0x0][0x384] ;  /* 0x0000e10000047ab9 */ /* 0x000fe20000000800 */
[----:B--2---:R-:W-:Y:S01]  /*14d0*/  @!P0 FADD.FTZ R4, R13, R14 ;  /* 0x0000000e0d048221 */ /* 0x004fe20000010000 */
[----:B----4-:R-:W-:Y:S01]  /*14e0*/  @!P0 FADD.FTZ R6, R9, R16 ;  /* 0x0000001009068221 */ /* 0x010fe20000010000 */
[----:B------:R-:W-:Y:S01]  /*14f0*/  LEA.HI.X R3, R3, UR5, R8, 0x2, P1 ;  /* 0x0000000503037c11 */ /* 0x000fe200088f1408 */
[----:B------:R-:W-:Y:S01]  /*1500*/  @!P0 FMUL.FTZ R5, R0, UR4 ;  /* 0x0000000400058c20 */ /* 0x000fe20008410000 */
[----:B---3--:R-:W-:Y:S01]  /*1510*/  @!P0 FMUL.FTZ R7, R4, R15 ;  /* 0x0000000f04078220 */ /* 0x008fe20000410000 */
[----:B0-----:R-:W-:Y:S01]  /*1520*/  @!P0 FMUL.FTZ R9, R6, R17 ;  /* 0x0000001106098220 */ /* 0x001fe20000410000 */
[----:B-----5:R-:W-:-:S02]  /*1530*/  FADD.FTZ R11, R10, R11 ;  /* 0x0000000b0a0b7221 */ /* 0x020fc40000010000 */
[----:B------:R0:W-:Y:S02]  /*1540*/  @!P0 STG.E desc[UR6][R2.64], R5 ;  /* 0x0000000502008986 */ /* 0x0001e4000c101906 */
[----:B------:R-:W-:Y:S02]  /*1550*/  FMUL.FTZ R11, R11, UR4 ;  /* 0x000000040b0b7c20 */ /* 0x000fe40008410000 */
[----:B------:R0:W-:Y:S04]  /*1560*/  @!P0 STG.E desc[UR6][R2.64+0x80], R7 ;  /* 0x0000800702008986 */ /* 0x0001e8000c101906 */
[----:B------:R0:W-:Y:S01]  /*1570*/  @!P0 STG.E desc[UR6][R2.64+0x100], R9 ;  /* 0x0001000902008986 */ /* 0x0001e2000c101906 */
[----:B------:R-:W-:Y:S05]  /*1580*/  @P0 EXIT ;  /* 0x000000000000094d */ /* 0x000fea0003800000 */
[----:B------:R-:W-:Y:S01]  /*1590*/  STG.E desc[UR6][R2.64+0x180], R11 ;  /* 0x0001800b02007986 */ /* 0x000fe2000c101906 */
[----:B------:R-:W-:Y:S05]  /*15a0*/  EXIT ;  /* 0x000000000000794d */ /* 0x000fea0003800000 */
.L_x_1250:
        /* <DEDUP_REMOVED lines=13> */
.L_x_1283:


//--------------------- .text._ZN5flash25flash_bwd_dot_do_o_kernelILb1E23Flash_bwd_kernel_traitsILi64ELi128ELi128ELi8ELi4ELi4ELi4ELb0ELb0EN7cutlass10bfloat16_tE19Flash_kernel_traitsILi64ELi128ELi128ELi8ES3_EEEEvNS_16Flash_bwd_paramsE --------------------------
	.section	.text._ZN5flash25flash_bwd_dot_do_o_kernelILb1E23Flash_bwd_kernel_traitsILi64ELi128ELi128ELi8ELi4ELi4ELi4ELb0ELb0EN7cutlass10bfloat16_tE19Flash_kernel_traitsILi64ELi128ELi128ELi8ES3_EEEEvNS_16Flash_bwd_paramsE,"ax",@progbits
	.align	128
        .global         _ZN5flash25flash_bwd_dot_do_o_kernelILb1E23Flash_bwd_kernel_traitsILi64ELi128ELi128ELi8ELi4ELi4ELi4ELb0ELb0EN7cutlass10bfloat16_tE19Flash_kernel_traitsILi64ELi128ELi128ELi8ES3_EEEEvNS_16Flash_bwd_paramsE
        .type           _ZN5flash25flash_bwd_dot_do_o_kernelILb1E23Flash_bwd_kernel_traitsILi64ELi128ELi128ELi8ELi4ELi4ELi4ELb0ELb0EN7cutlass10bfloat16_tE19Flash_kernel_traitsILi64ELi128ELi128ELi8ES3_EEEEvNS_16Flash_bwd_paramsE,@function
        .size           _ZN5flash25flash_bwd_dot_do_o_kernelILb1E23Flash_bwd_kernel_traitsILi64ELi128ELi128ELi8ELi4ELi4ELi4ELb0ELb0EN7cutlass10bfloat16_tE19Flash_kernel_traitsILi64ELi128ELi128ELi8ES3_EEEEvNS_16Flash_bwd_paramsE,(.L_x_1284 - _ZN5flash25flash_bwd_dot_do_o_kernelILb1E23Flash_bwd_kernel_traitsILi64ELi128ELi128ELi8ELi4ELi4ELi4ELb0ELb0EN7cutlass10bfloat16_tE19Flash_kernel_traitsILi64ELi128ELi128ELi8ES3_EEEEvNS_16Flash_bwd_paramsE)
        .other          _ZN5flash25flash_bwd_dot_do_o_kernelILb1E23Flash_bwd_kernel_traitsILi64ELi128ELi128ELi8ELi4ELi4ELi4ELb0ELb0EN7cutlass10bfloat16_tE19Flash_kernel_traitsILi64ELi128ELi128ELi8ES3_EEEEvNS_16Flash_bwd_paramsE,@"STO_CUDA_ENTRY STV_DEFAULT"
_ZN5flash25flash_bwd_dot_do_o_kernelILb1E23Flash_bwd_kernel_traitsILi64ELi128ELi128ELi8ELi4ELi4ELi4ELb0ELb0EN7cutlass10bfloat16_tE19Flash_kernel_traitsILi64ELi128ELi128ELi8ES3_EEEEvNS_16Flash_bwd_paramsE:
.text._ZN5flash25flash_bwd_dot_do_o_kernelILb1E23Flash_bwd_kernel_traitsILi64ELi128ELi128ELi8ELi4ELi4ELi4ELb0ELb0EN7cutlass10bfloat16_tE19Flash_kernel_traitsILi64ELi128ELi128ELi8ES3_EEEEvNS_16Flash_bwd_paramsE:
        /* <DEDUP_REMOVED lines=22> */
[----:B------:R-:W-:Y:S01]  /*0160*/  IMAD.WIDE R10, R22, 0x80, RZ ;  /* 0x00000080160a7825 */ /* 0x000fe200078e02ff */
[----:B------:R-:W1:Y:S04]  /*0170*/  S2R R8, SR_TID.X ;  /* 0x0000000000087919 */ /* 0x000e680000002100 */
[----:B------:R-:W-:Y:S01]  /*0180*/  SEL R17, R11, RZ, P0 ;  /* 0x000000ff0b117207 */ /* 0x000fe20000000000 */
[----:B------:R-:W2:Y:S01]  /*0190*/  S2R R23, SR_CTAID.Z ;  /* 0x0000000000177919 */ /* 0x000ea20000002700 */
[----:B------:R-:W3:Y:S04]  /*01a0*/  LDC R2, c[0x0][0x270] ;  /* 0x00009c00ff027b82 */ /* 0x000ee80000000800 */
[----:B------:R-:W-:Y:S01]  /*01b0*/  @!P1 SHF.R.S32.HI R7, RZ, 0x1f, R22 ;  /* 0x0000001fff079819 */ /* 0x000fe20000011416 */
[----:B------:R-:W-:-:S03]  /*01c0*/  @P1 IMAD.MOV.U32 R27, RZ, RZ, R16 ;  /* 0x000000ffff1b1224 */ /* 0x000fc600078e0010 */
[----:B------:R-:W4:Y:S08]  /*01d0*/  @!P1 LDC.64 R4, c[0x0][0x418] ;  /* 0x00010600ff049b82 */ /* 0x000f300000000a00 */
[----:B------:R-:W5:Y:S08]  /*01e0*/  @P1 LDC.64 R20, c[0x0][0x420] ;  /* 0x00010800ff141b82 */ /* 0x000f700000000a00 */
[----:B------:R-:W1:Y:S01]  /*01f0*/  @P1 LDC.64 R12, c[0x0][0x298] ;  /* 0x0000a600ff0c1b82 */ /* 0x000e620000000a00 */
[----:B----4-:R-:W-:-:S07]  /*0200*/  @!P1 IMAD R14, R7, R4, RZ ;  /* 0x00000004070e9224 */ /* 0x010fce00078e02ff */
[----:B------:R-:W4:Y:S01]  /*0210*/  LDC R9, c[0x0][0x2dc] ;  /* 0x0000b700ff097b82 */ /* 0x000f220000000800 */
[C---:B------:R-:W-:Y:S02]  /*0220*/  @!P1 IMAD R19, R22.reuse, R5, R14 ;  /* 0x0000000516139224 */ /* 0x040fe400078e020e */
[----:B------:R-:W-:-:S04]  /*0230*/  @!P1 IMAD.WIDE.U32 R4, R22, R4, RZ ;  /* 0x0000000416049225 */ /* 0x000fc800078e00ff */
[----:B-----5:R-:W-:-:S04]  /*0240*/  @P1 IMAD.WIDE.U32 R6, R16, R20, RZ ;  /* 0x0000001410061225 */ /* 0x020fc800078e00ff */
[----:B------:R-:W-:Y:S01]  /*0250*/  @P1 IMAD R21, R16, R21, R7 ;  /* 0x0000001510151224 */ /* 0x000fe200078e0207 */
[----:B------:R-:W-:Y:S01]  /*0260*/  SEL R7, R10, RZ, P0 ;  /* 0x000000ff0a077207 */ /* 0x000fe20000000000 */
[----:B0-----:R-:W-:Y:S01]  /*0270*/  IMAD.WIDE R10, R22, R3, RZ ;  /* 0x00000003160a7225 */ /* 0x001fe200078e02ff */
[----:B------:R-:W-:Y:S02]  /*0280*/  @P1 MOV R14, R6 ;  /* 0x00000006000e1202 */ /* 0x000fe40000000f00 */
[----:B------:R-:W-:Y:S01]  /*0290*/  @!P1 MOV R14, R4 ;  /* 0x00000004000e9202 */ /* 0x000fe20000000f00 */
[----:B------:R-:W-:Y:S01]  /*02a0*/  @!P1 IMAD.IADD R21, R5, 0x1, R19 ;  /* 0x0000000105159824 */ /* 0x000fe200078e0213 */
[----:B---3--:R-:W-:Y:S01]  /*02b0*/  SHF.R.S32.HI R19, RZ, 0x1f, R2 ;  /* 0x0000001fff137819 */ /* 0x008fe20000011402 */
[----:B------:R-:W-:Y:S02]  /*02c0*/  IMAD R6, R11, R2, RZ ;  /* 0x000000020b067224 */ /* 0x000fe400078e02ff */
[----:B-1----:R-:W-:Y:S01]  /*02d0*/  @P1 IMAD.WIDE.U32 R4, R16, R12, RZ ;  /* 0x0000000c10041225 */ /* 0x002fe200078e00ff */
[----:B------:R-:W-:-:S02]  /*02e0*/  SHF.R.S32.HI R12, RZ, 0x1f, R0 ;  /* 0x0000001fff0c7819 */ /* 0x000fc40000011400 */
[----:B----4-:R-:W-:Y:S01]  /*02f0*/  SHF.R.S32.HI R31, RZ, 0x1f, R9 ;  /* 0x0000001fff1f7819 */ /* 0x010fe20000011409 */
[----:B------:R-:W-:Y:S01]  /*0300*/  IMAD R25, R10, R19, R6 ;  /* 0x000000130a197224 */ /* 0x000fe200078e0206 */
[----:B------:R-:W-:Y:S01]  /*0310*/  IADD3 R19, P0, R0, R7, RZ ;  /* 0x0000000700137210 */ /* 0x000fe20007f1e0ff */
[----:B------:R-:W-:-:S03]  /*0320*/  IMAD.WIDE.U32 R10, R10, R2, RZ ;  /* 0x000000020a0a7225 */ /* 0x000fc600078e00ff */
[----:B------:R-:W-:Y:S01]  /*0330*/  IADD3.X R29, R12, R17, RZ, P0, !PT ;  /* 0x000000110c1d7210 */ /* 0x000fe200007fe4ff */
[----:B------:R-:W-:Y:S01]  /*0340*/  @P1 IMAD.MOV.U32 R20, RZ, RZ, R4 ;  /* 0x000000ffff141224 */ /* 0x000fe200078e0004 */
[----:B------:R-:W-:Y:S01]  /*0350*/  IADD3 R4, R11, R25, RZ ;  /* 0x000000190b047210 */ /* 0x000fe20007ffe0ff */
[----:B------:R-:W-:Y:S02]  /*0360*/  @P1 IMAD R13, R16, R13, R5 ;  /* 0x0000000d100d1224 */ /* 0x000fe400078e0205 */
[----:B------:R-:W-:Y:S02]  /*0370*/  IMAD.MOV.U32 R25, RZ, RZ, RZ ;  /* 0x000000ffff197224 */ /* 0x000fe400078e00ff */
[----:B------:R-:W-:-:S04]  /*0380*/  IMAD.WIDE R6, R2, R9, RZ ;  /* 0x0000000902067225 */ /* 0x000fc800078e02ff */
[----:B------:R-:W-:Y:S01]  /*0390*/  IMAD R17, R4, R9, RZ ;  /* 0x0000000904117224 */ /* 0x000fe200078e02ff */
[----:B--2---:R-:W-:Y:S06]  /*03a0*/  @P1 BRA `(.L_x_1251) ;  /* 0x0000000000201947 */ /* 0x004fec0003800000 */
[----:B------:R-:W0:Y:S01]  /*03b0*/  LDC.64 R4, c[0x0][0x290] ;  /* 0x0000a400ff047b82 */ /* 0x000e220000000a00 */
[----:B------:R-:W-:Y:S02]  /*03c0*/  SHF.R.S32.HI R13, RZ, 0x1f, R22 ;  /* 0x0000001fff0d7819 */ /* 0x000fe40000011416 */
[----:B------:R-:W-:-:S03]  /*03d0*/  MOV R27, 0xffffffff ;  /* 0xffffffff001b7802 */ /* 0x000fc60000000f00 */
[----:B0-----:R-:W-:-:S04]  /*03e0*/  IMAD R13, R13, R4, RZ ;  /* 0x000000040d0d7224 */ /* 0x001fc800078e02ff */
[C---:B------:R-:W-:Y:S02]  /*03f0*/  IMAD R13, R22.reuse, R5, R13 ;  /* 0x00000005160d7224 */ /* 0x040fe400078e020d */
[----:B------:R-:W-:-:S04]  /*0400*/  IMAD.WIDE.U32 R4, R22, R4, RZ ;  /* 0x0000000416047225 */ /* 0x000fc800078e00ff */
[----:B------:R-:W-:Y:S01]  /*0410*/  IMAD.MOV.U32 R20, RZ, RZ, R4 ;  /* 0x000000ffff147224 */ /* 0x000fe200078e0004 */
[----:B------:R-:W-:-:S07]  /*0420*/  IADD3 R13, R5, R13, RZ ;  /* 0x0000000d050d7210 */ /* 0x000fce0007ffe0ff */
.L_x_1251:
[----:B------:R-:W-:Y:S01]  /*0430*/  ULDC.U8 UR6, c[0x0][0x3d8] ;  /* 0x0000f60000067ab9 */ /* 0x000fe20000000000 */
[----:B------:R-:W-:Y:S01]  /*0440*/  IMAD R11, R7, R27, RZ ;  /* 0x0000001b070b7224 */ /* 0x000fe200078e02ff */
[----:B------:R-:W-:Y:S01]  /*0450*/  ISETP.NE.AND P0, PT, RZ, UR6, PT ;  /* 0x00000006ff007c0c */ /* 0x000fe2000bf05270 */
[----:B------:R-:W-:Y:S02]  /*0460*/  IMAD R29, R29, R6, RZ ;  /* 0x000000061d1d7224 */ /* 0x000fe400078e02ff */
[----:B------:R-:W-:Y:S02]  /*0470*/  IMAD R17, R31, R10, R17 ;  /* 0x0000000a1f117224 */ /* 0x000fe400078e0211 */
[----:B------:R-:W-:Y:S01]  /*0480*/  IMAD.WIDE.U32 R4, R10, R9, RZ ;  /* 0x000000090a047225 */ /* 0x000fe200078e00ff */
[----:B------:R-:W-:-:S03]  /*0490*/  SHF.R.S32.HI R10, RZ, 0x1f, R23 ;  /* 0x0000001fff0a7819 */ /* 0x000fc60000011417 */
[----:B------:R-:W-:Y:S02]  /*04a0*/  IMAD R11, R6, R25, R11 ;  /* 0x00000019060b7224 */ /* 0x000fe400078e020b */
[----:B------:R-:W-:Y:S02]  /*04b0*/  IMAD R25, R7, R19, R29 ;  /* 0x0000001307197224 */ /* 0x000fe400078e021d */
[----:B------:R-:W-:-:S04]  /*04c0*/  IMAD.WIDE.U32 R18, R19, R6, RZ ;  /* 0x0000000613127225 */ /* 0x000fc800078e00ff */
[----:B------:R-:W-:-:S04]  /*04d0*/  IMAD.WIDE.U32 R6, R6, R27, RZ ;  /* 0x0000001b06067225 */ /* 0x000fc800078e00ff */
[----:B------:R-:W-:Y:S01]  /*04e0*/  IMAD.IADD R28, R5, 0x1, R17 ;  /* 0x00000001051c7824 */ /* 0x000fe200078e0211 */
[----:B------:R-:W-:Y:S01]  /*04f0*/  SEL R17, R4, R6, !P1 ;  /* 0x0000000604117207 */ /* 0x000fe20004800000 */
[----:B------:R-:W-:Y:S01]  /*0500*/  IMAD R5, R23, R9, RZ ;  /* 0x0000000917057224 */ /* 0x000fe200078e02ff */
[----:B------:R-:W-:Y:S01]  /*0510*/  @P1 IADD3 R28, R7, R11, RZ ;  /* 0x0000000b071c1210 */ /* 0x000fe20007ffe0ff */
[----:B------:R-:W-:-:S03]  /*0520*/  IMAD.IADD R6, R19, 0x1, R25 ;  /* 0x0000000113067824 */ /* 0x000fc600078e0219 */
[----:B------:R-:W-:Y:S01]  /*0530*/  SHF.R.S32.HI R11, RZ, 0x1f, R5 ;  /* 0x0000001fff0b7819 */ /* 0x000fe20000011405 */
[----:B------:R-:W-:Y:S06]  /*0540*/  @!P0 BRA `(.L_x_1252) ;  /* 0x00000000001c8947 */ /* 0x000fec0003800000 */
[----:B------:R-:W0:Y:S01]  /*0550*/  LDC R4, c[0x0][0x2c0] ;  /* 0x0000b000ff047b82 */ /* 0x000e220000000800 */
[----:B------:R-:W-:-:S05]  /*0560*/  @!P1 IMAD R16, R22, R3, RZ ;  /* 0x0000000316109224 */ /* 0x000fca00078e02ff */
[----:B------:R-:W-:Y:S02]  /*0570*/  LEA R7, R22, R16, 0x7 ;  /* 0x0000001016077211 */ /* 0x000fe400078e38ff */
[----:B------:R-:W0:Y:S02]  /*0580*/  LDC R25, c[0x0][0x2e4] ;  /* 0x0000b900ff197b82 */ /* 0x000e240000000800 */
[----:B0-----:R-:W-:-:S04]  /*0590*/  IMAD R4, R4, 0x80, R25 ;  /* 0x0000008004047824 */ /* 0x001fc800078e0219 */
[----:B------:R-:W-:Y:S01]  /*05a0*/  IMAD R7, R4, R23, R7 ;  /* 0x0000001704077224 */ /* 0x000fe200078e0207 */
[----:B------:R-:W-:Y:S06]  /*05b0*/  BRA `(.L_x_1253) ;  /* 0x0000000000087947 */ /* 0x000fec0003800000 */
.L_x_1252:
[----:B------:R-:W-:-:S04]  /*05c0*/  IMAD R22, R22, R2, R23 ;  /* 0x0000000216167224 */ /* 0x000fc800078e0217 */
[----:B------:R-:W-:-:S07]  /*05d0*/  IMAD R7, R22, R3, RZ ;  /* 0x0000000316077224 */ /* 0x000fce00078e02ff */
.L_x_1253:
[----:B------:R-:W-:Y:S01]  /*05e0*/  SHF.R.S32.HI R3, RZ, 0x1f, R8 ;  /* 0x0000001fff037819 */ /* 0x000fe20000011408 */
[----:B------:R-:W-:Y:S01]  /*05f0*/  ULDC UR6, c[0x0][0x2d0] ;  /* 0x0000b40000067ab9 */ /* 0x000fe20000000800 */
[----:B------:R-:W-:Y:S01]  /*0600*/  IADD3 R22, -R0, R15, RZ ;  /* 0x0000000f00167210 */ /* 0x000fe20007ffe1ff */
[----:B------:R-:W-:Y:S01]  /*0610*/  ULDC.64 UR8, c[0x0][0x420] ;  /* 0x0001080000087ab9 */ /* 0x000fe20000000a00 */
[----:B------:R-:W-:Y:S01]  /*0620*/  LEA.HI R16, R3, R8, RZ, 0x3 ;  /* 0x0000000803107211 */ /* 0x000fe200078f18ff */
[----:B------:R-:W-:Y:S01]  /*0630*/  ULDC.64 UR10, c[0x0][0x298] ;  /* 0x0000a600000a7ab9 */ /* 0x000fe20000000a00 */
[----:B------:R-:W-:Y:S01]  /*0640*/  IADD3 R18, P2, P3, R18, R17, R5 ;  /* 0x0000001112127210 */ /* 0x000fe20007b5e005 */
[----:B------:R-:W-:Y:S01]  /*0650*/  IMAD R2, R2, R9, RZ ;  /* 0x0000000902027224 */ /* 0x000fe200078e02ff */
[----:B------:R-:W-:Y:S02]  /*0660*/  LOP3.LUT R19, R16, 0x1ffffff8, RZ, 0xc0, !PT ;  /* 0x1ffffff810137812 */ /* 0x000fe400078ec0ff */
[----:B------:R-:W-:-:S02]  /*0670*/  SHF.R.S32.HI R15, RZ, 0x3, R16 ;  /* 0x00000003ff0f7819 */ /* 0x000fc40000011410 */
[----:B------:R-:W-:Y:S02]  /*0680*/  IADD3 R19, -R19, R8, RZ ;  /* 0x0000000813137210 */ /* 0x000fe40007ffe1ff */
[----:B------:R-:W-:Y:S02]  /*0690*/  IADD3.X R28, R6, R28, R11, P2, P3 ;  /* 0x0000001c061c7210 */ /* 0x000fe400017e640b */
[----:B------:R-:W-:Y:S01]  /*06a0*/  LEA.HI R3, R3, R8, RZ, 0x4 ;  /* 0x0000000803037211 */ /* 0x000fe200078f20ff */
[----:B------:R-:W-:Y:S02]  /*06b0*/  IMAD.SHL.U32 R4, R19, 0x8, RZ ;  /* 0x0000000813047824 */ /* 0x000fe400078e00ff */
[----:B------:R-:W-:Y:S01]  /*06c0*/  IMAD R19, R12, UR8, RZ ;  /* 0x000000080c137c24 */ /* 0x000fe2000f8e02ff */
[----:B------:R-:W-:Y:S02]  /*06d0*/  LOP3.LUT R9, R3, 0x3ffffff0, RZ, 0xc0, !PT ;  /* 0x3ffffff003097812 */ /* 0x000fe400078ec0ff */
[----:B------:R-:W-:Y:S01]  /*06e0*/  ISETP.GE.AND P0, PT, R4, UR6, PT ;  /* 0x0000000604007c0c */ /* 0x000fe2000bf06270 */
[----:B------:R-:W-:Y:S01]  /*06f0*/  IMAD R19, R0, UR9, R19 ;  /* 0x0000000900137c24 */ /* 0x000fe2000f8e0213 */
[----:B------:R-:W-:Y:S01]  /*0700*/  SHF.R.S32.HI R5, RZ, 0x1f, R4 ;  /* 0x0000001fff057819 */ /* 0x000fe20000011404 */
[----:B------:R-:W-:Y:S01]  /*0710*/  ULDC.64 UR6, c[0x0][0x428] ;  /* 0x00010a0000067ab9 */ /* 0x000fe20000000a00 */
[----:B------:R-:W-:-:S02]  /*0720*/  ISETP.LT.AND P1, PT, R15, R22, !P0 ;  /* 0x000000160f00720c */ /* 0x000fc40004721270 */
[----:B------:R-:W-:Y:S01]  /*0730*/  SHF.R.S32.HI R3, RZ, 0x4, R3 ;  /* 0x00000004ff037819 */ /* 0x000fe20000011403 */
[----:B------:R-:W-:-:S04]  /*0740*/  IMAD.WIDE.U32 R16, R0, UR8, R4 ;  /* 0x0000000800107c25 */ /* 0x000fc8000f8e0004 */
[----:B------:R-:W-:Y:S01]  /*0750*/  IMAD.WIDE.U32 R4, R0, UR10, R4 ;  /* 0x0000000a00047c25 */ /* 0x000fe2000f8e0004 */
[----:B------:R-:W-:-:S03]  /*0760*/  IADD3 R16, P4, R14, R16, RZ ;  /* 0x000000100e107210 */ /* 0x000fc60007f9e0ff */
[----:B------:R-:W-:Y:S01]  /*0770*/  IMAD R14, R10, UR6, RZ ;  /* 0x000000060a0e7c24 */ /* 0x000fe2000f8e02ff */
[----:B------:R-:W-:Y:S01]  /*0780*/  IADD3.X R17, R21, R17, R19, P4, !PT ;  /* 0x0000001115117210 */ /* 0x000fe200027fe413 */
[----:B------:R-:W0:Y:S01]  /*0790*/  @P1 LDC.64 R26, c[0x0][0x3e0] ;  /* 0x0000f800ff1a1b82 */ /* 0x000e220000000a00 */
[----:B------:R-:W-:Y:S01]  /*07a0*/  IMAD R19, R12, UR10, RZ ;  /* 0x0000000a0c137c24 */ /* 0x000fe2000f8e02ff */
[----:B------:R-:W-:Y:S01]  /*07b0*/  IADD3 R20, P4, R20, R4, RZ ;  /* 0x0000000414147210 */ /* 0x000fe20007f9e0ff */
[----:B------:R-:W-:-:S04]  /*07c0*/  IMAD.WIDE.U32 R16, R23, UR6, R16 ;  /* 0x0000000617107c25 */ /* 0x000fc8000f8e0010 */
[C---:B------:R-:W-:Y:S01]  /*07d0*/  IMAD R12, R0.reuse, UR11, R19 ;  /* 0x0000000b000c7c24 */ /* 0x040fe2000f8e0213 */
[----:B------:R-:W-:Y:S01]  /*07e0*/  IADD3 R0, R0, R7, RZ ;  /* 0x0000000700007210 */ /* 0x000fe20007ffe0ff */
[----:B------:R-:W-:Y:S01]  /*07f0*/  IMAD R19, R23, UR7, R14 ;  /* 0x0000000717137c24 */ /* 0x000fe2000f8e020e */
[----:B------:R-:W-:Y:S01]  /*0800*/  SHF.R.S32.HI R14, RZ, 0x1f, R15 ;  /* 0x0000001fff0e7819 */ /* 0x000fe2000001140f */
[----:B------:R-:W-:Y:S01]  /*0810*/  ULDC.64 UR6, c[0x0][0x2a0] ;  /* 0x0000a80000067ab9 */ /* 0x000fe20000000a00 */
[----:B------:R-:W-:Y:S01]  /*0820*/  IADD3.X R21, R13, R5, R12, P4, !PT ;  /* 0x000000050d157210 */ /* 0x000fe200027fe40c */
[----:B------:R-:W-:Y:S02]  /*0830*/  IMAD.IADD R17, R17, 0x1, R19 ;  /* 0x0000000111117824 */ /* 0x000fe400078e0213 */
[----:B------:R-:W-:Y:S02]  /*0840*/  @P1 IMAD R4, R14, UR8, RZ ;  /* 0x000000080e041c24 */ /* 0x000fe4000f8e02ff */
[----:B------:R-:W-:-:S02]  /*0850*/  IMAD R10, R10, UR6, RZ ;  /* 0x000000060a0a7c24 */ /* 0x000fc4000f8e02ff */
[C---:B------:R-:W-:Y:S02]  /*0860*/  @P1 IMAD R13, R15.reuse, UR9, R4 ;  /* 0x000000090f0d1c24 */ /* 0x040fe4000f8e0204 */
[----:B------:R-:W-:-:S04]  /*0870*/  @P1 IMAD.WIDE.U32 R4, R15, UR8, R16 ;  /* 0x000000080f041c25 */ /* 0x000fc8000f8e0010 */
[----:B------:R-:W-:Y:S01]  /*0880*/  IMAD R19, R23, UR7, R10 ;  /* 0x0000000717137c24 */ /* 0x000fe2000f8e020a */
[----:B------:R-:W-:Y:S01]  /*0890*/  @P1 IADD3 R5, R5, R13, RZ ;  /* 0x0000000d05051210 */ /* 0x000fe20007ffe0ff */
[----:B------:R-:W-:Y:S01]  /*08a0*/  IMAD.WIDE.U32 R20, R23, UR6, R20 ;  /* 0x0000000617147c25 */ /* 0x000fe2000f8e0014 */
[C---:B0-----:R-:W-:Y:S01]  /*08b0*/  @P1 LEA R26, P4, R4.reuse, R26, 0x1 ;  /* 0x0000001a041a1211 */ /* 0x041fe200078808ff */
[----:B------:R-:W-:Y:S02]  /*08c0*/  ULDC.64 UR6, c[0x0][0x478] ;  /* 0x00011e0000067ab9 */ /* 0x000fe40000000a00 */
[----:B------:R-:W-:Y:S01]  /*08d0*/  IMAD.IADD R21, R21, 0x1, R19 ;  /* 0x0000000115157824 */ /* 0x000fe200078e0213 */
[----:B------:R-:W-:Y:S02]  /*08e0*/  @P1 LEA.HI.X R27, R4, R27, R5, 0x1, P4 ;  /* 0x0000001b041b1211 */ /* 0x000fe400020f0c05 */
[----:B------:R-:W-:-:S04]  /*08f0*/  SHF.R.S32.HI R5, RZ, 0x1f, R8 ;  /* 0x0000001fff057819 */ /* 0x000fc80000011408 */
[----:B------:R-:W-:Y:S02]  /*0900*/  LEA.HI R13, R5, R8, RZ, 0x3 ;  /* 0x00000008050d7211 */ /* 0x000fe400078f18ff */
[----:B------:R-:W0:Y:S02]  /*0910*/  @P1 LDC.64 R4, c[0x0][0x280] ;  /* 0x0000a000ff041b82 */ /* 0x000e240000000a00 */
[----:B------:R-:W-:-:S04]  /*0920*/  SHF.R.S32.HI R13, RZ, 0x3, R13 ;  /* 0x00000003ff0d7819 */ /* 0x000fc8000001140d */
[----:B------:R-:W-:-:S05]  /*0930*/  SHF.R.S32.HI R12, RZ, 0x1f, R13 ;  /* 0x0000001fff0c7819 */ /* 0x000fca000001140d */
[----:B------:R-:W-:-:S04]  /*0940*/  @P1 IMAD R6, R12, UR10, RZ ;  /* 0x0000000a0c061c24 */ /* 0x000fc8000f8e02ff */
[C---:B------:R-:W-:Y:S02]  /*0950*/  @P1 IMAD R11, R13.reuse, UR11, R6 ;  /* 0x0000000b0d0b1c24 */ /* 0x040fe4000f8e0206 */
[----:B------:R-:W-:-:S04]  /*0960*/  @P1 IMAD.WIDE.U32 R6, R13, UR10, R20 ;  /* 0x0000000a0d061c25 */ /* 0x000fc8000f8e0014 */
[----:B------:R-:W-:Y:S01]  /*0970*/  @P1 IMAD.IADD R7, R7, 0x1, R11 ;  /* 0x0000000107071824 */ /* 0x000fe200078e020b */
[----:B------:R-:W-:Y:S02]  /*0980*/  CS2R R10, SRZ ;  /* 0x00000000000a7805 */ /* 0x000fe4000001ff00 */
[C---:B0-----:R-:W-:Y:S02]  /*0990*/  @P1 LEA R24, P2, R6.reuse, R4, 0x1 ;  /* 0x0000000406181211 */ /* 0x041fe400078408ff */
[----:B------:R-:W-:Y:S02]  /*09a0*/  IADD3 R4, -R9, R8, RZ ;  /* 0x0000000809047210 */ /* 0x000fe40007ffe1ff */
[----:B------:R-:W-:Y:S02]  /*09b0*/  CS2R R8, SRZ ;  /* 0x0000000000087805 */ /* 0x000fe4000001ff00 */
[----:B------:R-:W-:Y:S02]  /*09c0*/  @P1 LEA.HI.X R25, R6, R5, R7, 0x1, P2 ;  /* 0x0000000506191211 */ /* 0x000fe400010f0c07 */
[----:B------:R-:W-:Y:S01]  /*09d0*/  CS2R R6, SRZ ;  /* 0x0000000000067805 */ /* 0x000fe2000001ff00 */
[----:B------:R-:W-:Y:S01]  /*09e0*/  IMAD.SHL.U32 R19, R4, 0x4, RZ ;  /* 0x0000000404137824 */ /* 0x000fe200078e00ff */
[----:B------:R-:W-:Y:S01]  /*09f0*/  CS2R R4, SRZ ;  /* 0x0000000000047805 */ /* 0x000fe2000001ff00 */
[----:B------:R-:W2:Y:S01]  /*0a00*/  @P1 LDG.E.128 R8, desc[UR4][R26.64] ;  /* 0x000000041a081981 */ /* 0x000ea2000c1e1d00 */
[----:B------:R-:W-:Y:S01]  /*0a10*/  IADD3 R23, R15, 0x20, RZ ;  /* 0x000000200f177810 */ /* 0x000fe20007ffe0ff */
[----:B------:R-:W-:-:S03]  /*0a20*/  IMAD R19, R3, R2, R19 ;  /* 0x0000000203137224 */ /* 0x000fc600078e0213 */
[----:B------:R0:W3:Y:S01]  /*0a30*/  @P1 LDG.E.128 R4, desc[UR4][R24.64] ;  /* 0x0000000418041981 */ /* 0x0000e2000c1e1d00 */
[----:B------:R-:W-:Y:S01]  /*0a40*/  ISETP.LT.AND P2, PT, R23, R22, !P0 ;  /* 0x000000161700720c */ /* 0x000fe20004741270 */
[----:B------:R-:W-:-:S12]  /*0a50*/  VIADD R23, R15, 0x40 ;  /* 0x000000400f177836 */ /* 0x000fd80000000000 */
[----:B0-----:R-:W-:Y:S02]  /*0a60*/  @P2 IADD3 R24, P3, R15, 0x20, RZ ;  /* 0x000000200f182810 */ /* 0x001fe40007f7e0ff */
[----:B------:R-:W-:Y:S02]  /*0a70*/  ISETP.LT.AND P1, PT, R23, R22, !P0 ;  /* 0x000000161700720c */ /* 0x000fe40004721270 */
[----:B------:R-:W-:-:S04]  /*0a80*/  IADD3 R23, R13, 0x60, RZ ;  /* 0x000000600d177810 */ /* 0x000fc80007ffe0ff */
[----:B------:R-:W-:-:S07]  /*0a90*/  ISETP.LT.AND P0, PT, R23, R22, !P0 ;  /* 0x000000161700720c */ /* 0x000fce0004701270 */
[----:B------:R-:W0:Y:S01]  /*0aa0*/  @P1 LDC.64 R26, c[0x0][0x280] ;  /* 0x0000a000ff1a1b82 */ /* 0x000e220000000a00 */
[----:B--2---:R-:W-:Y:S02]  /*0ab0*/  LOP3.LUT R3, R8, 0xffff0000, RZ, 0xc0, !PT ;  /* 0xffff000008037812 */ /* 0x004fe400078ec0ff */
[----:B---3--:R-:W-:Y:S01]  /*0ac0*/  LOP3.LUT R30, R4, 0xffff0000, RZ, 0xc0, !PT ;  /* 0xffff0000041e7812 */ /* 0x008fe200078ec0ff */
[----:B------:R-:W-:Y:S01]  /*0ad0*/  IMAD.U32 R8, R8, 0x10000, RZ ;  /* 0x0001000008087824 */ /* 0x000fe200078e00ff */
[----:B------:R-:W-:-:S03]  /*0ae0*/  SHF.L.U32 R4, R4, 0x10, RZ ;  /* 0x0000001004047819 */ /* 0x000fc600000006ff */
[----:B------:R-:W-:Y:S02]  /*0af0*/  FMUL.FTZ R3, R3, R30 ;  /* 0x0000001e03037220 */ /* 0x000fe40000410000 */
[----:B------:R-:W1:Y:S02]  /*0b00*/  @P0 LDC.64 R30, c[0x0][0x280] ;  /* 0x0000a000ff1e0b82 */ /* 0x000e640000000a00 */
[----:B------:R-:W-:Y:S01]  /*0b10*/  FFMA.FTZ R4, R8, R4, R3 ;  /* 0x0000000408047223 */ /* 0x000fe20000010003 */
[----:B------:R-:W-:Y:S01]  /*0b20*/  @P2 IMAD.X R8, RZ, RZ, R14, P3 ;  /* 0x000000ffff082224 */ /* 0x000fe200018e060e */
[----:B------:R-:W-:-:S04]  /*0b30*/  IADD3 R3, P3, R19, R18, RZ ;  /* 0x0000001213037210 */ /* 0x000fc80007f7e0ff */
[----:B------:R-:W-:Y:S02]  /*0b40*/  LEA.HI.X.SX32 R28, R19, R28, 0x1, P3 ;  /* 0x0000001c131c7211 */ /* 0x000fe400018f0eff */
[----:B------:R-:W2:Y:S01]  /*0b50*/  @P2 LDC.64 R18, c[0x0][0x3e0] ;  /* 0x0000f800ff122b82 */ /* 0x000ea20000000a00 */
[----:B------:R-:W-:Y:S01]  /*0b60*/  @P2 IMAD R23, R8, UR8, RZ ;  /* 0x0000000808172c24 */ /* 0x000fe2000f8e02ff */
[----:B------:R-:W-:-:S03]  /*0b70*/  @P1 IADD3 R8, P3, R15, 0x40, RZ ;  /* 0x000000400f081810 */ /* 0x000fc60007f7e0ff */
[C---:B------:R-:W-:Y:S02]  /*0b80*/  @P2 IMAD R22, R24.reuse, UR9, R23 ;  /* 0x0000000918162c24 */ /* 0x040fe4000f8e0217 */
[----:B------:R-:W-:Y:S01]  /*0b90*/  @P2 IMAD.WIDE.U32 R24, R24, UR8, R16 ;  /* 0x0000000818182c25 */ /* 0x000fe2000f8e0010 */
[----:B------:R-:W-:-:S03]  /*0ba0*/  @P1 IADD3.X R14, RZ, R14, RZ, P3, !PT ;  /* 0x0000000eff0e1210 */ /* 0x000fc60001ffe4ff */
[----:B------:R-:W-:Y:S01]  /*0bb0*/  @P2 IMAD.IADD R22, R25, 0x1, R22 ;  /* 0x0000000119162824 */ /* 0x000fe200078e0216 */
[----:B--2---:R-:W-:-:S04]  /*0bc0*/  @P2 LEA R18, P3, R24, R18, 0x1 ;  /* 0x0000001218122211 */ /* 0x004fc800078608ff */
[----:B------:R-:W-:Y:S02]  /*0bd0*/  @P2 LEA.HI.X R19, R24, R19, R22, 0x1, P3 ;  /* 0x0000001318132211 */ /* 0x000fe400018f0c16 */
[----:B------:R-:W2:Y:S01]  /*0be0*/  @P1 LDC.64 R22, c[0x0][0x3e0] ;  /* 0x0000f800ff161b82 */ /* 0x000ea20000000a00 */
[----:B------:R-:W-:Y:S01]  /*0bf0*/  @P1 IMAD R25, R14, UR8, RZ ;  /* 0x000000080e191c24 */ /* 0x000fe2000f8e02ff */
[----:B------:R-:W-:Y:S01]  /*0c00*/  @P1 MOV R14, R16 ;  /* 0x00000010000e1202 */ /* 0x000fe20000000f00 */
[----:B------:R-:W-:Y:S02]  /*0c10*/  @P1 IMAD.MOV.U32 R15, RZ, RZ, R17 ;  /* 0x000000ffff0f1224 */ /* 0x000fe400078e0011 */
[C---:B------:R-:W-:Y:S02]  /*0c20*/  @P1 IMAD R25, R8.reuse, UR9, R25 ;  /* 0x0000000908191c24 */ /* 0x040fe4000f8e0219 */
[----:B------:R-:W-:-:S05]  /*0c30*/  @P1 IMAD.WIDE.U32 R14, R8, UR8, R14 ;  /* 0x00000008080e1c25 */ /* 0x000fca000f8e000e */
[----:B------:R-:W-:Y:S01]  /*0c40*/  @P1 IADD3 R8, R15, R25, RZ ;  /* 0x000000190f081210 */ /* 0x000fe20007ffe0ff */
[----:B------:R-:W-:Y:S01]  /*0c50*/  IMAD.U32 R15, R9, 0x10000, RZ ;  /* 0x00010000090f7824 */ /* 0x000fe200078e00ff */
[----:B--2---:R-:W-:-:S04]  /*0c60*/  @P1 LEA R22, P3, R14, R22, 0x1 ;  /* 0x000000160e161211 */ /* 0x004fc800078608ff */
[----:B------:R-:W-:Y:S02]  /*0c70*/  @P1 LEA.HI.X R23, R14, R23, R8, 0x1, P3 ;  /* 0x000000170e171211 */ /* 0x000fe400018f0c08 */
[----:B------:R-:W-:Y:S02]  /*0c80*/  SHF.L.U32 R8, R5, 0x10, RZ ;  /* 0x0000001005087819 */ /* 0x000fe400000006ff */
[----:B------:R-:W-:-:S03]  /*0c90*/  @P2 IADD3 R24, P3, R13, 0x20, RZ ;  /* 0x000000200d182810 */ /* 0x000fc60007f7e0ff */
[----:B------:R-:W-:Y:S02]  /*0ca0*/  FFMA.FTZ R4, R15, R8, R4 ;  /* 0x000000080f047223 */ /* 0x000fe40000010004 */
[----:B------:R-:W-:Y:S01]  /*0cb0*/  @P2 IMAD.X R15, RZ, RZ, R12, P3 ;  /* 0x000000ffff0f2224 */ /* 0x000fe200018e060c */
[----:B------:R-:W-:Y:S02]  /*0cc0*/  LOP3.LUT R9, R9, 0xffff0000, RZ, 0xc0, !PT ;  /* 0xffff000009097812 */ /* 0x000fe400078ec0ff */
[----:B------:R-:W-:Y:S01]  /*0cd0*/  LOP3.LUT R5, R5, 0xffff0000, RZ, 0xc0, !PT ;  /* 0xffff000005057812 */ /* 0x000fe200078ec0ff */
[----:B------:R-:W-:-:S04]  /*0ce0*/  @P2 IMAD R15, R15, UR10, RZ ;  /* 0x0000000a0f0f2c24 */ /* 0x000fc8000f8e02ff */
[----:B------:R-:W-:Y:S01]  /*0cf0*/  FFMA.FTZ R4, R9, R5, R4 ;  /* 0x0000000509047223 */ /* 0x000fe20000010004 */
[----:B------:R-:W-:Y:S02]  /*0d00*/  @P2 IMAD R5, R24, UR11, R15 ;  /* 0x0000000b18052c24 */ /* 0x000fe4000f8e020f */
[----:B------:R-:W2:Y:S01]  /*0d10*/  @P2 LDC.64 R14, c[0x0][0x280] ;  /* 0x0000a000ff0e2b82 */ /* 0x000ea20000000a00 */
[----:B------:R-:W-:Y:S01]  /*0d20*/  @P2 MOV R8, R20 ;  /* 0x0000001400082202 */ /* 0x000fe20000000f00 */
[----:B------:R-:W-:-:S04]  /*0d30*/  @P2 IMAD.MOV.U32 R9, RZ, RZ, R21 ;  /* 0x000000ffff092224 */ /* 0x000fc800078e0015 */
[----:B------:R-:W-:-:S05]  /*0d40*/  @P2 IMAD.WIDE.U32 R24, R24, UR10, R8 ;  /* 0x0000000a18182c25 */ /* 0x000fca000f8e0008 */
[----:B------:R-:W-:Y:S02]  /*0d50*/  @P2 IADD3 R8, R25, R5, RZ ;  /* 0x0000000519082210 */ /* 0x000fe40007ffe0ff */
[----:B--2---:R-:W-:-:S04]  /*0d60*/  @P2 LEA R14, P3, R24, R14, 0x1 ;  /* 0x0000000e180e2211 */ /* 0x004fc800078608ff */
[----:B------:R-:W-:Y:S02]  /*0d70*/  @P2 LEA.HI.X R15, R24, R15, R8, 0x1, P3 ;  /* 0x0000000f180f2211 */ /* 0x000fe400018f0c08 */
[----:B------:R-:W-:Y:S01]  /*0d80*/  @P1 IADD3 R5, P3, R13, 0x40, RZ ;  /* 0x000000400d051810 */ /* 0x000fe20007f7e0ff */
[----:B------:R-:W-:Y:S01]  /*0d90*/  @P1 IMAD.MOV.U32 R9, RZ, RZ, R21 ;  /* 0x000000ffff091224 */ /* 0x000fe200078e0015 */
[----:B------:R-:W-:-:S03]  /*0da0*/  @P1 MOV R8, R20 ;  /* 0x0000001400081202 */ /* 0x000fc60000000f00 */
[----:B------:R-:W-:-:S04]  /*0db0*/  @P1 IMAD.X R24, RZ, RZ, R12, P3 ;  /* 0x000000ffff181224 */ /* 0x000fc800018e060c */
[----:B------:R-:W-:Y:S02]  /*0dc0*/  @P1 IMAD R24, R24, UR10, RZ ;  /* 0x0000000a18181c24 */ /* 0x000fe4000f8e02ff */
[----:B------:R-:W-:-:S04]  /*0dd0*/  @P1 IMAD.WIDE.U32 R8, R5, UR10, R8 ;  /* 0x0000000a05081c25 */ /* 0x000fc8000f8e0008 */
[----:B------:R-:W-:Y:S01]  /*0de0*/  @P1 IMAD R25, R5, UR11, R24 ;  /* 0x0000000b05191c24 */ /* 0x000fe2000f8e0218 */
[----:B0-----:R-:W-:-:S04]  /*0df0*/  @P1 LEA R26, P3, R8, R26, 0x1 ;  /* 0x0000001a081a1211 */ /* 0x001fc800078608ff */
[----:B------:R-:W-:-:S04]  /*0e00*/  @P1 IADD3 R5, R9, R25, RZ ;  /* 0x0000001909051210 */ /* 0x000fc80007ffe0ff */
[----:B------:R-:W-:Y:S02]  /*0e10*/  @P1 LEA.HI.X R27, R8, R27, R5, 0x1, P3 ;  /* 0x0000001b081b1211 */ /* 0x000fe400018f0c05 */
[----:B------:R-:W-:-:S05]  /*0e20*/  @P0 IADD3 R8, P3, R13, 0x60, RZ ;  /* 0x000000600d080810 */ /* 0x000fca0007f7e0ff */
[----:B------:R-:W-:-:S04]  /*0e30*/  @P0 IMAD.X R5, RZ, RZ, R12, P3 ;  /* 0x000000ffff050224 */ /* 0x000fc800018e060c */
[----:B------:R-:W-:Y:S02]  /*0e40*/  @P0 IMAD R5, R5, UR10, RZ ;  /* 0x0000000a05050c24 */ /* 0x000fe4000f8e02ff */
[----:B------:R-:W-:-:S04]  /*0e50*/  @P0 IMAD.WIDE.U32 R20, R8, UR10, R20 ;  /* 0x0000000a08140c25 */ /* 0x000fc8000f8e0014 */
[----:B------:R-:W-:Y:S01]  /*0e60*/  @P0 IMAD R5, R8, UR11, R5 ;  /* 0x0000000b08050c24 */ /* 0x000fe2000f8e0205 */
[----:B-1----:R-:W-:-:S04]  /*0e70*/  @P0 LEA R30, P3, R20, R30, 0x1 ;  /* 0x0000001e141e0211 */ /* 0x002fc800078608ff */
[----:B------:R-:W-:Y:S02]  /*0e80*/  @P0 IADD3 R5, R21, R5, RZ ;  /* 0x0000000515050210 */ /* 0x000fe40007ffe0ff */
[----:B------:R-:W-:Y:S02]  /*0e90*/  SHF.L.U32 R8, R6, 0x10, RZ ;  /* 0x0000001006087819 */ /* 0x000fe400000006ff */
[----:B------:R-:W-:Y:S01]  /*0ea0*/  @P0 LEA.HI.X R31, R20, R31, R5, 0x1, P3 ;  /* 0x0000001f141f0211 */ /* 0x000fe200018f0c05 */
[C---:B------:R-:W-:Y:S01]  /*0eb0*/  IMAD.U32 R5, R10.reuse, 0x10000, RZ ;  /* 0x000100000a057824 */ /* 0x040fe200078e00ff */
[----:B------:R-:W-:-:S03]  /*0ec0*/  LOP3.LUT R10, R10, 0xffff0000, RZ, 0xc0, !PT ;  /* 0xffff00000a0a7812 */ /* 0x000fc600078ec0ff */
[----:B------:R-:W-:Y:S01]  /*0ed0*/  FFMA.FTZ R9, R5, R8, R4 ;  /* 0x0000000805097223 */ /* 0x000fe20000010004 */
[----:B------:R-:W-:Y:S01]  /*0ee0*/  LOP3.LUT R5, R6, 0xffff0000, RZ, 0xc0, !PT ;  /* 0xffff000006057812 */ /* 0x000fe200078ec0ff */
[----:B------:R-:W-:-:S04]  /*0ef0*/  IMAD.U32 R4, R11, 0x10000, RZ ;  /* 0x000100000b047824 */ /* 0x000fc800078e00ff */
[----:B------:R-:W-:Y:S01]  /*0f00*/  FFMA.FTZ R9, R10, R5, R9 ;  /* 0x000000050a097223 */ /* 0x000fe20000010009 */
[----:B------:R-:W-:Y:S02]  /*0f10*/  SHF.L.U32 R5, R7, 0x10, RZ ;  /* 0x0000001007057819 */ /* 0x000fe400000006ff */
[----:B------:R-:W-:Y:S02]  /*0f20*/  LOP3.LUT R29, R11, 0xffff0000, RZ, 0xc0, !PT ;  /* 0xffff00000b1d7812 */ /* 0x000fe400078ec0ff */
[----:B------:R-:W-:Y:S01]  /*0f30*/  LOP3.LUT R8, R7, 0xffff0000, RZ, 0xc0, !PT ;  /* 0xffff000007087812 */ /* 0x000fe200078ec0ff */
[----:B------:R-:W-:Y:S01]  /*0f40*/  FFMA.FTZ R10, R4, R5, R9 ;  /* 0x00000005040a7223 */ /* 0x000fe20000010009 */
[----:B------:R-:W-:Y:S02]  /*0f50*/  CS2R R4, SRZ ;  /* 0x0000000000047805 */ /* 0x000fe4000001ff00 */
[----:B------:R-:W-:Y:S01]  /*0f60*/  CS2R R6, SRZ ;  /* 0x0000000000067805 */ /* 0x000fe2000001ff00 */
[----:B------:R-:W-:Y:S01]  /*0f70*/  FFMA.FTZ R29, R29, R8, R10 ;  /* 0x000000081d1d7223 */ /* 0x000fe2000001000a */
[----:B------:R-:W-:-:S02]  /*0f80*/  CS2R R8, SRZ ;  /* 0x0000000000087805 */ /* 0x000fc4000001ff00 */
[----:B------:R-:W-:Y:S02]  /*0f90*/  CS2R R10, SRZ ;  /* 0x00000000000a7805 */ /* 0x000fe4000001ff00 */
[----:B------:R-:W2:Y:S04]  /*0fa0*/  @P2 LDG.E.128 R4, desc[UR4][R18.64] ;  /* 0x0000000412042981 */ /* 0x000ea8000c1e1d00 */
[----:B------:R-:W3:Y:S01]  /*0fb0*/  @P2 LDG.E.128 R8, desc[UR4][R14.64] ;  /* 0x000000040e082981 */ /* 0x000ee2000c1e1d00 */
[----:B------:R-:W-:Y:S02]  /*0fc0*/  CS2R R24, SRZ ;  /* 0x0000000000187805 */ /* 0x000fe4000001ff00 */
[----:B--2---:R-:W-:Y:S02]  /*0fd0*/  LOP3.LUT R21, R4, 0xffff0000, RZ, 0xc0, !PT ;  /* 0xffff000004157812 */ /* 0x004fe400078ec0ff */
[----:B---3--:R-:W-:Y:S01]  /*0fe0*/  LOP3.LUT R20, R8, 0xffff0000, RZ, 0xc0, !PT ;  /* 0xffff000008147812 */ /* 0x008fe200078ec0ff */
[----:B------:R-:W-:-:S04]  /*0ff0*/  IMAD.U32 R4, R4, 0x10000, RZ ;  /* 0x0001000004047824 */ /* 0x000fc800078e00ff */
[----:B------:R-:W-:Y:S01]  /*1000*/  FMUL.FTZ R20, R20, R21 ;  /* 0x0000001514147220 */ /* 0x000fe20000410000 */
[----:B------:R-:W-:Y:S01]  /*1010*/  SHF.L.U32 R21, R8, 0x10, RZ ;  /* 0x0000001008157819 */ /* 0x000fe200000006ff */
[----:B------:R-:W-:Y:S01]  /*1020*/  IMAD.U32 R8, R5, 0x10000, RZ ;  /* 0x0001000005087824 */ /* 0x000fe200078e00ff */
[----:B------:R-:W-:-:S03]  /*1030*/  SHF.L.U32 R19, R9, 0x10, RZ ;  /* 0x0000001009137819 */ /* 0x000fc600000006ff */
[----:B------:R-:W-:Y:S01]  /*1040*/  FFMA.FTZ R4, R21, R4, R20 ;  /* 0x0000000415047223 */ /* 0x000fe20000010014 */
[----:B------:R-:W-:Y:S02]  /*1050*/  LOP3.LUT R5, R5, 0xffff0000, RZ, 0xc0, !PT ;  /* 0xffff000005057812 */ /* 0x000fe400078ec0ff */
[----:B------:R-:W-:Y:S01]  /*1060*/  LOP3.LUT R9, R9, 0xffff0000, RZ, 0xc0, !PT ;  /* 0xffff000009097812 */ /* 0x000fe200078ec0ff */
[----:B------:R-:W-:Y:S01]  /*1070*/  FFMA.FTZ R4, R19, R8, R4 ;  /* 0x0000000813047223 */ /* 0x000fe20000010004 */
[----:B------:R-:W-:Y:S01]  /*1080*/  SHF.L.U32 R15, R10, 0x10, RZ ;  /* 0x000000100a0f7819 */ /* 0x000fe200000006ff */
[C---:B------:R-:W-:Y:S02]  /*1090*/  IMAD.U32 R14, R6.reuse, 0x10000, RZ ;  /* 0x00010000060e7824 */ /* 0x040fe400078e00ff */
[----:B------:R-:W-:Y:S01]  /*10a0*/  FFMA.FTZ R8, R9, R5, R4 ;  /* 0x0000000509087223 */ /* 0x000fe20000010004 */
[----:B------:R-:W-:Y:S01]  /*10b0*/  @P0 IADD3 R9, P2, R13, 0x60, RZ ;  /* 0x000000600d090810 */ /* 0x000fe20007f5e0ff */
[----:B------:R-:W0:Y:S01]  /*10c0*/  @P0 LDC.64 R4, c[0x0][0x3e0] ;  /* 0x0000f800ff040b82 */ /* 0x000e220000000a00 */
[----:B------:R-:W-:Y:S01]  /*10d0*/  LOP3.LUT R18, R6, 0xffff0000, RZ, 0xc0, !PT ;  /* 0xffff000006127812 */ /* 0x000fe200078ec0ff */
[----:B------:R-:W-:-:S02]  /*10e0*/  FFMA.FTZ R6, R15, R14, R8 ;  /* 0x0000000e0f067223 */ /* 0x000fc40000010008 */
[----:B------:R-:W-:Y:S01]  /*10f0*/  @P0 IMAD.X R8, RZ, RZ, R12, P2 ;  /* 0x000000ffff080224 */ /* 0x000fe200010e060c */
[----:B------:R-:W-:-:S03]  /*1100*/  LOP3.LUT R13, R10, 0xffff0000, RZ, 0xc0, !PT ;  /* 0xffff00000a0d7812 */ /* 0x000fc600078ec0ff */
[----:B------:R-:W-:Y:S01]  /*1110*/  @P0 IMAD R8, R8, UR8, RZ ;  /* 0x0000000808080c24 */ /* 0x000fe2000f8e02ff */
[----:B------:R-:W-:Y:S01]  /*1120*/  CS2R R14, SRZ ;  /* 0x00000000000e7805 */ /* 0x000fe2000001ff00 */
[----:B------:R-:W-:Y:S02]  /*1130*/  FFMA.FTZ R6, R13, R18, R6 ;  /* 0x000000120d067223 */ /* 0x000fe40000010006 */
[C---:B------:R-:W-:Y:S01]  /*1140*/  @P0 IMAD R21, R9.reuse, UR9, R8 ;  /* 0x0000000909150c24 */ /* 0x040fe2000f8e0208 */
[----:B------:R-:W-:Y:S01]  /*1150*/  CS2R R12, SRZ ;  /* 0x00000000000c7805 */ /* 0x000fe2000001ff00 */
[----:B------:R-:W-:Y:S01]  /*1160*/  @P0 IMAD.WIDE.U32 R8, R9, UR8, R16 ;  /* 0x0000000809080c25 */ /* 0x000fe2000f8e0010 */
[----:B------:R-:W-:Y:S02]  /*1170*/  CS2R R16, SRZ ;  /* 0x0000000000107805 */ /* 0x000fe4000001ff00 */
[----:B------:R-:W-:Y:S02]  /*1180*/  CS2R R18, SRZ ;  /* 0x0000000000127805 */ /* 0x000fe4000001ff00 */
[----:B------:R1:W2:Y:S04]  /*1190*/  @P1 LDG.E.128 R12, desc[UR4][R22.64] ;  /* 0x00000004160c1981 */ /* 0x0002a8000c1e1d00 */
[----:B------:R3:W4:Y:S01]  /*11a0*/  @P1 LDG.E.128 R16, desc[UR4][R26.64] ;  /* 0x000000041a101981 */ /* 0x000722000c1e1d00 */
[----:B------:R-:W-:-:S02]  /*11b0*/  @P0 IADD3 R21, R9, R21, RZ ;  /* 0x0000001509150210 */ /* 0x000fc40007ffe0ff */
[C---:B0-----:R-:W-:Y:S02]  /*11c0*/  @P0 LEA R4, P2, R8.reuse, R4, 0x1 ;  /* 0x0000000408040211 */ /* 0x041fe400078408ff */
[----:B-1----:R-:W-:Y:S02]  /*11d0*/  CS2R R22, SRZ ;  /* 0x0000000000167805 */ /* 0x002fe4000001ff00 */
[----:B------:R-:W-:Y:S02]  /*11e0*/  @P0 LEA.HI.X R5, R8, R5, R21, 0x1, P2 ;  /* 0x0000000508050211 */ /* 0x000fe400010f0c15 */
[----:B------:R-:W-:Y:S02]  /*11f0*/  CS2R R20, SRZ ;  /* 0x0000000000147805 */ /* 0x000fe4000001ff00 */
[----:B---3--:R-:W-:-:S04]  /*1200*/  CS2R R26, SRZ ;  /* 0x00000000001a7805 */ /* 0x008fc8000001ff00 */
[----:B------:R0:W3:Y:S04]  /*1210*/  @P0 LDG.E.128 R20, desc[UR4][R4.64] ;  /* 0x0000000404140981 */ /* 0x0000e8000c1e1d00 */
[----:B------:R-:W5:Y:S01]  /*1220*/  @P0 LDG.E.128 R24, desc[UR4][R30.64] ;  /* 0x000000041e180981 */ /* 0x000f62000c1e1d00 */
[----:B------:R-:W-:Y:S01]  /*1230*/  SHF.L.U32 R9, R11, 0x10, RZ ;  /* 0x000000100b097819 */ /* 0x000fe200000006ff */
[C---:B------:R-:W-:Y:S01]  /*1240*/  IMAD.U32 R8, R7.reuse, 0x10000, RZ ;  /* 0x0001000007087824 */ /* 0x040fe200078e00ff */
[----:B------:R-:W-:Y:S02]  /*1250*/  LOP3.LUT R7, R7, 0xffff0000, RZ, 0xc0, !PT ;  /* 0xffff000007077812 */ /* 0x000fe400078ec0ff */
[----:B------:R-:W-:Y:S01]  /*1260*/  LOP3.LUT R11, R11, 0xffff0000, RZ, 0xc0, !PT ;  /* 0xffff00000b0b7812 */ /* 0x000fe200078ec0ff */
[----:B------:R-:W-:-:S04]  /*1270*/  FFMA.FTZ R6, R9, R8, R6 ;  /* 0x0000000809067223 */ /* 0x000fc80000010006 */
[----:B------:R-:W-:Y:S02]  /*1280*/  FFMA.FTZ R6, R11, R7, R6 ;  /* 0x000000070b067223 */ /* 0x000fe40000010006 */
[----:B------:R-:W0:Y:S01]  /*1290*/  S2R R7, SR_TID.X ;  /* 0x0000000000077919 */ /* 0x000e220000002100 */
[----:B------:R-:W1:Y:S01]  /*12a0*/  SHFL.BFLY PT, R8, R29, 0x4, 0x1f ;  /* 0x0c801f001d087f89 */ /* 0x000e6200000e0000 */
[C---:B0-----:R-:W-:Y:S02]  /*12b0*/  LEA.HI R5, P1, R7.reuse, R0, RZ, 0x1d ;  /* 0x0000000007057211 */ /* 0x041fe4000783e8ff */
[----:B------:R-:W-:Y:S01]  /*12c0*/  LOP3.LUT P0, RZ, R7, 0x7, RZ, 0xc0, !PT ;  /* 0x0000000707ff7812 */ /* 0x000fe2000780c0ff */
[----:B-1----:R-:W-:Y:S01]  /*12d0*/  FADD.FTZ R7, R29, R8 ;  /* 0x000000081d077221 */ /* 0x002fe20000010000 */
[----:B------:R-:W-:Y:S02]  /*12e0*/  LEA.HI.X.SX32 R0, R0, RZ, 0x1, P1 ;  /* 0x000000ff00007211 */ /* 0x000fe400008f0eff */
[----:B------:R-:W-:-:S04]  /*12f0*/  LEA R4, P1, R5, UR6, 0x2 ;  /* 0x0000000605047c11 */ /* 0x000fc8000f8210ff */
[----:B------:R-:W-:Y:S01]  /*1300*/  LEA.HI.X R5, R5, UR7, R0, 0x2, P1 ;  /* 0x0000000705057c11 */ /* 0x000fe200088f1400 */
[----:B------:R-:W-:Y:S01]  /*1310*/  ULDC.64 UR6, c[0x0][0x400] ;  /* 0x0001000000067ab9 */ /* 0x000fe20000000a00 */
[----:B------:R-:W0:Y:S02]  /*1320*/  SHFL.BFLY PT, R0, R7, 0x2, 0x1f ;  /* 0x0c401f0007007f89 */ /* 0x000e2400000e0000 */
[----:B0-----:R-:W-:Y:S01]  /*1330*/  FADD.FTZ R0, R7, R0 ;  /* 0x0000000007007221 */ /* 0x001fe20000010000 */
[----:B--2---:R-:W-:Y:S02]  /*1340*/  LOP3.LUT R8, R12, 0xffff0000, RZ, 0xc0, !PT ;  /* 0xffff00000c087812 */ /* 0x004fe400078ec0ff */
[----:B----4-:R-:W-:Y:S01]  /*1350*/  LOP3.LUT R9, R16, 0xffff0000, RZ, 0xc0, !PT ;  /* 0xffff000010097812 */ /* 0x010fe200078ec0ff */
[----:B------:R-:W-:Y:S01]  /*1360*/  IMAD.U32 R11, R12, 0x10000, RZ ;  /* 0x000100000c0b7824 */ /* 0x000fe200078e00ff */
[----:B------:R-:W-:-:S03]  /*1370*/  SHF.L.U32 R16, R16, 0x10, RZ ;  /* 0x0000001010107819 */ /* 0x000fc600000006ff */
[----:B------:R-:W-:Y:S01]  /*1380*/  FMUL.FTZ R8, R8, R9 ;  /* 0x0000000908087220 */ /* 0x000fe20000410000 */
[----:B------:R-:W-:-:S03]  /*1390*/  SHF.L.U32 R10, R17, 0x10, RZ ;  /* 0x00000010110a7819 */ /* 0x000fc600000006ff */
[----:B------:R-:W-:Y:S01]  /*13a0*/  FFMA.FTZ R8, R11, R16, R8 ;  /* 0x000000100b087223 */ /* 0x000fe20000010008 */
[----:B------:R-:W-:Y:S01]  /*13b0*/  IMAD.U32 R11, R13, 0x10000, RZ ;  /* 0x000100000d0b7824 */ /* 0x000fe200078e00ff */
[----:B------:R-:W0:Y:S03]  /*13c0*/  SHFL.BFLY PT, R9, R6, 0x4, 0x1f ;  /* 0x0c801f0006097f89 */ /* 0x000e2600000e0000 */
[----:B------:R-:W-:Y:S01]  /*13d0*/  FFMA.FTZ R7, R11, R10, R8 ;  /* 0x0000000a0b077223 */ /* 0x000fe20000010008 */
[----:B---3--:R-:W-:Y:S02]  /*13e0*/  LOP3.LUT R11, R20, 0xffff0000, RZ, 0xc0, !PT ;  /* 0xffff0000140b7812 */ /* 0x008fe400078ec0ff */
[----:B-----5:R-:W-:Y:S02]  /*13f0*/  LOP3.LUT R8, R24, 0xffff0000, RZ, 0xc0, !PT ;  /* 0xffff000018087812 */ /* 0x020fe400078ec0ff */
[----:B------:R-:W-:-:S02]  /*1400*/  LOP3.LUT R10, R13, 0xffff0000, RZ, 0xc0, !PT ;  /* 0xffff00000d0a7812 */ /* 0x000fc400078ec0ff */
[----:B------:R-:W-:Y:S01]  /*1410*/  LOP3.LUT R17, R17, 0xffff0000, RZ, 0xc0, !PT ;  /* 0xffff000011117812 */ /* 0x000fe200078ec0ff */
[----:B------:R-:W-:Y:S01]  /*1420*/  FMUL.FTZ R8, R8, R11 ;  /* 0x0000000b08087220 */ /* 0x000fe20000410000 */
[----:B------:R-:W-:Y:S01]  /*1430*/  SHF.L.U32 R20, R20, 0x10, RZ ;  /* 0x0000001014147819 */ /* 0x000fe200000006ff */
[----:B------:R-:W-:Y:S01]  /*1440*/  IMAD.U32 R11, R24, 0x10000, RZ ;  /* 0x00010000180b7824 */ /* 0x000fe200078e00ff */
[----:B------:R-:W-:Y:S01]  /*1450*/  SHF.L.U32 R12, R25, 0x10, RZ ;  /* 0x00000010190c7819 */ /* 0x000fe200000006ff */
[----:B------:R-:W-:Y:S01]  /*1460*/  FFMA.FTZ R7, R10, R17, R7 ;  /* 0x000000110a077223 */ /* 0x000fe20000010007 */
        /* <DEDUP_REMOVED lines=9> */
[----:B0-----:R-:W-:Y:S01]  /*1500*/  FADD.FTZ R9, R6, R9 ;  /* 0x0000000906097221 */ /* 0x001fe20000010000 */
[----:B------:R-:W-:Y:S01]  /*1510*/  LOP3.LUT R13, R18, 0xffff0000, RZ, 0xc0, !PT ;  /* 0xffff0000120d7812 */ /* 0x000fe200078ec0ff */
[----:B------:R-:W-:Y:S01]  /*1520*/  FFMA.FTZ R12, R25, R21, R12 ;  /* 0x00000015190c7223 */ /* 0x000fe2000001000c */
[----:B------:R-:W-:Y:S01]  /*1530*/  SHF.L.U32 R8, R22, 0x10, RZ ;  /* 0x0000001016087819 */ /* 0x000fe200000006ff */
[----:B------:R-:W0:Y:S01]  /*1540*/  @!P0 LDC R24, c[0x0][0x384] ;  /* 0x0000e100ff188b82 */ /* 0x000e220000000800 */
[----:B------:R-:W-:Y:S01]  /*1550*/  SHF.L.U32 R17, R26, 0x10, RZ ;  /* 0x000000101a117819 */ /* 0x000fe200000006ff */
[----:B------:R-:W-:Y:S01]  /*1560*/  FFMA.FTZ R7, R14, R13, R7 ;  /* 0x0000000d0e077223 */ /* 0x000fe20000010007 */
[----:B------:R-:W-:-:S02]  /*1570*/  LOP3.LUT R22, R22, 0xffff0000, RZ, 0xc0, !PT ;  /* 0xffff000016167812 */ /* 0x000fc400078ec0ff */
[----:B------:R-:W-:Y:S01]  /*1580*/  LOP3.LUT R13, R26, 0xffff0000, RZ, 0xc0, !PT ;  /* 0xffff00001a0d7812 */ /* 0x000fe200078ec0ff */
[----:B------:R-:W-:Y:S01]  /*1590*/  FFMA.FTZ R12, R17, R8, R12 ;  /* 0x00000008110c7223 */ /* 0x000fe2000001000c */
[----:B------:R-:W-:Y:S01]  /*15a0*/  SHF.L.U32 R17, R27, 0x10, RZ ;  /* 0x000000101b117819 */ /* 0x000fe200000006ff */
[----:B------:R-:W-:Y:S01]  /*15b0*/  IMAD.U32 R14, R23, 0x10000, RZ ;  /* 0x00010000170e7824 */ /* 0x000fe200078e00ff */
[----:B------:R-:W-:Y:S01]  /*15c0*/  SHF.L.U32 R6, R15, 0x10, RZ ;  /* 0x000000100f067819 */ /* 0x000fe200000006ff */
[----:B------:R-:W-:Y:S01]  /*15d0*/  FFMA.FTZ R12, R13, R22, R12 ;  /* 0x000000160d0c7223 */ /* 0x000fe2000001000c */
[----:B------:R-:W-:Y:S01]  /*15e0*/  IMAD.U32 R11, R19, 0x10000, RZ ;  /* 0x00010000130b7824 */ /* 0x000fe200078e00ff */
[----:B------:R-:W-:Y:S02]  /*15f0*/  LOP3.LUT R23, R23, 0xffff0000, RZ, 0xc0, !PT ;  /* 0xffff000017177812 */ /* 0x000fe400078ec0ff */
[----:B------:R-:W-:Y:S01]  /*1600*/  LOP3.LUT R27, R27, 0xffff0000, RZ, 0xc0, !PT ;  /* 0xffff00001b1b7812 */ /* 0x000fe200078ec0ff */
[----:B------:R-:W-:Y:S01]  /*1610*/  FFMA.FTZ R12, R17, R14, R12 ;  /* 0x0000000e110c7223 */ /* 0x000fe2000001000c */
[----:B------:R-:W-:Y:S01]  /*1620*/  LOP3.LUT R15, R15, 0xffff0000, RZ, 0xc0, !PT ;  /* 0xffff00000f0f7812 */ /* 0x000fe200078ec0ff */
[----:B------:R-:W-:Y:S01]  /*1630*/  FFMA.FTZ R6, R6, R11, R7 ;  /* 0x0000000b06067223 */ /* 0x000fe20000010007 */
[----:B------:R-:W-:Y:S01]  /*1640*/  LOP3.LUT R10, R19, 0xffff0000, RZ, 0xc0, !PT ;  /* 0xffff0000130a7812 */ /* 0x000fe200078ec0ff */
[----:B------:R-:W-:Y:S01]  /*1650*/  FFMA.FTZ R12, R27, R23, R12 ;  /* 0x000000171b0c7223 */ /* 0x000fe2000001000c */
[----:B------:R-:W1:Y:S01]  /*1660*/  SHFL.BFLY PT, R8, R9, 0x2, 0x1f ;  /* 0x0c401f0009087f89 */ /* 0x000e6200000e0000 */
[----:B------:R-:W2:Y:S02]  /*1670*/  @!P0 LDC R23, c[0x0][0x384] ;  /* 0x0000e100ff178b82 */ /* 0x000ea40000000800 */
[----:B------:R-:W-:Y:S01]  /*1680*/  FFMA.FTZ R6, R15, R10, R6 ;  /* 0x0000000a0f067223 */ /* 0x000fe20000010006 */
[----:B------:R-:W3:Y:S04]  /*1690*/  SHFL.BFLY PT, R11, R12, 0x4, 0x1f ;  /* 0x0c801f000c0b7f89 */ /* 0x000ee800000e0000 */
[----:B------:R-:W4:Y:S01]  /*16a0*/  SHFL.BFLY PT, R7, R6, 0x4, 0x1f ;  /* 0x0c801f0006077f89 */ /* 0x000f2200000e0000 */
[----:B-1----:R-:W-:Y:S01]  /*16b0*/  FADD.FTZ R17, R9, R8 ;  /* 0x0000000809117221 */ /* 0x002fe20000010000 */
[----:B---3--:R-:W-:Y:S01]  /*16c0*/  FADD.FTZ R11, R12, R11 ;  /* 0x0000000b0c0b7221 */ /* 0x008fe20000010000 */
[----:B----4-:R-:W-:-:S04]  /*16d0*/  FADD.FTZ R8, R6, R7 ;  /* 0x0000000706087221 */ /* 0x010fc80000010000 */
[----:B------:R-:W1:Y:S04]  /*16e0*/  SHFL.BFLY PT, R10, R11, 0x2, 0x1f ;  /* 0x0c401f000b0a7f89 */ /* 0x000e6800000e0000 */
[----:B------:R-:W3:Y:S04]  /*16f0*/  SHFL.BFLY PT, R9, R8, 0x2, 0x1f ;  /* 0x0c401f0008097f89 */ /* 0x000ee800000e0000 */
[----:B------:R-:W4:Y:S01]  /*1700*/  SHFL.BFLY PT, R13, R0, 0x1, 0x1f ;  /* 0x0c201f00000d7f89 */ /* 0x000f2200000e0000 */
[----:B------:R-:W-:Y:S01]  /*1710*/  LEA R6, P1, R3, UR6, 0x2 ;  /* 0x0000000603067c11 */ /* 0x000fe2000f8210ff */
[----:B------:R-:W-:Y:S01]  /*1720*/  ULDC UR6, c[0x0][0x384] ;  /* 0x0000e10000067ab9 */ /* 0x000fe20000000800 */
[----:B------:R-:W-:-:S02]  /*1730*/  SHF.L.U32 R15, R2, 0x2, RZ ;  /* 0x00000002020f7819 */ /* 0x000fc400000006ff */
[----:B------:R-:W-:Y:S01]  /*1740*/  LEA.HI.X R7, R3, UR7, R28, 0x2, P1 ;  /* 0x0000000703077c11 */ /* 0x000fe200088f141c */
[----:B------:R-:W5:Y:S02]  /*1750*/  SHFL.BFLY PT, R20, R17, 0x1, 0x1f ;  /* 0x0c201f0011147f89 */ /* 0x000f6400000e0000 */
[----:B------:R-:W-:-:S04]  /*1760*/  IMAD.WIDE R14, R15, 0x10, R6 ;  /* 0x000000100f0e7825 */ /* 0x000fc800078e0206 */
[----:B-1----:R-:W-:Y:S01]  /*1770*/  FADD.FTZ R19, R11, R10 ;  /* 0x0000000a0b137221 */ /* 0x002fe20000010000 */
[----:B---3--:R-:W-:-:S04]  /*1780*/  FADD.FTZ R21, R8, R9 ;  /* 0x0000000908157221 */ /* 0x008fc80000010000 */
[----:B------:R-:W1:Y:S04]  /*1790*/  SHFL.BFLY PT, R16, R19, 0x1, 0x1f ;  /* 0x0c201f0013107f89 */ /* 0x000e6800000e0000 */
[----:B------:R-:W3:Y:S01]  /*17a0*/  SHFL.BFLY PT, R22, R21, 0x1, 0x1f ;  /* 0x0c201f0015167f89 */ /* 0x000ee200000e0000 */
[----:B----4-:R-:W-:Y:S01]  /*17b0*/  @!P0 FADD.FTZ R18, R0, R13 ;  /* 0x0000000d00128221 */ /* 0x010fe20000010000 */
[----:B------:R-:W-:-:S04]  /*17c0*/  IMAD.WIDE R12, R2, 0x40, R14 ;  /* 0x00000040020c7825 */ /* 0x000fc800078e020e */
[----:B------:R-:W-:-:S04]  /*17d0*/  IMAD.WIDE R10, R2, 0x40, R12 ;  /* 0x00000040020a7825 */ /* 0x000fc800078e020c */
[----:B-----5:R-:W-:Y:S01]  /*17e0*/  @!P0 FADD.FTZ R0, R17, R20 ;  /* 0x0000001411008221 */ /* 0x020fe20000010000 */
[----:B------:R-:W-:-:S04]  /*17f0*/  IMAD.WIDE R8, R2, 0x40, R10 ;  /* 0x0000004002087825 */ /* 0x000fc800078e020a */
[----:B--2---:R-:W-:Y:S01]  /*1800*/  @!P0 FMUL.FTZ R23, R0, R23 ;  /* 0x0000001700178220 */ /* 0x004fe20000410000 */
[----:B-1----:R-:W-:Y:S01]  /*1810*/  FADD.FTZ R20, R19, R16 ;  /* 0x0000001013147221 */ /* 0x002fe20000010000 */
[----:B------:R-:W-:-:S04]  /*1820*/  IMAD.WIDE R16, R2, 0x40, R8 ;  /* 0x0000004002107825 */ /* 0x000fc800078e0208 */
[----:B---3--:R-:W-:Y:S01]  /*1830*/  @!P0 FADD.FTZ R3, R21, R22 ;  /* 0x0000001615038221 */ /* 0x008fe20000010000 */
[----:B------:R-:W-:Y:S01]  /*1840*/  @!P0 FMUL.FTZ R21, R18, UR6 ;  /* 0x0000000612158c20 */ /* 0x000fe20008410000 */
[----:B------:R-:W-:Y:S02]  /*1850*/  FMUL.FTZ R27, R20, UR6 ;  /* 0x00000006141b7c20 */ /* 0x000fe40008410000 */
[----:B0-----:R-:W-:Y:S01]  /*1860*/  @!P0 FMUL.FTZ R25, R3, R24 ;  /* 0x0000001803198220 */ /* 0x001fe20000410000 */
[C---:B------:R-:W-:Y:S01]  /*1870*/  IMAD.WIDE R18, R2.reuse, 0x40, R16 ;  /* 0x0000004002127825 */ /* 0x040fe200078e0210 */
[----:B------:R-:W-:Y:S04]  /*1880*/  @!P0 STG.E desc[UR4][R4.64], R21 ;  /* 0x0000001504008986 */ /* 0x000fe8000c101904 */
[----:B------:R-:W-:Y:S01]  /*1890*/  @!P0 STG.E desc[UR4][R4.64+0x180], R27 ;  /* 0x0001801b04008986 */ /* 0x000fe2000c101904 */
[----:B------:R-:W-:-:S03]  /*18a0*/  IMAD.WIDE R2, R2, 0x40, R18 ;  /* 0x0000004002027825 */ /* 0x000fc600078e0212 */
[----:B------:R-:W-:Y:S04]  /*18b0*/  @!P0 STG.E desc[UR4][R4.64+0x80], R23 ;  /* 0x0000801704008986 */ /* 0x000fe8000c101904 */
[----:B------:R-:W-:Y:S04]  /*18c0*/  @!P0 STG.E desc[UR4][R4.64+0x100], R25 ;  /* 0x0001001904008986 */ /* 0x000fe8000c101904 */
[----:B------:R-:W-:Y:S04]  /*18d0*/  STG.E.128 desc[UR4][R6.64], RZ ;  /* 0x000000ff06007986 */ /* 0x000fe8000c101d04 */
[----:B------:R-:W-:Y:S04]  /*18e0*/  STG.E.128 desc[UR4][R14.64], RZ ;  /* 0x000000ff0e007986 */ /* 0x000fe8000c101d04 */
[----:B------:R-:W-:Y:S04]  /*18f0*/  STG.E.128 desc[UR4][R12.64], RZ ;  /* 0x000000ff0c007986 */ /* 0x000fe8000c101d04 */
[----:B------:R-:W-:Y:S04]  /*1900*/  STG.E.128 desc[UR4][R10.64], RZ ;  /* 0x000000ff0a007986 */ /* 0x000fe8000c101d04 */
[----:B------:R-:W-:Y:S04]  /*1910*/  STG.E.128 desc[UR4][R8.64], RZ ;  /* 0x000000ff08007986 */ /* 0x000fe8000c101d04 */
[----:B------:R-:W-:Y:S04]  /*1920*/  STG.E.128 desc[UR4][R16.64], RZ ;  /* 0x000000ff10007986 */ /* 0x000fe8000c101d04 */
[----:B------:R-:W-:Y:S04]  /*1930*/  STG.E.128 desc[UR4][R18.64], RZ ;  /* 0x000000ff12007986 */ /* 0x000fe8000c101d04 */
[----:B------:R-:W-:Y:S01]  /*1940*/  STG.E.128 desc[UR4][R2.64], RZ ;  /* 0x000000ff02007986 */ /* 0x000fe2000c101d04 */
[----:B------:R-:W-:Y:S05]  /*1950*/  EXIT ;  /* 0x000000000000794d */ /* 0x000fea0003800000 */
.L_x_1254:
        /* <DEDUP_REMOVED lines=10> */
.L_x_1284:


//--------------------- .nv.shared._ZN5flash44flash_bwd_dq_dk_dv_loop_seqk_parallel_kernelI23Flash_bwd_kernel_traitsILi64ELi64ELi128ELi8ELi2ELi4ELi4ELb1ELb0EN7cutlass10bfloat16_tE19Flash_kernel_traitsILi64ELi64ELi128ELi8ES3_EELb0ELb1ELb0ELb0ELb0ELb0ELb0EEEvNS_16Flash_bwd_paramsE --------------------------
	.section	.nv.shared._ZN5flash44flash_bwd_dq_dk_dv_loop_seqk_parallel_kernelI23Flash_bwd_kernel_traitsILi64ELi64ELi128ELi8ELi2ELi4ELi4ELb1ELb0EN7cutlass10bfloat16_tE19Flash_kernel_traitsILi64ELi64ELi128ELi8ES3_EELb0ELb1ELb0ELb0ELb0ELb0ELb0EEEvNS_16Flash_bwd_paramsE,"aw",@nobits
	.sectionflags	@""
	.align	16
	.zero		1024


//--------------------- .nv.shared.reserved.0     --------------------------
	.section	.nv.shared.reserved.0,"aw",@nobits
	.weak		__nv_reservedSMEM_offset_0_alias
	.size		__nv_reservedSMEM_offset_0_alias, 0, 0
	.other		__nv_reservedSMEM_offset_0_alias,@"STO_CUDA_RESERVED_SHARED STV_DEFAULT"
__nv_reservedSMEM_offset_0_alias:
	.zero		0


//--------------------- .nv.global                --------------------------
	.section	.nv.global,"aw",@nobits
.nv.global:
	.type		_ZN72_INTERNAL_926edd0b_36_flash_bwd_hdim64_bf16_causal_sm80_cu_d53ad458_28144cute1_E,@object
	.size		_ZN72_INTERNAL_926edd0b_36_flash_bwd_hdim64_bf16_causal_sm80_cu_d53ad458_28144cute1_E,(_ZN72_INTERNAL_926edd0b_36_flash_bwd_hdim64_bf16_causal_sm80_cu_d53ad458_28144cuda3std3__45__cpo6cbeginE - _ZN72_INTERNAL_926edd0b_36_flash_bwd_hdim64_bf16_causal_sm80_cu_d53ad458_28144cute1_E)
_ZN72_INTERNAL_926edd0b_36_flash_bwd_hdim64_bf16_causal_sm80_cu_d53ad458_28144cute1_E:
	.zero		1
	.type		_ZN72_INTERNAL_926edd0b_36_flash_bwd_hdim64_bf16_causal_sm80_cu_d53ad458_28144cuda3std3__45__cpo6cbeginE,@object
	.size		_ZN72_INTERNAL_926edd0b_36_flash_bwd_hdim64_bf16_causal_sm80_cu_d53ad458_28144cuda3std3__45__cpo6cbeginE,(_ZN72_INTERNAL_926edd0b_36_flash_bwd_hdim64_bf16_causal_sm80_cu_d53ad458_28144cuda3std3__48in_placeE - _ZN72_INTERNAL_926edd0b_36_flash_bwd_hdim64_bf16_causal_sm80_cu_d53ad458_28144cuda3std3__45__cpo6cbeginE)
_ZN72_INTERNAL_926edd0b_36_flash_bwd_hdim64_bf16_causal_sm80_cu_d53ad458_28144cuda3std3__45__cpo6cbeginE:
	.zero		1
	.type		_ZN72_INTERNAL_926edd0b_36_flash_bwd_hdim64_bf16_causal_sm80_cu_d53ad458_28144cuda3std3__48in_placeE,@object
	.size		_ZN72_INTERNAL_926edd0b_36_flash_bwd_hdim64_bf16_causal_sm80_cu_d53ad458_28144cuda3std3__48in_placeE,(_ZN72_INTERNAL_926edd0b_36_flash_bwd_hdim64_bf16_causal_sm80_cu_d53ad458_28144cuda3std6ranges3__45__cpo9iter_moveE - _ZN72_INTERNAL_926edd0b_36_flash_bwd_hdim64_bf16_causal_sm80_cu_d53ad458_28144cuda3std3__48in_placeE)
_ZN72_INTERNAL_926edd0b_36_flash_bwd_hdim64_bf16_causal_sm80_cu_d53ad458_28144cuda3std3__48in_placeE:
	.zero		1
	.type		_ZN72_INTERNAL_926edd0b_36_flash_bwd_hdim64_bf16_causal_sm80_cu_d53ad458_28144cuda3std6ranges3__45__cpo9iter_moveE,@object
	.size		_ZN72_INTERNAL_926edd0b_36_flash_bwd_hdim64_bf16_causal_sm80_cu_d53ad458_28144cuda3std6ranges3__45__cpo9iter_moveE,(_ZN72_INTERNAL_926edd0b_36_flash_bwd_hdim64_bf16_causal_sm80_cu_d53ad458_28144cuda3std3__45__cpo5beginE - _ZN72_INTERNAL_926edd0b_36_flash_bwd_hdim64_bf16_causal_sm80_cu_d53ad458_28144cuda3std6ranges3__45__cpo9iter_moveE)
_ZN72_INTERNAL_926edd0b_36_flash_bwd_hdim64_bf16_causal_sm80_cu_d53ad458_28144cuda3std6ranges3__45__cpo9iter_moveE:
	.zero		1
	.type		_ZN72_INTERNAL_926edd0b_36_flash_bwd_hdim64_bf16_causal_sm80_cu_d53ad458_28144cuda3std3__45__cpo5beginE,@object
	.size		_ZN72_INTERNAL_926edd0b_36_flash_bwd_hdim64_bf16_causal_sm80_cu_d53ad458_28144cuda3std3__45__cpo5beginE,(_ZN72_INTERNAL_926edd0b_36_flash_bwd_hdim64_bf16_causal_sm80_cu_d53ad458_28144cuda3std3__474_GLOBAL__N__926edd0b_36_flash_bwd_hdim64_bf16_causal_sm80_cu_d53ad458_28146ignoreE - _ZN72_INTERNAL_926edd0b_36_flash_bwd_hdim64_bf16_causal_sm80_cu_d53ad458_28144cuda3std3__45__cpo5beginE)
_ZN72_INTERNAL_926edd0b_36_flash_bwd_hdim64_bf16_causal_sm80_cu_d53ad458_28144cuda3std3__45__cpo5beginE:
	.zero		1
	.type		_ZN72_INTERNAL_926edd0b_36_flash_bwd_hdim64_bf16_causal_sm80_cu_d53ad458_28144cuda3std3__474_GLOBAL__N__926edd0b_36_flash_bwd_hdim64_bf16_causal_sm80_cu_d53ad458_28146ignoreE,@object
	.size		_ZN72_INTERNAL_926edd0b_36_flash_bwd_hdim64_bf16_causal_sm80_cu_d53ad458_28144cuda3std3__474_GLOBAL__N__926edd0b_36_flash_bwd_hdim64_bf16_causal_sm80_cu_d53ad458_28146ignoreE,(_ZN72_INTERNAL_926edd0b_36_flash_bwd_hdim64_bf16_causal_sm80_cu_d53ad458_28144cute7productE - _ZN72_INTERNAL_926edd0b_36_flash_bwd_hdim64_bf16_causal_sm80_cu_d53ad458_28144cuda3std3__474_GLOBAL__N__926edd0b_36_flash_bwd_hdim64_bf16_causal_sm80_cu_d53ad458_28146ignoreE)
_ZN72_INTERNAL_926edd0b_36_flash_bwd_hdim64_bf16_causal_sm80_cu_d53ad458_28144cuda3std3__474_GLOBAL__N__926edd0b_36_flash_bwd_hdim64_bf16_causal_sm80_cu_d53ad458_28146ignoreE:
	.zero		1
	.type		_ZN72_INTERNAL_926edd0b_36_flash_bwd_hdim64_bf16_causal_sm80_cu_d53ad458_28144cute7productE,@object
	.size		_ZN72_INTERNAL_926edd0b_36_flash_bwd_hdim64_bf16_causal_sm80_cu_d53ad458_28144cute7productE,(_ZN72_INTERNAL_926edd0b_36_flash_bwd_hdim64_bf16_causal_sm80_cu_d53ad458_28144cuda3std3__45__cpo3endE - _ZN72_INTERNAL_926edd0b_36_flash_bwd_hdim64_bf16_causal_sm80_cu_d53ad458_28144cute7productE)
_ZN72_INTERNAL_926edd0b_36_flash_bwd_hdim64_bf16_causal_sm80_cu_d53ad458_28144cute7productE:
	.zero		1
	.type		_ZN72_INTERNAL_926edd0b_36_flash_bwd_hdim64_bf16_causal_sm80_cu_d53ad458_28144cuda3std3__45__cpo3endE,@object
	.size		_ZN72_INTERNAL_926edd0b_36_flash_bwd_hdim64_bf16_causal_sm80_cu_d53ad458_28144cuda3std3__45__cpo3endE,(_ZN72_INTERNAL_926edd0b_36_flash_bwd_hdim64_bf16_causal_sm80_cu_d53ad458_28144cuda3std3__419piecewise_constructE - _ZN72_INTERNAL_926edd0b_36_flash_bwd_hdim64_bf16_causal_sm80_cu_d53ad458_28144cuda3std3__45__cpo3endE)
_ZN72_INTERNAL_926edd0b_36_flash_bwd_hdim64_bf16_causal_sm80_cu_d53ad458_28144cuda3std3__45__cpo3endE:
	.zero		1
	.type		_ZN72_INTERNAL_926edd0b_36_flash_bwd_hdim64_bf16_causal_sm80_cu_d53ad458_28144cuda3std3__419piecewise_constructE,@object
	.size		_ZN72_INTERNAL_926edd0b_36_flash_bwd_hdim64_bf16_causal_sm80_cu_d53ad458_28144cuda3std3__419piecewise_constructE,(_ZN72_INTERNAL_926edd0b_36_flash_bwd_hdim64_bf16_causal_sm80_cu_d53ad458_28144cuda3std3__45__cpo4cendE - _ZN72_INTERNAL_926edd0b_36_flash_bwd_hdim64_bf16_causal_sm80_cu_d53ad458_28144cuda3std3__419piecewise_constructE)
_ZN72_INTERNAL_926edd0b_36_flash_bwd_hdim64_bf16_causal_sm80_cu_d53ad458_28144cuda3std3__419piecewise_constructE:
	.zero		1
	.type		_ZN72_INTERNAL_926edd0b_36_flash_bwd_hdim64_bf16_causal_sm80_cu_d53ad458_28144cuda3std3__45__cpo4cendE,@object
	.size		_ZN72_INTERNAL_926edd0b_36_flash_bwd_hdim64_bf16_causal_sm80_cu_d53ad458_28144cuda3std3__45__cpo4cendE,(_ZN72_INTERNAL_926edd0b_36_flash_bwd_hdim64_bf16_causal_sm80_cu_d53ad458_28144cuda3std6ranges3__45__cpo4swapE - _ZN72_INTERNAL_926edd0b_36_flash_bwd_hdim64_bf16_causal_sm80_cu_d53ad458_28144cuda3std3__45__cpo4cendE)
_ZN72_INTERNAL_926edd0b_36_flash_bwd_hdim64_bf16_causal_sm80_cu_d53ad458_28144cuda3std3__45__cpo4cendE:
	.zero		1
	.type		_ZN72_INTERNAL_926edd0b_36_flash_bwd_hdim64_bf16_causal_sm80_cu_d53ad458_28144cuda3std6ranges3__45__cpo4swapE,@object
	.size		_ZN72_INTERNAL_926edd0b_36_flash_bwd_hdim64_bf16_causal_sm80_cu_d53ad458_28144cuda3std6ranges3__45__cpo4swapE,(.L_7 - _ZN72_INTERNAL_926edd0b_36_flash_bwd_hdim64_bf16_causal_sm80_cu_d53ad458_28144cuda3std6ranges3__45__cpo4swapE)
_ZN72_INTERNAL_926edd0b_36_flash_bwd_hdim64_bf16_causal_sm80_cu_d53ad458_28144cuda3std6ranges3__45__cpo4swapE:
	.zero		1
.L_7:


//--------------------- .nv.shared._ZN5flash44flash_bwd_dq_dk_dv_loop_seqk_parallel_kernelI23Flash_bwd_kernel_traitsILi64ELi64ELi128ELi8ELi2ELi4ELi4ELb1ELb0EN7cutlass10bfloat16_tE19Flash_kernel_traitsILi64ELi64ELi128ELi8ES3_EELb0ELb1ELb0ELb0ELb1ELb1ELb0EEEvNS_16Flash_bwd_paramsE --------------------------
	.section	.nv.shared._ZN5flash44flash_bwd_dq_dk_dv_loop_seqk_parallel_kernelI23Flash_bwd_kernel_traitsILi64ELi64ELi128ELi8ELi2ELi4ELi4ELb1ELb0EN7cutlass10bfloat16_tE19Flash_kernel_traitsILi64ELi64ELi128ELi8ES3_EELb0ELb1ELb0ELb0ELb1ELb1ELb0EEEvNS_16Flash_bwd_paramsE,"aw",@nobits
	.sectionflags	@""
	.align	16
	.zero		1024


//--------------------- .nv.shared._ZN5flash44flash_bwd_dq_dk_dv_loop_seqk_parallel_kernelI23Flash_bwd_kernel_traitsILi64ELi64ELi128ELi8ELi2ELi4ELi4ELb1ELb0EN7cutlass10bfloat16_tE19Flash_kernel_traitsILi64ELi64ELi128ELi8ES3_EELb0ELb1ELb0ELb0ELb0ELb1ELb0EEEvNS_16Flash_bwd_paramsE --------------------------
	.section	.nv.shared._ZN5flash44flash_bwd_dq_dk_dv_loop_seqk_parallel_kernelI23Flash_bwd_kernel_traitsILi64ELi64ELi128ELi8ELi2ELi4ELi4ELb1ELb0EN7cutlass10bfloat16_tE19Flash_kernel_traitsILi64ELi64ELi128ELi8ES3_EELb0ELb1ELb0ELb0ELb0ELb1ELb0EEEvNS_16Flash_bwd_paramsE,"aw",@nobits
	.sectionflags	@""
	.align	16
	.zero		1024


//--------------------- .nv.shared._ZN5flash44flash_bwd_dq_dk_dv_loop_seqk_parallel_kernelI23Flash_bwd_kernel_traitsILi64ELi64ELi128ELi8ELi2ELi4ELi4ELb1ELb0EN7cutlass10bfloat16_tE19Flash_kernel_traitsILi64ELi64ELi128ELi8ES3_EELb0ELb1ELb0ELb1ELb0ELb0ELb0EEEvNS_16Flash_bwd_paramsE --------------------------
	.section	.nv.shared._ZN5flash44flash_bwd_dq_dk_dv_loop_seqk_parallel_kernelI23Flash_bwd_kernel_traitsILi64ELi64ELi128ELi8ELi2ELi4ELi4ELb1ELb0EN7cutlass10bfloat16_tE19Flash_kernel_traitsILi64ELi64ELi128ELi8ES3_EELb0ELb1ELb0ELb1ELb0ELb0ELb0EEEvNS_16Flash_bwd_paramsE,"aw",@nobits
	.sectionflags	@""
	.align	16
	.zero		1024


//--------------------- .nv.shared._ZN5flash44flash_bwd_dq_dk_dv_loop_seqk_parallel_kernelI23Flash_bwd_kernel_traitsILi64ELi128ELi128ELi8ELi4ELi4ELi4ELb0ELb0EN7cutlass10bfloat16_tE19Flash_kernel_traitsILi64ELi128ELi128ELi8ES3_EELb0ELb1ELb0ELb0ELb0ELb0ELb0EEEvNS_16Flash_bwd_paramsE --------------------------
	.section	.nv.shared._ZN5flash44flash_bwd_dq_dk_dv_loop_seqk_parallel_kernelI23Flash_bwd_kernel_traitsILi64ELi128ELi128ELi8ELi4ELi4ELi4ELb0ELb0EN7cutlass10bfloat16_tE19Flash_kernel_traitsILi64ELi128ELi128ELi8ES3_EELb0ELb1ELb0ELb0ELb0ELb0ELb0EEEvNS_16Flash_bwd_paramsE,"aw",@nobits
	.sectionflags	@""
	.align	16
	.zero		1024


//--------------------- .nv.shared._ZN5flash44flash_bwd_dq_dk_dv_loop_seqk_parallel_kernelI23Flash_bwd_kernel_traitsILi64ELi128ELi128ELi8ELi4ELi4ELi4ELb0ELb0EN7cutlass10bfloat16_tE19Flash_kernel_traitsILi64ELi128ELi128ELi8ES3_EELb0ELb1ELb0ELb0ELb1ELb1ELb0EEEvNS_16Flash_bwd_paramsE --------------------------
	.section	.nv.shared._ZN5flash44flash_bwd_dq_dk_dv_loop_seqk_parallel_kernelI23Flash_bwd_kernel_traitsILi64ELi128ELi128ELi8ELi4ELi4ELi4ELb0ELb0EN7cutlass10bfloat16_tE19Flash_kernel_traitsILi64ELi128ELi128ELi8ES3_EELb0ELb1ELb0ELb0ELb1ELb1ELb0EEEvNS_16Flash_bwd_paramsE,"aw",@nobits
	.sectionflags	@""
	.align	16
	.zero		1024


//--------------------- .nv.shared._ZN5flash44flash_bwd_dq_dk_dv_loop_seqk_parallel_kernelI23Flash_bwd_kernel_traitsILi64ELi128ELi128ELi8ELi4ELi4ELi4ELb0ELb0EN7cutlass10bfloat16_tE19Flash_kernel_traitsILi64ELi128ELi128ELi8ES3_EELb0ELb1ELb0ELb0ELb0ELb1ELb0EEEvNS_16Flash_bwd_paramsE --------------------------
	.section	.nv.shared._ZN5flash44flash_bwd_dq_dk_dv_loop_seqk_parallel_kernelI23Flash_bwd_kernel_traitsILi64ELi128ELi128ELi8ELi4ELi4ELi4ELb0ELb0EN7cutlass10bfloat16_tE19Flash_kernel_traitsILi64ELi128ELi128ELi8ES3_EELb0ELb1ELb0ELb0ELb0ELb1ELb0EEEvNS_16Flash_bwd_paramsE,"aw",@nobits
	.sectionflags	@""
	.align	16
	.zero		1024


//--------------------- .nv.shared._ZN5flash44flash_bwd_dq_dk_dv_loop_seqk_parallel_kernelI23Flash_bwd_kernel_traitsILi64ELi128ELi128ELi8ELi4ELi4ELi4ELb0ELb0EN7cutlass10bfloat16_tE19Flash_kernel_traitsILi64ELi128ELi128ELi8ES3_EELb0ELb1ELb0ELb1ELb0ELb0ELb0EEEvNS_16Flash_bwd_paramsE --------------------------
	.section	.nv.shared._ZN5flash44flash_bwd_dq_dk_dv_loop_seqk_parallel_kernelI23Flash_bwd_kernel_traitsILi64ELi128ELi128ELi8ELi4ELi4ELi4ELb0ELb0EN7cutlass10bfloat16_tE19Flash_kernel_traitsILi64ELi128ELi128ELi8ES3_EELb0ELb1ELb0ELb1ELb0ELb0ELb0EEEvNS_16Flash_bwd_paramsE,"aw",@nobits
	.sectionflags	@""
	.align	16
	.zero		1024


//--------------------- .nv.shared._ZN5flash27flash_bwd_convert_dq_kernelI23Flash_bwd_kernel_traitsILi64ELi64ELi128ELi8ELi2ELi4ELi4ELb1ELb0EN7cutlass10bfloat16_tE19Flash_kernel_traitsILi64ELi64ELi128ELi8ES3_EEEEvNS_16Flash_bwd_paramsEi --------------------------
	.section	.nv.shared._ZN5flash27flash_bwd_convert_dq_kernelI23Flash_bwd_kernel_traitsILi64ELi64ELi128ELi8ELi2ELi4ELi4ELb1ELb0EN7cutlass10bfloat16_tE19Flash_kernel_traitsILi64ELi64ELi128ELi8ES3_EEEEvNS_16Flash_bwd_paramsEi,"aw",@nobits
	.sectionflags	@""
	.align	16
	.zero		1024


//--------------------- .nv.shared._ZN5flash44flash_bwd_dq_dk_dv_loop_seqk_parallel_kernelI23Flash_bwd_kernel_traitsILi64ELi64ELi128ELi8ELi2ELi4ELi4ELb1ELb0EN7cutlass10bfloat16_tE19Flash_kernel_traitsILi64ELi64ELi128ELi8ES3_EELb1ELb1ELb0ELb0ELb0ELb0ELb0EEEvNS_16Flash_bwd_paramsE --------------------------
	.section	.nv.shared._ZN5flash44flash_bwd_dq_dk_dv_loop_seqk_parallel_kernelI23Flash_bwd_kernel_traitsILi64ELi64ELi128ELi8ELi2ELi4ELi4ELb1ELb0EN7cutlass10bfloat16_tE19Flash_kernel_traitsILi64ELi64ELi128ELi8ES3_EELb1ELb1ELb0ELb0ELb0ELb0ELb0EEEvNS_16Flash_bwd_paramsE,"aw",@nobits
	.sectionflags	@""
	.align	16
	.zero		1024


//--------------------- .nv.shared._ZN5flash44flash_bwd_dq_dk_dv_loop_seqk_parallel_kernelI23Flash_bwd_kernel_traitsILi64ELi64ELi128ELi8ELi2ELi4ELi4ELb1ELb0EN7cutlass10bfloat16_tE19Flash_kernel_traitsILi64ELi64ELi128ELi8ES3_EELb0ELb1ELb0ELb0ELb0ELb0ELb1EEEvNS_16Flash_bwd_paramsE --------------------------
	.section	.nv.shared._ZN5flash44flash_bwd_dq_dk_dv_loop_seqk_parallel_kernelI23Flash_bwd_kernel_traitsILi64ELi64ELi128ELi8ELi2ELi4ELi4ELb1ELb0EN7cutlass10bfloat16_tE19Flash_kernel_traitsILi64ELi64ELi128ELi8ES3_EELb0ELb1ELb0ELb0ELb0ELb0ELb1EEEvNS_16Flash_bwd_paramsE,"aw",@nobits
	.sectionflags	@""
	.align	16
	.zero		1024


//--------------------- .nv.shared._ZN5flash44flash_bwd_dq_dk_dv_loop_seqk_parallel_kernelI23Flash_bwd_kernel_traitsILi64ELi64ELi128ELi8ELi2ELi4ELi4ELb1ELb0EN7cutlass10bfloat16_tE19Flash_kernel_traitsILi64ELi64ELi128ELi8ES3_EELb1ELb1ELb0ELb0ELb1ELb1ELb0EEEvNS_16Flash_bwd_paramsE --------------------------
	.section	.nv.shared._ZN5flash44flash_bwd_dq_dk_dv_loop_seqk_parallel_kernelI23Flash_bwd_kernel_traitsILi64ELi64ELi128ELi8ELi2ELi4ELi4ELb1ELb0EN7cutlass10bfloat16_tE19Flash_kernel_traitsILi64ELi64ELi128ELi8ES3_EELb1ELb1ELb0ELb0ELb1ELb1ELb0EEEvNS_16Flash_bwd_paramsE,"aw",@nobits
	.sectionflags	@""
	.align	16
	.zero		1024


//--------------------- .nv.shared._ZN5flash44flash_bwd_dq_dk_dv_loop_seqk_parallel_kernelI23Flash_bwd_kernel_traitsILi64ELi64ELi128ELi8ELi2ELi4ELi4ELb1ELb0EN7cutlass10bfloat16_tE19Flash_kernel_traitsILi64ELi64ELi128ELi8ES3_EELb0ELb1ELb0ELb0ELb1ELb1ELb1EEEvNS_16Flash_bwd_paramsE --------------------------
	.section	.nv.shared._ZN5flash44flash_bwd_dq_dk_dv_loop_seqk_parallel_kernelI23Flash_bwd_kernel_traitsILi64ELi64ELi128ELi8ELi2ELi4ELi4ELb1ELb0EN7cutlass10bfloat16_tE19Flash_kernel_traitsILi64ELi64ELi128ELi8ES3_EELb0ELb1ELb0ELb0ELb1ELb1ELb1EEEvNS_16Flash_bwd_paramsE,"aw",@nobits
	.sectionflags	@""
	.align	16
	.zero		1024


//--------------------- .nv.shared._ZN5flash44flash_bwd_dq_dk_dv_loop_seqk_parallel_kernelI23Flash_bwd_kernel_traitsILi64ELi64ELi128ELi8ELi2ELi4ELi4ELb1ELb0EN7cutlass10bfloat16_tE19Flash_kernel_traitsILi64ELi64ELi128ELi8ES3_EELb1ELb1ELb0ELb0ELb0ELb1ELb0EEEvNS_16Flash_bwd_paramsE --------------------------
	.section	.nv.shared._ZN5flash44flash_bwd_dq_dk_dv_loop_seqk_parallel_kernelI23Flash_bwd_kernel_traitsILi64ELi64ELi128ELi8ELi2ELi4ELi4ELb1ELb0EN7cutlass10bfloat16_tE19Flash_kernel_traitsILi64ELi64ELi128ELi8ES3_EELb1ELb1ELb0ELb0ELb0ELb1ELb0EEEvNS_16Flash_bwd_paramsE,"aw",@nobits
	.sectionflags	@""
	.align	16
	.zero		1024


//--------------------- .nv.shared._ZN5flash44flash_bwd_dq_dk_dv_loop_seqk_parallel_kernelI23Flash_bwd_kernel_traitsILi64ELi64ELi128ELi8ELi2ELi4ELi4ELb1ELb0EN7cutlass10bfloat16_tE19Flash_kernel_traitsILi64ELi64ELi128ELi8ES3_EELb0ELb1ELb0ELb0ELb0ELb1ELb1EEEvNS_16Flash_bwd_paramsE --------------------------
	.section	.nv.shared._ZN5flash44flash_bwd_dq_dk_dv_loop_seqk_parallel_kernelI23Flash_bwd_kernel_traitsILi64ELi64ELi128ELi8ELi2ELi4ELi4ELb1ELb0EN7cutlass10bfloat16_tE19Flash_kernel_traitsILi64ELi64ELi128ELi8ES3_EELb0ELb1ELb0ELb0ELb0ELb1ELb1EEEvNS_16Flash_bwd_paramsE,"aw",@nobits
	.sectionflags	@""
	.align	16
	.zero		1024


//--------------------- .nv.shared._ZN5flash44flash_bwd_dq_dk_dv_loop_seqk_parallel_kernelI23Flash_bwd_kernel_traitsILi64ELi64ELi128ELi8ELi2ELi4ELi4ELb1ELb0EN7cutlass10bfloat16_tE19Flash_kernel_traitsILi64ELi64ELi128ELi8ES3_EELb1ELb1ELb0ELb1ELb0ELb0ELb0EEEvNS_16Flash_bwd_paramsE --------------------------
	.section	.nv.shared._ZN5flash44flash_bwd_dq_dk_dv_loop_seqk_parallel_kernelI23Flash_bwd_kernel_traitsILi64ELi64ELi128ELi8ELi2ELi4ELi4ELb1ELb0EN7cutlass10bfloat16_tE19Flash_kernel_traitsILi64ELi64ELi128ELi8ES3_EELb1ELb1ELb0ELb1ELb0ELb0ELb0EEEvNS_16Flash_bwd_paramsE,"aw",@nobits
	.sectionflags	@""
	.align	16
	.zero		1024


//--------------------- .nv.shared._ZN5flash44flash_bwd_dq_dk_dv_loop_seqk_parallel_kernelI23Flash_bwd_kernel_traitsILi64ELi64ELi128ELi8ELi2ELi4ELi4ELb1ELb0EN7cutlass10bfloat16_tE19Flash_kernel_traitsILi64ELi64ELi128ELi8ES3_EELb0ELb1ELb0ELb1ELb0ELb0ELb1EEEvNS_16Flash_bwd_paramsE --------------------------
	.section	.nv.shared._ZN5flash44flash_bwd_dq_dk_dv_loop_seqk_parallel_kernelI23Flash_bwd_kernel_traitsILi64ELi64ELi128ELi8ELi2ELi4ELi4ELb1ELb0EN7cutlass10bfloat16_tE19Flash_kernel_traitsILi64ELi64ELi128ELi8ES3_EELb0ELb1ELb0ELb1ELb0ELb0ELb1EEEvNS_16Flash_bwd_paramsE,"aw",@nobits
	.sectionflags	@""
	.align	16
	.zero		1024


//--------------------- .nv.shared._ZN5flash25flash_bwd_dot_do_o_kernelILb0E23Flash_bwd_kernel_traitsILi64ELi64ELi128ELi8ELi2ELi4ELi4ELb1ELb0EN7cutlass10bfloat16_tE19Flash_kernel_traitsILi64ELi64ELi128ELi8ES3_EEEEvNS_16Flash_bwd_paramsE --------------------------
	.section	.nv.shared._ZN5flash25flash_bwd_dot_do_o_kernelILb0E23Flash_bwd_kernel_traitsILi64ELi64ELi128ELi8ELi2ELi4ELi4ELb1ELb0EN7cutlass10bfloat16_tE19Flash_kernel_traitsILi64ELi64ELi128ELi8ES3_EEEEvNS_16Flash_bwd_paramsE,"aw",@nobits
	.sectionflags	@""
	.align	16
	.zero		1024


//--------------------- .nv.shared._ZN5flash25flash_bwd_dot_do_o_kernelILb1E23Flash_bwd_kernel_traitsILi64ELi64ELi128ELi8ELi2ELi4ELi4ELb1ELb0EN7cutlass10bfloat16_tE19Flash_kernel_traitsILi64ELi64ELi128ELi8ES3_EEEEvNS_16Flash_bwd_paramsE --------------------------
	.section	.nv.shared._ZN5flash25flash_bwd_dot_do_o_kernelILb1E23Flash_bwd_kernel_traitsILi64ELi64ELi128ELi8ELi2ELi4ELi4ELb1ELb0EN7cutlass10bfloat16_tE19Flash_kernel_traitsILi64ELi64ELi128ELi8ES3_EEEEvNS_16Flash_bwd_paramsE,"aw",@nobits
	.sectionflags	@""
	.align	16
	.zero		1024


//--------------------- .nv.shared._ZN5flash27flash_bwd_convert_dq_kernelI23Flash_bwd_kernel_traitsILi64ELi128ELi128ELi8ELi4ELi4ELi4ELb0ELb0EN7cutlass10bfloat16_tE19Flash_kernel_traitsILi64ELi128ELi128ELi8ES3_EEEEvNS_16Flash_bwd_paramsEi --------------------------
	.section	.nv.shared._ZN5flash27flash_bwd_convert_dq_kernelI23Flash_bwd_kernel_traitsILi64ELi128ELi128ELi8ELi4ELi4ELi4ELb0ELb0EN7cutlass10bfloat16_tE19Flash_kernel_traitsILi64ELi128ELi128ELi8ES3_EEEEvNS_16Flash_bwd_paramsEi,"aw",@nobits
	.sectionflags	@""
	.align	16
	.zero		1024


//--------------------- .nv.shared._ZN5flash44flash_bwd_dq_dk_dv_loop_seqk_parallel_kernelI23Flash_bwd_kernel_traitsILi64ELi128ELi128ELi8ELi4ELi4ELi4ELb0ELb0EN7cutlass10bfloat16_tE19Flash_kernel_traitsILi64ELi128ELi128ELi8ES3_EELb1ELb1ELb0ELb0ELb0ELb0ELb0EEEvNS_16Flash_bwd_paramsE --------------------------
	.section	.nv.shared._ZN5flash44flash_bwd_dq_dk_dv_loop_seqk_parallel_kernelI23Flash_bwd_kernel_traitsILi64ELi128ELi128ELi8ELi4ELi4ELi4ELb0ELb0EN7cutlass10bfloat16_tE19Flash_kernel_traitsILi64ELi128ELi128ELi8ES3_EELb1ELb1ELb0ELb0ELb0ELb0ELb0EEEvNS_16Flash_bwd_paramsE,"aw",@nobits
	.sectionflags	@""
	.align	16
	.zero		1024


//--------------------- .nv.shared._ZN5flash44flash_bwd_dq_dk_dv_loop_seqk_parallel_kernelI23Flash_bwd_kernel_traitsILi64ELi128ELi128ELi8ELi4ELi4ELi4ELb0ELb0EN7cutlass10bfloat16_tE19Flash_kernel_traitsILi64ELi128ELi128ELi8ES3_EELb0ELb1ELb0ELb0ELb0ELb0ELb1EEEvNS_16Flash_bwd_paramsE --------------------------
	.section	.nv.shared._ZN5flash44flash_bwd_dq_dk_dv_loop_seqk_parallel_kernelI23Flash_bwd_kernel_traitsILi64ELi128ELi128ELi8ELi4ELi4ELi4ELb0ELb0EN7cutlass10bfloat16_tE19Flash_kernel_traitsILi64ELi128ELi128ELi8ES3_EELb0ELb1ELb0ELb0ELb0ELb0ELb1EEEvNS_16Flash_bwd_paramsE,"aw",@nobits
	.sectionflags	@""
	.align	16
	.zero		1024


//--------------------- .nv.shared._ZN5flash44flash_bwd_dq_dk_dv_loop_seqk_parallel_kernelI23Flash_bwd_kernel_traitsILi64ELi128ELi128ELi8ELi4ELi4ELi4ELb0ELb0EN7cutlass10bfloat16_tE19Flash_kernel_traitsILi64ELi128ELi128ELi8ES3_EELb1ELb1ELb0ELb0ELb1ELb1ELb0EEEvNS_16Flash_bwd_paramsE --------------------------
	.section	.nv.shared._ZN5flash44flash_bwd_dq_dk_dv_loop_seqk_parallel_kernelI23Flash_bwd_kernel_traitsILi64ELi128ELi128ELi8ELi4ELi4ELi4ELb0ELb0EN7cutlass10bfloat16_tE19Flash_kernel_traitsILi64ELi128ELi128ELi8ES3_EELb1ELb1ELb0ELb0ELb1ELb1ELb0EEEvNS_16Flash_bwd_paramsE,"aw",@nobits
	.sectionflags	@""
	.align	16
	.zero		1024


//--------------------- .nv.shared._ZN5flash44flash_bwd_dq_dk_dv_loop_seqk_parallel_kernelI23Flash_bwd_kernel_traitsILi64ELi128ELi128ELi8ELi4ELi4ELi4ELb0ELb0EN7cutlass10bfloat16_tE19Flash_kernel_traitsILi64ELi128ELi128ELi8ES3_EELb0ELb1ELb0ELb0ELb1ELb1ELb1EEEvNS_16Flash_bwd_paramsE --------------------------
	.section	.nv.shared._ZN5flash44flash_bwd_dq_dk_dv_loop_seqk_parallel_kernelI23Flash_bwd_kernel_traitsILi64ELi128ELi128ELi8ELi4ELi4ELi4ELb0ELb0EN7cutlass10bfloat16_tE19Flash_kernel_traitsILi64ELi128ELi128ELi8ES3_EELb0ELb1ELb0ELb0ELb1ELb1ELb1EEEvNS_16Flash_bwd_paramsE,"aw",@nobits
	.sectionflags	@""
	.align	16
	.zero		1024


//--------------------- .nv.shared._ZN5flash44flash_bwd_dq_dk_dv_loop_seqk_parallel_kernelI23Flash_bwd_kernel_traitsILi64ELi128ELi128ELi8ELi4ELi4ELi4ELb0ELb0EN7cutlass10bfloat16_tE19Flash_kernel_traitsILi64ELi128ELi128ELi8ES3_EELb1ELb1ELb0ELb0ELb0ELb1ELb0EEEvNS_16Flash_bwd_paramsE --------------------------
	.section	.nv.shared._ZN5flash44flash_bwd_dq_dk_dv_loop_seqk_parallel_kernelI23Flash_bwd_kernel_traitsILi64ELi128ELi128ELi8ELi4ELi4ELi4ELb0ELb0EN7cutlass10bfloat16_tE19Flash_kernel_traitsILi64ELi128ELi128ELi8ES3_EELb1ELb1ELb0ELb0ELb0ELb1ELb0EEEvNS_16Flash_bwd_paramsE,"aw",@nobits
	.sectionflags	@""
	.align	16
	.zero		1024


//--------------------- .nv.shared._ZN5flash44flash_bwd_dq_dk_dv_loop_seqk_parallel_kernelI23Flash_bwd_kernel_traitsILi64ELi128ELi128ELi8ELi4ELi4ELi4ELb0ELb0EN7cutlass10bfloat16_tE19Flash_kernel_traitsILi64ELi128ELi128ELi8ES3_EELb0ELb1ELb0ELb0ELb0ELb1ELb1EEEvNS_16Flash_bwd_paramsE --------------------------
	.section	.nv.shared._ZN5flash44flash_bwd_dq_dk_dv_loop_seqk_parallel_kernelI23Flash_bwd_kernel_traitsILi64ELi128ELi128ELi8ELi4ELi4ELi4ELb0ELb0EN7cutlass10bfloat16_tE19Flash_kernel_traitsILi64ELi128ELi128ELi8ES3_EELb0ELb1ELb0ELb0ELb0ELb1ELb1EEEvNS_16Flash_bwd_paramsE,"aw",@nobits
	.sectionflags	@""
	.align	16
	.zero		1024


//--------------------- .nv.shared._ZN5flash44flash_bwd_dq_dk_dv_loop_seqk_parallel_kernelI23Flash_bwd_kernel_traitsILi64ELi128ELi128ELi8ELi4ELi4ELi4ELb0ELb0EN7cutlass10bfloat16_tE19Flash_kernel_traitsILi64ELi128ELi128ELi8ES3_EELb1ELb1ELb0ELb1ELb0ELb0ELb0EEEvNS_16Flash_bwd_paramsE --------------------------
	.section	.nv.shared._ZN5flash44flash_bwd_dq_dk_dv_loop_seqk_parallel_kernelI23Flash_bwd_kernel_traitsILi64ELi128ELi128ELi8ELi4ELi4ELi4ELb0ELb0EN7cutlass10bfloat16_tE19Flash_kernel_traitsILi64ELi128ELi128ELi8ES3_EELb1ELb1ELb0ELb1ELb0ELb0ELb0EEEvNS_16Flash_bwd_paramsE,"aw",@nobits
	.sectionflags	@""
	.align	16
	.zero		1024


//--------------------- .nv.shared._ZN5flash44flash_bwd_dq_dk_dv_loop_seqk_parallel_kernelI23Flash_bwd_kernel_traitsILi64ELi128ELi128ELi8ELi4ELi4ELi4ELb0ELb0EN7cutlass10bfloat16_tE19Flash_kernel_traitsILi64ELi128ELi128ELi8ES3_EELb0ELb1ELb0ELb1ELb0ELb0ELb1EEEvNS_16Flash_bwd_paramsE --------------------------
	.section	.nv.shared._ZN5flash44flash_bwd_dq_dk_dv_loop_seqk_parallel_kernelI23Flash_bwd_kernel_traitsILi64ELi128ELi128ELi8ELi4ELi4ELi4ELb0ELb0EN7cutlass10bfloat16_tE19Flash_kernel_traitsILi64ELi128ELi128ELi8ES3_EELb0ELb1ELb0ELb1ELb0ELb0ELb1EEEvNS_16Flash_bwd_paramsE,"aw",@nobits
	.sectionflags	@""
	.align	16
	.zero		1024


//--------------------- .nv.shared._ZN5flash25flash_bwd_dot_do_o_kernelILb0E23Flash_bwd_kernel_traitsILi64ELi128ELi128ELi8ELi4ELi4ELi4ELb0ELb0EN7cutlass10bfloat16_tE19Flash_kernel_traitsILi64ELi128ELi128ELi8ES3_EEEEvNS_16Flash_bwd_paramsE --------------------------
	.section	.nv.shared._ZN5flash25flash_bwd_dot_do_o_kernelILb0E23Flash_bwd_kernel_traitsILi64ELi128ELi128ELi8ELi4ELi4ELi4ELb0ELb0EN7cutlass10bfloat16_tE19Flash_kernel_traitsILi64ELi128ELi128ELi8ES3_EEEEvNS_16Flash_bwd_paramsE,"aw",@nobits
	.sectionflags	@""
	.align	16
	.zero		1024


//--------------------- .nv.shared._ZN5flash25flash_bwd_dot_do_o_kernelILb1E23Flash_bwd_kernel_traitsILi64ELi128ELi128ELi8ELi4ELi4ELi4ELb0ELb0EN7cutlass10bfloat16_tE19Flash_kernel_traitsILi64ELi128ELi128ELi8ES3_EEEEvNS_16Flash_bwd_paramsE --------------------------
	.section	.nv.shared._ZN5flash25flash_bwd_dot_do_o_kernelILb1E23Flash_bwd_kernel_traitsILi64ELi128ELi128ELi8ELi4ELi4ELi4ELb0ELb0EN7cutlass10bfloat16_tE19Flash_kernel_traitsILi64ELi128ELi128ELi8ES3_EEEEvNS_16Flash_bwd_paramsE,"aw",@nobits
	.sectionflags	@""
	.align	16
	.zero		1024


//--------------------- .nv.constant0._ZN5flash44flash_bwd_dq_dk_dv_loop_seqk_parallel_kernelI23Flash_bwd_kernel_traitsILi64ELi64ELi128ELi8ELi2ELi4ELi4ELb1ELb0EN7cutlass10bfloat16_tE19Flash_kernel_traitsILi64ELi64ELi128ELi8ES3_EELb0ELb1ELb0ELb0ELb0ELb0ELb0EEEvNS_16Flash_bwd_paramsE --------------------------
	.section	.nv.constant0._ZN5flash44flash_bwd_dq_dk_dv_loop_seqk_parallel_kernelI23Flash_bwd_kernel_traitsILi64ELi64ELi128ELi8ELi2ELi4ELi4ELb1ELb0EN7cutlass10bfloat16_tE19Flash_kernel_traitsILi64ELi64ELi128ELi8ES3_EELb0ELb1ELb0ELb0ELb0ELb0ELb0EEEvNS_16Flash_bwd_paramsE,"a",@progbits
	.sectionflags	@""
	.align	4
.nv.constant0._ZN5flash44flash_bwd_dq_dk_dv_loop_seqk_parallel_kernelI23Flash_bwd_kernel_traitsILi64ELi64ELi128ELi8ELi2ELi4ELi4ELb1ELb0EN7cutlass10bfloat16_tE19Flash_kernel_traitsILi64ELi64ELi128ELi8ES3_EELb0ELb1ELb0ELb0ELb0ELb0ELb0EEEvNS_16Flash_bwd_paramsE:
	.zero		1168


//--------------------- .nv.constant0._ZN5flash44flash_bwd_dq_dk_dv_loop_seqk_parallel_kernelI23Flash_bwd_kernel_traitsILi64ELi64ELi128ELi8ELi2ELi4ELi4ELb1ELb0EN7cutlass10bfloat16_tE19Flash_kernel_traitsILi64ELi64ELi128ELi8ES3_EELb0ELb1ELb0ELb0ELb1ELb1ELb0EEEvNS_16Flash_bwd_paramsE --------------------------
	.section	.nv.constant0._ZN5flash44flash_bwd_dq_dk_dv_loop_seqk_parallel_kernelI23Flash_bwd_kernel_traitsILi64ELi64ELi128ELi8ELi2ELi4ELi4ELb1ELb0EN7cutlass10bfloat16_tE19Flash_kernel_traitsILi64ELi64ELi128ELi8ES3_EELb0ELb1ELb0ELb0ELb1ELb1ELb0EEEvNS_16Flash_bwd_paramsE,"a",@progbits
	.sectionflags	@""
	.align	4
.nv.constant0._ZN5flash44flash_bwd_dq_dk_dv_loop_seqk_parallel_kernelI23Flash_bwd_kernel_traitsILi64ELi64ELi128ELi8ELi2ELi4ELi4ELb1ELb0EN7cutlass10bfloat16_tE19Flash_kernel_traitsILi64ELi64ELi128ELi8ES3_EELb0ELb1ELb0ELb0ELb1ELb1ELb0EEEvNS_16Flash_bwd_paramsE:
	.zero		1168


//--------------------- .nv.constant0._ZN5flash44flash_bwd_dq_dk_dv_loop_seqk_parallel_kernelI23Flash_bwd_kernel_traitsILi64ELi64ELi128ELi8ELi2ELi4ELi4ELb1ELb0EN7cutlass10bfloat16_tE19Flash_kernel_traitsILi64ELi64ELi128ELi8ES3_EELb0ELb1ELb0ELb0ELb0ELb1ELb0EEEvNS_16Flash_bwd_paramsE --------------------------
	.section	.nv.constant0._ZN5flash44flash_bwd_dq_dk_dv_loop_seqk_parallel_kernelI23Flash_bwd_kernel_traitsILi64ELi64ELi128ELi8ELi2ELi4ELi4ELb1ELb0EN7cutlass10bfloat16_tE19Flash_kernel_traitsILi64ELi64ELi128ELi8ES3_EELb0ELb1ELb0ELb0ELb0ELb1ELb0EEEvNS_16Flash_bwd_paramsE,"a",@progbits
	.sectionflags	@""
	.align	4
.nv.constant0._ZN5flash44flash_bwd_dq_dk_dv_loop_seqk_parallel_kernelI23Flash_bwd_kernel_traitsILi64ELi64ELi128ELi8ELi2ELi4ELi4ELb1ELb0EN7cutlass10bfloat16_tE19Flash_kernel_traitsILi64ELi64ELi128ELi8ES3_EELb0ELb1ELb0ELb0ELb0ELb1ELb0EEEvNS_16Flash_bwd_paramsE:
	.zero		1168


//--------------------- .nv.constant0._ZN5flash44flash_bwd_dq_dk_dv_loop_seqk_parallel_kernelI23Flash_bwd_kernel_traitsILi64ELi64ELi128ELi8ELi2ELi4ELi4ELb1ELb0EN7cutlass10bfloat16_tE19Flash_kernel_traitsILi64ELi64ELi128ELi8ES3_EELb0ELb1ELb0ELb1ELb0ELb0ELb0EEEvNS_16Flash_bwd_paramsE --------------------------
	.section	.nv.constant0._ZN5flash44flash_bwd_dq_dk_dv_loop_seqk_parallel_kernelI23Flash_bwd_kernel_traitsILi64ELi64ELi128ELi8ELi2ELi4ELi4ELb1ELb0EN7cutlass10bfloat16_tE19Flash_kernel_traitsILi64ELi64ELi128ELi8ES3_EELb0ELb1ELb0ELb1ELb0ELb0ELb0EEEvNS_16Flash_bwd_paramsE,"a",@progbits
	.sectionflags	@""
	.align	4
.nv.constant0._ZN5flash44flash_bwd_dq_dk_dv_loop_seqk_parallel_kernelI23Flash_bwd_kernel_traitsILi64ELi64ELi128ELi8ELi2ELi4ELi4ELb1ELb0EN7cutlass10bfloat16_tE19Flash_kernel_traitsILi64ELi64ELi128ELi8ES3_EELb0ELb1ELb0ELb1ELb0ELb0ELb0EEEvNS_16Flash_bwd_paramsE:
	.zero		1168


//--------------------- .nv.constant0._ZN5flash44flash_bwd_dq_dk_dv_loop_seqk_parallel_kernelI23Flash_bwd_kernel_traitsILi64ELi128ELi128ELi8ELi4ELi4ELi4ELb0ELb0EN7cutlass10bfloat16_tE19Flash_kernel_traitsILi64ELi128ELi128ELi8ES3_EELb0ELb1ELb0ELb0ELb0ELb0ELb0EEEvNS_16Flash_bwd_paramsE --------------------------
	.section	.nv.constant0._ZN5flash44flash_bwd_dq_dk_dv_loop_seqk_parallel_kernelI23Flash_bwd_kernel_traitsILi64ELi128ELi128ELi8ELi4ELi4ELi4ELb0ELb0EN7cutlass10bfloat16_tE19Flash_kernel_traitsILi64ELi128ELi128ELi8ES3_EELb0ELb1ELb0ELb0ELb0ELb0ELb0EEEvNS_16Flash_bwd_paramsE,"a",@progbits
	.sectionflags	@""
	.align	4
.nv.constant0._ZN5flash44flash_bwd_dq_dk_dv_loop_seqk_parallel_kernelI23Flash_bwd_kernel_traitsILi64ELi128ELi128ELi8ELi4ELi4ELi4ELb0ELb0EN7cutlass10bfloat16_tE19Flash_kernel_traitsILi64ELi128ELi128ELi8ES3_EELb0ELb1ELb0ELb0ELb0ELb0ELb0EEEvNS_16Flash_bwd_paramsE:
	.zero		1168


//--------------------- .nv.constant0._ZN5flash44flash_bwd_dq_dk_dv_loop_seqk_parallel_kernelI23Flash_bwd_kernel_traitsILi64ELi128ELi128ELi8ELi4ELi4ELi4ELb0ELb0EN7cutlass10bfloat16_tE19Flash_kernel_traitsILi64ELi128ELi128ELi8ES3_EELb0ELb1ELb0ELb0ELb1ELb1ELb0EEEvNS_16Flash_bwd_paramsE --------------------------
	.section	.nv.constant0._ZN5flash44flash_bwd_dq_dk_dv_loop_seqk_parallel_kernelI23Flash_bwd_kernel_traitsILi64ELi128ELi128ELi8ELi4ELi4ELi4ELb0ELb0EN7cutlass10bfloat16_tE19Flash_kernel_traitsILi64ELi128ELi128ELi8ES3_EELb0ELb1ELb0ELb0ELb1ELb1ELb0EEEvNS_16Flash_bwd_paramsE,"a",@progbits
	.sectionflags	@""
	.align	4
.nv.constant0._ZN5flash44flash_bwd_dq_dk_dv_loop_seqk_parallel_kernelI23Flash_bwd_kernel_traitsILi64ELi128ELi128ELi8ELi4ELi4ELi4ELb0ELb0EN7cutlass10bfloat16_tE19Flash_kernel_traitsILi64ELi128ELi128ELi8ES3_EELb0ELb1ELb0ELb0ELb1ELb1ELb0EEEvNS_16Flash_bwd_paramsE:
	.zero		1168


//--------------------- .nv.constant0._ZN5flash44flash_bwd_dq_dk_dv_loop_seqk_parallel_kernelI23Flash_bwd_kernel_traitsILi64ELi128ELi128ELi8ELi4ELi4ELi4ELb0ELb0EN7cutlass10bfloat16_tE19Flash_kernel_traitsILi64ELi128ELi128ELi8ES3_EELb0ELb1ELb0ELb0ELb0ELb1ELb0EEEvNS_16Flash_bwd_paramsE --------------------------
	.section	.nv.constant0._ZN5flash44flash_bwd_dq_dk_dv_loop_seqk_parallel_kernelI23Flash_bwd_kernel_traitsILi64ELi128ELi128ELi8ELi4ELi4ELi4ELb0ELb0EN7cutlass10bfloat16_tE19Flash_kernel_traitsILi64ELi128ELi128ELi8ES3_EELb0ELb1ELb0ELb0ELb0ELb1ELb0EEEvNS_16Flash_bwd_paramsE,"a",@progbits
	.sectionflags	@""
	.align	4
.nv.constant0._ZN5flash44flash_bwd_dq_dk_dv_loop_seqk_parallel_kernelI23Flash_bwd_kernel_traitsILi64ELi128ELi128ELi8ELi4ELi4ELi4ELb0ELb0EN7cutlass10bfloat16_tE19Flash_kernel_traitsILi64ELi128ELi128ELi8ES3_EELb0ELb1ELb0ELb0ELb0ELb1ELb0EEEvNS_16Flash_bwd_paramsE:
	.zero		1168


//--------------------- .nv.constant0._ZN5flash44flash_bwd_dq_dk_dv_loop_seqk_parallel_kernelI23Flash_bwd_kernel_traitsILi64ELi128ELi128ELi8ELi4ELi4ELi4ELb0ELb0EN7cutlass10bfloat16_tE19Flash_kernel_traitsILi64ELi128ELi128ELi8ES3_EELb0ELb1ELb0ELb1ELb0ELb0ELb0EEEvNS_16Flash_bwd_paramsE --------------------------
	.section	.nv.constant0._ZN5flash44flash_bwd_dq_dk_dv_loop_seqk_parallel_kernelI23Flash_bwd_kernel_traitsILi64ELi128ELi128ELi8ELi4ELi4ELi4ELb0ELb0EN7cutlass10bfloat16_tE19Flash_kernel_traitsILi64ELi128ELi128ELi8ES3_EELb0ELb1ELb0ELb1ELb0ELb0ELb0EEEvNS_16Flash_bwd_paramsE,"a",@progbits
	.sectionflags	@""
	.align	4
.nv.constant0._ZN5flash44flash_bwd_dq_dk_dv_loop_seqk_parallel_kernelI23Flash_bwd_kernel_traitsILi64ELi128ELi128ELi8ELi4ELi4ELi4ELb0ELb0EN7cutlass10bfloat16_tE19Flash_kernel_traitsILi64ELi128ELi128ELi8ES3_EELb0ELb1ELb0ELb1ELb0ELb0ELb0EEEvNS_16Flash_bwd_paramsE:
	.zero		1168


//--------------------- .nv.constant0._ZN5flash27flash_bwd_convert_dq_kernelI23Flash_bwd_kernel_traitsILi64ELi64ELi128ELi8ELi2ELi4ELi4ELb1ELb0EN7cutlass10bfloat16_tE19Flash_kernel_traitsILi64ELi64ELi128ELi8ES3_EEEEvNS_16Flash_bwd_paramsEi --------------------------
	.section	.nv.constant0._ZN5flash27flash_bwd_convert_dq_kernelI23Flash_bwd_kernel_traitsILi64ELi64ELi128ELi8ELi2ELi4ELi4ELb1ELb0EN7cutlass10bfloat16_tE19Flash_kernel_traitsILi64ELi64ELi128ELi8ES3_EEEEvNS_16Flash_bwd_paramsEi,"a",@progbits
	.sectionflags	@""
	.align	4
.nv.constant0._ZN5flash27flash_bwd_convert_dq_kernelI23Flash_bwd_kernel_traitsILi64ELi64ELi128ELi8ELi2ELi4ELi4ELb1ELb0EN7cutlass10bfloat16_tE19Flash_kernel_traitsILi64ELi64ELi128ELi8ES3_EEEEvNS_16Flash_bwd_paramsEi:
	.zero		1172


//--------------------- .nv.constant0._ZN5flash44flash_bwd_dq_dk_dv_loop_seqk_parallel_kernelI23Flash_bwd_kernel_traitsILi64ELi64ELi128ELi8ELi2ELi4ELi4ELb1ELb0EN7cutlass10bfloat16_tE19Flash_kernel_traitsILi64ELi64ELi128ELi8ES3_EELb1ELb1ELb0ELb0ELb0ELb0ELb0EEEvNS_16Flash_bwd_paramsE --------------------------
	.section	.nv.constant0._ZN5flash44flash_bwd_dq_dk_dv_loop_seqk_parallel_kernelI23Flash_bwd_kernel_traitsILi64ELi64ELi128ELi8ELi2ELi4ELi4ELb1ELb0EN7cutlass10bfloat16_tE19Flash_kernel_traitsILi64ELi64ELi128ELi8ES3_EELb1ELb1ELb0ELb0ELb0ELb0ELb0EEEvNS_16Flash_bwd_paramsE,"a",@progbits
	.sectionflags	@""
	.align	4
.nv.constant0._ZN5flash44flash_bwd_dq_dk_dv_loop_seqk_parallel_kernelI23Flash_bwd_kernel_traitsILi64ELi64ELi128ELi8ELi2ELi4ELi4ELb1ELb0EN7cutlass10bfloat16_tE19Flash_kernel_traitsILi64ELi64ELi128ELi8ES3_EELb1ELb1ELb0ELb0ELb0ELb0ELb0EEEvNS_16Flash_bwd_paramsE:
	.zero		1168


//--------------------- .nv.constant0._ZN5flash44flash_bwd_dq_dk_dv_loop_seqk_parallel_kernelI23Flash_bwd_kernel_traitsILi64ELi64ELi128ELi8ELi2ELi4ELi4ELb1ELb0EN7cutlass10bfloat16_tE19Flash_kernel_traitsILi64ELi64ELi128ELi8ES3_EELb0ELb1ELb0ELb0ELb0ELb0ELb1EEEvNS_16Flash_bwd_paramsE --------------------------
	.section	.nv.constant0._ZN5flash44flash_bwd_dq_dk_dv_loop_seqk_parallel_kernelI23Flash_bwd_kernel_traitsILi64ELi64ELi128ELi8ELi2ELi4ELi4ELb1ELb0EN7cutlass10bfloat16_tE19Flash_kernel_traitsILi64ELi64ELi128ELi8ES3_EELb0ELb1ELb0ELb0ELb0ELb0ELb1EEEvNS_16Flash_bwd_paramsE,"a",@progbits
	.sectionflags	@""
	.align	4
.nv.constant0._ZN5flash44flash_bwd_dq_dk_dv_loop_seqk_parallel_kernelI23Flash_bwd_kernel_traitsILi64ELi64ELi128ELi8ELi2ELi4ELi4ELb1ELb0EN7cutlass10bfloat16_tE19Flash_kernel_traitsILi64ELi64ELi128ELi8ES3_EELb0ELb1ELb0ELb0ELb0ELb0ELb1EEEvNS_16Flash_bwd_paramsE:
	.zero		1168


//--------------------- .nv.constant0._ZN5flash44flash_bwd_dq_dk_dv_loop_seqk_parallel_kernelI23Flash_bwd_kernel_traitsILi64ELi64ELi128ELi8ELi2ELi4ELi4ELb1ELb0EN7cutlass10bfloat16_tE19Flash_kernel_traitsILi64ELi64ELi128ELi8ES3_EELb1ELb1ELb0ELb0ELb1ELb1ELb0EEEvNS_16Flash_bwd_paramsE --------------------------
	.section	.nv.constant0._ZN5flash44flash_bwd_dq_dk_dv_loop_seqk_parallel_kernelI23Flash_bwd_kernel_traitsILi64ELi64ELi128ELi8ELi2ELi4ELi4ELb1ELb0EN7cutlass10bfloat16_tE19Flash_kernel_traitsILi64ELi64ELi128ELi8ES3_EELb1ELb1ELb0ELb0ELb1ELb1ELb0EEEvNS_16Flash_bwd_paramsE,"a",@progbits
	.sectionflags	@""
	.align	4
.nv.constant0._ZN5flash44flash_bwd_dq_dk_dv_loop_seqk_parallel_kernelI23Flash_bwd_kernel_traitsILi64ELi64ELi128ELi8ELi2ELi4ELi4ELb1ELb0EN7cutlass10bfloat16_tE19Flash_kernel_traitsILi64ELi64ELi128ELi8ES3_EELb1ELb1ELb0ELb0ELb1ELb1ELb0EEEvNS_16Flash_bwd_paramsE:
	.zero		1168


//--------------------- .nv.constant0._ZN5flash44flash_bwd_dq_dk_dv_loop_seqk_parallel_kernelI23Flash_bwd_kernel_traitsILi64ELi64ELi128ELi8ELi2ELi4ELi4ELb1ELb0EN7cutlass10bfloat16_tE19Flash_kernel_traitsILi64ELi64ELi128ELi8ES3_EELb0ELb1ELb0ELb0ELb1ELb1ELb1EEEvNS_16Flash_bwd_paramsE --------------------------
	.section	.nv.constant0._ZN5flash44flash_bwd_dq_dk_dv_loop_seqk_parallel_kernelI23Flash_bwd_kernel_traitsILi64ELi64ELi128ELi8ELi2ELi4ELi4ELb1ELb0EN7cutlass10bfloat16_tE19Flash_kernel_traitsILi64ELi64ELi128ELi8ES3_EELb0ELb1ELb0ELb0ELb1ELb1ELb1EEEvNS_16Flash_bwd_paramsE,"a",@progbits
	.sectionflags	@""
	.align	4
.nv.constant0._ZN5flash44flash_bwd_dq_dk_dv_loop_seqk_parallel_kernelI23Flash_bwd_kernel_traitsILi64ELi64ELi128ELi8ELi2ELi4ELi4ELb1ELb0EN7cutlass10bfloat16_tE19Flash_kernel_traitsILi64ELi64ELi128ELi8ES3_EELb0ELb1ELb0ELb0ELb1ELb1ELb1EEEvNS_16Flash_bwd_paramsE:
	.zero		1168


//--------------------- .nv.constant0._ZN5flash44flash_bwd_dq_dk_dv_loop_seqk_parallel_kernelI23Flash_bwd_kernel_traitsILi64ELi64ELi128ELi8ELi2ELi4ELi4ELb1ELb0EN7cutlass10bfloat16_tE19Flash_kernel_traitsILi64ELi64ELi128ELi8ES3_EELb1ELb1ELb0ELb0ELb0ELb1ELb0EEEvNS_16Flash_bwd_paramsE --------------------------
	.section	.nv.constant0._ZN5flash44flash_bwd_dq_dk_dv_loop_seqk_parallel_kernelI23Flash_bwd_kernel_traitsILi64ELi64ELi128ELi8ELi2ELi4ELi4ELb1ELb0EN7cutlass10bfloat16_tE19Flash_kernel_traitsILi64ELi64ELi128ELi8ES3_EELb1ELb1ELb0ELb0ELb0ELb1ELb0EEEvNS_16Flash_bwd_paramsE,"a",@progbits
	.sectionflags	@""
	.align	4
.nv.constant0._ZN5flash44flash_bwd_dq_dk_dv_loop_seqk_parallel_kernelI23Flash_bwd_kernel_traitsILi64ELi64ELi128ELi8ELi2ELi4ELi4ELb1ELb0EN7cutlass10bfloat16_tE19Flash_kernel_traitsILi64ELi64ELi128ELi8ES3_EELb1ELb1ELb0ELb0ELb0ELb1ELb0EEEvNS_16Flash_bwd_paramsE:
	.zero		1168


//--------------------- .nv.constant0._ZN5flash44flash_bwd_dq_dk_dv_loop_seqk_parallel_kernelI23Flash_bwd_kernel_traitsILi64ELi64ELi128ELi8ELi2ELi4ELi4ELb1ELb0EN7cutlass10bfloat16_tE19Flash_kernel_traitsILi64ELi64ELi128ELi8ES3_EELb0ELb1ELb0ELb0ELb0ELb1ELb1EEEvNS_16Flash_bwd_paramsE --------------------------
	.section	.nv.constant0._ZN5flash44flash_bwd_dq_dk_dv_loop_seqk_parallel_kernelI23Flash_bwd_kernel_traitsILi64ELi64ELi128ELi8ELi2ELi4ELi4ELb1ELb0EN7cutlass10bfloat16_tE19Flash_kernel_traitsILi64ELi64ELi128ELi8ES3_EELb0ELb1ELb0ELb0ELb0ELb1ELb1EEEvNS_16Flash_bwd_paramsE,"a",@progbits
	.sectionflags	@""
	.align	4
.nv.constant0._ZN5flash44flash_bwd_dq_dk_dv_loop_seqk_parallel_kernelI23Flash_bwd_kernel_traitsILi64ELi64ELi128ELi8ELi2ELi4ELi4ELb1ELb0EN7cutlass10bfloat16_tE19Flash_kernel_traitsILi64ELi64ELi128ELi8ES3_EELb0ELb1ELb0ELb0ELb0ELb1ELb1EEEvNS_16Flash_bwd_paramsE:
	.zero		1168


//--------------------- .nv.constant0._ZN5flash44flash_bwd_dq_dk_dv_loop_seqk_parallel_kernelI23Flash_bwd_kernel_traitsILi64ELi64ELi128ELi8ELi2ELi4ELi4ELb1ELb0EN7cutlass10bfloat16_tE19Flash_kernel_traitsILi64ELi64ELi128ELi8ES3_EELb1ELb1ELb0ELb1ELb0ELb0ELb0EEEvNS_16Flash_bwd_paramsE --------------------------
	.section	.nv.constant0._ZN5flash44flash_bwd_dq_dk_dv_loop_seqk_parallel_kernelI23Flash_bwd_kernel_traitsILi64ELi64ELi128ELi8ELi2ELi4ELi4ELb1ELb0EN7cutlass10bfloat16_tE19Flash_kernel_traitsILi64ELi64ELi128ELi8ES3_EELb1ELb1ELb0ELb1ELb0ELb0ELb0EEEvNS_16Flash_bwd_paramsE,"a",@progbits
	.sectionflags	@""
	.align	4
.nv.constant0._ZN5flash44flash_bwd_dq_dk_dv_loop_seqk_parallel_kernelI23Flash_bwd_kernel_traitsILi64ELi64ELi128ELi8ELi2ELi4ELi4ELb1ELb0EN7cutlass10bfloat16_tE19Flash_kernel_traitsILi64ELi64ELi128ELi8ES3_EELb1ELb1ELb0ELb1ELb0ELb0ELb0EEEvNS_16Flash_bwd_paramsE:
	.zero		1168


//--------------------- .nv.constant0._ZN5flash44flash_bwd_dq_dk_dv_loop_seqk_parallel_kernelI23Flash_bwd_kernel_traitsILi64ELi64ELi128ELi8ELi2ELi4ELi4ELb1ELb0EN7cutlass10bfloat16_tE19Flash_kernel_traitsILi64ELi64ELi128ELi8ES3_EELb0ELb1ELb0ELb1ELb0ELb0ELb1EEEvNS_16Flash_bwd_paramsE --------------------------
	.section	.nv.constant0._ZN5flash44flash_bwd_dq_dk_dv_loop_seqk_parallel_kernelI23Flash_bwd_kernel_traitsILi64ELi64ELi128ELi8ELi2ELi4ELi4ELb1ELb0EN7cutlass10bfloat16_tE19Flash_kernel_traitsILi64ELi64ELi128ELi8ES3_EELb0ELb1ELb0ELb1ELb0ELb0ELb1EEEvNS_16Flash_bwd_paramsE,"a",@progbits
	.sectionflags	@""
	.align	4
.nv.constant0._ZN5flash44flash_bwd_dq_dk_dv_loop_seqk_parallel_kernelI23Flash_bwd_kernel_traitsILi64ELi64ELi128ELi8ELi2ELi4ELi4ELb1ELb0EN7cutlass10bfloat16_tE19Flash_kernel_traitsILi64ELi64ELi128ELi8ES3_EELb0ELb1ELb0ELb1ELb0ELb0ELb1EEEvNS_16Flash_bwd_paramsE:
	.zero		1168


//--------------------- .nv.constant0._ZN5flash25flash_bwd_dot_do_o_kernelILb0E23Flash_bwd_kernel_traitsILi64ELi64ELi128ELi8ELi2ELi4ELi4ELb1ELb0EN7cutlass10bfloat16_tE19Flash_kernel_traitsILi64ELi64ELi128ELi8ES3_EEEEvNS_16Flash_bwd_paramsE --------------------------
	.section	.nv.constant0._ZN5flash25flash_bwd_dot_do_o_kernelILb0E23Flash_bwd_kernel_traitsILi64ELi64ELi128ELi8ELi2ELi4ELi4ELb1ELb0EN7cutlass10bfloat16_tE19Flash_kernel_traitsILi64ELi64ELi128ELi8ES3_EEEEvNS_16Flash_bwd_paramsE,"a",@progbits
	.sectionflags	@""
	.align	4
.nv.constant0._ZN5flash25flash_bwd_dot_do_o_kernelILb0E23Flash_bwd_kernel_traitsILi64ELi64ELi128ELi8ELi2ELi4ELi4ELb1ELb0EN7cutlass10bfloat16_tE19Flash_kernel_traitsILi64ELi64ELi128ELi8ES3_EEEEvNS_16Flash_bwd_paramsE:
	.zero		1168


//--------------------- .nv.constant0._ZN5flash25flash_bwd_dot_do_o_kernelILb1E23Flash_bwd_kernel_traitsILi64ELi64ELi128ELi8ELi2ELi4ELi4ELb1ELb0EN7cutlass10bfloat16_tE19Flash_kernel_traitsILi64ELi64ELi128ELi8ES3_EEEEvNS_16Flash_bwd_paramsE --------------------------
	.section	.nv.constant0._ZN5flash25flash_bwd_dot_do_o_kernelILb1E23Flash_bwd_kernel_traitsILi64ELi64ELi128ELi8ELi2ELi4ELi4ELb1ELb0EN7cutlass10bfloat16_tE19Flash_kernel_traitsILi64ELi64ELi128ELi8ES3_EEEEvNS_16Flash_bwd_paramsE,"a",@progbits
	.sectionflags	@""
	.align	4
.nv.constant0._ZN5flash25flash_bwd_dot_do_o_kernelILb1E23Flash_bwd_kernel_traitsILi64ELi64ELi128ELi8ELi2ELi4ELi4ELb1ELb0EN7cutlass10bfloat16_tE19Flash_kernel_traitsILi64ELi64ELi128ELi8ES3_EEEEvNS_16Flash_bwd_paramsE:
	.zero		1168


//--------------------- .nv.constant0._ZN5flash27flash_bwd_convert_dq_kernelI23Flash_bwd_kernel_traitsILi64ELi128ELi128ELi8ELi4ELi4ELi4ELb0ELb0EN7cutlass10bfloat16_tE19Flash_kernel_traitsILi64ELi128ELi128ELi8ES3_EEEEvNS_16Flash_bwd_paramsEi --------------------------
	.section	.nv.constant0._ZN5flash27flash_bwd_convert_dq_kernelI23Flash_bwd_kernel_traitsILi64ELi128ELi128ELi8ELi4ELi4ELi4ELb0ELb0EN7cutlass10bfloat16_tE19Flash_kernel_traitsILi64ELi128ELi128ELi8ES3_EEEEvNS_16Flash_bwd_paramsEi,"a",@progbits
	.sectionflags	@""
	.align	4
.nv.constant0._ZN5flash27flash_bwd_convert_dq_kernelI23Flash_bwd_kernel_traitsILi64ELi128ELi128ELi8ELi4ELi4ELi4ELb0ELb0EN7cutlass10bfloat16_tE19Flash_kernel_traitsILi64ELi128ELi128ELi8ES3_EEEEvNS_16Flash_bwd_paramsEi:
	.zero		1172


//--------------------- .nv.constant0._ZN5flash44flash_bwd_dq_dk_dv_loop_seqk_parallel_kernelI23Flash_bwd_kernel_traitsILi64ELi128ELi128ELi8ELi4ELi4ELi4ELb0ELb0EN7cutlass10bfloat16_tE19Flash_kernel_traitsILi64ELi128ELi128ELi8ES3_EELb1ELb1ELb0ELb0ELb0ELb0ELb0EEEvNS_16Flash_bwd_paramsE --------------------------
	.section	.nv.constant0._ZN5flash44flash_bwd_dq_dk_dv_loop_seqk_parallel_kernelI23Flash_bwd_kernel_traitsILi64ELi128ELi128ELi8ELi4ELi4ELi4ELb0ELb0EN7cutlass10bfloat16_tE19Flash_kernel_traitsILi64ELi128ELi128ELi8ES3_EELb1ELb1ELb0ELb0ELb0ELb0ELb0EEEvNS_16Flash_bwd_paramsE,"a",@progbits
	.sectionflags	@""
	.align	4
.nv.constant0._ZN5flash44flash_bwd_dq_dk_dv_loop_seqk_parallel_kernelI23Flash_bwd_kernel_traitsILi64ELi128ELi128ELi8ELi4ELi4ELi4ELb0ELb0EN7cutlass10bfloat16_tE19Flash_kernel_traitsILi64ELi128ELi128ELi8ES3_EELb1ELb1ELb0ELb0ELb0ELb0ELb0EEEvNS_16Flash_bwd_paramsE:
	.zero		1168


//--------------------- .nv.constant0._ZN5flash44flash_bwd_dq_dk_dv_loop_seqk_parallel_kernelI23Flash_bwd_kernel_traitsILi64ELi128ELi128ELi8ELi4ELi4ELi4ELb0ELb0EN7cutlass10bfloat16_tE19Flash_kernel_traitsILi64ELi128ELi128ELi8ES3_EELb0ELb1ELb0ELb0ELb0ELb0ELb1EEEvNS_16Flash_bwd_paramsE --------------------------
	.section	.nv.constant0._ZN5flash44flash_bwd_dq_dk_dv_loop_seqk_parallel_kernelI23Flash_bwd_kernel_traitsILi64ELi128ELi128ELi8ELi4ELi4ELi4ELb0ELb0EN7cutlass10bfloat16_tE19Flash_kernel_traitsILi64ELi128ELi128ELi8ES3_EELb0ELb1ELb0ELb0ELb0ELb0ELb1EEEvNS_16Flash_bwd_paramsE,"a",@progbits
	.sectionflags	@""
	.align	4
.nv.constant0._ZN5flash44flash_bwd_dq_dk_dv_loop_seqk_parallel_kernelI23Flash_bwd_kernel_traitsILi64ELi128ELi128ELi8ELi4ELi4ELi4ELb0ELb0EN7cutlass10bfloat16_tE19Flash_kernel_traitsILi64ELi128ELi128ELi8ES3_EELb0ELb1ELb0ELb0ELb0ELb0ELb1EEEvNS_16Flash_bwd_paramsE:
	.zero		1168


//--------------------- .nv.constant0._ZN5flash44flash_bwd_dq_dk_dv_loop_seqk_parallel_kernelI23Flash_bwd_kernel_traitsILi64ELi128ELi128ELi8ELi4ELi4ELi4ELb0ELb0EN7cutlass10bfloat16_tE19Flash_kernel_traitsILi64ELi128ELi128ELi8ES3_EELb1ELb1ELb0ELb0ELb1ELb1ELb0EEEvNS_16Flash_bwd_paramsE --------------------------
	.section	.nv.constant0._ZN5flash44flash_bwd_dq_dk_dv_loop_seqk_parallel_kernelI23Flash_bwd_kernel_traitsILi64ELi128ELi128ELi8ELi4ELi4ELi4ELb0ELb0EN7cutlass10bfloat16_tE19Flash_kernel_traitsILi64ELi128ELi128ELi8ES3_EELb1ELb1ELb0ELb0ELb1ELb1ELb0EEEvNS_16Flash_bwd_paramsE,"a",@progbits
	.sectionflags	@""
	.align	4
.nv.constant0._ZN5flash44flash_bwd_dq_dk_dv_loop_seqk_parallel_kernelI23Flash_bwd_kernel_traitsILi64ELi128ELi128ELi8ELi4ELi4ELi4ELb0ELb0EN7cutlass10bfloat16_tE19Flash_kernel_traitsILi64ELi128ELi128ELi8ES3_EELb1ELb1ELb0ELb0ELb1ELb1ELb0EEEvNS_16Flash_bwd_paramsE:
	.zero		1168


//--------------------- .nv.constant0._ZN5flash44flash_bwd_dq_dk_dv_loop_seqk_parallel_kernelI23Flash_bwd_kernel_traitsILi64ELi128ELi128ELi8ELi4ELi4ELi4ELb0ELb0EN7cutlass10bfloat16_tE19Flash_kernel_traitsILi64ELi128ELi128ELi8ES3_EELb0ELb1ELb0ELb0ELb1ELb1ELb1EEEvNS_16Flash_bwd_paramsE --------------------------
	.section	.nv.constant0._ZN5flash44flash_bwd_dq_dk_dv_loop_seqk_parallel_kernelI23Flash_bwd_kernel_traitsILi64ELi128ELi128ELi8ELi4ELi4ELi4ELb0ELb0EN7cutlass10bfloat16_tE19Flash_kernel_traitsILi64ELi128ELi128ELi8ES3_EELb0ELb1ELb0ELb0ELb1ELb1ELb1EEEvNS_16Flash_bwd_paramsE,"a",@progbits
	.sectionflags	@""
	.align	4
.nv.constant0._ZN5flash44flash_bwd_dq_dk_dv_loop_seqk_parallel_kernelI23Flash_bwd_kernel_traitsILi64ELi128ELi128ELi8ELi4ELi4ELi4ELb0ELb0EN7cutlass10bfloat16_tE19Flash_kernel_traitsILi64ELi128ELi128ELi8ES3_EELb0ELb1ELb0ELb0ELb1ELb1ELb1EEEvNS_16Flash_bwd_paramsE:
	.zero		1168


//--------------------- .nv.constant0._ZN5flash44flash_bwd_dq_dk_dv_loop_seqk_parallel_kernelI23Flash_bwd_kernel_traitsILi64ELi128ELi128ELi8ELi4ELi4ELi4ELb0ELb0EN7cutlass10bfloat16_tE19Flash_kernel_traitsILi64ELi128ELi128ELi8ES3_EELb1ELb1ELb0ELb0ELb0ELb1ELb0EEEvNS_16Flash_bwd_paramsE --------------------------
	.section	.nv.constant0._ZN5flash44flash_bwd_dq_dk_dv_loop_seqk_parallel_kernelI23Flash_bwd_kernel_traitsILi64ELi128ELi128ELi8ELi4ELi4ELi4ELb0ELb0EN7cutlass10bfloat16_tE19Flash_kernel_traitsILi64ELi128ELi128ELi8ES3_EELb1ELb1ELb0ELb0ELb0ELb1ELb0EEEvNS_16Flash_bwd_paramsE,"a",@progbits
	.sectionflags	@""
	.align	4
.nv.constant0._ZN5flash44flash_bwd_dq_dk_dv_loop_seqk_parallel_kernelI23Flash_bwd_kernel_traitsILi64ELi128ELi128ELi8ELi4ELi4ELi4ELb0ELb0EN7cutlass10bfloat16_tE19Flash_kernel_traitsILi64ELi128ELi128ELi8ES3_EELb1ELb1ELb0ELb0ELb0ELb1ELb0EEEvNS_16Flash_bwd_paramsE:
	.zero		1168


//--------------------- .nv.constant0._ZN5flash44flash_bwd_dq_dk_dv_loop_seqk_parallel_kernelI23Flash_bwd_kernel_traitsILi64ELi128ELi128ELi8ELi4ELi4ELi4ELb0ELb0EN7cutlass10bfloat16_tE19Flash_kernel_traitsILi64ELi128ELi128ELi8ES3_EELb0ELb1ELb0ELb0ELb0ELb1ELb1EEEvNS_16Flash_bwd_paramsE --------------------------
	.section	.nv.constant0._ZN5flash44flash_bwd_dq_dk_dv_loop_seqk_parallel_kernelI23Flash_bwd_kernel_traitsILi64ELi128ELi128ELi8ELi4ELi4ELi4ELb0ELb0EN7cutlass10bfloat16_tE19Flash_kernel_traitsILi64ELi128ELi128ELi8ES3_EELb0ELb1ELb0ELb0ELb0ELb1ELb1EEEvNS_16Flash_bwd_paramsE,"a",@progbits
	.sectionflags	@""
	.align	4
.nv.constant0._ZN5flash44flash_bwd_dq_dk_dv_loop_seqk_parallel_kernelI23Flash_bwd_kernel_traitsILi64ELi128ELi128ELi8ELi4ELi4ELi4ELb0ELb0EN7cutlass10bfloat16_tE19Flash_kernel_traitsILi64ELi128ELi128ELi8ES3_EELb0ELb1ELb0ELb0ELb0ELb1ELb1EEEvNS_16Flash_bwd_paramsE:
	.zero		1168


//--------------------- .nv.constant0._ZN5flash44flash_bwd_dq_dk_dv_loop_seqk_parallel_kernelI23Flash_bwd_kernel_traitsILi64ELi128ELi128ELi8ELi4ELi4ELi4ELb0ELb0EN7cutlass10bfloat16_tE19Flash_kernel_traitsILi64ELi128ELi128ELi8ES3_EELb1ELb1ELb0ELb1ELb0ELb0ELb0EEEvNS_16Flash_bwd_paramsE --------------------------
	.section	.nv.constant0._ZN5flash44flash_bwd_dq_dk_dv_loop_seqk_parallel_kernelI23Flash_bwd_kernel_traitsILi64ELi128ELi128ELi8ELi4ELi4ELi4ELb0ELb0EN7cutlass10bfloat16_tE19Flash_kernel_traitsILi64ELi128ELi128ELi8ES3_EELb1ELb1ELb0ELb1ELb0ELb0ELb0EEEvNS_16Flash_bwd_paramsE,"a",@progbits
	.sectionflags	@""
	.align	4
.nv.constant0._ZN5flash44flash_bwd_dq_dk_dv_loop_seqk_parallel_kernelI23Flash_bwd_kernel_traitsILi64ELi128ELi128ELi8ELi4ELi4ELi4ELb0ELb0EN7cutlass10bfloat16_tE19Flash_kernel_traitsILi64ELi128ELi128ELi8ES3_EELb1ELb1ELb0ELb1ELb0ELb0ELb0EEEvNS_16Flash_bwd_paramsE:
	.zero		1168


//--------------------- .nv.constant0._ZN5flash44flash_bwd_dq_dk_dv_loop_seqk_parallel_kernelI23Flash_bwd_kernel_traitsILi64ELi128ELi128ELi8ELi4ELi4ELi4ELb0ELb0EN7cutlass10bfloat16_tE19Flash_kernel_traitsILi64ELi128ELi128ELi8ES3_EELb0ELb1ELb0ELb1ELb0ELb0ELb1EEEvNS_16Flash_bwd_paramsE --------------------------
	.section	.nv.constant0._ZN5flash44flash_bwd_dq_dk_dv_loop_seqk_parallel_kernelI23Flash_bwd_kernel_traitsILi64ELi128ELi128ELi8ELi4ELi4ELi4ELb0ELb0EN7cutlass10bfloat16_tE19Flash_kernel_traitsILi64ELi128ELi128ELi8ES3_EELb0ELb1ELb0ELb1ELb0ELb0ELb1EEEvNS_16Flash_bwd_paramsE,"a",@progbits
	.sectionflags	@""
	.align	4
.nv.constant0._ZN5flash44flash_bwd_dq_dk_dv_loop_seqk_parallel_kernelI23Flash_bwd_kernel_traitsILi64ELi128ELi128ELi8ELi4ELi4ELi4ELb0ELb0EN7cutlass10bfloat16_tE19Flash_kernel_traitsILi64ELi128ELi128ELi8ES3_EELb0ELb1ELb0ELb1ELb0ELb0ELb1EEEvNS_16Flash_bwd_paramsE:
	.zero		1168


//--------------------- .nv.constant0._ZN5flash25flash_bwd_dot_do_o_kernelILb0E23Flash_bwd_kernel_traitsILi64ELi128ELi128ELi8ELi4ELi4ELi4ELb0ELb0EN7cutlass10bfloat16_tE19Flash_kernel_traitsILi64ELi128ELi128ELi8ES3_EEEEvNS_16Flash_bwd_paramsE --------------------------
	.section	.nv.constant0._ZN5flash25flash_bwd_dot_do_o_kernelILb0E23Flash_bwd_kernel_traitsILi64ELi128ELi128ELi8ELi4ELi4ELi4ELb0ELb0EN7cutlass10bfloat16_tE19Flash_kernel_traitsILi64ELi128ELi128ELi8ES3_EEEEvNS_16Flash_bwd_paramsE,"a",@progbits
	.sectionflags	@""
	.align	4
.nv.constant0._ZN5flash25flash_bwd_dot_do_o_kernelILb0E23Flash_bwd_kernel_traitsILi64ELi128ELi128ELi8ELi4ELi4ELi4ELb0ELb0EN7cutlass10bfloat16_tE19Flash_kernel_traitsILi64ELi128ELi128ELi8ES3_EEEEvNS_16Flash_bwd_paramsE:
	.zero		1168


//--------------------- .nv.constant0._ZN5flash25flash_bwd_dot_do_o_kernelILb1E23Flash_bwd_kernel_traitsILi64ELi128ELi128ELi8ELi4ELi4ELi4ELb0ELb0EN7cutlass10bfloat16_tE19Flash_kernel_traitsILi64ELi128ELi128ELi8ES3_EEEEvNS_16Flash_bwd_paramsE --------------------------
	.section	.nv.constant0._ZN5flash25flash_bwd_dot_do_o_kernelILb1E23Flash_bwd_kernel_traitsILi64ELi128ELi128ELi8ELi4ELi4ELi4ELb0ELb0EN7cutlass10bfloat16_tE19Flash_kernel_traitsILi64ELi128ELi128ELi8ES3_EEEEvNS_16Flash_bwd_paramsE,"a",@progbits
	.sectionflags	@""
	.align	4
.nv.constant0._ZN5flash25flash_bwd_dot_do_o_kernelILb1E23Flash_bwd_kernel_traitsILi64ELi128ELi128ELi8ELi4ELi4ELi4ELb0ELb0EN7cutlass10bfloat16_tE19Flash_kernel_traitsILi64ELi128ELi128ELi8ES3_EEEEvNS_16Flash_bwd_paramsE:
	.zero		1168


//--------------------- SYMBOLS --------------------------

	.type		.nv.reservedSmem.offset0,@object
	.size		.nv.reservedSmem.offset0,0x4
